	.target	sm_80

	.elftype	@"ET_EXEC"


//--------------------- .note.nv.tkinfo           --------------------------
	.section	.note.nv.tkinfo,"",@"SHT_NOTE"
	.sectionflags	@"SHF_NOTE_NV_TKINFO"
	.tkinfo
        /*0018*/ 	.word	0x00000002
        /*0030*/ 	.string	""
        /*0030*/ 	.string	"ptxas"
        /*0030*/ 	.string	"Cuda compilation tools, release 13.0, V13.0.88"
        /*0030*/ 	.string	"Build cuda_13.0.r13.0/compiler.36424714_0"
        /*0030*/ 	.string	"-v  -suppress-debug-info  -lineinfo  -arch sm_80 "



//--------------------- .note.nv.cuinfo           --------------------------
	.section	.note.nv.cuinfo,"",@"SHT_NOTE"
	.sectionflags	@"SHF_NOTE_NV_CUINFO"
        /*0018*/ 	.short	0x0002
        /*001a*/ 	.short	0x0050
        /*001c*/ 	.short	0x0082
	.zero		2


//--------------------- .nv.info                  --------------------------
	.section	.nv.info,"",@"SHT_CUDA_INFO"
	.align	4


	//----- nvinfo : EIATTR_REGCOUNT
	.align		4
        /*0000*/ 	.byte	0x04, 0x2f
        /*0002*/ 	.short	(.L_1 - .L_0)
	.align		4
.L_0:
        /*0004*/ 	.word	index@(matmul_kernel)
        /*0008*/ 	.word	0x000000ff


	//----- nvinfo : EIATTR_FRAME_SIZE
	.align		4
.L_1:
        /*000c*/ 	.byte	0x04, 0x11
        /*000e*/ 	.short	(.L_3 - .L_2)
	.align		4
.L_2:
        /*0010*/ 	.word	index@(matmul_kernel)
        /*0014*/ 	.word	0x0000d040


	//----- nvinfo : EIATTR_MIN_STACK_SIZE
	.align		4
.L_3:
        /*0018*/ 	.byte	0x04, 0x12
        /*001a*/ 	.short	(.L_5 - .L_4)
	.align		4
.L_4:
        /*001c*/ 	.word	index@(matmul_kernel)
        /*0020*/ 	.word	0x0000d040
.L_5:


//--------------------- .nv.info.matmul_kernel    --------------------------
	.section	.nv.info.matmul_kernel,"",@"SHT_CUDA_INFO"
	.sectionflags	@""
	.align	4


	//----- nvinfo : EIATTR_CUDA_API_VERSION
	.align		4
        /*0000*/ 	.byte	0x04, 0x37
        /*0002*/ 	.short	(.L_7 - .L_6)
.L_6:
        /*0004*/ 	.word	0x00000082


	//----- nvinfo : EIATTR_SW2861232_WAR
	.align		4
.L_7:
        /*0008*/ 	.byte	0x01, 0x35
	.zero		2


	//----- nvinfo : EIATTR_PARAM_CBANK
	.align		4
        /*000c*/ 	.byte	0x04, 0x0a
        /*000e*/ 	.short	(.L_9 - .L_8)
	.align		4
.L_8:
        /*0010*/ 	.word	index@(.nv.constant0.matmul_kernel)
        /*0014*/ 	.short	0x0160
        /*0016*/ 	.short	0x0050


	//----- nvinfo : EIATTR_CBANK_PARAM_SIZE
	.align		4
.L_9:
        /*0018*/ 	.byte	0x03, 0x19
        /*001a*/ 	.short	0x0050


	//----- nvinfo : EIATTR_KPARAM_INFO
	.align		4
        /*001c*/ 	.byte	0x04, 0x17
        /*001e*/ 	.short	(.L_11 - .L_10)
.L_10:
        /*0020*/ 	.word	0x00000000
        /*0024*/ 	.short	0x000d
        /*0026*/ 	.short	0x0048
        /*0028*/ 	.byte	0x00, 0xf4, 0x21, 0x00


	//----- nvinfo : EIATTR_KPARAM_INFO
	.align		4
.L_11:
        /*002c*/ 	.byte	0x04, 0x17
        /*002e*/ 	.short	(.L_13 - .L_12)
.L_12:
        /*0030*/ 	.word	0x00000000
        /*0034*/ 	.short	0x000c
        /*0036*/ 	.short	0x0040
        /*0038*/ 	.byte	0x00, 0xf4, 0x21, 0x00


	//----- nvinfo : EIATTR_KPARAM_INFO
	.align		4
.L_13:
        /*003c*/ 	.byte	0x04, 0x17
        /*003e*/ 	.short	(.L_15 - .L_14)
.L_14:
        /*0040*/ 	.word	0x00000000
        /*0044*/ 	.short	0x000b
        /*0046*/ 	.short	0x0038
        /*0048*/ 	.byte	0x00, 0xf0, 0x11, 0x00


	//----- nvinfo : EIATTR_KPARAM_INFO
	.align		4
.L_15:
        /*004c*/ 	.byte	0x04, 0x17
        /*004e*/ 	.short	(.L_17 - .L_16)
.L_16:
        /*0050*/ 	.word	0x00000000
        /*0054*/ 	.short	0x000a
        /*0056*/ 	.short	0x0034
        /*0058*/ 	.byte	0x00, 0xf0, 0x11, 0x00


	//----- nvinfo : EIATTR_KPARAM_INFO
	.align		4
.L_17:
        /*005c*/ 	.byte	0x04, 0x17
        /*005e*/ 	.short	(.L_19 - .L_18)
.L_18:
        /*0060*/ 	.word	0x00000000
        /*0064*/ 	.short	0x0009
        /*0066*/ 	.short	0x0030
        /*0068*/ 	.byte	0x00, 0xf0, 0x11, 0x00


	//----- nvinfo : EIATTR_KPARAM_INFO
	.align		4
.L_19:
        /*006c*/ 	.byte	0x04, 0x17
        /*006e*/ 	.short	(.L_21 - .L_20)
.L_20:
        /*0070*/ 	.word	0x00000000
        /*0074*/ 	.short	0x0008
        /*0076*/ 	.short	0x002c
        /*0078*/ 	.byte	0x00, 0xf0, 0x11, 0x00


	//----- nvinfo : EIATTR_KPARAM_INFO
	.align		4
.L_21:
        /*007c*/ 	.byte	0x04, 0x17
        /*007e*/ 	.short	(.L_23 - .L_22)
.L_22:
        /*0080*/ 	.word	0x00000000
        /*0084*/ 	.short	0x0007
        /*0086*/ 	.short	0x0028
        /*0088*/ 	.byte	0x00, 0xf0, 0x11, 0x00


	//----- nvinfo : EIATTR_KPARAM_INFO
	.align		4
.L_23:
        /*008c*/ 	.byte	0x04, 0x17
        /*008e*/ 	.short	(.L_25 - .L_24)
.L_24:
        /*0090*/ 	.word	0x00000000
        /*0094*/ 	.short	0x0006
        /*0096*/ 	.short	0x0024
        /*0098*/ 	.byte	0x00, 0xf0, 0x11, 0x00


	//----- nvinfo : EIATTR_KPARAM_INFO
	.align		4
.L_25:
        /*009c*/ 	.byte	0x04, 0x17
        /*009e*/ 	.short	(.L_27 - .L_26)
.L_26:
        /*00a0*/ 	.word	0x00000000
        /*00a4*/ 	.short	0x0005
        /*00a6*/ 	.short	0x0020
        /*00a8*/ 	.byte	0x00, 0xf0, 0x11, 0x00


	//----- nvinfo : EIATTR_KPARAM_INFO
	.align		4
.L_27:
        /*00ac*/ 	.byte	0x04, 0x17
        /*00ae*/ 	.short	(.L_29 - .L_28)
.L_28:
        /*00b0*/ 	.word	0x00000000
        /*00b4*/ 	.short	0x0004
        /*00b6*/ 	.short	0x001c
        /*00b8*/ 	.byte	0x00, 0xf0, 0x11, 0x00


	//----- nvinfo : EIATTR_KPARAM_INFO
	.align		4
.L_29:
        /*00bc*/ 	.byte	0x04, 0x17
        /*00be*/ 	.short	(.L_31 - .L_30)
.L_30:
        /*00c0*/ 	.word	0x00000000
        /*00c4*/ 	.short	0x0003
        /*00c6*/ 	.short	0x0018
        /*00c8*/ 	.byte	0x00, 0xf0, 0x11, 0x00


	//----- nvinfo : EIATTR_KPARAM_INFO
	.align		4
.L_31:
        /*00cc*/ 	.byte	0x04, 0x17
        /*00ce*/ 	.short	(.L_33 - .L_32)
.L_32:
        /*00d0*/ 	.word	0x00000000
        /*00d4*/ 	.short	0x0002
        /*00d6*/ 	.short	0x0010
        /*00d8*/ 	.byte	0x00, 0xf4, 0x21, 0x00


	//----- nvinfo : EIATTR_KPARAM_INFO
	.align		4
.L_33:
        /*00dc*/ 	.byte	0x04, 0x17
        /*00de*/ 	.short	(.L_35 - .L_34)
.L_34:
        /*00e0*/ 	.word	0x00000000
        /*00e4*/ 	.short	0x0001
        /*00e6*/ 	.short	0x0008
        /*00e8*/ 	.byte	0x00, 0xf4, 0x21, 0x00


	//----- nvinfo : EIATTR_KPARAM_INFO
	.align		4
.L_35:
        /*00ec*/ 	.byte	0x04, 0x17
        /*00ee*/ 	.short	(.L_37 - .L_36)
.L_36:
        /*00f0*/ 	.word	0x00000000
        /*00f4*/ 	.short	0x0000
        /*00f6*/ 	.short	0x0000
        /*00f8*/ 	.byte	0x00, 0xf4, 0x21, 0x00


	//----- nvinfo : EIATTR_MAXREG_COUNT
	.align		4
.L_37:
        /*00fc*/ 	.byte	0x03, 0x1b
        /*00fe*/ 	.short	0x00ff


	//----- nvinfo : EIATTR_NUM_BARRIERS
	.align		4
        /*0100*/ 	.byte	0x02, 0x4c
        /*0102*/ 	.byte	0x01
	.zero		1


	//----- nvinfo : EIATTR_ANNOTATIONS
	.align		4
        /*0104*/ 	.byte	0x04, 0x55
        /*0106*/ 	.short	(.L_39 - .L_38)


	//   ....[0]....
.L_38:
        /*0108*/ 	.word	0x00000001
        /*010c*/ 	.byte	0x10, 0x06, 0x00, 0x00, 0x01, 0x00, 0x00, 0x00, 0x40, 0x06, 0x00, 0x00, 0x01, 0x00, 0x00, 0x00
        /* <DEDUP_REMOVED lines=2644> */
        /*a65c*/ 	.byte	0x90, 0xc4, 0x03, 0x00


	//----- nvinfo : EIATTR_MERCURY_ISA_VERSION
	.align		4
.L_39:
        /*a660*/ 	.byte	0x03, 0x5f
        /*a662*/ 	.short	0x0000


	//----- nvinfo : EIATTR_EXIT_INSTR_OFFSETS
	.align		4
        /*a664*/ 	.byte	0x04, 0x1c
        /*a666*/ 	.short	(.L_41 - .L_40)


	//   ....[0]....
.L_40:
        /*a668*/ 	.word	0x001cc220


	//   ....[1]....
        /*a66c*/ 	.word	0x001cc240


	//----- nvinfo : EIATTR_REQNTID
	.align		4
.L_41:
        /*a670*/ 	.byte	0x04, 0x10
        /*a672*/ 	.short	(.L_43 - .L_42)
.L_42:
        /*a674*/ 	.word	0x00000040
        /*a678*/ 	.word	0x00000001
        /*a67c*/ 	.word	0x00000001
.L_43:


//--------------------- .nv.callgraph             --------------------------
	.section	.nv.callgraph,"",@"SHT_CUDA_CALLGRAPH"
	.align	4
	.sectionentsize	8
	.align		4
        /*0000*/ 	.word	0x00000000
	.align		4
        /*0004*/ 	.word	0xffffffff
	.align		4
        /*0008*/ 	.word	0x00000000
	.align		4
        /*000c*/ 	.word	0xfffffffe
	.align		4
        /*0010*/ 	.word	0x00000000
	.align		4
        /*0014*/ 	.word	0xfffffffd
	.align		4
        /*0018*/ 	.word	0x00000000
	.align		4
        /*001c*/ 	.word	0xfffffffc


//--------------------- .nv.rel.action            --------------------------
	.section	.nv.rel.action,"",@"SHT_CUDA_RELOCINFO"
	.align	8
	.sectionentsize	8
        /*0000*/ 	.byte	0x73, 0x00, 0x00, 0x00, 0x00, 0x00, 0x00, 0x00, 0x00, 0x00, 0x00, 0x11, 0x25, 0x00, 0x05, 0x36


//--------------------- .nv.constant0.matmul_kernel --------------------------
	.section	.nv.constant0.matmul_kernel,"a",@progbits
	.sectionflags	@""
	.align	4
.nv.constant0.matmul_kernel:
	.zero		432


//--------------------- .text.matmul_kernel       --------------------------
	.section	.text.matmul_kernel,"ax",@progbits
	.sectioninfo	@"SHI_REGISTERS=255"
	.align	128
        .global         matmul_kernel
        .type           matmul_kernel,@function
        .size           matmul_kernel,(.L_x_3 - matmul_kernel)
        .other          matmul_kernel,@"STO_CUDA_ENTRY STV_DEFAULT"
matmul_kernel:
.text.matmul_kernel:
[----:B------:R-:W-:Y:S02]  /*0000*/  IMAD.MOV.U32 R1, RZ, RZ, c[0x0][0x28] ;  /* 0x00000a00ff017624 */ /* 0x000fe400078e00ff */
[----:B------:R-:W-:Y:S01]  /*0010*/  IMAD.MOV.U32 R6, RZ, RZ, 0x1ff ;  /* 0x000001ffff067424 */ /* 0x000fe200078e00ff */
[----:B------:R-:W1:Y:S01]  /*0020*/  S2R R5, SR_CTAID.X ;  /* 0x0000000000057919 */ /* 0x000e620000002500 */
[----:B------:R-:W-:Y:S02]  /*0030*/  IABS R251, c[0x0][0x17c] ;  /* 0x00005f0000fb7a13 */ /* 0x000fe40000000000 */
[----:B------:R-:W-:Y:S02]  /*0040*/  MOV R13, c[0x0][0x180] ;  /* 0x00006000000d7a02 */ /* 0x000fe40000000f00 */
[----:B------:R-:W-:Y:S02]  /*0050*/  IADD3 R0, R6, c[0x0][0x17c], RZ ;  /* 0x00005f0006007a10 */ /* 0x000fe40007ffe0ff */
[----:B------:R-:W-:Y:S02]  /*0060*/  IADD3 R1, R1, -0xd040, RZ ;  /* 0xffff2fc001017810 */ /* 0x000fe40007ffe0ff */
[----:B------:R-:W-:-:S04]  /*0070*/  SHF.R.S32.HI R3, RZ, 0x1f, R0 ;  /* 0x0000001fff037819 */ /* 0x000fc80000011400 */
[----:B------:R-:W-:-:S04]  /*0080*/  LEA.HI R3, R3, R0, RZ, 0x9 ;  /* 0x0000000003037211 */ /* 0x000fc800078f48ff */
[----:B------:R-:W-:-:S05]  /*0090*/  SHF.R.S32.HI R3, RZ, 0x9, R3 ;  /* 0x00000009ff037819 */ /* 0x000fca0000011403 */
[----:B------:R-:W-:Y:S01]  /*00a0*/  IMAD.SHL.U32 R4, R3, 0x8, RZ ;  /* 0x0000000803047824 */ /* 0x000fe200078e00ff */
[----:B-1----:R-:W-:-:S04]  /*00b0*/  IABS R10, R5 ;  /* 0x00000005000a7213 */ /* 0x002fc80000000000 */
[-C--:B------:R-:W-:Y:S02]  /*00c0*/  IABS R7, R4.reuse ;  /* 0x0000000400077213 */ /* 0x080fe40000000000 */
[----:B------:R-:W-:Y:S02]  /*00d0*/  IABS R11, R4 ;  /* 0x00000004000b7213 */ /* 0x000fe40000000000 */
[----:B------:R-:W1:Y:S08]  /*00e0*/  I2F.RP R0, R7 ;  /* 0x0000000700007306 */ /* 0x000e700000209400 */
[----:B-1----:R-:W1:Y:S02]  /*00f0*/  MUFU.RCP R0, R0 ;  /* 0x0000000000007308 */ /* 0x002e640000001000 */
[----:B-1----:R-:W-:Y:S01]  /*0100*/  IADD3 R2, R0, 0xffffffe, RZ ;  /* 0x0ffffffe00027810 */ /* 0x002fe20007ffe0ff */
[----:B------:R-:W-:-:S05]  /*0110*/  IMAD.MOV R0, RZ, RZ, -R11 ;  /* 0x000000ffff007224 */ /* 0x000fca00078e0a0b */
[----:B------:R1:W2:Y:S02]  /*0120*/  F2I.FTZ.U32.TRUNC.NTZ R3, R2 ;  /* 0x0000000200037305 */ /* 0x0002a4000021f000 */
[----:B-1----:R-:W-:Y:S02]  /*0130*/  IMAD.MOV.U32 R2, RZ, RZ, RZ ;  /* 0x000000ffff027224 */ /* 0x002fe400078e00ff */
[----:B--2---:R-:W-:-:S04]  /*0140*/  IMAD.MOV R8, RZ, RZ, -R3 ;  /* 0x000000ffff087224 */ /* 0x004fc800078e0a03 */
[----:B------:R-:W-:Y:S01]  /*0150*/  IMAD R9, R8, R7, RZ ;  /* 0x0000000708097224 */ /* 0x000fe200078e02ff */
[----:B------:R-:W-:-:S03]  /*0160*/  MOV R8, R10 ;  /* 0x0000000a00087202 */ /* 0x000fc60000000f00 */
[----:B------:R-:W-:-:S06]  /*0170*/  IMAD.HI.U32 R3, R3, R9, R2 ;  /* 0x0000000903037227 */ /* 0x000fcc00078e0002 */
[----:B------:R-:W-:-:S04]  /*0180*/  IMAD.HI.U32 R3, R3, R8, RZ ;  /* 0x0000000803037227 */ /* 0x000fc800078e00ff */
[----:B------:R-:W-:Y:S01]  /*0190*/  IMAD R0, R3, R0, R8 ;  /* 0x0000000003007224 */ /* 0x000fe200078e0208 */
[----:B------:R-:W-:-:S04]  /*01a0*/  IABS R8, c[0x0][0x178] ;  /* 0x00005e0000087a13 */ /* 0x000fc80000000000 */
[----:B------:R-:W-:Y:S01]  /*01b0*/  ISETP.GT.U32.AND P1, PT, R7, R0, PT ;  /* 0x000000000700720c */ /* 0x000fe20003f24070 */
[----:B------:R-:W-:-:S12]  /*01c0*/  IMAD.MOV.U32 R12, RZ, RZ, R8 ;  /* 0x000000ffff0c7224 */ /* 0x000fd800078e0008 */
[----:B------:R-:W-:Y:S01]  /*01d0*/  @!P1 IMAD.IADD R0, R0, 0x1, -R7 ;  /* 0x0000000100009824 */ /* 0x000fe200078e0a07 */
[----:B------:R-:W-:Y:S02]  /*01e0*/  @!P1 IADD3 R3, R3, 0x1, RZ ;  /* 0x0000000103039810 */ /* 0x000fe40007ffe0ff */
[----:B------:R-:W-:Y:S02]  /*01f0*/  ISETP.NE.AND P1, PT, R4, RZ, PT ;  /* 0x000000ff0400720c */ /* 0x000fe40003f25270 */
[----:B------:R-:W-:Y:S02]  /*0200*/  ISETP.GE.U32.AND P0, PT, R0, R7, PT ;  /* 0x000000070000720c */ /* 0x000fe40003f06070 */
[----:B------:R-:W-:-:S04]  /*0210*/  LOP3.LUT R0, R5, R4, RZ, 0x3c, !PT ;  /* 0x0000000405007212 */ /* 0x000fc800078e3cff */
[----:B------:R-:W-:Y:S02]  /*0220*/  ISETP.GE.AND P2, PT, R0, RZ, PT ;  /* 0x000000ff0000720c */ /* 0x000fe40003f46270 */
[----:B------:R-:W-:-:S05]  /*0230*/  IADD3 R0, R6, c[0x0][0x178], RZ ;  /* 0x00005e0006007a10 */ /* 0x000fca0007ffe0ff */
[----:B------:R-:W-:-:S05]  /*0240*/  @P0 IADD3 R3, R3, 0x1, RZ ;  /* 0x0000000103030810 */ /* 0x000fca0007ffe0ff */
[----:B------:R-:W-:Y:S01]  /*0250*/  IMAD.MOV.U32 R2, RZ, RZ, R3 ;  /* 0x000000ffff027224 */ /* 0x000fe200078e0003 */
[----:B------:R-:W-:-:S04]  /*0260*/  SHF.R.S32.HI R3, RZ, 0x1f, R0 ;  /* 0x0000001fff037819 */ /* 0x000fc80000011400 */
[----:B------:R-:W-:Y:S02]  /*0270*/  @!P2 IADD3 R2, -R2, RZ, RZ ;  /* 0x000000ff0202a210 */ /* 0x000fe40007ffe1ff */
[----:B------:R-:W-:Y:S02]  /*0280*/  @!P1 LOP3.LUT R2, RZ, R4, RZ, 0x33, !PT ;  /* 0x00000004ff029212 */ /* 0x000fe400078e33ff */
[----:B------:R-:W-:-:S03]  /*0290*/  LEA.HI R3, R3, R0, RZ, 0x9 ;  /* 0x0000000003037211 */ /* 0x000fc600078f48ff */
[----:B------:R-:W-:Y:S02]  /*02a0*/  IMAD.SHL.U32 R6, R2, 0x8, RZ ;  /* 0x0000000802067824 */ /* 0x000fe400078e00ff */
[----:B------:R-:W-:-:S03]  /*02b0*/  IMAD.MOV R2, RZ, RZ, -R2 ;  /* 0x000000ffff027224 */ /* 0x000fc600078e0a02 */
[----:B------:R-:W-:Y:S01]  /*02c0*/  LEA.HI.SX32 R3, R3, -R6, 0x17 ;  /* 0x8000000603037211 */ /* 0x000fe200078fbaff */
[----:B------:R-:W-:Y:S01]  /*02d0*/  IMAD R8, R4, R2, R5 ;  /* 0x0000000204087224 */ /* 0x000fe200078e0205 */
[----:B------:R-:W-:Y:S01]  /*02e0*/  MOV R2, RZ ;  /* 0x000000ff00027202 */ /* 0x000fe20000000f00 */
[----:B------:R-:W1:Y:S01]  /*02f0*/  I2F.RP R4, R12 ;  /* 0x0000000c00047306 */ /* 0x000e620000209400 */
[----:B------:R-:W-:-:S04]  /*0300*/  IMNMX R9, R3, 0x8, PT ;  /* 0x0000000803097817 */ /* 0x000fc80003800200 */
[----:B------:R-:W-:-:S04]  /*0310*/  IABS R7, R9 ;  /* 0x0000000900077213 */ /* 0x000fc80000000000 */
[----:B------:R-:W2:Y:S08]  /*0320*/  I2F.RP R0, R7 ;  /* 0x0000000700007306 */ /* 0x000eb00000209400 */
[----:B-1----:R-:W1:Y:S08]  /*0330*/  MUFU.RCP R4, R4 ;  /* 0x0000000400047308 */ /* 0x002e700000001000 */
[----:B--2---:R-:W2:Y:S01]  /*0340*/  MUFU.RCP R0, R0 ;  /* 0x0000000000007308 */ /* 0x004ea20000001000 */
[----:B-1----:R-:W-:-:S07]  /*0350*/  IADD3 R244, R4, 0xffffffe, RZ ;  /* 0x0ffffffe04f47810 */ /* 0x002fce0007ffe0ff */
[----:B------:R1:W-:Y:S01]  /*0360*/  F2I.FTZ.U32.TRUNC.NTZ R245, R244 ;  /* 0x000000f400f57305 */ /* 0x0003e2000021f000 */
[----:B--2---:R-:W-:Y:S02]  /*0370*/  IADD3 R3, R0, 0xffffffe, RZ ;  /* 0x0ffffffe00037810 */ /* 0x004fe40007ffe0ff */
[----:B------:R-:W-:Y:S01]  /*0380*/  IABS R0, R8 ;  /* 0x0000000800007213 */ /* 0x000fe20000000000 */
[----:B-1----:R-:W-:-:S04]  /*0390*/  IMAD.MOV.U32 R244, RZ, RZ, RZ ;  /* 0x000000fffff47224 */ /* 0x002fc800078e00ff */
[----:B------:R-:W1:Y:S02]  /*03a0*/  F2I.FTZ.U32.TRUNC.NTZ R3, R3 ;  /* 0x0000000300037305 */ /* 0x000e64000021f000 */
[----:B-1----:R-:W-:-:S04]  /*03b0*/  IMAD.MOV R10, RZ, RZ, -R3 ;  /* 0x000000ffff0a7224 */ /* 0x002fc800078e0a03 */
[----:B------:R-:W-:Y:S01]  /*03c0*/  IMAD R5, R10, R7, RZ ;  /* 0x000000070a057224 */ /* 0x000fe200078e02ff */
[----:B------:R-:W-:-:S03]  /*03d0*/  IABS R10, R9 ;  /* 0x00000009000a7213 */ /* 0x000fc60000000000 */
[----:B------:R-:W-:Y:S02]  /*03e0*/  IMAD.HI.U32 R2, R3, R5, R2 ;  /* 0x0000000503027227 */ /* 0x000fe400078e0002 */
[----:B------:R-:W1:Y:S02]  /*03f0*/  I2F.RP R5, R251 ;  /* 0x000000fb00057306 */ /* 0x000e640000209400 */
[----:B------:R-:W-:Y:S02]  /*0400*/  IMAD.MOV.U32 R3, RZ, RZ, R0 ;  /* 0x000000ffff037224 */ /* 0x000fe400078e0000 */
[----:B------:R-:W-:Y:S02]  /*0410*/  IMAD.MOV R0, RZ, RZ, -R10 ;  /* 0x000000ffff007224 */ /* 0x000fe400078e0a0a */
[----:B------:R-:W-:-:S04]  /*0420*/  IMAD.HI.U32 R2, R2, R3, RZ ;  /* 0x0000000302027227 */ /* 0x000fc800078e00ff */
[----:B------:R-:W-:-:S05]  /*0430*/  IMAD R0, R2, R0, R3 ;  /* 0x0000000002007224 */ /* 0x000fca00078e0203 */
[----:B------:R-:W-:Y:S01]  /*0440*/  ISETP.GT.U32.AND P1, PT, R7, R0, PT ;  /* 0x000000000700720c */ /* 0x000fe20003f24070 */
[----:B-1----:R-:W1:-:S12]  /*0450*/  MUFU.RCP R5, R5 ;  /* 0x0000000500057308 */ /* 0x002e580000001000 */
[----:B------:R-:W-:Y:S01]  /*0460*/  @!P1 IMAD.IADD R0, R0, 0x1, -R7 ;  /* 0x0000000100009824 */ /* 0x000fe200078e0a07 */
[----:B------:R-:W-:Y:S02]  /*0470*/  @!P1 IADD3 R2, R2, 0x1, RZ ;  /* 0x0000000102029810 */ /* 0x000fe40007ffe0ff */
[----:B------:R-:W-:Y:S02]  /*0480*/  ISETP.NE.AND P1, PT, R9, RZ, PT ;  /* 0x000000ff0900720c */ /* 0x000fe40003f25270 */
[----:B------:R-:W-:Y:S02]  /*0490*/  ISETP.GE.U32.AND P0, PT, R0, R7, PT ;  /* 0x000000070000720c */ /* 0x000fe40003f06070 */
[----:B------:R-:W-:Y:S02]  /*04a0*/  LOP3.LUT R0, R8, R9, RZ, 0x3c, !PT ;  /* 0x0000000908007212 */ /* 0x000fe400078e3cff */
[----:B-1----:R-:W-:Y:S01]  /*04b0*/  IADD3 R3, R5, 0xffffffe, RZ ;  /* 0x0ffffffe05037810 */ /* 0x002fe20007ffe0ff */
[----:B------:R-:W-:Y:S01]  /*04c0*/  IMAD.MOV R5, RZ, RZ, -R245 ;  /* 0x000000ffff057224 */ /* 0x000fe200078e0af5 */
[----:B------:R-:W-:-:S02]  /*04d0*/  ISETP.GE.AND P2, PT, R0, RZ, PT ;  /* 0x000000ff0000720c */ /* 0x000fc40003f46270 */
[----:B------:R-:W-:Y:S01]  /*04e0*/  IADD3 R0, R13, -0x1, RZ ;  /* 0xffffffff0d007810 */ /* 0x000fe20007ffe0ff */
[----:B------:R-:W-:Y:S01]  /*04f0*/  IMAD R5, R5, R12, RZ ;  /* 0x0000000c05057224 */ /* 0x000fe200078e02ff */
[----:B------:R-:W1:Y:S03]  /*0500*/  F2I.FTZ.U32.TRUNC.NTZ R3, R3 ;  /* 0x0000000300037305 */ /* 0x000e66000021f000 */
[----:B------:R-:W-:Y:S01]  /*0510*/  @P0 IADD3 R2, R2, 0x1, RZ ;  /* 0x0000000102020810 */ /* 0x000fe20007ffe0ff */
[----:B------:R-:W-:Y:S01]  /*0520*/  IMAD.HI.U32 R244, R245, R5, R244 ;  /* 0x00000005f5f47227 */ /* 0x000fe200078e00f4 */
[----:B------:R-:W-:-:S04]  /*0530*/  ISETP.GE.U32.AND P0, PT, R0, 0x7fffffc0, PT ;  /* 0x7fffffc00000780c */ /* 0x000fc80003f06070 */
[----:B------:R-:W-:Y:S01]  /*0540*/  @!P2 IMAD.MOV R2, RZ, RZ, -R2 ;  /* 0x000000ffff02a224 */ /* 0x000fe200078e0a02 */
[----:B------:R-:W-:-:S04]  /*0550*/  @!P1 LOP3.LUT R2, RZ, R9, RZ, 0x33, !PT ;  /* 0x00000009ff029212 */ /* 0x000fc800078e33ff */
[----:B------:R-:W-:Y:S01]  /*0560*/  SHF.L.U32 R11, R2, 0x9, RZ ;  /* 0x00000009020b7819 */ /* 0x000fe200000006ff */
[----:B------:R-:W-:Y:S02]  /*0570*/  IMAD.MOV R248, RZ, RZ, -R2 ;  /* 0x000000fffff87224 */ /* 0x000fe400078e0a02 */
[--C-:B-1----:R-:W-:Y:S01]  /*0580*/  IMAD.MOV R4, RZ, RZ, -R3.reuse ;  /* 0x000000ffff047224 */ /* 0x102fe200078e0a03 */
[C---:B------:R-:W-:Y:S01]  /*0590*/  IADD3 R13, R11.reuse, 0x1, RZ ;  /* 0x000000010b0d7810 */ /* 0x040fe20007ffe0ff */
[----:B------:R-:W-:Y:S01]  /*05a0*/  IMAD.MOV.U32 R2, RZ, RZ, RZ ;  /* 0x000000ffff027224 */ /* 0x000fe200078e00ff */
[C---:B------:R-:W-:Y:S01]  /*05b0*/  IADD3 R12, R11.reuse, 0x2, RZ ;  /* 0x000000020b0c7810 */ /* 0x040fe20007ffe0ff */
[----:B------:R-:W-:Y:S01]  /*05c0*/  IMAD R7, R4, R251, RZ ;  /* 0x000000fb04077224 */ /* 0x000fe200078e02ff */
[----:B------:R-:W-:Y:S01]  /*05d0*/  IADD3 R10, R11, 0x3, RZ ;  /* 0x000000030b0a7810 */ /* 0x000fe20007ffe0ff */
[----:B------:R-:W-:Y:S01]  /*05e0*/  IMAD R248, R9, R248, R8 ;  /* 0x000000f809f87224 */ /* 0x000fe200078e0208 */
[----:B------:R-:W-:Y:S01]  /*05f0*/  IADD3 R0, R11, 0x4, RZ ;  /* 0x000000040b007810 */ /* 0x000fe20007ffe0ff */
[----:B------:R-:W-:Y:S01]  /*0600*/  IMAD.HI.U32 R252, R3, R7, R2 ;  /* 0x0000000703fc7227 */ /* 0x000fe200078e0002 */
[----:B------:R-:W-:Y:S01]  /*0610*/  STL [R1+0x5890], R11 ;  /* 0x0058900b01007387 */ /* 0x000fe20000100800 */
[----:B------:R-:W-:-:S02]  /*0620*/  IABS R243, R11 ;  /* 0x0000000b00f37213 */ /* 0x000fc40000000000 */
[----:B------:R-:W-:Y:S01]  /*0630*/  IMAD.IADD R248, R6, 0x1, R248 ;  /* 0x0000000106f87824 */ /* 0x000fe200078e02f8 */
[----:B------:R-:W-:Y:S01]  /*0640*/  STL [R1+0x8190], R13 ;  /* 0x0081900d01007387 */ /* 0x000fe20000100800 */
[----:B------:R-:W-:Y:S02]  /*0650*/  IABS R6, R13 ;  /* 0x0000000d00067213 */ /* 0x000fe40000000000 */
[----:B------:R-:W-:Y:S01]  /*0660*/  IABS R7, R12 ;  /* 0x0000000c00077213 */ /* 0x000fe20000000000 */
[----:B------:R-:W-:Y:S01]  /*0670*/  STL [R1+0x8194], R12 ;  /* 0x0081940c01007387 */ /* 0x000fe20000100800 */
[----:B------:R-:W-:Y:S01]  /*0680*/  IABS R9, R10 ;  /* 0x0000000a00097213 */ /* 0x000fe20000000000 */
[C---:B------:R-:W-:Y:S02]  /*0690*/  IMAD.HI.U32 R2, R252.reuse, R6, RZ ;  /* 0x00000006fc027227 */ /* 0x040fe400078e00ff */
[----:B------:R1:W-:Y:S02]  /*06a0*/  STL [R1+0x8198], R10 ;  /* 0x0081980a01007387 */ /* 0x0003e40000100800 */
[----:B------:R-:W-:-:S02]  /*06b0*/  IMAD.HI.U32 R3, R252, R7, RZ ;  /* 0x00000007fc037227 */ /* 0x000fc400078e00ff */
[----:B------:R2:W-:Y:S02]  /*06c0*/  STL [R1+0x819c], R0 ;  /* 0x00819c0001007387 */ /* 0x0005e40000100800 */
[----:B------:R-:W-:Y:S01]  /*06d0*/  IMAD.MOV R2, RZ, RZ, -R2 ;  /* 0x000000ffff027224 */ /* 0x000fe200078e0a02 */
[----:B------:R-:W-:Y:S01]  /*06e0*/  IADD3 R8, -R3, RZ, RZ ;  /* 0x000000ff03087210 */ /* 0x000fe20007ffe1ff */
[----:B------:R-:W-:Y:S01]  /*06f0*/  IMAD.HI.U32 R4, R252, R9, RZ ;  /* 0x00000009fc047227 */ /* 0x000fe200078e00ff */
[----:B-1----:R-:W-:-:S03]  /*0700*/  IABS R10, R0 ;  /* 0x00000000000a7213 */ /* 0x002fc60000000000 */
[----:B------:R-:W-:Y:S02]  /*0710*/  IMAD.MOV R4, RZ, RZ, -R4 ;  /* 0x000000ffff047224 */ /* 0x000fe400078e0a04 */
[----:B--2---:R-:W-:-:S04]  /*0720*/  IMAD.HI.U32 R0, R252, R243, RZ ;  /* 0x000000f3fc007227 */ /* 0x004fc800078e00ff */
[----:B------:R-:W-:Y:S02]  /*0730*/  IMAD.MOV R0, RZ, RZ, -R0 ;  /* 0x000000ffff007224 */ /* 0x000fe400078e0a00 */
[----:B------:R-:W-:-:S04]  /*0740*/  IMAD.HI.U32 R5, R252, R10, RZ ;  /* 0x0000000afc057227 */ /* 0x000fc800078e00ff */
[C---:B------:R-:W-:Y:S02]  /*0750*/  IMAD R243, R251.reuse, R0, R243 ;  /* 0x00000000fbf37224 */ /* 0x040fe400078e02f3 */
[----:B------:R-:W-:Y:S01]  /*0760*/  IMAD R0, R251, R2, R6 ;  /* 0x00000002fb007224 */ /* 0x000fe200078e0206 */
[----:B------:R-:W-:Y:S01]  /*0770*/  IADD3 R6, R11, 0x5, RZ ;  /* 0x000000050b067810 */ /* 0x000fe20007ffe0ff */
[----:B------:R-:W-:Y:S02]  /*0780*/  IMAD.MOV R5, RZ, RZ, -R5 ;  /* 0x000000ffff057224 */ /* 0x000fe400078e0a05 */
[C---:B------:R-:W-:Y:S01]  /*0790*/  IMAD R3, R251.reuse, R8, R7 ;  /* 0x00000008fb037224 */ /* 0x040fe200078e0207 */
[----:B------:R1:W-:Y:S01]  /*07a0*/  STL [R1+0x24], R0 ;  /* 0x0000240001007387 */ /* 0x0003e20000100800 */
[----:B------:R-:W-:Y:S01]  /*07b0*/  IMAD R2, R251, R4, R9 ;  /* 0x00000004fb027224 */ /* 0x000fe200078e0209 */
[----:B------:R-:W-:Y:S02]  /*07c0*/  IADD3 R4, R11, 0x6, RZ ;  /* 0x000000060b047810 */ /* 0x000fe40007ffe0ff */
[----:B------:R2:W-:Y:S01]  /*07d0*/  STL [R1+0x20], R3 ;  /* 0x0000200301007387 */ /* 0x0005e20000100800 */
[----:B------:R-:W-:-:S03]  /*07e0*/  IABS R242, R6 ;  /* 0x0000000600f27213 */ /* 0x000fc60000000000 */
[----:B------:R3:W-:Y:S01]  /*07f0*/  STL [R1+0x1c], R2 ;  /* 0x00001c0201007387 */ /* 0x0007e20000100800 */
[----:B-1----:R-:W-:Y:S01]  /*0800*/  IMAD R0, R251, R5, R10 ;  /* 0x00000005fb007224 */ /* 0x002fe200078e020a */
[----:B--2---:R-:W-:-:S04]  /*0810*/  IADD3 R3, R11, 0x7, RZ ;  /* 0x000000070b037810 */ /* 0x004fc80007ffe0ff */
[----:B------:R1:W-:Y:S01]  /*0820*/  STL [R1+0x18], R0 ;  /* 0x0000180001007387 */ /* 0x0003e20000100800 */
[----:B---3--:R-:W-:-:S03]  /*0830*/  IADD3 R2, R11, 0x8, RZ ;  /* 0x000000080b027810 */ /* 0x008fc60007ffe0ff */
[----:B------:R2:W-:Y:S01]  /*0840*/  STL [R1+0x81a0], R6 ;  /* 0x0081a00601007387 */ /* 0x0005e20000100800 */
[----:B------:R-:W-:Y:S02]  /*0850*/  IABS R7, R3 ;  /* 0x0000000300077213 */ /* 0x000fe40000000000 */
[----:B------:R-:W-:Y:S01]  /*0860*/  IABS R9, R2 ;  /* 0x0000000200097213 */ /* 0x000fe20000000000 */
[----:B------:R3:W-:Y:S01]  /*0870*/  STL [R1+0x81a4], R4 ;  /* 0x0081a40401007387 */ /* 0x0007e20000100800 */
[----:B-1----:R-:W-:-:S03]  /*0880*/  IADD3 R0, R11, 0x9, RZ ;  /* 0x000000090b007810 */ /* 0x002fc60007ffe0ff */
[----:B------:R1:W-:Y:S01]  /*0890*/  STL [R1+0x81a8], R3 ;  /* 0x0081a80301007387 */ /* 0x0003e20000100800 */
[----:B--2---:R-:W-:-:S03]  /*08a0*/  IABS R6, R4 ;  /* 0x0000000400067213 */ /* 0x004fc60000000000 */
[----:B------:R2:W-:Y:S01]  /*08b0*/  STL [R1+0x81ac], R2 ;  /* 0x0081ac0201007387 */ /* 0x0005e20000100800 */
[----:B------:R-:W-:Y:S01]  /*08c0*/  IABS R10, R0 ;  /* 0x00000000000a7213 */ /* 0x000fe20000000000 */
[C---:B---3--:R-:W-:Y:S02]  /*08d0*/  IMAD.HI.U32 R4, R252.reuse, R9, RZ ;  /* 0x00000009fc047227 */ /* 0x048fe400078e00ff */
[----:B------:R3:W-:Y:S02]  /*08e0*/  STL [R1+0x81b0], R0 ;  /* 0x0081b00001007387 */ /* 0x0007e40000100800 */
[----:B-1----:R-:W-:-:S04]  /*08f0*/  IMAD.HI.U32 R3, R252, R7, RZ ;  /* 0x00000007fc037227 */ /* 0x002fc800078e00ff */
[----:B--2---:R-:W-:Y:S01]  /*0900*/  IMAD.HI.U32 R2, R252, R6, RZ ;  /* 0x00000006fc027227 */ /* 0x004fe200078e00ff */
[----:B------:R-:W-:-:S03]  /*0910*/  IADD3 R8, -R3, RZ, RZ ;  /* 0x000000ff03087210 */ /* 0x000fc60007ffe1ff */
[----:B---3--:R-:W-:-:S04]  /*0920*/  IMAD.HI.U32 R0, R252, R242, RZ ;  /* 0x000000f2fc007227 */ /* 0x008fc800078e00ff */
[----:B------:R-:W-:Y:S02]  /*0930*/  IMAD.MOV R0, RZ, RZ, -R0 ;  /* 0x000000ffff007224 */ /* 0x000fe400078e0a00 */
[----:B------:R-:W-:Y:S02]  /*0940*/  IMAD.MOV R2, RZ, RZ, -R2 ;  /* 0x000000ffff027224 */ /* 0x000fe400078e0a02 */
[----:B------:R-:W-:-:S04]  /*0950*/  IMAD.HI.U32 R5, R252, R10, RZ ;  /* 0x0000000afc057227 */ /* 0x000fc800078e00ff */
[C---:B------:R-:W-:Y:S02]  /*0960*/  IMAD R242, R251.reuse, R0, R242 ;  /* 0x00000000fbf27224 */ /* 0x040fe400078e02f2 */
[----:B------:R-:W-:Y:S01]  /*0970*/  IMAD R0, R251, R2, R6 ;  /* 0x00000002fb007224 */ /* 0x000fe200078e0206 */
[----:B------:R-:W-:Y:S01]  /*0980*/  IADD3 R6, R11, 0xa, RZ ;  /* 0x0000000a0b067810 */ /* 0x000fe20007ffe0ff */
[----:B------:R-:W-:Y:S01]  /*0990*/  IMAD.MOV R4, RZ, RZ, -R4 ;  /* 0x000000ffff047224 */ /* 0x000fe200078e0a04 */
[----:B------:R-:W-:Y:S01]  /*09a0*/  STL [R1+0x8efc], R242 ;  /* 0x008efcf201007387 */ /* 0x000fe20000100800 */
[----:B------:R-:W-:Y:S01]  /*09b0*/  IMAD.MOV R5, RZ, RZ, -R5 ;  /* 0x000000ffff057224 */ /* 0x000fe200078e0a05 */
[----:B------:R-:W-:Y:S01]  /*09c0*/  IABS R241, R6 ;  /* 0x0000000600f17213 */ /* 0x000fe20000000000 */
[C---:B------:R-:W-:Y:S01]  /*09d0*/  IMAD R3, R251.reuse, R8, R7 ;  /* 0x00000008fb037224 */ /* 0x040fe200078e0207 */
[----:B------:R1:W-:Y:S01]  /*09e0*/  STL [R1+0x34], R0 ;  /* 0x0000340001007387 */ /* 0x0003e20000100800 */
[----:B------:R-:W-:Y:S01]  /*09f0*/  IMAD R2, R251, R4, R9 ;  /* 0x00000004fb027224 */ /* 0x000fe200078e0209 */
[----:B------:R-:W-:-:S02]  /*0a00*/  IADD3 R4, R11, 0xb, RZ ;  /* 0x0000000b0b047810 */ /* 0x000fc40007ffe0ff */
[----:B------:R2:W-:Y:S04]  /*0a10*/  STL [R1+0x30], R3 ;  /* 0x0000300301007387 */ /* 0x0005e80000100800 */
        /* <DEDUP_REMOVED lines=131> */
[----:B------:R-:W-:Y:S02]  /*1250*/  IMAD.MOV R4, RZ, RZ, -R4 ;  /* 0x000000ffff047224 */ /* 0x000fe400078e0a04 */
[----:B------:R-:W-:Y:S01]  /*1260*/  IMAD.MOV R5, RZ, RZ, -R5 ;  /* 0x000000ffff057224 */ /* 0x000fe200078e0a05 */
[----:B------:R1:W-:Y:S01]  /*1270*/  STL [R1+0x74], R0 ;  /* 0x0000740001007387 */ /* 0x0003e20000100800 */
[C---:B------:R-:W-:Y:S01]  /*1280*/  IMAD R3, R251.reuse, R8, R7 ;  /* 0x00000008fb037224 */ /* 0x040fe200078e0207 */
[----:B------:R-:W-:Y:S01]  /*1290*/  IABS R237, R6 ;  /* 0x0000000600ed7213 */ /* 0x000fe20000000000 */
[----:B------:R-:W-:Y:S01]  /*12a0*/  IMAD R2, R251, R4, R9 ;  /* 0x00000004fb027224 */ /* 0x000fe200078e0209 */
[----:B------:R-:W-:-:S02]  /*12b0*/  IADD3 R4, R11, 0x1f, RZ ;  /* 0x0000001f0b047810 */ /* 0x000fc40007ffe0ff */
[----:B------:R2:W-:Y:S01]  /*12c0*/  STL [R1+0x70], R3 ;  /* 0x0000700301007387 */ /* 0x0005e20000100800 */
[----:B-1----:R-:W-:-:S03]  /*12d0*/  IMAD R0, R251, R5, R10 ;  /* 0x00000005fb007224 */ /* 0x002fc600078e020a */
[----:B------:R1:W-:Y:S04]  /*12e0*/  STL [R1+0x6c], R2 ;  /* 0x00006c0201007387 */ /* 0x0003e80000100800 */
[----:B------:R3:W-:Y:S01]  /*12f0*/  STL [R1+0x68], R0 ;  /* 0x0000680001007387 */ /* 0x0007e20000100800 */
[----:B--2---:R-:W-:-:S03]  /*1300*/  IADD3 R3, R11, 0x20, RZ ;  /* 0x000000200b037810 */ /* 0x004fc60007ffe0ff */
[----:B------:R2:W-:Y:S01]  /*1310*/  STL [R1+0x8204], R6 ;  /* 0x0082040601007387 */ /* 0x0005e20000100800 */
[----:B------:R-:W-:Y:S02]  /*1320*/  IABS R7, R3 ;  /* 0x0000000300077213 */ /* 0x000fe40000000000 */
[C---:B-1----:R-:W-:Y:S01]  /*1330*/  IADD3 R2, R11.reuse, 0x21, RZ ;  /* 0x000000210b027810 */ /* 0x042fe20007ffe0ff */
[----:B------:R1:W-:Y:S01]  /*1340*/  STL [R1+0x8208], R4 ;  /* 0x0082080401007387 */ /* 0x0003e20000100800 */
[----:B---3--:R-:W-:-:S03]  /*1350*/  IADD3 R0, R11, 0x22, RZ ;  /* 0x000000220b007810 */ /* 0x008fc60007ffe0ff */
[----:B------:R3:W-:Y:S01]  /*1360*/  STL [R1+0x820c], R3 ;  /* 0x00820c0301007387 */ /* 0x0007e20000100800 */
[----:B------:R-:W-:Y:S02]  /*1370*/  IABS R9, R2 ;  /* 0x0000000200097213 */ /* 0x000fe40000000000 */
[----:B--2---:R-:W-:Y:S01]  /*1380*/  IABS R6, R4 ;  /* 0x0000000400067213 */ /* 0x004fe20000000000 */
[----:B------:R2:W-:Y:S01]  /*1390*/  STL [R1+0x8210], R2 ;  /* 0x0082100201007387 */ /* 0x0005e20000100800 */
[----:B------:R-:W-:Y:S01]  /*13a0*/  IABS R10, R0 ;  /* 0x00000000000a7213 */ /* 0x000fe20000000000 */
[C---:B-1----:R-:W-:Y:S02]  /*13b0*/  IMAD.HI.U32 R4, R252.reuse, R9, RZ ;  /* 0x00000009fc047227 */ /* 0x042fe400078e00ff */
[----:B------:R1:W-:Y:S02]  /*13c0*/  STL [R1+0x8214], R0 ;  /* 0x0082140001007387 */ /* 0x0003e40000100800 */
[----:B---3--:R-:W-:-:S04]  /*13d0*/  IMAD.HI.U32 R3, R252, R7, RZ ;  /* 0x00000007fc037227 */ /* 0x008fc800078e00ff */
[----:B--2---:R-:W-:Y:S01]  /*13e0*/  IMAD.HI.U32 R2, R252, R6, RZ ;  /* 0x00000006fc027227 */ /* 0x004fe200078e00ff */
[----:B------:R-:W-:-:S03]  /*13f0*/  IADD3 R8, -R3, RZ, RZ ;  /* 0x000000ff03087210 */ /* 0x000fc60007ffe1ff */
[----:B-1----:R-:W-:-:S04]  /*1400*/  IMAD.HI.U32 R0, R252, R237, RZ ;  /* 0x000000edfc007227 */ /* 0x002fc800078e00ff */
        /* <DEDUP_REMOVED lines=558> */
[C---:B------:R-:W-:Y:S01]  /*36f0*/  IMAD.HI.U32 R9, R252.reuse, R220, RZ ;  /* 0x000000dcfc097227 */ /* 0x040fe200078e00ff */
[----:B------:R-:W-:Y:S02]  /*3700*/  IABS R7, R4 ;  /* 0x0000000400077213 */ /* 0x000fe40000000000 */
[----:B------:R3:W-:Y:S01]  /*3710*/  STL [R1+0x17c], R2 ;  /* 0x00017c0201007387 */ /* 0x0007e20000100800 */
[----:B-1----:R-:W-:Y:S01]  /*3720*/  IMAD R0, R251, R5, R10 ;  /* 0x00000005fb007224 */ /* 0x002fe200078e020a */
[C---:B------:R-:W-:Y:S01]  /*3730*/  IADD3 R10, R11.reuse, 0xcd, RZ ;  /* 0x000000cd0b0a7810 */ /* 0x040fe20007ffe0ff */
[----:B------:R-:W-:Y:S01]  /*3740*/  IMAD.HI.U32 R8, R252, R7, RZ ;  /* 0x00000007fc087227 */ /* 0x000fe200078e00ff */
[C---:B--2---:R-:W-:Y:S02]  /*3750*/  IADD3 R3, R11.reuse, 0x75, RZ ;  /* 0x000000750b037810 */ /* 0x044fe40007ffe0ff */
[----:B------:R1:W-:Y:S01]  /*3760*/  STL [R1+0x178], R0 ;  /* 0x0001780001007387 */ /* 0x0003e20000100800 */
[----:B------:R-:W-:Y:S01]  /*3770*/  IMAD.MOV R8, RZ, RZ, -R8 ;  /* 0x000000ffff087224 */ /* 0x000fe200078e0a08 */
[----:B------:R-:W-:Y:S01]  /*3780*/  IABS R197, R10 ;  /* 0x0000000a00c57213 */ /* 0x000fe20000000000 */
[----:B------:R-:W-:Y:S01]  /*3790*/  IMAD.MOV R9, RZ, RZ, -R9 ;  /* 0x000000ffff097224 */ /* 0x000fe200078e0a09 */
[----:B---3--:R-:W-:Y:S01]  /*37a0*/  IADD3 R2, R11, 0x76, RZ ;  /* 0x000000760b027810 */ /* 0x008fe20007ffe0ff */
[----:B------:R2:W-:Y:S01]  /*37b0*/  STL [R1+0x8358], R6 ;  /* 0x0083580601007387 */ /* 0x0005e20000100800 */
[----:B------:R-:W-:Y:S01]  /*37c0*/  IABS R5, R3 ;  /* 0x0000000300057213 */ /* 0x000fe20000000000 */
[----:B------:R-:W-:-:S02]  /*37d0*/  IMAD R7, R251, R8, R7 ;  /* 0x00000008fb077224 */ /* 0x000fc400078e0207 */
[----:B------:R-:W-:Y:S01]  /*37e0*/  STL [R1+0x835c], R4 ;  /* 0x00835c0401007387 */ /* 0x000fe20000100800 */
[----:B-1----:R-:W-:Y:S01]  /*37f0*/  IADD3 R0, R11, 0x77, RZ ;  /* 0x000000770b007810 */ /* 0x002fe20007ffe0ff */
[----:B------:R-:W-:Y:S02]  /*3800*/  IMAD R220, R251, R9, R220 ;  /* 0x00000009fbdc7224 */ /* 0x000fe400078e02dc */
[----:B------:R1:W-:Y:S01]  /*3810*/  STL [R1+0x8360], R3 ;  /* 0x0083600301007387 */ /* 0x0003e20000100800 */
[----:B--2---:R-:W-:-:S03]  /*3820*/  IMAD.HI.U32 R6, R252, R5, RZ ;  /* 0x00000005fc067227 */ /* 0x004fc600078e00ff */
[----:B------:R-:W-:Y:S02]  /*3830*/  STL [R1+0x8364], R2 ;  /* 0x0083640201007387 */ /* 0x000fe40000100800 */
[----:B------:R-:W-:Y:S02]  /*3840*/  IADD3 R6, -R6, RZ, RZ ;  /* 0x000000ff06067210 */ /* 0x000fe40007ffe1ff */
[----:B------:R2:W-:Y:S01]  /*3850*/  STL [R1+0x8368], R0 ;  /* 0x0083680001007387 */ /* 0x0005e20000100800 */
[----:B-1----:R-:W-:Y:S02]  /*3860*/  IABS R3, R2 ;  /* 0x0000000200037213 */ /* 0x002fe40000000000 */
[----:B------:R-:W-:Y:S01]  /*3870*/  IMAD R5, R251, R6, R5 ;  /* 0x00000006fb057224 */ /* 0x000fe200078e0205 */
[----:B------:R1:W-:Y:S01]  /*3880*/  STL [R1+0x194], R7 ;  /* 0x0001940701007387 */ /* 0x0003e20000100800 */
[----:B------:R-:W-:Y:S01]  /*3890*/  IADD3 R6, R11, 0x79, RZ ;  /* 0x000000790b067810 */ /* 0x000fe20007ffe0ff */
[----:B------:R-:W-:-:S02]  /*38a0*/  IMAD.HI.U32 R4, R252, R3, RZ ;  /* 0x00000003fc047227 */ /* 0x000fc400078e00ff */
[----:B------:R3:W-:Y:S01]  /*38b0*/  STL [R1+0x190], R5 ;  /* 0x0001900501007387 */ /* 0x0007e20000100800 */
[----:B--2---:R-:W-:Y:S01]  /*38c0*/  IABS R0, R0 ;  /* 0x0000000000007213 */ /* 0x004fe20000000000 */
[----:B------:R-:W-:-:S04]  /*38d0*/  IMAD.MOV R4, RZ, RZ, -R4 ;  /* 0x000000ffff047224 */ /* 0x000fc800078e0a04 */
[----:B------:R-:W-:Y:S01]  /*38e0*/  IMAD.HI.U32 R2, R252, R0, RZ ;  /* 0x00000000fc027227 */ /* 0x000fe200078e00ff */
[----:B-1----:R-:W-:-:S03]  /*38f0*/  IADD3 R7, R11, 0x78, RZ ;  /* 0x000000780b077810 */ /* 0x002fc60007ffe0ff */
[----:B------:R-:W-:Y:S01]  /*3900*/  IMAD.MOV R2, RZ, RZ, -R2 ;  /* 0x000000ffff027224 */ /* 0x000fe200078e0a02 */
[----:B---3--:R-:W-:Y:S01]  /*3910*/  IADD3 R5, R11, 0x7a, RZ ;  /* 0x0000007a0b057810 */ /* 0x008fe20007ffe0ff */
[C---:B------:R-:W-:Y:S01]  /*3920*/  IMAD R3, R251.reuse, R4, R3 ;  /* 0x00000004fb037224 */ /* 0x040fe200078e0203 */
[----:B------:R-:W-:Y:S01]  /*3930*/  IABS R219, R7 ;  /* 0x0000000700db7213 */ /* 0x000fe20000000000 */
[----:B------:R-:W-:Y:S01]  /*3940*/  IMAD R0, R251, R2, R0 ;  /* 0x00000002fb007224 */ /* 0x000fe200078e0200 */
[----:B------:R-:W-:Y:S02]  /*3950*/  IADD3 R4, R11, 0x7c, RZ ;  /* 0x0000007c0b047810 */ /* 0x000fe40007ffe0ff */
[----:B------:R1:W-:Y:S01]  /*3960*/  STL [R1+0x18c], R3 ;  /* 0x00018c0301007387 */ /* 0x0003e20000100800 */
[----:B------:R-:W-:-:S03]  /*3970*/  IMAD.HI.U32 R9, R252, R219, RZ ;  /* 0x000000dbfc097227 */ /* 0x000fc600078e00ff */
[----:B------:R2:W-:Y:S01]  /*3980*/  STL [R1+0x188], R0 ;  /* 0x0001880001007387 */ /* 0x0005e20000100800 */
[----:B------:R-:W-:-:S03]  /*3990*/  IMAD.MOV R9, RZ, RZ, -R9 ;  /* 0x000000ffff097224 */ /* 0x000fc600078e0a09 */
[----:B------:R3:W-:Y:S01]  /*39a0*/  STL [R1+0x836c], R7 ;  /* 0x00836c0701007387 */ /* 0x0007e20000100800 */
[----:B------:R-:W-:Y:S01]  /*39b0*/  IMAD R219, R251, R9, R219 ;  /* 0x00000009fbdb7224 */ /* 0x000fe200078e02db */
[----:B-1----:R-:W-:Y:S02]  /*39c0*/  IADD3 R3, R11, 0x7b, RZ ;  /* 0x0000007b0b037810 */ /* 0x002fe40007ffe0ff */
[----:B------:R-:W-:Y:S01]  /*39d0*/  STL [R1+0x8370], R6 ;  /* 0x0083700601007387 */ /* 0x000fe20000100800 */
[----:B--2---:R-:W-:-:S03]  /*39e0*/  IABS R0, R4 ;  /* 0x0000000400007213 */ /* 0x004fc60000000000 */
[----:B------:R1:W-:Y:S01]  /*39f0*/  STL [R1+0x8374], R5 ;  /* 0x0083740501007387 */ /* 0x0003e20000100800 */
[----:B---3--:R-:W-:Y:S01]  /*3a00*/  IABS R7, R6 ;  /* 0x0000000600077213 */ /* 0x008fe20000000000 */
[C---:B------:R-:W-:Y:S02]  /*3a10*/  IMAD.HI.U32 R2, R252.reuse, R0, RZ ;  /* 0x00000000fc027227 */ /* 0x040fe400078e00ff */
[----:B------:R2:W-:Y:S02]  /*3a20*/  STL [R1+0x8378], R3 ;  /* 0x0083780301007387 */ /* 0x0005e40000100800 */
[----:B------:R-:W-:Y:S02]  /*3a30*/  IMAD.HI.U32 R8, R252, R7, RZ ;  /* 0x00000007fc087227 */ /* 0x000fe400078e00ff */
[----:B------:R3:W-:Y:S01]  /*3a40*/  STL [R1+0x8380], R4 ;  /* 0x0083800401007387 */ /* 0x0007e20000100800 */
[----:B-1----:R-:W-:Y:S01]  /*3a50*/  IABS R5, R5 ;  /* 0x0000000500057213 */ /* 0x002fe20000000000 */
[----:B------:R-:W-:-:S02]  /*3a60*/  IMAD.MOV R8, RZ, RZ, -R8 ;  /* 0x000000ffff087224 */ /* 0x000fc400078e0a08 */
[----:B------:R-:W-:Y:S01]  /*3a70*/  IMAD.MOV R2, RZ, RZ, -R2 ;  /* 0x000000ffff027224 */ /* 0x000fe200078e0a02 */
[----:B--2---:R-:W-:Y:S01]  /*3a80*/  IABS R3, R3 ;  /* 0x0000000300037213 */ /* 0x004fe20000000000 */
[----:B------:R-:W-:-:S04]  /*3a90*/  IMAD.HI.U32 R6, R252, R5, RZ ;  /* 0x00000005fc067227 */ /* 0x000fc800078e00ff */
[----:B---3--:R-:W-:Y:S01]  /*3aa0*/  IMAD.HI.U32 R4, R252, R3, RZ ;  /* 0x00000003fc047227 */ /* 0x008fe200078e00ff */
[----:B------:R-:W-:-:S03]  /*3ab0*/  IADD3 R6, -R6, RZ, RZ ;  /* 0x000000ff06067210 */ /* 0x000fc60007ffe1ff */
[----:B------:R-:W-:Y:S02]  /*3ac0*/  IMAD.MOV R4, RZ, RZ, -R4 ;  /* 0x000000ffff047224 */ /* 0x000fe400078e0a04 */
[C---:B------:R-:W-:Y:S02]  /*3ad0*/  IMAD R7, R251.reuse, R8, R7 ;  /* 0x00000008fb077224 */ /* 0x040fe400078e0207 */
[----:B------:R-:W-:Y:S01]  /*3ae0*/  IMAD R5, R251, R6, R5 ;  /* 0x00000006fb057224 */ /* 0x000fe200078e0205 */
[----:B------:R-:W-:Y:S01]  /*3af0*/  IADD3 R6, R11, 0x7e, RZ ;  /* 0x0000007e0b067810 */ /* 0x000fe20007ffe0ff */
[C---:B------:R-:W-:Y:S01]  /*3b00*/  IMAD R3, R251.reuse, R4, R3 ;  /* 0x00000004fb037224 */ /* 0x040fe200078e0203 */
[----:B------:R1:W-:Y:S01]  /*3b10*/  STL [R1+0x1a4], R7 ;  /* 0x0001a40701007387 */ /* 0x0003e20000100800 */
[----:B------:R-:W-:Y:S01]  /*3b20*/  IMAD R0, R251, R2, R0 ;  /* 0x00000002fb007224 */ /* 0x000fe200078e0200 */
[C---:B------:R-:W-:Y:S02]  /*3b30*/  IADD3 R4, R11.reuse, 0x81, RZ ;  /* 0x000000810b047810 */ /* 0x040fe40007ffe0ff */
[----:B------:R2:W-:Y:S04]  /*3b40*/  STL [R1+0x1a0], R5 ;  /* 0x0001a00501007387 */ /* 0x0005e80000100800 */
[----:B------:R3:W-:Y:S01]  /*3b50*/  STL [R1+0x19c], R3 ;  /* 0x00019c0301007387 */ /* 0x0007e20000100800 */
[----:B-1----:R-:W-:-:S03]  /*3b60*/  IADD3 R7, R11, 0x7d, RZ ;  /* 0x0000007d0b077810 */ /* 0x002fc60007ffe0ff */
[----:B------:R1:W-:Y:S01]  /*3b70*/  STL [R1+0x198], R0 ;  /* 0x0001980001007387 */ /* 0x0003e20000100800 */
[----:B--2---:R-:W-:-:S03]  /*3b80*/  IADD3 R5, R11, 0x7f, RZ ;  /* 0x0000007f0b057810 */ /* 0x004fc60007ffe0ff */
[----:B------:R2:W-:Y:S01]  /*3b90*/  STL [R1+0x837c], R7 ;  /* 0x00837c0701007387 */ /* 0x0005e20000100800 */
[----:B------:R-:W-:Y:S02]  /*3ba0*/  IABS R218, R7 ;  /* 0x0000000700da7213 */ /* 0x000fe40000000000 */
[----:B---3--:R-:W-:Y:S01]  /*3bb0*/  IADD3 R3, R11, 0x80, RZ ;  /* 0x000000800b037810 */ /* 0x008fe20007ffe0ff */
[----:B------:R-:W-:Y:S01]  /*3bc0*/  STL [R1+0x8384], R6 ;  /* 0x0083840601007387 */ /* 0x000fe20000100800 */
[----:B-1----:R-:W-:Y:S01]  /*3bd0*/  IABS R0, R4 ;  /* 0x0000000400007213 */ /* 0x002fe20000000000 */
[C---:B------:R-:W-:Y:S02]  /*3be0*/  IMAD.HI.U32 R9, R252.reuse, R218, RZ ;  /* 0x000000dafc097227 */ /* 0x040fe400078e00ff */
[----:B------:R1:W-:Y:S01]  /*3bf0*/  STL [R1+0x8388], R5 ;  /* 0x0083880501007387 */ /* 0x0003e20000100800 */
[----:B--2---:R-:W-:Y:S01]  /*3c00*/  IABS R7, R6 ;  /* 0x0000000600077213 */ /* 0x004fe20000000000 */
[----:B------:R-:W-:-:S02]  /*3c10*/  IMAD.HI.U32 R2, R252, R0, RZ ;  /* 0x00000000fc027227 */ /* 0x000fc400078e00ff */
[----:B------:R2:W-:Y:S02]  /*3c20*/  STL [R1+0x838c], R3 ;  /* 0x00838c0301007387 */ /* 0x0005e40000100800 */
[C---:B------:R-:W-:Y:S02]  /*3c30*/  IMAD.HI.U32 R8, R252.reuse, R7, RZ ;  /* 0x00000007fc087227 */ /* 0x040fe400078e00ff */
[----:B------:R3:W-:Y:S01]  /*3c40*/  STL [R1+0x8394], R4 ;  /* 0x0083940401007387 */ /* 0x0007e20000100800 */
[----:B-1----:R-:W-:Y:S01]  /*3c50*/  IABS R5, R5 ;  /* 0x0000000500057213 */ /* 0x002fe20000000000 */
[----:B------:R-:W-:Y:S02]  /*3c60*/  IMAD.MOV R8, RZ, RZ, -R8 ;  /* 0x000000ffff087224 */ /* 0x000fe400078e0a08 */
        /* <DEDUP_REMOVED lines=12> */
[----:B------:R-:W-:Y:S01]  /*3d30*/  IADD3 R4, R11, 0x86, RZ ;  /* 0x000000860b047810 */ /* 0x000fe20007ffe0ff */
[----:B------:R-:W-:Y:S01]  /*3d40*/  IMAD.MOV R9, RZ, RZ, -R9 ;  /* 0x000000ffff097224 */ /* 0x000fe200078e0a09 */
[----:B------:R2:W-:Y:S03]  /*3d50*/  STL [R1+0x1b0], R5 ;  /* 0x0001b00501007387 */ /* 0x0005e60000100800 */
[----:B------:R-:W-:Y:S01]  /*3d60*/  IMAD R218, R251, R9, R218 ;  /* 0x00000009fbda7224 */ /* 0x000fe200078e02da */
        /* <DEDUP_REMOVED lines=443> */
[----:B------:R-:W-:-:S02]  /*5920*/  IADD3 R9, R11, 0xce, RZ ;  /* 0x000000ce0b097810 */ /* 0x000fc40007ffe0ff */
[C---:B-1----:R-:W-:Y:S01]  /*5930*/  IADD3 R7, R11.reuse, 0xc3, RZ ;  /* 0x000000c30b077810 */ /* 0x042fe20007ffe0ff */
[----:B------:R-:W-:Y:S01]  /*5940*/  STL [R1+0x278], R0 ;  /* 0x0002780001007387 */ /* 0x000fe20000100800 */
[----:B------:R-:W-:Y:S02]  /*5950*/  IABS R196, R9 ;  /* 0x0000000900c47213 */ /* 0x000fe40000000000 */
[----:B------:R-:W-:Y:S01]  /*5960*/  IABS R204, R7 ;  /* 0x0000000700cc7213 */ /* 0x000fe20000000000 */
[----:B------:R-:W-:Y:S01]  /*5970*/  STL [R1+0x8498], R7 ;  /* 0x0084980701007387 */ /* 0x000fe20000100800 */
[C---:B--2---:R-:W-:Y:S02]  /*5980*/  IADD3 R5, R11.reuse, 0xc6, RZ ;  /* 0x000000c60b057810 */ /* 0x044fe40007ffe0ff */
[----:B---3--:R-:W-:Y:S01]  /*5990*/  IADD3 R3, R11, 0xc7, RZ ;  /* 0x000000c70b037810 */ /* 0x008fe20007ffe0ff */
[----:B------:R1:W-:Y:S01]  /*59a0*/  STL [R1+0x849c], R6 ;  /* 0x00849c0601007387 */ /* 0x0003e20000100800 */
[----:B------:R-:W-:Y:S01]  /*59b0*/  IMAD.HI.U32 R8, R252, R204, RZ ;  /* 0x000000ccfc087227 */ /* 0x000fe200078e00ff */
[----:B------:R-:W-:-:S02]  /*59c0*/  IABS R2, R5 ;  /* 0x0000000500027213 */ /* 0x000fc40000000000 */
[----:B------:R2:W-:Y:S01]  /*59d0*/  STL [R1+0x84a0], R4 ;  /* 0x0084a00401007387 */ /* 0x0005e20000100800 */
[----:B------:R-:W-:Y:S01]  /*59e0*/  IABS R203, R3 ;  /* 0x0000000300cb7213 */ /* 0x000fe20000000000 */
[----:B------:R-:W-:Y:S02]  /*59f0*/  IMAD.MOV R8, RZ, RZ, -R8 ;  /* 0x000000ffff087224 */ /* 0x000fe400078e0a08 */
[----:B------:R3:W-:Y:S01]  /*5a00*/  STL [R1+0x84a4], R5 ;  /* 0x0084a40501007387 */ /* 0x0007e20000100800 */
[----:B-1----:R-:W-:Y:S01]  /*5a10*/  IABS R6, R6 ;  /* 0x0000000600067213 */ /* 0x002fe20000000000 */
[C---:B------:R-:W-:Y:S02]  /*5a20*/  IMAD.HI.U32 R0, R252.reuse, R203, RZ ;  /* 0x000000cbfc007227 */ /* 0x040fe400078e00ff */
[----:B------:R1:W-:Y:S01]  /*5a30*/  STL [R1+0x84ac], R3 ;  /* 0x0084ac0301007387 */ /* 0x0003e20000100800 */
[----:B--2---:R-:W-:Y:S01]  /*5a40*/  IABS R4, R4 ;  /* 0x0000000400047213 */ /* 0x004fe20000000000 */
[----:B------:R-:W-:-:S04]  /*5a50*/  IMAD.HI.U32 R7, R252, R6, RZ ;  /* 0x00000006fc077227 */ /* 0x000fc800078e00ff */
[----:B---3--:R-:W-:-:S04]  /*5a60*/  IMAD.HI.U32 R5, R252, R4, RZ ;  /* 0x00000004fc057227 */ /* 0x008fc800078e00ff */
[----:B------:R-:W-:Y:S01]  /*5a70*/  IMAD.MOV R7, RZ, RZ, -R7 ;  /* 0x000000ffff077224 */ /* 0x000fe200078e0a07 */
[----:B------:R-:W-:Y:S01]  /*5a80*/  IADD3 R5, -R5, RZ, RZ ;  /* 0x000000ff05057210 */ /* 0x000fe20007ffe1ff */
[----:B-1----:R-:W-:-:S04]  /*5a90*/  IMAD.HI.U32 R3, R252, R2, RZ ;  /* 0x00000002fc037227 */ /* 0x002fc800078e00ff */
[----:B------:R-:W-:Y:S01]  /*5aa0*/  IMAD R204, R251, R8, R204 ;  /* 0x00000008fbcc7224 */ /* 0x000fe200078e02cc */
[----:B------:R-:W-:Y:S01]  /*5ab0*/  IADD3 R8, R11, 0xc8, RZ ;  /* 0x000000c80b087810 */ /* 0x000fe20007ffe0ff */
[----:B------:R-:W-:Y:S02]  /*5ac0*/  IMAD.MOV R0, RZ, RZ, -R0 ;  /* 0x000000ffff007224 */ /* 0x000fe400078e0a00 */
[----:B------:R-:W-:Y:S01]  /*5ad0*/  IMAD R6, R251, R7, R6 ;  /* 0x00000007fb067224 */ /* 0x000fe200078e0206 */
[----:B------:R-:W-:Y:S01]  /*5ae0*/  STL [R1+0x8ef4], R204 ;  /* 0x008ef4cc01007387 */ /* 0x000fe20000100800 */
[----:B------:R-:W-:Y:S01]  /*5af0*/  IMAD.MOV R3, RZ, RZ, -R3 ;  /* 0x000000ffff037224 */ /* 0x000fe200078e0a03 */
[----:B------:R-:W-:Y:S01]  /*5b00*/  IADD3 R7, R11, 0xc9, RZ ;  /* 0x000000c90b077810 */ /* 0x000fe20007ffe0ff */
[C---:B------:R-:W-:Y:S01]  /*5b10*/  IMAD R4, R251.reuse, R5, R4 ;  /* 0x00000005fb047224 */ /* 0x040fe200078e0204 */
[----:B------:R1:W-:Y:S01]  /*5b20*/  STL [R1+0x290], R6 ;  /* 0x0002900601007387 */ /* 0x0003e20000100800 */
[----:B------:R-:W-:Y:S01]  /*5b30*/  IMAD R203, R251, R0, R203 ;  /* 0x00000000fbcb7224 */ /* 0x000fe200078e02cb */
[----:B------:R-:W-:Y:S01]  /*5b40*/  IADD3 R5, R11, 0xcb, RZ ;  /* 0x000000cb0b057810 */ /* 0x000fe20007ffe0ff */
[----:B------:R-:W-:Y:S01]  /*5b50*/  IMAD R2, R251, R3, R2 ;  /* 0x00000003fb027224 */ /* 0x000fe200078e0202 */
[----:B------:R2:W-:Y:S01]  /*5b60*/  STL [R1+0x28c], R4 ;  /* 0x00028c0401007387 */ /* 0x0005e20000100800 */
[----:B------:R-:W-:-:S02]  /*5b70*/  IABS R202, R8 ;  /* 0x0000000800ca7213 */ /* 0x000fc40000000000 */
[----:B------:R-:W-:Y:S01]  /*5b80*/  IABS R201, R7 ;  /* 0x0000000700c97213 */ /* 0x000fe20000000000 */
[----:B------:R-:W-:Y:S01]  /*5b90*/  STL [R1+0x8ee4], R203 ;  /* 0x008ee4cb01007387 */ /* 0x000fe20000100800 */
[----:B------:R-:W-:Y:S02]  /*5ba0*/  IABS R199, R5 ;  /* 0x0000000500c77213 */ /* 0x000fe40000000000 */
[C---:B-1----:R-:W-:Y:S01]  /*5bb0*/  IADD3 R6, R11.reuse, 0xca, RZ ;  /* 0x000000ca0b067810 */ /* 0x042fe20007ffe0ff */
[----:B------:R1:W-:Y:S01]  /*5bc0*/  STL [R1+0x288], R2 ;  /* 0x0002880201007387 */ /* 0x0003e20000100800 */
[----:B--2---:R-:W-:Y:S02]  /*5bd0*/  IADD3 R4, R11, 0xcc, RZ ;  /* 0x000000cc0b047810 */ /* 0x004fe40007ffe0ff */
[----:B------:R-:W-:Y:S01]  /*5be0*/  IABS R200, R6 ;  /* 0x0000000600c87213 */ /* 0x000fe20000000000 */
[----:B------:R2:W-:Y:S01]  /*5bf0*/  STL [R1+0x84a8], R8 ;  /* 0x0084a80801007387 */ /* 0x0005e20000100800 */
[----:B------:R-:W-:-:S03]  /*5c00*/  IABS R198, R4 ;  /* 0x0000000400c67213 */ /* 0x000fc60000000000 */
[----:B------:R3:W-:Y:S01]  /*5c10*/  STL [R1+0x84b0], R7 ;  /* 0x0084b00701007387 */ /* 0x0007e20000100800 */
[----:B------:R-:W-:-:S03]  /*5c20*/  IMAD.HI.U32 R3, R252, R200, RZ ;  /* 0x000000c8fc037227 */ /* 0x000fc600078e00ff */
[----:B------:R4:W-:Y:S01]  /*5c30*/  STL [R1+0x84b4], R6 ;  /* 0x0084b40601007387 */ /* 0x0009e20000100800 */
[C---:B-1----:R-:W-:Y:S01]  /*5c40*/  IMAD.HI.U32 R2, R252.reuse, R199, RZ ;  /* 0x000000c7fc027227 */ /* 0x042fe200078e00ff */
[----:B------:R-:W-:Y:S02]  /*5c50*/  IADD3 R3, -R3, RZ, RZ ;  /* 0x000000ff03037210 */ /* 0x000fe40007ffe1ff */
[----:B------:R1:W-:Y:S01]  /*5c60*/  STL [R1+0x84b8], R5 ;  /* 0x0084b80501007387 */ /* 0x0003e20000100800 */
[C---:B------:R-:W-:Y:S01]  /*5c70*/  IMAD.HI.U32 R0, R252.reuse, R198, RZ ;  /* 0x000000c6fc007227 */ /* 0x040fe200078e00ff */
[C---:B--2---:R-:W-:Y:S02]  /*5c80*/  IADD3 R8, R11.reuse, 0xcf, RZ ;  /* 0x000000cf0b087810 */ /* 0x044fe40007ffe0ff */
[----:B------:R2:W-:Y:S01]  /*5c90*/  STL [R1+0x84c0], R4 ;  /* 0x0084c00401007387 */ /* 0x0005e20000100800 */
[----:B------:R-:W-:Y:S01]  /*5ca0*/  IMAD.MOV R2, RZ, RZ, -R2 ;  /* 0x000000ffff027224 */ /* 0x000fe200078e0a02 */
[C---:B---3--:R-:W-:Y:S01]  /*5cb0*/  IADD3 R7, R11.reuse, 0xd0, RZ ;  /* 0x000000d00b077810 */ /* 0x048fe20007ffe0ff */
[----:B------:R-:W-:Y:S01]  /*5cc0*/  IMAD.MOV R0, RZ, RZ, -R0 ;  /* 0x000000ffff007224 */ /* 0x000fe200078e0a00 */
[----:B----4-:R-:W-:Y:S01]  /*5cd0*/  IADD3 R6, R11, 0xd1, RZ ;  /* 0x000000d10b067810 */ /* 0x010fe20007ffe0ff */
[----:B------:R-:W-:Y:S01]  /*5ce0*/  IMAD R200, R251, R3, R200 ;  /* 0x00000003fbc87224 */ /* 0x000fe200078e02c8 */
[----:B------:R-:W-:Y:S01]  /*5cf0*/  IABS R195, R8 ;  /* 0x0000000800c37213 */ /* 0x000fe20000000000 */
[----:B-1----:R-:W-:Y:S01]  /*5d00*/  IMAD.HI.U32 R5, R252, R202, RZ ;  /* 0x000000cafc057227 */ /* 0x002fe200078e00ff */
[----:B------:R-:W-:-:S02]  /*5d10*/  IABS R194, R7 ;  /* 0x0000000700c27213 */ /* 0x000fc40000000000 */
[----:B------:R-:W-:Y:S01]  /*5d20*/  IABS R193, R6 ;  /* 0x0000000600c17213 */ /* 0x000fe20000000000 */
[----:B--2---:R-:W-:-:S04]  /*5d30*/  IMAD.HI.U32 R4, R252, R201, RZ ;  /* 0x000000c9fc047227 */ /* 0x004fc800078e00ff */
[----:B------:R-:W-:Y:S02]  /*5d40*/  IMAD.MOV R5, RZ, RZ, -R5 ;  /* 0x000000ffff057224 */ /* 0x000fe400078e0a05 */
[----:B------:R-:W-:Y:S02]  /*5d50*/  IMAD.MOV R4, RZ, RZ, -R4 ;  /* 0x000000ffff047224 */ /* 0x000fe400078e0a04 */
[C---:B------:R-:W-:Y:S02]  /*5d60*/  IMAD R202, R251.reuse, R5, R202 ;  /* 0x00000005fbca7224 */ /* 0x040fe400078e02ca */
[C---:B------:R-:W-:Y:S02]  /*5d70*/  IMAD R201, R251.reuse, R4, R201 ;  /* 0x00000004fbc97224 */ /* 0x040fe400078e02c9 */
[C---:B------:R-:W-:Y:S01]  /*5d80*/  IMAD R199, R251.reuse, R2, R199 ;  /* 0x00000002fbc77224 */ /* 0x040fe200078e02c7 */
[----:B------:R-:W-:Y:S01]  /*5d90*/  STL [R1+0x8ee8], R202 ;  /* 0x008ee8ca01007387 */ /* 0x000fe20000100800 */
[----:B------:R-:W-:-:S02]  /*5da0*/  IMAD R198, R251, R0, R198 ;  /* 0x00000000fbc67224 */ /* 0x000fc400078e02c6 */
[C---:B------:R-:W-:Y:S01]  /*5db0*/  IMAD.HI.U32 R5, R252.reuse, R197, RZ ;  /* 0x000000c5fc057227 */ /* 0x040fe200078e00ff */
[----:B------:R-:W-:Y:S03]  /*5dc0*/  STL [R1+0x8ed8], R201 ;  /* 0x008ed8c901007387 */ /* 0x000fe60000100800 */
[C---:B------:R-:W-:Y:S01]  /*5dd0*/  IMAD.HI.U32 R3, R252.reuse, R195, RZ ;  /* 0x000000c3fc037227 */ /* 0x040fe200078e00ff */
[----:B------:R-:W-:Y:S03]  /*5de0*/  STL [R1+0x8ed4], R200 ;  /* 0x008ed4c801007387 */ /* 0x000fe60000100800 */
[----:B------:R-:W-:Y:S01]  /*5df0*/  IMAD.HI.U32 R4, R252, R196, RZ ;  /* 0x000000c4fc047227 */ /* 0x000fe200078e00ff */
[----:B------:R-:W-:Y:S01]  /*5e00*/  STL [R1+0x8edc], R199 ;  /* 0x008edcc701007387 */ /* 0x000fe20000100800 */
[----:B------:R-:W-:-:S02]  /*5e10*/  IADD3 R3, -R3, RZ, RZ ;  /* 0x000000ff03037210 */ /* 0x000fc40007ffe1ff */
[C---:B------:R-:W-:Y:S01]  /*5e20*/  IMAD.HI.U32 R2, R252.reuse, R194, RZ ;  /* 0x000000c2fc027227 */ /* 0x040fe200078e00ff */
[----:B------:R-:W-:Y:S03]  /*5e30*/  STL [R1+0x8ee0], R198 ;  /* 0x008ee0c601007387 */ /* 0x000fe60000100800 */
[----:B------:R-:W-:Y:S01]  /*5e40*/  IMAD.HI.U32 R0, R252, R193, RZ ;  /* 0x000000c1fc007227 */ /* 0x000fe200078e00ff */
[----:B------:R-:W-:Y:S03]  /*5e50*/  STL [R1+0x84bc], R10 ;  /* 0x0084bc0a01007387 */ /* 0x000fe60000100800 */
[----:B------:R-:W-:Y:S01]  /*5e60*/  IMAD.MOV R5, RZ, RZ, -R5 ;  /* 0x000000ffff057224 */ /* 0x000fe200078e0a05 */
[----:B------:R1:W-:Y:S01]  /*5e70*/  STL [R1+0x84c4], R9 ;  /* 0x0084c40901007387 */ /* 0x0003e20000100800 */
[----:B------:R-:W-:-:S02]  /*5e80*/  IMAD.MOV R4, RZ, RZ, -R4 ;  /* 0x000000ffff047224 */ /* 0x000fc400078e0a04 */
[----:B------:R-:W-:Y:S01]  /*5e90*/  IMAD.MOV R2, RZ, RZ, -R2 ;  /* 0x000000ffff027224 */ /* 0x000fe200078e0a02 */
[----:B------:R2:W-:Y:S01]  /*5ea0*/  STL [R1+0x84c8], R8 ;  /* 0x0084c80801007387 */ /* 0x0005e20000100800 */
[----:B------:R-:W-:Y:S02]  /*5eb0*/  IMAD.MOV R0, RZ, RZ, -R0 ;  /* 0x000000ffff007224 */ /* 0x000fe400078e0a00 */
[C---:B------:R-:W-:Y:S01]  /*5ec0*/  IMAD R197, R251.reuse, R5, R197 ;  /* 0x00000005fbc57224 */ /* 0x040fe200078e02c5 */
[----:B------:R3:W-:Y:S01]  /*5ed0*/  STL [R1+0x84cc], R7 ;  /* 0x0084cc0701007387 */ /* 0x0007e20000100800 */
[----:B------:R-:W-:Y:S01]  /*5ee0*/  IMAD R196, R251, R4, R196 ;  /* 0x00000004fbc47224 */ /* 0x000fe200078e02c4 */
[----:B-1----:R-:W-:Y:S01]  /*5ef0*/  IADD3 R9, R11, 0xd2, RZ ;  /* 0x000000d20b097810 */ /* 0x002fe20007ffe0ff */
[C---:B------:R-:W-:Y:S01]  /*5f00*/  IMAD R195, R251.reuse, R3, R195 ;  /* 0x00000003fbc37224 */ /* 0x040fe200078e02c3 */
[----:B------:R1:W-:Y:S01]  /*5f10*/  STL [R1+0x84d4], R6 ;  /* 0x0084d40601007387 */ /* 0x0003e20000100800 */
[----:B------:R-:W-:Y:S01]  /*5f20*/  IMAD R194, R251, R2, R194 ;  /* 0x00000002fbc27224 */ /* 0x000fe200078e02c2 */
[----:B--2---:R-:W-:Y:S01]  /*5f30*/  IADD3 R8, R11, 0xd3, RZ ;  /* 0x000000d30b087810 */ /* 0x004fe20007ffe0ff */
[----:B------:R-:W-:Y:S01]  /*5f40*/  IMAD R193, R251, R0, R193 ;  /* 0x00000000fbc17224 */ /* 0x000fe200078e02c1 */
[----:B------:R-:W-:Y:S01]  /*5f50*/  IABS R192, R9 ;  /* 0x0000000900c07213 */ /* 0x000fe20000000000 */
[----:B------:R-:W-:Y:S01]  /*5f60*/  STL [R1+0x8eec], R197 ;  /* 0x008eecc501007387 */ /* 0x000fe20000100800 */
[----:B------:R-:W-:-:S02]  /*5f70*/  IABS R191, R8 ;  /* 0x0000000800bf7213 */ /* 0x000fc40000000000 */
[C---:B---3--:R-:W-:Y:S01]  /*5f80*/  IADD3 R7, R11.reuse, 0xd4, RZ ;  /* 0x000000d40b077810 */ /* 0x048fe20007ffe0ff */
[C---:B------:R-:W-:Y:S01]  /*5f90*/  IMAD.HI.U32 R5, R252.reuse, R192, RZ ;  /* 0x000000c0fc057227 */ /* 0x040fe200078e00ff */
[----:B------:R-:W-:Y:S01]  /*5fa0*/  STL [R1+0x8ecc], R196 ;  /* 0x008eccc401007387 */ /* 0x000fe20000100800 */
[C---:B-1----:R-:W-:Y:S02]  /*5fb0*/  IADD3 R6, R11.reuse, 0xd5, RZ ;  /* 0x000000d50b067810 */ /* 0x042fe40007ffe0ff */
[C---:B------:R-:W-:Y:S01]  /*5fc0*/  IMAD.HI.U32 R4, R252.reuse, R191, RZ ;  /* 0x000000bffc047227 */ /* 0x040fe200078e00ff */
[----:B------:R-:W-:Y:S01]  /*5fd0*/  STL [R1+0x8ec4], R195 ;  /* 0x008ec4c301007387 */ /* 0x000fe20000100800 */
[----:B------:R-:W-:Y:S02]  /*5fe0*/  IADD3 R0, R11, 0xd6, RZ ;  /* 0x000000d60b007810 */ /* 0x000fe40007ffe0ff */
[----:B------:R-:W-:Y:S01]  /*5ff0*/  IMAD.MOV R5, RZ, RZ, -R5 ;  /* 0x000000ffff057224 */ /* 0x000fe200078e0a05 */
[----:B------:R-:W-:Y:S01]  /*6000*/  STL [R1+0x8ec8], R194 ;  /* 0x008ec8c201007387 */ /* 0x000fe20000100800 */
[----:B------:R-:W-:Y:S01]  /*6010*/  IMAD.MOV R4, RZ, RZ, -R4 ;  /* 0x000000ffff047224 */ /* 0x000fe200078e0a04 */
[----:B------:R-:W-:Y:S01]  /*6020*/  IABS R190, R7 ;  /* 0x0000000700be7213 */ /* 0x000fe20000000000 */
[C---:B------:R-:W-:Y:S01]  /*6030*/  IMAD R192, R251.reuse, R5, R192 ;  /* 0x00000005fbc07224 */ /* 0x040fe200078e02c0 */
[----:B------:R-:W-:Y:S01]  /*6040*/  STL [R1+0x8ed0], R193 ;  /* 0x008ed0c101007387 */ /* 0x000fe20000100800 */
[----:B------:R-:W-:Y:S01]  /*6050*/  IMAD R191, R251, R4, R191 ;  /* 0x00000004fbbf7224 */ /* 0x000fe200078e02bf */
[----:B------:R-:W-:Y:S01]  /*6060*/  IABS R189, R6 ;  /* 0x0000000600bd7213 */ /* 0x000fe20000000000 */
[----:B------:R-:W-:Y:S01]  /*6070*/  IMAD.HI.U32 R3, R252, R190, RZ ;  /* 0x000000befc037227 */ /* 0x000fe200078e00ff */
[----:B------:R-:W-:Y:S01]  /*6080*/  STL [R1+0x84d0], R9 ;  /* 0x0084d00901007387 */ /* 0x000fe20000100800 */
[----:B------:R-:W-:-:S02]  /*6090*/  IABS R188, R0 ;  /* 0x0000000000bc7213 */ /* 0x000fc40000000000 */
[----:B------:R-:W-:Y:S01]  /*60a0*/  IMAD.HI.U32 R2, R252, R189, RZ ;  /* 0x000000bdfc027227 */ /* 0x000fe200078e00ff */
[----:B------:R-:W-:Y:S01]  /*60b0*/  STL [R1+0x84d8], R8 ;  /* 0x0084d80801007387 */ /* 0x000fe20000100800 */
[----:B------:R-:W-:Y:S02]  /*60c0*/  IADD3 R3, -R3, RZ, RZ ;  /* 0x000000ff03037210 */ /* 0x000fe40007ffe1ff */
[----:B------:R-:W-:Y:S01]  /*60d0*/  IMAD.MOV R2, RZ, RZ, -R2 ;  /* 0x000000ffff027224 */ /* 0x000fe200078e0a02 */
[----:B------:R-:W-:Y:S04]  /*60e0*/  STL [R1+0x84dc], R7 ;  /* 0x0084dc0701007387 */ /* 0x000fe80000100800 */
[----:B------:R-:W-:Y:S04]  /*60f0*/  STL [R1+0x84e0], R6 ;  /* 0x0084e00601007387 */ /* 0x000fe80000100800 */
[----:B------:R1:W-:Y:S04]  /*6100*/  STL [R1+0x84e4], R0 ;  /* 0x0084e40001007387 */ /* 0x0003e80000100800 */
[----:B------:R-:W-:Y:S04]  /*6110*/  STL [R1+0x8ef0], R192 ;  /* 0x008ef0c001007387 */ /* 0x000fe80000100800 */
[----:B------:R2:W-:Y:S01]  /*6120*/  STL [R1+0x8ebc], R191 ;  /* 0x008ebcbf01007387 */ /* 0x0005e20000100800 */
[----:B------:R-:W-:-:S02]  /*6130*/  IMAD R190, R251, R3, R190 ;  /* 0x00000003fbbe7224 */ /* 0x000fc400078e02be */
[----:B------:R-:W-:Y:S02]  /*6140*/  IMAD R189, R251, R2, R189 ;  /* 0x00000002fbbd7224 */ /* 0x000fe400078e02bd */
[----:B-1----:R-:W-:-:S04]  /*6150*/  IMAD.HI.U32 R0, R252, R188, RZ ;  /* 0x000000bcfc007227 */ /* 0x002fc800078e00ff */
[----:B------:R-:W-:Y:S01]  /*6160*/  IMAD.MOV R0, RZ, RZ, -R0 ;  /* 0x000000ffff007224 */ /* 0x000fe200078e0a00 */
[----:B--2---:R-:W2:Y:S01]  /*6170*/  LDL R191, [R1+0x5890] ;  /* 0x0058900001bf7983 */ /* 0x004ea20000100800 */
[----:B------:R-:W-:Y:S02]  /*6180*/  IABS R203, c[0x0][0x178] ;  /* 0x00005e0000cb7a13 */ /* 0x000fe40000000000 */
[----:B------:R-:W-:Y:S01]  /*6190*/  IMAD R188, R251, R0, R188 ;  /* 0x00000000fbbc7224 */ /* 0x000fe200078e02bc */
[----:B------:R-:W-:Y:S04]  /*61a0*/  STL [R1+0x8ec0], R190 ;  /* 0x008ec0be01007387 */ /* 0x000fe80000100800 */
[----:B------:R1:W-:Y:S04]  /*61b0*/  STL [R1+0x8ef8], R189 ;  /* 0x008ef8bd01007387 */ /* 0x0003e80000100800 */
[----:B-1----:R-:W1:Y:S02]  /*61c0*/  S2R R189, SR_TID.X ;  /* 0x0000000000bd7919 */ /* 0x002e640000002100 */
[----:B-1----:R-:W-:-:S05]  /*61d0*/  LOP3.LUT R192, R189, 0x3f, RZ, 0xc0, !PT ;  /* 0x0000003fbdc07812 */ /* 0x002fca00078ec0ff */
[----:B------:R-:W-:-:S05]  /*61e0*/  IMAD R198, R248, 0x200, R192 ;  /* 0x00000200f8c67824 */ /* 0x000fca00078e02c0 */
[C---:B------:R-:W-:Y:S02]  /*61f0*/  IADD3 R200, R198.reuse, 0x80, RZ ;  /* 0x00000080c6c87810 */ /* 0x040fe40007ffe0ff */
[C---:B------:R-:W-:Y:S02]  /*6200*/  IADD3 R193, R198.reuse, 0x40, RZ ;  /* 0x00000040c6c17810 */ /* 0x040fe40007ffe0ff */
[C---:B------:R-:W-:Y:S02]  /*6210*/  IADD3 R242, R198.reuse, 0xc0, RZ ;  /* 0x000000c0c6f27810 */ /* 0x040fe40007ffe0ff */
[C---:B------:R-:W-:Y:S02]  /*6220*/  IADD3 R239, R198.reuse, 0x100, RZ ;  /* 0x00000100c6ef7810 */ /* 0x040fe40007ffe0ff */
[C---:B------:R-:W-:Y:S02]  /*6230*/  IADD3 R240, R198.reuse, 0x140, RZ ;  /* 0x00000140c6f07810 */ /* 0x040fe40007ffe0ff */
[----:B------:R-:W-:-:S02]  /*6240*/  IADD3 R241, R198, 0x1c0, RZ ;  /* 0x000001c0c6f17810 */ /* 0x000fc40007ffe0ff */
[C---:B--2---:R-:W-:Y:S02]  /*6250*/  IADD3 R8, R191.reuse, 0xd9, RZ ;  /* 0x000000d9bf087810 */ /* 0x044fe40007ffe0ff */
[C---:B------:R-:W-:Y:S02]  /*6260*/  IADD3 R10, R191.reuse, 0xd7, RZ ;  /* 0x000000d7bf0a7810 */ /* 0x040fe40007ffe0ff */
[C---:B------:R-:W-:Y:S02]  /*6270*/  IADD3 R9, R191.reuse, 0xd8, RZ ;  /* 0x000000d8bf097810 */ /* 0x040fe40007ffe0ff */
[----:B------:R-:W-:Y:S01]  /*6280*/  IABS R185, R8 ;  /* 0x0000000800b97213 */ /* 0x000fe20000000000 */
[----:B------:R1:W-:Y:S01]  /*6290*/  STL [R1+0x84e8], R10 ;  /* 0x0084e80a01007387 */ /* 0x0003e20000100800 */
[C---:B------:R-:W-:Y:S02]  /*62a0*/  IADD3 R7, R191.reuse, 0xda, RZ ;  /* 0x000000dabf077810 */ /* 0x040fe40007ffe0ff */
[----:B------:R-:W-:Y:S01]  /*62b0*/  IADD3 R6, R191, 0xdb, RZ ;  /* 0x000000dbbf067810 */ /* 0x000fe20007ffe0ff */
[----:B------:R2:W-:Y:S01]  /*62c0*/  STL [R1+0x84ec], R9 ;  /* 0x0084ec0901007387 */ /* 0x0005e20000100800 */
[----:B------:R-:W-:Y:S01]  /*62d0*/  IMAD.HI.U32 R3, R252, R185, RZ ;  /* 0x000000b9fc037227 */ /* 0x000fe200078e00ff */
[----:B------:R-:W-:-:S02]  /*62e0*/  IABS R187, R10 ;  /* 0x0000000a00bb7213 */ /* 0x000fc40000000000 */
[----:B------:R3:W-:Y:S01]  /*62f0*/  STL [R1+0x84f0], R8 ;  /* 0x0084f00801007387 */ /* 0x0007e20000100800 */
[----:B------:R-:W-:Y:S02]  /*6300*/  IABS R186, R9 ;  /* 0x0000000900ba7213 */ /* 0x000fe40000000000 */
[----:B------:R-:W-:Y:S01]  /*6310*/  IADD3 R3, -R3, RZ, RZ ;  /* 0x000000ff03037210 */ /* 0x000fe20007ffe1ff */
[----:B------:R4:W-:Y:S01]  /*6320*/  STL [R1+0x84f4], R7 ;  /* 0x0084f40701007387 */ /* 0x0009e20000100800 */
[C---:B-1----:R-:W-:Y:S01]  /*6330*/  IADD3 R10, R191.reuse, 0xdc, RZ ;  /* 0x000000dcbf0a7810 */ /* 0x042fe20007ffe0ff */
[C---:B------:R-:W-:Y:S01]  /*6340*/  IMAD.HI.U32 R4, R252.reuse, R186, RZ ;  /* 0x000000bafc047227 */ /* 0x040fe200078e00ff */
[----:B--2---:R-:W-:Y:S01]  /*6350*/  IADD3 R9, R191, 0xdd, RZ ;  /* 0x000000ddbf097810 */ /* 0x004fe20007ffe0ff */
[----:B------:R1:W-:Y:S01]  /*6360*/  STL [R1+0x84fc], R6 ;  /* 0x0084fc0601007387 */ /* 0x0003e20000100800 */
[----:B------:R-:W-:Y:S01]  /*6370*/  IABS R184, R7 ;  /* 0x0000000700b87213 */ /* 0x000fe20000000000 */
[----:B------:R-:W-:Y:S01]  /*6380*/  IMAD R185, R251, R3, R185 ;  /* 0x00000003fbb97224 */ /* 0x000fe200078e02b9 */
[C---:B---3--:R-:W-:Y:S01]  /*6390*/  IADD3 R8, R191.reuse, 0xde, RZ ;  /* 0x000000debf087810 */ /* 0x048fe20007ffe0ff */
[----:B------:R2:W-:Y:S01]  /*63a0*/  STL [R1+0x84f8], R10 ;  /* 0x0084f80a01007387 */ /* 0x0005e20000100800 */
[----:B------:R-:W-:Y:S01]  /*63b0*/  IABS R183, R6 ;  /* 0x0000000600b77213 */ /* 0x000fe20000000000 */
[C---:B------:R-:W-:Y:S01]  /*63c0*/  IMAD.HI.U32 R2, R252.reuse, R184, RZ ;  /* 0x000000b8fc027227 */ /* 0x040fe200078e00ff */
[----:B------:R-:W-:Y:S01]  /*63d0*/  IABS R180, R8 ;  /* 0x0000000800b47213 */ /* 0x000fe20000000000 */
[----:B------:R3:W-:Y:S01]  /*63e0*/  STL [R1+0x8500], R9 ;  /* 0x0085000901007387 */ /* 0x0007e20000100800 */
[C---:B----4-:R-:W-:Y:S01]  /*63f0*/  IADD3 R7, R191.reuse, 0xdf, RZ ;  /* 0x000000dfbf077810 */ /* 0x050fe20007ffe0ff */
[C---:B------:R-:W-:Y:S01]  /*6400*/  IMAD.HI.U32 R0, R252.reuse, R183, RZ ;  /* 0x000000b7fc007227 */ /* 0x040fe200078e00ff */
[C---:B-1----:R-:W-:Y:S01]  /*6410*/  IADD3 R6, R191.reuse, 0xe0, RZ ;  /* 0x000000e0bf067810 */ /* 0x042fe20007ffe0ff */
[----:B------:R1:W-:Y:S01]  /*6420*/  STL [R1+0x8504], R8 ;  /* 0x0085040801007387 */ /* 0x0003e20000100800 */
[----:B------:R-:W-:Y:S01]  /*6430*/  IABS R182, R10 ;  /* 0x0000000a00b67213 */ /* 0x000fe20000000000 */
[C---:B------:R-:W-:Y:S01]  /*6440*/  IMAD.HI.U32 R3, R252.reuse, R180, RZ ;  /* 0x000000b4fc037227 */ /* 0x040fe200078e00ff */
[----:B------:R-:W-:Y:S01]  /*6450*/  IABS R181, R9 ;  /* 0x0000000900b57213 */ /* 0x000fe20000000000 */
[----:B------:R4:W-:Y:S01]  /*6460*/  STL [R1+0x8508], R7 ;  /* 0x0085080701007387 */ /* 0x0009e20000100800 */
[----:B--2---:R-:W-:Y:S01]  /*6470*/  IADD3 R10, R191, 0xe1, RZ ;  /* 0x000000e1bf0a7810 */ /* 0x004fe20007ffe0ff */
[----:B------:R-:W-:Y:S01]  /*6480*/  IMAD.MOV R0, RZ, RZ, -R0 ;  /* 0x000000ffff007224 */ /* 0x000fe200078e0a00 */
[----:B------:R-:W-:Y:S01]  /*6490*/  IADD3 R3, -R3, RZ, RZ ;  /* 0x000000ff03037210 */ /* 0x000fe20007ffe1ff */
[----:B------:R2:W-:Y:S01]  /*64a0*/  STL [R1+0x8510], R6 ;  /* 0x0085100601007387 */ /* 0x0005e20000100800 */
[----:B---3--:R-:W-:Y:S01]  /*64b0*/  IADD3 R9, R191, 0xe2, RZ ;  /* 0x000000e2bf097810 */ /* 0x008fe20007ffe0ff */
[----:B------:R-:W-:Y:S01]  /*64c0*/  IMAD R183, R251, R0, R183 ;  /* 0x00000000fbb77224 */ /* 0x000fe200078e02b7 */
[----:B-1----:R-:W-:Y:S01]  /*64d0*/  IADD3 R8, R191, 0xe3, RZ ;  /* 0x000000e3bf087810 */ /* 0x002fe20007ffe0ff */
[----:B------:R-:W-:Y:S01]  /*64e0*/  IMAD R180, R251, R3, R180 ;  /* 0x00000003fbb47224 */ /* 0x000fe200078e02b4 */
[----:B------:R1:W-:Y:S01]  /*64f0*/  STL [R1+0x850c], R10 ;  /* 0x00850c0a01007387 */ /* 0x0003e20000100800 */
[----:B------:R-:W-:Y:S01]  /*6500*/  IABS R179, R7 ;  /* 0x0000000700b37213 */ /* 0x000fe20000000000 */
[C---:B------:R-:W-:Y:S01]  /*6510*/  IMAD.HI.U32 R5, R252.reuse, R187, RZ ;  /* 0x000000bbfc057227 */ /* 0x040fe200078e00ff */
[----:B------:R-:W-:Y:S01]  /*6520*/  IABS R175, R8 ;  /* 0x0000000800af7213 */ /* 0x000fe20000000000 */
[----:B------:R-:W-:Y:S01]  /*6530*/  STL [R1+0x8514], R9 ;  /* 0x0085140901007387 */ /* 0x000fe20000100800 */
[----:B------:R-:W-:Y:S01]  /*6540*/  IABS R178, R6 ;  /* 0x0000000600b27213 */ /* 0x000fe20000000000 */
[----:B------:R-:W-:Y:S01]  /*6550*/  IMAD.MOV R4, RZ, RZ, -R4 ;  /* 0x000000ffff047224 */ /* 0x000fe200078e0a04 */
[C---:B----4-:R-:W-:Y:S01]  /*6560*/  IADD3 R7, R191.reuse, 0xe4, RZ ;  /* 0x000000e4bf077810 */ /* 0x050fe20007ffe0ff */
[----:B------:R-:W-:Y:S01]  /*6570*/  IMAD.HI.U32 R3, R252, R175, RZ ;  /* 0x000000affc037227 */ /* 0x000fe200078e00ff */
[----:B------:R3:W-:Y:S01]  /*6580*/  STL [R1+0x8518], R8 ;  /* 0x0085180801007387 */ /* 0x0007e20000100800 */
[----:B--2---:R-:W-:-:S02]  /*6590*/  IADD3 R6, R191, 0xe5, RZ ;  /* 0x000000e5bf067810 */ /* 0x004fc40007ffe0ff */
[----:B------:R-:W-:Y:S01]  /*65a0*/  IABS R177, R10 ;  /* 0x0000000a00b17213 */ /* 0x000fe20000000000 */
[----:B------:R2:W-:Y:S01]  /*65b0*/  STL [R1+0x851c], R7 ;  /* 0x00851c0701007387 */ /* 0x0005e20000100800 */
[----:B------:R-:W-:Y:S01]  /*65c0*/  IABS R176, R9 ;  /* 0x0000000900b07213 */ /* 0x000fe20000000000 */
[C---:B------:R-:W-:Y:S01]  /*65d0*/  IMAD.HI.U32 R0, R252.reuse, R178, RZ ;  /* 0x000000b2fc007227 */ /* 0x040fe200078e00ff */
[----:B------:R-:W-:Y:S01]  /*65e0*/  IADD3 R3, -R3, RZ, RZ ;  /* 0x000000ff03037210 */ /* 0x000fe20007ffe1ff */
[----:B------:R4:W-:Y:S01]  /*65f0*/  STL [R1+0x8524], R6 ;  /* 0x0085240601007387 */ /* 0x0009e20000100800 */
[C---:B-1----:R-:W-:Y:S01]  /*6600*/  IADD3 R10, R191.reuse, 0xe6, RZ ;  /* 0x000000e6bf0a7810 */ /* 0x042fe20007ffe0ff */
[----:B------:R-:W-:Y:S01]  /*6610*/  IMAD.MOV R2, RZ, RZ, -R2 ;  /* 0x000000ffff027224 */ /* 0x000fe200078e0a02 */
[----:B---3--:R-:W-:Y:S01]  /*6620*/  IADD3 R8, R191, 0xe8, RZ ;  /* 0x000000e8bf087810 */ /* 0x008fe20007ffe0ff */
[----:B------:R-:W-:Y:S01]  /*6630*/  IMAD R175, R251, R3, R175 ;  /* 0x00000003fbaf7224 */ /* 0x000fe200078e02af */
[C---:B------:R-:W-:Y:S01]  /*6640*/  IADD3 R9, R191.reuse, 0xe7, RZ ;  /* 0x000000e7bf097810 */ /* 0x040fe20007ffe0ff */
[----:B------:R1:W-:Y:S01]  /*6650*/  STL [R1+0x8520], R10 ;  /* 0x0085200a01007387 */ /* 0x0003e20000100800 */
[----:B------:R-:W-:Y:S01]  /*6660*/  IABS R170, R8 ;  /* 0x0000000800aa7213 */ /* 0x000fe20000000000 */
[----:B------:R-:W-:Y:S01]  /*6670*/  IMAD.MOV R5, RZ, RZ, -R5 ;  /* 0x000000ffff057224 */ /* 0x000fe200078e0a05 */
[----:B------:R-:W-:Y:S01]  /*6680*/  IABS R174, R7 ;  /* 0x0000000700ae7213 */ /* 0x000fe20000000000 */
[----:B------:R-:W-:Y:S01]  /*6690*/  STL [R1+0x8528], R9 ;  /* 0x0085280901007387 */ /* 0x000fe20000100800 */
[----:B------:R-:W-:Y:S01]  /*66a0*/  IABS R173, R6 ;  /* 0x0000000600ad7213 */ /* 0x000fe20000000000 */
[C---:B------:R-:W-:Y:S01]  /*66b0*/  IMAD.HI.U32 R3, R252.reuse, R170, RZ ;  /* 0x000000aafc037227 */ /* 0x040fe200078e00ff */
[C---:B--2---:R-:W-:Y:S01]  /*66c0*/  IADD3 R7, R191.reuse, 0xe9, RZ ;  /* 0x000000e9bf077810 */ /* 0x044fe20007ffe0ff */
[----:B------:R2:W-:Y:S01]  /*66d0*/  STL [R1+0x852c], R8 ;  /* 0x00852c0801007387 */ /* 0x0005e20000100800 */
[----:B----4-:R-:W-:Y:S01]  /*66e0*/  IADD3 R6, R191, 0xea, RZ ;  /* 0x000000eabf067810 */ /* 0x010fe20007ffe0ff */
[----:B------:R-:W-:Y:S01]  /*66f0*/  IMAD.MOV R0, RZ, RZ, -R0 ;  /* 0x000000ffff007224 */ /* 0x000fe200078e0a00 */
[----:B------:R-:W-:Y:S01]  /*6700*/  IADD3 R3, -R3, RZ, RZ ;  /* 0x000000ff03037210 */ /* 0x000fe20007ffe1ff */
[----:B------:R3:W-:Y:S01]  /*6710*/  STL [R1+0x8530], R7 ;  /* 0x0085300701007387 */ /* 0x0007e20000100800 */
[----:B------:R-:W-:Y:S01]  /*6720*/  IABS R172, R10 ;  /* 0x0000000a00ac7213 */ /* 0x000fe20000000000 */
[----:B------:R-:W-:Y:S01]  /*6730*/  IMAD R186, R251, R4, R186 ;  /* 0x00000004fbba7224 */ /* 0x000fe200078e02ba */
[----:B-1----:R-:W-:Y:S01]  /*6740*/  IADD3 R10, R191, 0xeb, RZ ;  /* 0x000000ebbf0a7810 */ /* 0x002fe20007ffe0ff */
[----:B------:R-:W-:Y:S01]  /*6750*/  IMAD R170, R251, R3, R170 ;  /* 0x00000003fbaa7224 */ /* 0x000fe200078e02aa */
[----:B------:R-:W-:Y:S01]  /*6760*/  IABS R171, R9 ;  /* 0x0000000900ab7213 */ /* 0x000fe20000000000 */
[----:B------:R1:W-:Y:S01]  /*6770*/  STL [R1+0x8534], R6 ;  /* 0x0085340601007387 */ /* 0x0003e20000100800 */
[----:B--2---:R-:W-:Y:S01]  /*6780*/  IADD3 R8, R191, 0xed, RZ ;  /* 0x000000edbf087810 */ /* 0x004fe20007ffe0ff */
[----:B------:R-:W-:Y:S01]  /*6790*/  IMAD R184, R251, R2, R184 ;  /* 0x00000002fbb87224 */ /* 0x000fe200078e02b8 */
[C---:B------:R-:W-:Y:S01]  /*67a0*/  IADD3 R9, R191.reuse, 0xec, RZ ;  /* 0x000000ecbf097810 */ /* 0x040fe20007ffe0ff */
[----:B------:R2:W-:Y:S01]  /*67b0*/  STL [R1+0x8538], R10 ;  /* 0x0085380a01007387 */ /* 0x0005e20000100800 */
[----:B------:R-:W-:Y:S01]  /*67c0*/  IABS R165, R8 ;  /* 0x0000000800a57213 */ /* 0x000fe20000000000 */
[C---:B------:R-:W-:Y:S01]  /*67d0*/  IMAD.HI.U32 R4, R252.reuse, R181, RZ ;  /* 0x000000b5fc047227 */ /* 0x040fe200078e00ff */
[----:B------:R-:W-:Y:S01]  /*67e0*/  IABS R169, R7 ;  /* 0x0000000700a97213 */ /* 0x000fe20000000000 */
[----:B------:R4:W-:Y:S01]  /*67f0*/  STL [R1+0x853c], R9 ;  /* 0x00853c0901007387 */ /* 0x0009e20000100800 */
[----:B------:R-:W-:Y:S01]  /*6800*/  IABS R168, R6 ;  /* 0x0000000600a87213 */ /* 0x000fe20000000000 */
[C---:B------:R-:W-:Y:S01]  /*6810*/  IMAD.HI.U32 R3, R252.reuse, R165, RZ ;  /* 0x000000a5fc037227 */ /* 0x040fe200078e00ff */
[----:B---3--:R-:W-:Y:S01]  /*6820*/  IADD3 R7, R191, 0xee, RZ ;  /* 0x000000eebf077810 */ /* 0x008fe20007ffe0ff */
[----:B------:R3:W-:Y:S01]  /*6830*/  STL [R1+0x8540], R8 ;  /* 0x0085400801007387 */ /* 0x0007e20000100800 */
[----:B------:R-:W-:Y:S01]  /*6840*/  IABS R167, R10 ;  /* 0x0000000a00a77213 */ /* 0x000fe20000000000 */
[----:B------:R-:W-:Y:S01]  /*6850*/  IMAD R187, R251, R5, R187 ;  /* 0x00000005fbbb7224 */ /* 0x000fe200078e02bb */
[C---:B-1----:R-:W-:Y:S01]  /*6860*/  IADD3 R6, R191.reuse, 0xef, RZ ;  /* 0x000000efbf067810 */ /* 0x042fe20007ffe0ff */
[----:B------:R1:W-:Y:S01]  /*6870*/  STL [R1+0x8544], R7 ;  /* 0x0085440701007387 */ /* 0x0003e20000100800 */
[C---:B--2---:R-:W-:Y:S01]  /*6880*/  IADD3 R10, R191.reuse, 0xf0, RZ ;  /* 0x000000f0bf0a7810 */ /* 0x044fe20007ffe0ff */
[C---:B------:R-:W-:Y:S01]  /*6890*/  IMAD.HI.U32 R2, R252.reuse, R179, RZ ;  /* 0x000000b3fc027227 */ /* 0x040fe200078e00ff */
[----:B------:R-:W-:Y:S01]  /*68a0*/  IABS R166, R9 ;  /* 0x0000000900a67213 */ /* 0x000fe20000000000 */
[----:B------:R2:W-:Y:S01]  /*68b0*/  STL [R1+0x854c], R6 ;  /* 0x00854c0601007387 */ /* 0x0005e20000100800 */
[----:B----4-:R-:W-:Y:S01]  /*68c0*/  IADD3 R9, R191, 0xf1, RZ ;  /* 0x000000f1bf097810 */ /* 0x010fe20007ffe0ff */
[----:B------:R-:W-:Y:S01]  /*68d0*/  IMAD R178, R251, R0, R178 ;  /* 0x00000000fbb27224 */ /* 0x000fe200078e02b2 */
[----:B------:R-:W-:Y:S01]  /*68e0*/  IADD3 R3, -R3, RZ, RZ ;  /* 0x000000ff03037210 */ /* 0x000fe20007ffe1ff */
[----:B------:R-:W-:Y:S01]  /*68f0*/  STL [R1+0x8548], R10 ;  /* 0x0085480a01007387 */ /* 0x000fe20000100800 */
[----:B---3--:R-:W-:Y:S01]  /*6900*/  IADD3 R8, R191, 0xf2, RZ ;  /* 0x000000f2bf087810 */ /* 0x008fe20007ffe0ff */
[C---:B------:R-:W-:Y:S01]  /*6910*/  IMAD.HI.U32 R5, R252.reuse, R182, RZ ;  /* 0x000000b6fc057227 */ /* 0x040fe200078e00ff */
[----:B------:R-:W-:Y:S01]  /*6920*/  IABS R162, R10 ;  /* 0x0000000a00a27213 */ /* 0x000fe20000000000 */
[----:B------:R-:W-:Y:S01]  /*6930*/  STL [R1+0x8550], R9 ;  /* 0x0085500901007387 */ /* 0x000fe20000100800 */
[----:B------:R-:W-:Y:S01]  /*6940*/  IABS R160, R8 ;  /* 0x0000000800a07213 */ /* 0x000fe20000000000 */
[----:B------:R-:W-:Y:S01]  /*6950*/  IMAD R165, R251, R3, R165 ;  /* 0x00000003fba57224 */ /* 0x000fe200078e02a5 */
[----:B------:R-:W-:Y:S01]  /*6960*/  IABS R164, R7 ;  /* 0x0000000700a47213 */ /* 0x000fe20000000000 */
[----:B------:R3:W-:Y:S01]  /*6970*/  STL [R1+0x8554], R8 ;  /* 0x0085540801007387 */ /* 0x0007e20000100800 */
[----:B------:R-:W-:Y:S01]  /*6980*/  IMAD.HI.U32 R3, R252, R162, RZ ;  /* 0x000000a2fc037227 */ /* 0x000fe200078e00ff */
[----:B------:R-:W-:-:S02]  /*6990*/  IABS R163, R6 ;  /* 0x0000000600a37213 */ /* 0x000fc40000000000 */
[C---:B-1----:R-:W-:Y:S01]  /*69a0*/  IADD3 R7, R191.reuse, 0xf3, RZ ;  /* 0x000000f3bf077810 */ /* 0x042fe20007ffe0ff */
[----:B------:R-:W-:Y:S01]  /*69b0*/  IMAD.MOV R3, RZ, RZ, -R3 ;  /* 0x000000ffff037224 */ /* 0x000fe200078e0a03 */
[C---:B--2---:R-:W-:Y:S01]  /*69c0*/  IADD3 R6, R191.reuse, 0xf4, RZ ;  /* 0x000000f4bf067810 */ /* 0x044fe20007ffe0ff */
[C---:B------:R-:W-:Y:S01]  /*69d0*/  IMAD.HI.U32 R0, R252.reuse, R173, RZ ;  /* 0x000000adfc007227 */ /* 0x040fe200078e00ff */
[----:B------:R-:W-:Y:S01]  /*69e0*/  IABS R161, R9 ;  /* 0x0000000900a17213 */ /* 0x000fe20000000000 */
[----:B------:R1:W-:Y:S01]  /*69f0*/  STL [R1+0x8558], R7 ;  /* 0x0085580701007387 */ /* 0x0003e20000100800 */
[----:B---3--:R-:W-:Y:S01]  /*6a00*/  IADD3 R8, R191, 0xf7, RZ ;  /* 0x000000f7bf087810 */ /* 0x008fe20007ffe0ff */
[----:B------:R-:W-:Y:S01]  /*6a10*/  IMAD R162, R251, R3, R162 ;  /* 0x00000003fba27224 */ /* 0x000fe200078e02a2 */
[C---:B------:R-:W-:Y:S01]  /*6a20*/  IADD3 R10, R191.reuse, 0xf5, RZ ;  /* 0x000000f5bf0a7810 */ /* 0x040fe20007ffe0ff */
[----:B------:R2:W-:Y:S01]  /*6a30*/  STL [R1+0x8560], R6 ;  /* 0x0085600601007387 */ /* 0x0005e20000100800 */
[C---:B------:R-:W-:Y:S01]  /*6a40*/  IADD3 R9, R191.reuse, 0xf6, RZ ;  /* 0x000000f6bf097810 */ /* 0x040fe20007ffe0ff */
[----:B------:R-:W-:Y:S01]  /*6a50*/  IMAD.MOV R4, RZ, RZ, -R4 ;  /* 0x000000ffff047224 */ /* 0x000fe200078e0a04 */
[----:B------:R-:W-:Y:S01]  /*6a60*/  IABS R155, R8 ;  /* 0x00000008009b7213 */ /* 0x000fe20000000000 */
[----:B------:R3:W-:Y:S01]  /*6a70*/  STL [R1+0x855c], R10 ;  /* 0x00855c0a01007387 */ /* 0x0007e20000100800 */
[----:B------:R-:W-:Y:S01]  /*6a80*/  IABS R159, R7 ;  /* 0x00000007009f7213 */ /* 0x000fe20000000000 */
[----:B------:R-:W-:Y:S01]  /*6a90*/  IMAD.MOV R2, RZ, RZ, -R2 ;  /* 0x000000ffff027224 */ /* 0x000fe200078e0a02 */
[----:B------:R-:W-:Y:S01]  /*6aa0*/  IABS R158, R6 ;  /* 0x00000006009e7213 */ /* 0x000fe20000000000 */
[----:B------:R-:W-:Y:S01]  /*6ab0*/  STL [R1+0x8564], R9 ;  /* 0x0085640901007387 */ /* 0x000fe20000100800 */
[----:B------:R-:W-:Y:S01]  /*6ac0*/  IMAD.HI.U32 R3, R252, R155, RZ ;  /* 0x0000009bfc037227 */ /* 0x000fe200078e00ff */
[----:B-1----:R-:W-:-:S02]  /*6ad0*/  IADD3 R7, R191, 0xf8, RZ ;  /* 0x000000f8bf077810 */ /* 0x002fc40007ffe0ff */
[----:B------:R1:W-:Y:S01]  /*6ae0*/  STL [R1+0x8568], R8 ;  /* 0x0085680801007387 */ /* 0x0003e20000100800 */
[----:B--2---:R-:W-:Y:S01]  /*6af0*/  IADD3 R6, R191, 0xf9, RZ ;  /* 0x000000f9bf067810 */ /* 0x004fe20007ffe0ff */
[----:B------:R-:W-:Y:S01]  /*6b00*/  IMAD.MOV R5, RZ, RZ, -R5 ;  /* 0x000000ffff057224 */ /* 0x000fe200078e0a05 */
[----:B------:R-:W-:Y:S01]  /*6b10*/  IABS R157, R10 ;  /* 0x0000000a009d7213 */ /* 0x000fe20000000000 */
[----:B------:R2:W-:Y:S01]  /*6b20*/  STL [R1+0x856c], R7 ;  /* 0x00856c0701007387 */ /* 0x0005e20000100800 */
[----:B------:R-:W-:Y:S01]  /*6b30*/  IABS R156, R9 ;  /* 0x00000009009c7213 */ /* 0x000fe20000000000 */
[----:B------:R-:W-:Y:S01]  /*6b40*/  IMAD.MOV R0, RZ, RZ, -R0 ;  /* 0x000000ffff007224 */ /* 0x000fe200078e0a00 */
[----:B------:R-:W-:Y:S01]  /*6b50*/  IADD3 R3, -R3, RZ, RZ ;  /* 0x000000ff03037210 */ /* 0x000fe20007ffe1ff */
[----:B------:R4:W-:Y:S01]  /*6b60*/  STL [R1+0x8574], R6 ;  /* 0x0085740601007387 */ /* 0x0009e20000100800 */
[----:B---3--:R-:W-:Y:S01]  /*6b70*/  IADD3 R10, R191, 0xfa, RZ ;  /* 0x000000fabf0a7810 */ /* 0x008fe20007ffe0ff */
[----:B------:R-:W-:Y:S01]  /*6b80*/  IMAD R181, R251, R4, R181 ;  /* 0x00000004fbb57224 */ /* 0x000fe200078e02b5 */
[----:B-1----:R-:W-:Y:S01]  /*6b90*/  IADD3 R8, R191, 0xfc, RZ ;  /* 0x000000fcbf087810 */ /* 0x002fe20007ffe0ff */
[----:B------:R-:W-:Y:S01]  /*6ba0*/  IMAD R155, R251, R3, R155 ;  /* 0x00000003fb9b7224 */ /* 0x000fe200078e029b */
[----:B------:R-:W-:Y:S01]  /*6bb0*/  IADD3 R9, R191, 0xfb, RZ ;  /* 0x000000fbbf097810 */ /* 0x000fe20007ffe0ff */
[----:B------:R1:W-:Y:S01]  /*6bc0*/  STL [R1+0x8570], R10 ;  /* 0x0085700a01007387 */ /* 0x0003e20000100800 */
[----:B------:R-:W-:Y:S01]  /*6bd0*/  IABS R150, R8 ;  /* 0x0000000800967213 */ /* 0x000fe20000000000 */
[----:B------:R-:W-:Y:S01]  /*6be0*/  IMAD R179, R251, R2, R179 ;  /* 0x00000002fbb37224 */ /* 0x000fe200078e02b3 */
[----:B------:R-:W-:Y:S01]  /*6bf0*/  IABS R154, R7 ;  /* 0x00000007009a7213 */ /* 0x000fe20000000000 */
[----:B------:R-:W-:Y:S01]  /*6c00*/  STL [R1+0x8578], R9 ;  /* 0x0085780901007387 */ /* 0x000fe20000100800 */
[----:B------:R-:W-:Y:S01]  /*6c10*/  IABS R153, R6 ;  /* 0x0000000600997213 */ /* 0x000fe20000000000 */
[C---:B------:R-:W-:Y:S01]  /*6c20*/  IMAD.HI.U32 R3, R252.reuse, R150, RZ ;  /* 0x00000096fc037227 */ /* 0x040fe200078e00ff */
[C---:B--2---:R-:W-:Y:S01]  /*6c30*/  IADD3 R7, R191.reuse, 0xfd, RZ ;  /* 0x000000fdbf077810 */ /* 0x044fe20007ffe0ff */
[----:B------:R2:W-:Y:S01]  /*6c40*/  STL [R1+0x857c], R8 ;  /* 0x00857c0801007387 */ /* 0x0005e20000100800 */
[----:B----4-:R-:W-:Y:S01]  /*6c50*/  IADD3 R6, R191, 0xfe, RZ ;  /* 0x000000febf067810 */ /* 0x010fe20007ffe0ff */
[C---:B------:R-:W-:Y:S01]  /*6c60*/  IMAD.HI.U32 R4, R252.reuse, R176, RZ ;  /* 0x000000b0fc047227 */ /* 0x040fe200078e00ff */
[----:B------:R-:W-:Y:S01]  /*6c70*/  IABS R152, R10 ;  /* 0x0000000a00987213 */ /* 0x000fe20000000000 */
[----:B------:R3:W-:Y:S01]  /*6c80*/  STL [R1+0x8580], R7 ;  /* 0x0085800701007387 */ /* 0x0007e20000100800 */
[----:B------:R-:W-:Y:S01]  /*6c90*/  IABS R151, R9 ;  /* 0x0000000900977213 */ /* 0x000fe20000000000 */
[----:B------:R-:W-:Y:S01]  /*6ca0*/  IMAD R182, R251, R5, R182 ;  /* 0x00000005fbb67224 */ /* 0x000fe200078e02b6 */
[----:B------:R-:W-:Y:S01]  /*6cb0*/  IADD3 R3, -R3, RZ, RZ ;  /* 0x000000ff03037210 */ /* 0x000fe20007ffe1ff */
[C---:B------:R-:W-:Y:S01]  /*6cc0*/  IMAD.HI.U32 R2, R252.reuse, R174, RZ ;  /* 0x000000aefc027227 */ /* 0x040fe200078e00ff */
[C---:B-1----:R-:W-:Y:S01]  /*6cd0*/  IADD3 R10, R191.reuse, 0xff, RZ ;  /* 0x000000ffbf0a7810 */ /* 0x042fe20007ffe0ff */
[----:B------:R1:W-:Y:S01]  /*6ce0*/  STL [R1+0x8584], R6 ;  /* 0x0085840601007387 */ /* 0x0003e20000100800 */
[----:B--2---:R-:W-:Y:S01]  /*6cf0*/  IADD3 R8, R191, 0x101, RZ ;  /* 0x00000101bf087810 */ /* 0x004fe20007ffe0ff */
[----:B------:R-:W-:Y:S01]  /*6d00*/  IMAD R173, R251, R0, R173 ;  /* 0x00000000fbad7224 */ /* 0x000fe200078e02ad */
[C---:B------:R-:W-:Y:S01]  /*6d10*/  IADD3 R9, R191.reuse, 0x100, RZ ;  /* 0x00000100bf097810 */ /* 0x040fe20007ffe0ff */
[C---:B------:R-:W-:Y:S01]  /*6d20*/  IMAD.HI.U32 R5, R252.reuse, R177, RZ ;  /* 0x000000b1fc057227 */ /* 0x040fe200078e00ff */
[----:B------:R-:W-:Y:S01]  /*6d30*/  IABS R145, R8 ;  /* 0x0000000800917213 */ /* 0x000fe20000000000 */
[----:B------:R2:W-:Y:S01]  /*6d40*/  STL [R1+0x8588], R10 ;  /* 0x0085880a01007387 */ /* 0x0005e20000100800 */
[----:B------:R-:W-:Y:S01]  /*6d50*/  IABS R149, R7 ;  /* 0x0000000700957213 */ /* 0x000fe20000000000 */
[C---:B------:R-:W-:Y:S01]  /*6d60*/  IMAD.HI.U32 R0, R252.reuse, R168, RZ ;  /* 0x000000a8fc007227 */ /* 0x040fe200078e00ff */
[----:B------:R-:W-:Y:S01]  /*6d70*/  IABS R148, R6 ;  /* 0x0000000600947213 */ /* 0x000fe20000000000 */
[----:B------:R-:W-:Y:S01]  /*6d80*/  STL [R1+0x858c], R9 ;  /* 0x00858c0901007387 */ /* 0x000fe20000100800 */
[----:B---3--:R-:W-:Y:S01]  /*6d90*/  IADD3 R7, R191, 0x102, RZ ;  /* 0x00000102bf077810 */ /* 0x008fe20007ffe0ff */
[----:B------:R-:W-:Y:S01]  /*6da0*/  IMAD R150, R251, R3, R150 ;  /* 0x00000003fb967224 */ /* 0x000fe200078e0296 */
[----:B-1----:R-:W-:Y:S01]  /*6db0*/  IADD3 R6, R191, 0x103, RZ ;  /* 0x00000103bf067810 */ /* 0x002fe20007ffe0ff */
[----:B------:R-:W-:Y:S01]  /*6dc0*/  IMAD.HI.U32 R3, R252, R145, RZ ;  /* 0x00000091fc037227 */ /* 0x000fe200078e00ff */
[----:B------:R1:W-:Y:S01]  /*6dd0*/  STL [R1+0x8590], R8 ;  /* 0x0085900801007387 */ /* 0x0003e20000100800 */
[----:B------:R-:W-:-:S02]  /*6de0*/  IABS R147, R10 ;  /* 0x0000000a00937213 */ /* 0x000fc40000000000 */
[----:B------:R-:W-:Y:S01]  /*6df0*/  IMAD.MOV R4, RZ, RZ, -R4 ;  /* 0x000000ffff047224 */ /* 0x000fe200078e0a04 */
[----:B------:R-:W-:Y:S01]  /*6e00*/  IABS R146, R9 ;  /* 0x0000000900927213 */ /* 0x000fe20000000000 */
[----:B------:R-:W-:Y:S01]  /*6e10*/  IMAD.MOV R2, RZ, RZ, -R2 ;  /* 0x000000ffff027224 */ /* 0x000fe200078e0a02 */
[----:B------:R-:W-:Y:S01]  /*6e20*/  IADD3 R3, -R3, RZ, RZ ;  /* 0x000000ff03037210 */ /* 0x000fe20007ffe1ff */
[----:B------:R-:W-:Y:S01]  /*6e30*/  IMAD.MOV R5, RZ, RZ, -R5 ;  /* 0x000000ffff057224 */ /* 0x000fe200078e0a05 */
[C---:B--2---:R-:W-:Y:S01]  /*6e40*/  IADD3 R10, R191.reuse, 0x104, RZ ;  /* 0x00000104bf0a7810 */ /* 0x044fe20007ffe0ff */
[----:B------:R-:W-:Y:S01]  /*6e50*/  IMAD.MOV R0, RZ, RZ, -R0 ;  /* 0x000000ffff007224 */ /* 0x000fe200078e0a00 */
[----:B-1----:R-:W-:Y:S01]  /*6e60*/  IADD3 R8, R191, 0x106, RZ ;  /* 0x00000106bf087810 */ /* 0x002fe20007ffe0ff */
[----:B------:R-:W-:Y:S01]  /*6e70*/  IMAD R176, R251, R4, R176 ;  /* 0x00000004fbb07224 */ /* 0x000fe200078e02b0 */
[----:B------:R-:W-:Y:S01]  /*6e80*/  IADD3 R9, R191, 0x105, RZ ;  /* 0x00000105bf097810 */ /* 0x000fe20007ffe0ff */
[----:B------:R-:W-:Y:S01]  /*6e90*/  IMAD R174, R251, R2, R174 ;  /* 0x00000002fbae7224 */ /* 0x000fe200078e02ae */
[----:B------:R-:W-:Y:S01]  /*6ea0*/  IABS R140, R8 ;  /* 0x00000008008c7213 */ /* 0x000fe20000000000 */
[----:B------:R-:W-:Y:S01]  /*6eb0*/  IMAD.HI.U32 R4, R252, R171, RZ ;  /* 0x000000abfc047227 */ /* 0x000fe200078e00ff */
[----:B------:R1:W-:Y:S01]  /*6ec0*/  STL [R1+0x8594], R7 ;  /* 0x0085940701007387 */ /* 0x0003e20000100800 */
[----:B------:R-:W-:-:S02]  /*6ed0*/  IABS R144, R7 ;  /* 0x0000000700907213 */ /* 0x000fc40000000000 */
[C---:B------:R-:W-:Y:S01]  /*6ee0*/  IMAD R177, R251.reuse, R5, R177 ;  /* 0x00000005fbb17224 */ /* 0x040fe200078e02b1 */
[----:B------:R2:W-:Y:S01]  /*6ef0*/  STL [R1+0x859c], R6 ;  /* 0x00859c0601007387 */ /* 0x0005e20000100800 */
[C---:B------:R-:W-:Y:S01]  /*6f00*/  IMAD.HI.U32 R2, R252.reuse, R169, RZ ;  /* 0x000000a9fc027227 */ /* 0x040fe200078e00ff */
[----:B------:R-:W-:Y:S02]  /*6f10*/  IABS R143, R6 ;  /* 0x00000006008f7213 */ /* 0x000fe40000000000 */
[----:B------:R3:W-:Y:S01]  /*6f20*/  STL [R1+0x8598], R10 ;  /* 0x0085980a01007387 */ /* 0x0007e20000100800 */
[----:B------:R-:W-:Y:S01]  /*6f30*/  IMAD R168, R251, R0, R168 ;  /* 0x00000000fba87224 */ /* 0x000fe200078e02a8 */
[----:B-1----:R-:W-:Y:S01]  /*6f40*/  IADD3 R7, R191, 0x107, RZ ;  /* 0x00000107bf077810 */ /* 0x002fe20007ffe0ff */
[----:B------:R-:W-:Y:S01]  /*6f50*/  IMAD.HI.U32 R5, R252, R172, RZ ;  /* 0x000000acfc057227 */ /* 0x000fe200078e00ff */
[----:B------:R1:W-:Y:S01]  /*6f60*/  STL [R1+0x85a0], R9 ;  /* 0x0085a00901007387 */ /* 0x0003e20000100800 */
[----:B------:R-:W-:-:S02]  /*6f70*/  IABS R142, R10 ;  /* 0x0000000a008e7213 */ /* 0x000fc40000000000 */
[C---:B------:R-:W-:Y:S01]  /*6f80*/  IMAD.HI.U32 R0, R252.reuse, R163, RZ ;  /* 0x000000a3fc007227 */ /* 0x040fe200078e00ff */
[----:B------:R4:W-:Y:S01]  /*6f90*/  STL [R1+0x85a4], R8 ;  /* 0x0085a40801007387 */ /* 0x0009e20000100800 */
[----:B--2---:R-:W-:Y:S02]  /*6fa0*/  IADD3 R6, R191, 0x108, RZ ;  /* 0x00000108bf067810 */ /* 0x004fe40007ffe0ff */
[----:B------:R-:W-:Y:S01]  /*6fb0*/  IMAD.MOV R4, RZ, RZ, -R4 ;  /* 0x000000ffff047224 */ /* 0x000fe200078e0a04 */
[----:B------:R-:W-:Y:S01]  /*6fc0*/  IABS R141, R9 ;  /* 0x00000009008d7213 */ /* 0x000fe20000000000 */
[----:B------:R-:W-:Y:S01]  /*6fd0*/  IMAD R145, R251, R3, R145 ;  /* 0x00000003fb917224 */ /* 0x000fe200078e0291 */
[C---:B---3--:R-:W-:Y:S01]  /*6fe0*/  IADD3 R10, R191.reuse, 0x109, RZ ;  /* 0x00000109bf0a7810 */ /* 0x048fe20007ffe0ff */
[----:B------:R-:W-:Y:S01]  /*6ff0*/  IMAD.MOV R2, RZ, RZ, -R2 ;  /* 0x000000ffff027224 */ /* 0x000fe200078e0a02 */
[C---:B-1----:R-:W-:Y:S01]  /*7000*/  IADD3 R9, R191.reuse, 0x10a, RZ ;  /* 0x0000010abf097810 */ /* 0x042fe20007ffe0ff */
[C---:B------:R-:W-:Y:S01]  /*7010*/  IMAD.HI.U32 R3, R252.reuse, R140, RZ ;  /* 0x0000008cfc037227 */ /* 0x040fe200078e00ff */
[----:B----4-:R-:W-:Y:S01]  /*7020*/  IADD3 R8, R191, 0x10b, RZ ;  /* 0x0000010bbf087810 */ /* 0x010fe20007ffe0ff */
[----:B------:R1:W-:Y:S01]  /*7030*/  STL [R1+0x85a8], R7 ;  /* 0x0085a80701007387 */ /* 0x0003e20000100800 */
[----:B------:R-:W-:Y:S01]  /*7040*/  IABS R139, R7 ;  /* 0x00000007008b7213 */ /* 0x000fe20000000000 */
[----:B------:R-:W-:Y:S01]  /*7050*/  IMAD.MOV R5, RZ, RZ, -R5 ;  /* 0x000000ffff057224 */ /* 0x000fe200078e0a05 */
[----:B------:R-:W-:Y:S01]  /*7060*/  IADD3 R3, -R3, RZ, RZ ;  /* 0x000000ff03037210 */ /* 0x000fe20007ffe1ff */
[----:B------:R-:W-:Y:S01]  /*7070*/  IMAD.MOV R0, RZ, RZ, -R0 ;  /* 0x000000ffff007224 */ /* 0x000fe200078e0a00 */
[----:B------:R-:W-:Y:S01]  /*7080*/  IABS R135, R8 ;  /* 0x0000000800877213 */ /* 0x000fe20000000000 */
[C---:B------:R-:W-:Y:S01]  /*7090*/  IMAD R171, R251.reuse, R4, R171 ;  /* 0x00000004fbab7224 */ /* 0x040fe200078e02ab */
[----:B------:R2:W-:Y:S01]  /*70a0*/  STL [R1+0x85b0], R6 ;  /* 0x0085b00601007387 */ /* 0x0005e20000100800 */
[----:B------:R-:W-:Y:S01]  /*70b0*/  IMAD R169, R251, R2, R169 ;  /* 0x00000002fba97224 */ /* 0x000fe200078e02a9 */
[----:B------:R-:W-:Y:S01]  /*70c0*/  IABS R138, R6 ;  /* 0x00000006008a7213 */ /* 0x000fe20000000000 */
[----:B------:R-:W-:Y:S01]  /*70d0*/  IMAD.HI.U32 R4, R252, R166, RZ ;  /* 0x000000a6fc047227 */ /* 0x000fe200078e00ff */
[----:B------:R3:W-:Y:S01]  /*70e0*/  STL [R1+0x85ac], R10 ;  /* 0x0085ac0a01007387 */ /* 0x0007e20000100800 */
[----:B-1----:R-:W-:-:S02]  /*70f0*/  IADD3 R7, R191, 0x10c, RZ ;  /* 0x0000010cbf077810 */ /* 0x002fc40007ffe0ff */
[----:B------:R-:W-:Y:S01]  /*7100*/  IMAD R172, R251, R5, R172 ;  /* 0x00000005fbac7224 */ /* 0x000fe200078e02ac */
[----:B------:R1:W-:Y:S01]  /*7110*/  STL [R1+0x85b4], R9 ;  /* 0x0085b40901007387 */ /* 0x0003e20000100800 */
[C---:B------:R-:W-:Y:S01]  /*7120*/  IMAD.HI.U32 R2, R252.reuse, R164, RZ ;  /* 0x000000a4fc027227 */ /* 0x040fe200078e00ff */
[----:B--2---:R-:W-:Y:S02]  /*7130*/  IADD3 R6, R191, 0x10d, RZ ;  /* 0x0000010dbf067810 */ /* 0x004fe40007ffe0ff */
[----:B------:R2:W-:Y:S01]  /*7140*/  STL [R1+0x85b8], R8 ;  /* 0x0085b80801007387 */ /* 0x0005e20000100800 */
[----:B------:R-:W-:Y:S01]  /*7150*/  IMAD R163, R251, R0, R163 ;  /* 0x00000000fba37224 */ /* 0x000fe200078e02a3 */
[----:B------:R-:W-:Y:S01]  /*7160*/  IABS R137, R10 ;  /* 0x0000000a00897213 */ /* 0x000fe20000000000 */
[C---:B------:R-:W-:Y:S01]  /*7170*/  IMAD.HI.U32 R5, R252.reuse, R167, RZ ;  /* 0x000000a7fc057227 */ /* 0x040fe200078e00ff */
[----:B------:R-:W-:Y:S01]  /*7180*/  IABS R136, R9 ;  /* 0x0000000900887213 */ /* 0x000fe20000000000 */
[----:B------:R4:W-:Y:S01]  /*7190*/  STL [R1+0x85bc], R7 ;  /* 0x0085bc0701007387 */ /* 0x0009e20000100800 */
[C---:B---3--:R-:W-:Y:S01]  /*71a0*/  IADD3 R10, R191.reuse, 0x10e, RZ ;  /* 0x0000010ebf0a7810 */ /* 0x048fe20007ffe0ff */
[----:B------:R-:W-:Y:S01]  /*71b0*/  IMAD.HI.U32 R0, R252, R160, RZ ;  /* 0x000000a0fc007227 */ /* 0x000fe200078e00ff */
[C---:B-1----:R-:W-:Y:S01]  /*71c0*/  IADD3 R9, R191.reuse, 0x10f, RZ ;  /* 0x0000010fbf097810 */ /* 0x042fe20007ffe0ff */
[----:B------:R1:W-:Y:S01]  /*71d0*/  STL [R1+0x85c4], R6 ;  /* 0x0085c40601007387 */ /* 0x0003e20000100800 */
[----:B--2---:R-:W-:Y:S01]  /*71e0*/  IADD3 R8, R191, 0x110, RZ ;  /* 0x00000110bf087810 */ /* 0x004fe20007ffe0ff */
[----:B------:R-:W-:Y:S01]  /*71f0*/  IMAD.MOV R4, RZ, RZ, -R4 ;  /* 0x000000ffff047224 */ /* 0x000fe200078e0a04 */
[----:B------:R-:W-:Y:S01]  /*7200*/  IADD3 R0, -R0, RZ, RZ ;  /* 0x000000ff00007210 */ /* 0x000fe20007ffe1ff */
[----:B------:R-:W-:Y:S01]  /*7210*/  IMAD.MOV R2, RZ, RZ, -R2 ;  /* 0x000000ffff027224 */ /* 0x000fe200078e0a02 */
[----:B------:R-:W-:Y:S01]  /*7220*/  IABS R130, R8 ;  /* 0x0000000800827213 */ /* 0x000fe20000000000 */
[----:B------:R-:W-:Y:S01]  /*7230*/  IMAD.MOV R5, RZ, RZ, -R5 ;  /* 0x000000ffff057224 */ /* 0x000fe200078e0a05 */
[----:B------:R-:W-:Y:S01]  /*7240*/  STL [R1+0x85c0], R10 ;  /* 0x0085c00a01007387 */ /* 0x000fe20000100800 */
[----:B------:R-:W-:Y:S01]  /*7250*/  IMAD R140, R251, R3, R140 ;  /* 0x00000003fb8c7224 */ /* 0x000fe200078e028c */
[----:B------:R-:W-:Y:S01]  /*7260*/  IABS R134, R7 ;  /* 0x0000000700867213 */ /* 0x000fe20000000000 */
[----:B------:R-:W-:Y:S01]  /*7270*/  IMAD.HI.U32 R3, R252, R135, RZ ;  /* 0x00000087fc037227 */ /* 0x000fe200078e00ff */
[----:B------:R-:W-:Y:S01]  /*7280*/  STL [R1+0x85c8], R9 ;  /* 0x0085c80901007387 */ /* 0x000fe20000100800 */
[----:B------:R-:W-:-:S02]  /*7290*/  IABS R133, R6 ;  /* 0x0000000600857213 */ /* 0x000fc40000000000 */
[----:B------:R-:W-:Y:S01]  /*72a0*/  IMAD R166, R251, R4, R166 ;  /* 0x00000004fba67224 */ /* 0x000fe200078e02a6 */
[----:B------:R-:W-:Y:S01]  /*72b0*/  IADD3 R3, -R3, RZ, RZ ;  /* 0x000000ff03037210 */ /* 0x000fe20007ffe1ff */
[----:B------:R-:W-:Y:S01]  /*72c0*/  IMAD R164, R251, R2, R164 ;  /* 0x00000002fba47224 */ /* 0x000fe200078e02a4 */
[----:B------:R2:W-:Y:S01]  /*72d0*/  STL [R1+0x85cc], R8 ;  /* 0x0085cc0801007387 */ /* 0x0005e20000100800 */
[C---:B------:R-:W-:Y:S01]  /*72e0*/  IMAD.HI.U32 R4, R252.reuse, R159, RZ ;  /* 0x0000009ffc047227 */ /* 0x040fe200078e00ff */
[C---:B----4-:R-:W-:Y:S02]  /*72f0*/  IADD3 R7, R191.reuse, 0x111, RZ ;  /* 0x00000111bf077810 */ /* 0x050fe40007ffe0ff */
[----:B-1----:R-:W-:Y:S01]  /*7300*/  IADD3 R6, R191, 0x112, RZ ;  /* 0x00000112bf067810 */ /* 0x002fe20007ffe0ff */
[----:B------:R-:W-:Y:S01]  /*7310*/  IMAD R167, R251, R5, R167 ;  /* 0x00000005fba77224 */ /* 0x000fe200078e02a7 */
[----:B------:R-:W-:Y:S01]  /*7320*/  IABS R132, R10 ;  /* 0x0000000a00847213 */ /* 0x000fe20000000000 */
[C---:B------:R-:W-:Y:S01]  /*7330*/  IMAD.HI.U32 R2, R252.reuse, R161, RZ ;  /* 0x000000a1fc027227 */ /* 0x040fe200078e00ff */
[----:B------:R-:W-:Y:S01]  /*7340*/  IABS R131, R9 ;  /* 0x0000000900837213 */ /* 0x000fe20000000000 */
[----:B------:R1:W-:Y:S01]  /*7350*/  STL [R1+0x85d0], R7 ;  /* 0x0085d00701007387 */ /* 0x0003e20000100800 */
[C---:B--2---:R-:W-:Y:S01]  /*7360*/  IADD3 R8, R191.reuse, 0x115, RZ ;  /* 0x00000115bf087810 */ /* 0x044fe20007ffe0ff */
[C---:B------:R-:W-:Y:S01]  /*7370*/  IMAD.HI.U32 R5, R252.reuse, R158, RZ ;  /* 0x0000009efc057227 */ /* 0x040fe200078e00ff */
[C---:B------:R-:W-:Y:S01]  /*7380*/  IADD3 R10, R191.reuse, 0x113, RZ ;  /* 0x00000113bf0a7810 */ /* 0x040fe20007ffe0ff */
[----:B------:R2:W-:Y:S01]  /*7390*/  STL [R1+0x85d4], R6 ;  /* 0x0085d40601007387 */ /* 0x0005e20000100800 */
[----:B------:R-:W-:Y:S01]  /*73a0*/  IADD3 R9, R191, 0x114, RZ ;  /* 0x00000114bf097810 */ /* 0x000fe20007ffe0ff */
[----:B------:R-:W-:Y:S01]  /*73b0*/  IMAD R160, R251, R0, R160 ;  /* 0x00000000fba07224 */ /* 0x000fe200078e02a0 */
[----:B------:R-:W-:Y:S01]  /*73c0*/  IABS R125, R8 ;  /* 0x00000008007d7213 */ /* 0x000fe20000000000 */
[----:B------:R-:W-:Y:S01]  /*73d0*/  IMAD.MOV R4, RZ, RZ, -R4 ;  /* 0x000000ffff047224 */ /* 0x000fe200078e0a04 */
[----:B------:R-:W-:Y:S01]  /*73e0*/  STL [R1+0x85d8], R10 ;  /* 0x0085d80a01007387 */ /* 0x000fe20000100800 */
[----:B------:R-:W-:Y:S01]  /*73f0*/  IMAD.HI.U32 R0, R252, R157, RZ ;  /* 0x0000009dfc007227 */ /* 0x000fe200078e00ff */
[----:B------:R-:W-:-:S02]  /*7400*/  IABS R129, R7 ;  /* 0x0000000700817213 */ /* 0x000fc40000000000 */
[----:B------:R-:W-:Y:S01]  /*7410*/  STL [R1+0x85dc], R9 ;  /* 0x0085dc0901007387 */ /* 0x000fe20000100800 */
[----:B------:R-:W-:Y:S01]  /*7420*/  IMAD.MOV R2, RZ, RZ, -R2 ;  /* 0x000000ffff027224 */ /* 0x000fe200078e0a02 */
[----:B------:R-:W-:Y:S01]  /*7430*/  IABS R128, R6 ;  /* 0x0000000600807213 */ /* 0x000fe20000000000 */
[----:B------:R-:W-:Y:S01]  /*7440*/  IMAD.MOV R5, RZ, RZ, -R5 ;  /* 0x000000ffff057224 */ /* 0x000fe200078e0a05 */
[----:B------:R3:W-:Y:S01]  /*7450*/  STL [R1+0x85e0], R8 ;  /* 0x0085e00801007387 */ /* 0x0007e20000100800 */
[----:B------:R-:W-:Y:S01]  /*7460*/  IMAD R159, R251, R4, R159 ;  /* 0x00000004fb9f7224 */ /* 0x000fe200078e029f */
[C---:B-1----:R-:W-:Y:S01]  /*7470*/  IADD3 R7, R191.reuse, 0x116, RZ ;  /* 0x00000116bf077810 */ /* 0x042fe20007ffe0ff */
[----:B------:R-:W-:Y:S01]  /*7480*/  IMAD.MOV R0, RZ, RZ, -R0 ;  /* 0x000000ffff007224 */ /* 0x000fe200078e0a00 */
[----:B--2---:R-:W-:Y:S01]  /*7490*/  IADD3 R6, R191, 0x117, RZ ;  /* 0x00000117bf067810 */ /* 0x004fe20007ffe0ff */
[C---:B------:R-:W-:Y:S01]  /*74a0*/  IMAD R135, R251.reuse, R3, R135 ;  /* 0x00000003fb877224 */ /* 0x040fe200078e0287 */
[----:B------:R-:W-:Y:S01]  /*74b0*/  IABS R127, R10 ;  /* 0x0000000a007f7213 */ /* 0x000fe20000000000 */
[----:B------:R-:W-:Y:S01]  /*74c0*/  IMAD R161, R251, R2, R161 ;  /* 0x00000002fba17224 */ /* 0x000fe200078e02a1 */
[----:B------:R-:W-:Y:S01]  /*74d0*/  IABS R126, R9 ;  /* 0x00000009007e7213 */ /* 0x000fe20000000000 */
[C---:B------:R-:W-:Y:S01]  /*74e0*/  IMAD.HI.U32 R4, R252.reuse, R154, RZ ;  /* 0x0000009afc047227 */ /* 0x040fe200078e00ff */
[C---:B---3--:R-:W-:Y:S01]  /*74f0*/  IADD3 R8, R191.reuse, 0x11a, RZ ;  /* 0x0000011abf087810 */ /* 0x048fe20007ffe0ff */
[----:B------:R1:W-:Y:S01]  /*7500*/  STL [R1+0x85e4], R7 ;  /* 0x0085e40701007387 */ /* 0x0003e20000100800 */
[C---:B------:R-:W-:Y:S01]  /*7510*/  IADD3 R10, R191.reuse, 0x118, RZ ;  /* 0x00000118bf0a7810 */ /* 0x040fe20007ffe0ff */
[C---:B------:R-:W-:Y:S01]  /*7520*/  IMAD.HI.U32 R3, R252.reuse, R130, RZ ;  /* 0x00000082fc037227 */ /* 0x040fe200078e00ff */
[----:B------:R-:W-:Y:S01]  /*7530*/  IADD3 R9, R191, 0x119, RZ ;  /* 0x00000119bf097810 */ /* 0x000fe20007ffe0ff */
[----:B------:R2:W-:Y:S01]  /*7540*/  STL [R1+0x85ec], R6 ;  /* 0x0085ec0601007387 */ /* 0x0005e20000100800 */
[----:B------:R-:W-:Y:S01]  /*7550*/  IABS R120, R8 ;  /* 0x0000000800787213 */ /* 0x000fe20000000000 */
[----:B------:R-:W-:Y:S01]  /*7560*/  IMAD R158, R251, R5, R158 ;  /* 0x00000005fb9e7224 */ /* 0x000fe200078e029e */
[----:B------:R-:W-:Y:S01]  /*7570*/  IADD3 R3, -R3, RZ, RZ ;  /* 0x000000ff03037210 */ /* 0x000fe20007ffe1ff */
[----:B------:R-:W-:Y:S01]  /*7580*/  IMAD.HI.U32 R2, R252, R156, RZ ;  /* 0x0000009cfc027227 */ /* 0x000fe200078e00ff */
[----:B------:R-:W-:Y:S01]  /*7590*/  STL [R1+0x85e8], R10 ;  /* 0x0085e80a01007387 */ /* 0x000fe20000100800 */
[----:B------:R-:W-:-:S02]  /*75a0*/  IABS R124, R7 ;  /* 0x00000007007c7213 */ /* 0x000fc40000000000 */
[C---:B------:R-:W-:Y:S01]  /*75b0*/  IMAD.HI.U32 R5, R252.reuse, R153, RZ ;  /* 0x00000099fc057227 */ /* 0x040fe200078e00ff */
[----:B------:R-:W-:Y:S01]  /*75c0*/  STL [R1+0x85f0], R9 ;  /* 0x0085f00901007387 */ /* 0x000fe20000100800 */
[----:B------:R-:W-:Y:S02]  /*75d0*/  IABS R123, R6 ;  /* 0x00000006007b7213 */ /* 0x000fe40000000000 */
[----:B------:R-:W-:Y:S01]  /*75e0*/  IMAD R157, R251, R0, R157 ;  /* 0x00000000fb9d7224 */ /* 0x000fe200078e029d */
[----:B------:R3:W-:Y:S01]  /*75f0*/  STL [R1+0x85f4], R8 ;  /* 0x0085f40801007387 */ /* 0x0007e20000100800 */
[----:B------:R-:W-:Y:S01]  /*7600*/  IMAD.MOV R4, RZ, RZ, -R4 ;  /* 0x000000ffff047224 */ /* 0x000fe200078e0a04 */
[C---:B-1----:R-:W-:Y:S01]  /*7610*/  IADD3 R7, R191.reuse, 0x11b, RZ ;  /* 0x0000011bbf077810 */ /* 0x042fe20007ffe0ff */
[C---:B------:R-:W-:Y:S01]  /*7620*/  IMAD.HI.U32 R0, R252.reuse, R152, RZ ;  /* 0x00000098fc007227 */ /* 0x040fe200078e00ff */
[C---:B--2---:R-:W-:Y:S02]  /*7630*/  IADD3 R6, R191.reuse, 0x11c, RZ ;  /* 0x0000011cbf067810 */ /* 0x044fe40007ffe0ff */
[----:B------:R-:W-:Y:S01]  /*7640*/  IABS R122, R10 ;  /* 0x0000000a007a7213 */ /* 0x000fe20000000000 */
[----:B------:R-:W-:Y:S01]  /*7650*/  IMAD.MOV R2, RZ, RZ, -R2 ;  /* 0x000000ffff027224 */ /* 0x000fe200078e0a02 */
[----:B------:R-:W-:Y:S01]  /*7660*/  IABS R121, R9 ;  /* 0x0000000900797213 */ /* 0x000fe20000000000 */
[----:B------:R-:W-:Y:S01]  /*7670*/  IMAD.MOV R5, RZ, RZ, -R5 ;  /* 0x000000ffff057224 */ /* 0x000fe200078e0a05 */
[----:B---3--:R-:W-:Y:S01]  /*7680*/  IADD3 R8, R191, 0x11f, RZ ;  /* 0x0000011fbf087810 */ /* 0x008fe20007ffe0ff */
[----:B------:R-:W-:Y:S01]  /*7690*/  IMAD R154, R251, R4, R154 ;  /* 0x00000004fb9a7224 */ /* 0x000fe200078e029a */
[C---:B------:R-:W-:Y:S01]  /*76a0*/  IADD3 R10, R191.reuse, 0x11d, RZ ;  /* 0x0000011dbf0a7810 */ /* 0x040fe20007ffe0ff */
[----:B------:R-:W-:Y:S01]  /*76b0*/  IMAD.MOV R0, RZ, RZ, -R0 ;  /* 0x000000ffff007224 */ /* 0x000fe200078e0a00 */
        /* <DEDUP_REMOVED lines=14> */
[----:B------:R-:W-:Y:S01]  /*77a0*/  STL [R1+0x8604], R9 ;  /* 0x0086040901007387 */ /* 0x000fe20000100800 */
[----:B------:R-:W-:-:S02]  /*77b0*/  IABS R117, R10 ;  /* 0x0000000a00757213 */ /* 0x000fc40000000000 */
[C---:B------:R-:W-:Y:S01]  /*77c0*/  IMAD.HI.U32 R3, R252.reuse, R125, RZ ;  /* 0x0000007dfc037227 */ /* 0x040fe200078e00ff */
[----:B------:R1:W-:Y:S01]  /*77d0*/  STL [R1+0x8608], R8 ;  /* 0x0086080801007387 */ /* 0x0003e20000100800 */
[----:B--2---:R-:W-:Y:S02]  /*77e0*/  IADD3 R6, R191, 0x121, RZ ;  /* 0x00000121bf067810 */ /* 0x004fe40007ffe0ff */
[----:B------:R-:W-:Y:S01]  /*77f0*/  IMAD R152, R251, R0, R152 ;  /* 0x00000000fb987224 */ /* 0x000fe200078e0298 */
[----:B------:R-:W-:Y:S01]  /*7800*/  IADD3 R3, -R3, RZ, RZ ;  /* 0x000000ff03037210 */ /* 0x000fe20007ffe1ff */
[----:B------:R-:W-:Y:S01]  /*7810*/  IMAD.MOV R4, RZ, RZ, -R4 ;  /* 0x000000ffff047224 */ /* 0x000fe200078e0a04 */
[----:B------:R-:W-:Y:S01]  /*7820*/  IABS R116, R9 ;  /* 0x0000000900747213 */ /* 0x000fe20000000000 */
[C---:B------:R-:W-:Y:S01]  /*7830*/  IMAD.HI.U32 R0, R252.reuse, R147, RZ ;  /* 0x00000093fc007227 */ /* 0x040fe200078e00ff */
[C---:B---3--:R-:W-:Y:S01]  /*7840*/  IADD3 R10, R191.reuse, 0x122, RZ ;  /* 0x00000122bf0a7810 */ /* 0x048fe20007ffe0ff */
[----:B------:R2:W-:Y:S01]  /*7850*/  STL [R1+0x860c], R7 ;  /* 0x00860c0701007387 */ /* 0x0005e20000100800 */
[C---:B-1----:R-:W-:Y:S01]  /*7860*/  IADD3 R8, R191.reuse, 0x124, RZ ;  /* 0x00000124bf087810 */ /* 0x042fe20007ffe0ff */
[----:B------:R-:W-:Y:S01]  /*7870*/  IMAD.MOV R2, RZ, RZ, -R2 ;  /* 0x000000ffff027224 */ /* 0x000fe200078e0a02 */
[----:B------:R-:W-:Y:S01]  /*7880*/  IADD3 R9, R191, 0x123, RZ ;  /* 0x00000123bf097810 */ /* 0x000fe20007ffe0ff */
[----:B------:R-:W-:Y:S01]  /*7890*/  IMAD.MOV R5, RZ, RZ, -R5 ;  /* 0x000000ffff057224 */ /* 0x000fe200078e0a05 */
[----:B------:R-:W-:Y:S01]  /*78a0*/  IABS R110, R8 ;  /* 0x00000008006e7213 */ /* 0x000fe20000000000 */
[C---:B------:R-:W-:Y:S01]  /*78b0*/  IMAD R149, R251.reuse, R4, R149 ;  /* 0x00000004fb957224 */ /* 0x040fe200078e0295 */
[----:B------:R1:W-:Y:S01]  /*78c0*/  STL [R1+0x8614], R6 ;  /* 0x0086140601007387 */ /* 0x0003e20000100800 */
[----:B------:R-:W-:Y:S01]  /*78d0*/  IMAD.MOV R0, RZ, RZ, -R0 ;  /* 0x000000ffff007224 */ /* 0x000fe200078e0a00 */
[----:B------:R-:W-:Y:S01]  /*78e0*/  IABS R114, R7 ;  /* 0x0000000700727213 */ /* 0x000fe20000000000 */
[----:B------:R-:W-:Y:S01]  /*78f0*/  IMAD R151, R251, R2, R151 ;  /* 0x00000002fb977224 */ /* 0x000fe200078e0297 */
[----:B------:R3:W-:Y:S01]  /*7900*/  STL [R1+0x8610], R10 ;  /* 0x0086100a01007387 */ /* 0x0007e20000100800 */
[----:B------:R-:W-:Y:S01]  /*7910*/  IMAD.HI.U32 R4, R252, R144, RZ ;  /* 0x00000090fc047227 */ /* 0x000fe200078e00ff */
[----:B------:R-:W-:-:S02]  /*7920*/  IABS R113, R6 ;  /* 0x0000000600717213 */ /* 0x000fc40000000000 */
[----:B------:R-:W-:Y:S01]  /*7930*/  STL [R1+0x8618], R9 ;  /* 0x0086180901007387 */ /* 0x000fe20000100800 */
[----:B------:R-:W-:Y:S01]  /*7940*/  IMAD R148, R251, R5, R148 ;  /* 0x00000005fb947224 */ /* 0x000fe200078e0294 */
[C---:B--2---:R-:W-:Y:S01]  /*7950*/  IADD3 R7, R191.reuse, 0x125, RZ ;  /* 0x00000125bf077810 */ /* 0x044fe20007ffe0ff */
[C---:B------:R-:W-:Y:S01]  /*7960*/  IMAD.HI.U32 R2, R252.reuse, R146, RZ ;  /* 0x00000092fc027227 */ /* 0x040fe200078e00ff */
[----:B------:R2:W-:Y:S01]  /*7970*/  STL [R1+0x861c], R8 ;  /* 0x00861c0801007387 */ /* 0x0005e20000100800 */
[----:B-1----:R-:W-:Y:S02]  /*7980*/  IADD3 R6, R191, 0x126, RZ ;  /* 0x00000126bf067810 */ /* 0x002fe40007ffe0ff */
[C---:B------:R-:W-:Y:S01]  /*7990*/  IMAD.HI.U32 R5, R252.reuse, R143, RZ ;  /* 0x0000008ffc057227 */ /* 0x040fe200078e00ff */
[----:B------:R-:W-:Y:S01]  /*79a0*/  IABS R112, R10 ;  /* 0x0000000a00707213 */ /* 0x000fe20000000000 */
[----:B------:R1:W-:Y:S01]  /*79b0*/  STL [R1+0x8620], R7 ;  /* 0x0086200701007387 */ /* 0x0003e20000100800 */
[----:B------:R-:W-:Y:S01]  /*79c0*/  IABS R111, R9 ;  /* 0x00000009006f7213 */ /* 0x000fe20000000000 */
[----:B------:R-:W-:Y:S01]  /*79d0*/  IMAD R147, R251, R0, R147 ;  /* 0x00000000fb937224 */ /* 0x000fe200078e0293 */
[----:B---3--:R-:W-:Y:S01]  /*79e0*/  IADD3 R10, R191, 0x127, RZ ;  /* 0x00000127bf0a7810 */ /* 0x008fe20007ffe0ff */
[----:B------:R-:W-:Y:S01]  /*79f0*/  IMAD R125, R251, R3, R125 ;  /* 0x00000003fb7d7224 */ /* 0x000fe200078e027d */
[C---:B--2---:R-:W-:Y:S01]  /*7a00*/  IADD3 R8, R191.reuse, 0x129, RZ ;  /* 0x00000129bf087810 */ /* 0x044fe20007ffe0ff */
[----:B------:R-:W-:Y:S01]  /*7a10*/  IMAD.MOV R4, RZ, RZ, -R4 ;  /* 0x000000ffff047224 */ /* 0x000fe200078e0a04 */
[C---:B------:R-:W-:Y:S01]  /*7a20*/  IADD3 R9, R191.reuse, 0x128, RZ ;  /* 0x00000128bf097810 */ /* 0x040fe20007ffe0ff */
[C---:B------:R-:W-:Y:S01]  /*7a30*/  IMAD.HI.U32 R0, R252.reuse, R142, RZ ;  /* 0x0000008efc007227 */ /* 0x040fe200078e00ff */
[----:B------:R-:W-:Y:S01]  /*7a40*/  IABS R105, R8 ;  /* 0x0000000800697213 */ /* 0x000fe20000000000 */
[----:B------:R2:W-:Y:S01]  /*7a50*/  STL [R1+0x8624], R6 ;  /* 0x0086240601007387 */ /* 0x0005e20000100800 */
[----:B------:R-:W-:Y:S01]  /*7a60*/  IABS R109, R7 ;  /* 0x00000007006d7213 */ /* 0x000fe20000000000 */
[C---:B------:R-:W-:Y:S01]  /*7a70*/  IMAD.HI.U32 R3, R252.reuse, R120, RZ ;  /* 0x00000078fc037227 */ /* 0x040fe200078e00ff */
[----:B------:R-:W-:Y:S01]  /*7a80*/  IABS R108, R6 ;  /* 0x00000006006c7213 */ /* 0x000fe20000000000 */
[----:B------:R3:W-:Y:S01]  /*7a90*/  STL [R1+0x8628], R10 ;  /* 0x0086280a01007387 */ /* 0x0007e20000100800 */
[----:B-1----:R-:W-:Y:S01]  /*7aa0*/  IADD3 R7, R191, 0x12a, RZ ;  /* 0x0000012abf077810 */ /* 0x002fe20007ffe0ff */
[----:B------:R-:W-:Y:S01]  /*7ab0*/  IMAD.MOV R2, RZ, RZ, -R2 ;  /* 0x000000ffff027224 */ /* 0x000fe200078e0a02 */
[----:B------:R-:W-:Y:S01]  /*7ac0*/  IADD3 R3, -R3, RZ, RZ ;  /* 0x000000ff03037210 */ /* 0x000fe20007ffe1ff */
[----:B------:R-:W-:Y:S01]  /*7ad0*/  IMAD.MOV R5, RZ, RZ, -R5 ;  /* 0x000000ffff057224 */ /* 0x000fe200078e0a05 */
[----:B------:R1:W-:Y:S01]  /*7ae0*/  STL [R1+0x862c], R9 ;  /* 0x00862c0901007387 */ /* 0x0003e20000100800 */
[----:B------:R-:W-:Y:S01]  /*7af0*/  IMAD R144, R251, R4, R144 ;  /* 0x00000004fb907224 */ /* 0x000fe200078e0290 */
[----:B--2---:R-:W-:Y:S01]  /*7b00*/  IADD3 R6, R191, 0x12b, RZ ;  /* 0x0000012bbf067810 */ /* 0x004fe20007ffe0ff */
[----:B------:R-:W-:Y:S01]  /*7b10*/  IMAD.MOV R0, RZ, RZ, -R0 ;  /* 0x000000ffff007224 */ /* 0x000fe200078e0a00 */
[----:B------:R2:W-:Y:S01]  /*7b20*/  STL [R1+0x8630], R8 ;  /* 0x0086300801007387 */ /* 0x0005e20000100800 */
[----:B------:R-:W-:Y:S01]  /*7b30*/  IMAD R146, R251, R2, R146 ;  /* 0x00000002fb927224 */ /* 0x000fe200078e0292 */
[----:B------:R-:W-:Y:S01]  /*7b40*/  IABS R107, R10 ;  /* 0x0000000a006b7213 */ /* 0x000fe20000000000 */
[C---:B------:R-:W-:Y:S01]  /*7b50*/  IMAD.HI.U32 R4, R252.reuse, R139, RZ ;  /* 0x0000008bfc047227 */ /* 0x040fe200078e00ff */
[----:B------:R-:W-:Y:S01]  /*7b60*/  IABS R106, R9 ;  /* 0x00000009006a7213 */ /* 0x000fe20000000000 */
[----:B------:R4:W-:Y:S01]  /*7b70*/  STL [R1+0x8634], R7 ;  /* 0x0086340701007387 */ /* 0x0009e20000100800 */
[----:B---3--:R-:W-:Y:S01]  /*7b80*/  IADD3 R10, R191, 0x12c, RZ ;  /* 0x0000012cbf0a7810 */ /* 0x008fe20007ffe0ff */
[----:B------:R-:W-:Y:S01]  /*7b90*/  IMAD R143, R251, R5, R143 ;  /* 0x00000005fb8f7224 */ /* 0x000fe200078e028f */
[C---:B-1----:R-:W-:Y:S01]  /*7ba0*/  IADD3 R9, R191.reuse, 0x12d, RZ ;  /* 0x0000012dbf097810 */ /* 0x042fe20007ffe0ff */
[C---:B------:R-:W-:Y:S01]  /*7bb0*/  IMAD.HI.U32 R2, R252.reuse, R141, RZ ;  /* 0x0000008dfc027227 */ /* 0x040fe200078e00ff */
[----:B--2---:R-:W-:Y:S01]  /*7bc0*/  IADD3 R8, R191, 0x12e, RZ ;  /* 0x0000012ebf087810 */ /* 0x004fe20007ffe0ff */
[----:B------:R1:W-:Y:S01]  /*7bd0*/  STL [R1+0x863c], R6 ;  /* 0x00863c0601007387 */ /* 0x0003e20000100800 */
[----:B------:R-:W-:Y:S01]  /*7be0*/  IABS R104, R7 ;  /* 0x0000000700687213 */ /* 0x000fe20000000000 */
[C---:B------:R-:W-:Y:S01]  /*7bf0*/  IMAD.HI.U32 R5, R252.reuse, R138, RZ ;  /* 0x0000008afc057227 */ /* 0x040fe200078e00ff */
[----:B------:R-:W-:Y:S01]  /*7c00*/  IABS R100, R8 ;  /* 0x0000000800647213 */ /* 0x000fe20000000000 */
[----:B------:R2:W-:Y:S01]  /*7c10*/  STL [R1+0x8638], R10 ;  /* 0x0086380a01007387 */ /* 0x0005e20000100800 */
[----:B------:R-:W-:Y:S01]  /*7c20*/  IABS R103, R6 ;  /* 0x0000000600677213 */ /* 0x000fe20000000000 */
[----:B------:R-:W-:Y:S01]  /*7c30*/  IMAD R142, R251, R0, R142 ;  /* 0x00000000fb8e7224 */ /* 0x000fe200078e028e */
[C---:B----4-:R-:W-:Y:S01]  /*7c40*/  IADD3 R7, R191.reuse, 0x12f, RZ ;  /* 0x0000012fbf077810 */ /* 0x050fe20007ffe0ff */
[----:B------:R-:W-:Y:S01]  /*7c50*/  IMAD.MOV R4, RZ, RZ, -R4 ;  /* 0x000000ffff047224 */ /* 0x000fe200078e0a04 */
[----:B------:R3:W-:Y:S01]  /*7c60*/  STL [R1+0x8640], R9 ;  /* 0x0086400901007387 */ /* 0x0007e20000100800 */
[----:B------:R-:W-:Y:S01]  /*7c70*/  IMAD.HI.U32 R0, R252, R137, RZ ;  /* 0x00000089fc007227 */ /* 0x000fe200078e00ff */
[----:B-1----:R-:W-:-:S02]  /*7c80*/  IADD3 R6, R191, 0x130, RZ ;  /* 0x00000130bf067810 */ /* 0x002fc40007ffe0ff */
[----:B------:R1:W-:Y:S01]  /*7c90*/  STL [R1+0x8644], R8 ;  /* 0x0086440801007387 */ /* 0x0003e20000100800 */
[----:B------:R-:W-:Y:S01]  /*7ca0*/  IMAD.MOV R2, RZ, RZ, -R2 ;  /* 0x000000ffff027224 */ /* 0x000fe200078e0a02 */
[----:B------:R-:W-:Y:S01]  /*7cb0*/  IABS R102, R10 ;  /* 0x0000000a00667213 */ /* 0x000fe20000000000 */
[----:B------:R-:W-:Y:S01]  /*7cc0*/  IMAD R120, R251, R3, R120 ;  /* 0x00000003fb787224 */ /* 0x000fe200078e0278 */
[----:B------:R-:W-:Y:S01]  /*7cd0*/  IABS R101, R9 ;  /* 0x0000000900657213 */ /* 0x000fe20000000000 */
[----:B------:R-:W-:Y:S01]  /*7ce0*/  IMAD.MOV R5, RZ, RZ, -R5 ;  /* 0x000000ffff057224 */ /* 0x000fe200078e0a05 */
[C---:B--2---:R-:W-:Y:S01]  /*7cf0*/  IADD3 R10, R191.reuse, 0x131, RZ ;  /* 0x00000131bf0a7810 */ /* 0x044fe20007ffe0ff */
[C---:B------:R-:W-:Y:S01]  /*7d00*/  IMAD.HI.U32 R3, R252.reuse, R115, RZ ;  /* 0x00000073fc037227 */ /* 0x040fe200078e00ff */
[C---:B---3--:R-:W-:Y:S01]  /*7d10*/  IADD3 R9, R191.reuse, 0x132, RZ ;  /* 0x00000132bf097810 */ /* 0x048fe20007ffe0ff */
[----:B------:R2:W-:Y:S01]  /*7d20*/  STL [R1+0x8648], R7 ;  /* 0x0086480701007387 */ /* 0x0005e20000100800 */
[----:B-1----:R-:W-:Y:S01]  /*7d30*/  IADD3 R8, R191, 0x133, RZ ;  /* 0x00000133bf087810 */ /* 0x002fe20007ffe0ff */
[----:B------:R-:W-:Y:S01]  /*7d40*/  IMAD R139, R251, R4, R139 ;  /* 0x00000004fb8b7224 */ /* 0x000fe200078e028b */
[----:B------:R-:W-:Y:S01]  /*7d50*/  IADD3 R3, -R3, RZ, RZ ;  /* 0x000000ff03037210 */ /* 0x000fe20007ffe1ff */
[----:B------:R-:W-:Y:S01]  /*7d60*/  IMAD.MOV R0, RZ, RZ, -R0 ;  /* 0x000000ffff007224 */ /* 0x000fe200078e0a00 */
[----:B------:R-:W-:Y:S01]  /*7d70*/  IABS R95, R8 ;  /* 0x00000008005f7213 */ /* 0x000fe20000000000 */
[----:B------:R-:W-:Y:S01]  /*7d80*/  IMAD R141, R251, R2, R141 ;  /* 0x00000002fb8d7224 */ /* 0x000fe200078e028d */
[----:B------:R1:W-:Y:S01]  /*7d90*/  STL [R1+0x8650], R6 ;  /* 0x0086500601007387 */ /* 0x0003e20000100800 */
[----:B------:R-:W-:Y:S01]  /*7da0*/  IMAD.HI.U32 R4, R252, R134, RZ ;  /* 0x00000086fc047227 */ /* 0x000fe200078e00ff */
[----:B------:R-:W-:-:S02]  /*7db0*/  IABS R99, R7 ;  /* 0x0000000700637213 */ /* 0x000fc40000000000 */
[----:B------:R3:W-:Y:S01]  /*7dc0*/  STL [R1+0x864c], R10 ;  /* 0x00864c0a01007387 */ /* 0x0007e20000100800 */
[----:B------:R-:W-:Y:S01]  /*7dd0*/  IMAD R138, R251, R5, R138 ;  /* 0x00000005fb8a7224 */ /* 0x000fe200078e028a */
[----:B------:R-:W-:Y:S01]  /*7de0*/  IABS R98, R6 ;  /* 0x0000000600627213 */ /* 0x000fe20000000000 */
[C---:B------:R-:W-:Y:S01]  /*7df0*/  IMAD.HI.U32 R2, R252.reuse, R136, RZ ;  /* 0x00000088fc027227 */ /* 0x040fe200078e00ff */
[----:B------:R-:W-:Y:S01]  /*7e00*/  STL [R1+0x8654], R9 ;  /* 0x0086540901007387 */ /* 0x000fe20000100800 */
[C---:B--2---:R-:W-:Y:S02]  /*7e10*/  IADD3 R7, R191.reuse, 0x134, RZ ;  /* 0x00000134bf077810 */ /* 0x044fe40007ffe0ff */
[C---:B------:R-:W-:Y:S01]  /*7e20*/  IMAD.HI.U32 R5, R252.reuse, R133, RZ ;  /* 0x00000085fc057227 */ /* 0x040fe200078e00ff */
[----:B------:R2:W-:Y:S01]  /*7e30*/  STL [R1+0x8658], R8 ;  /* 0x0086580801007387 */ /* 0x0005e20000100800 */
[----:B-1----:R-:W-:Y:S02]  /*7e40*/  IADD3 R6, R191, 0x135, RZ ;  /* 0x00000135bf067810 */ /* 0x002fe40007ffe0ff */
[----:B------:R-:W-:Y:S01]  /*7e50*/  IMAD R137, R251, R0, R137 ;  /* 0x00000000fb897224 */ /* 0x000fe200078e0289 */
[----:B------:R-:W-:Y:S01]  /*7e60*/  IABS R97, R10 ;  /* 0x0000000a00617213 */ /* 0x000fe20000000000 */
[----:B------:R-:W-:Y:S01]  /*7e70*/  IMAD.MOV R4, RZ, RZ, -R4 ;  /* 0x000000ffff047224 */ /* 0x000fe200078e0a04 */
[----:B------:R-:W-:Y:S01]  /*7e80*/  IABS R96, R9 ;  /* 0x0000000900607213 */ /* 0x000fe20000000000 */
[C---:B------:R-:W-:Y:S01]  /*7e90*/  IMAD.HI.U32 R0, R252.reuse, R132, RZ ;  /* 0x00000084fc007227 */ /* 0x040fe200078e00ff */
[C---:B---3--:R-:W-:Y:S01]  /*7ea0*/  IADD3 R10, R191.reuse, 0x136, RZ ;  /* 0x00000136bf0a7810 */ /* 0x048fe20007ffe0ff */
[----:B------:R1:W-:Y:S01]  /*7eb0*/  STL [R1+0x865c], R7 ;  /* 0x00865c0701007387 */ /* 0x0003e20000100800 */
[C---:B--2---:R-:W-:Y:S01]  /*7ec0*/  IADD3 R8, R191.reuse, 0x138, RZ ;  /* 0x00000138bf087810 */ /* 0x044fe20007ffe0ff */
[----:B------:R-:W-:Y:S01]  /*7ed0*/  IMAD.MOV R2, RZ, RZ, -R2 ;  /* 0x000000ffff027224 */ /* 0x000fe200078e0a02 */
[----:B------:R-:W-:Y:S01]  /*7ee0*/  IADD3 R9, R191, 0x137, RZ ;  /* 0x00000137bf097810 */ /* 0x000fe20007ffe0ff */
[----:B------:R-:W-:Y:S01]  /*7ef0*/  IMAD.MOV R5, RZ, RZ, -R5 ;  /* 0x000000ffff057224 */ /* 0x000fe200078e0a05 */
[----:B------:R-:W-:Y:S01]  /*7f00*/  IABS R90, R8 ;  /* 0x00000008005a7213 */ /* 0x000fe20000000000 */
[C---:B------:R-:W-:Y:S01]  /*7f10*/  IMAD R115, R251.reuse, R3, R115 ;  /* 0x00000003fb737224 */ /* 0x040fe200078e0273 */
[----:B------:R2:W-:Y:S01]  /*7f20*/  STL [R1+0x8664], R6 ;  /* 0x0086640601007387 */ /* 0x0005e20000100800 */
[----:B------:R-:W-:Y:S01]  /*7f30*/  IMAD R134, R251, R4, R134 ;  /* 0x00000004fb867224 */ /* 0x000fe200078e0286 */
[----:B------:R-:W-:Y:S01]  /*7f40*/  IABS R94, R7 ;  /* 0x00000007005e7213 */ /* 0x000fe20000000000 */
[----:B------:R-:W-:Y:S01]  /*7f50*/  IMAD.MOV R0, RZ, RZ, -R0 ;  /* 0x000000ffff007224 */ /* 0x000fe200078e0a00 */
[----:B------:R-:W-:Y:S01]  /*7f60*/  STL [R1+0x8660], R10 ;  /* 0x0086600a01007387 */ /* 0x000fe20000100800 */
[----:B------:R-:W-:Y:S01]  /*7f70*/  IMAD.HI.U32 R3, R252, R110, RZ ;  /* 0x0000006efc037227 */ /* 0x000fe200078e00ff */
[----:B------:R-:W-:-:S02]  /*7f80*/  IABS R93, R6 ;  /* 0x00000006005d7213 */ /* 0x000fc40000000000 */
[----:B------:R-:W-:Y:S01]  /*7f90*/  STL [R1+0x8668], R9 ;  /* 0x0086680901007387 */ /* 0x000fe20000100800 */
[----:B------:R-:W-:Y:S01]  /*7fa0*/  IMAD R136, R251, R2, R136 ;  /* 0x00000002fb887224 */ /* 0x000fe200078e0288 */
[----:B------:R-:W-:Y:S01]  /*7fb0*/  IADD3 R3, -R3, RZ, RZ ;  /* 0x000000ff03037210 */ /* 0x000fe20007ffe1ff */
[C---:B------:R-:W-:Y:S01]  /*7fc0*/  IMAD.HI.U32 R4, R252.reuse, R129, RZ ;  /* 0x00000081fc047227 */ /* 0x040fe200078e00ff */
[----:B------:R3:W-:Y:S01]  /*7fd0*/  STL [R1+0x866c], R8 ;  /* 0x00866c0801007387 */ /* 0x0007e20000100800 */
[----:B-1----:R-:W-:Y:S02]  /*7fe0*/  IADD3 R7, R191, 0x139, RZ ;  /* 0x00000139bf077810 */ /* 0x002fe40007ffe0ff */
[----:B------:R-:W-:Y:S01]  /*7ff0*/  IMAD R133, R251, R5, R133 ;  /* 0x00000005fb857224 */ /* 0x000fe200078e0285 */
[C---:B--2---:R-:W-:Y:S01]  /*8000*/  IADD3 R6, R191.reuse, 0x13a, RZ ;  /* 0x0000013abf067810 */ /* 0x044fe20007ffe0ff */
[C---:B------:R-:W-:Y:S01]  /*8010*/  IMAD.HI.U32 R2, R252.reuse, R131, RZ ;  /* 0x00000083fc027227 */ /* 0x040fe200078e00ff */
[----:B------:R-:W-:Y:S01]  /*8020*/  IABS R92, R10 ;  /* 0x0000000a005c7213 */ /* 0x000fe20000000000 */
[----:B------:R1:W-:Y:S01]  /*8030*/  STL [R1+0x8670], R7 ;  /* 0x0086700701007387 */ /* 0x0003e20000100800 */
[----:B------:R-:W-:Y:S01]  /*8040*/  IABS R91, R9 ;  /* 0x00000009005b7213 */ /* 0x000fe20000000000 */
[C---:B------:R-:W-:Y:S01]  /*8050*/  IMAD.HI.U32 R5, R252.reuse, R128, RZ ;  /* 0x00000080fc057227 */ /* 0x040fe200078e00ff */
[C---:B---3--:R-:W-:Y:S01]  /*8060*/  IADD3 R8, R191.reuse, 0x13d, RZ ;  /* 0x0000013dbf087810 */ /* 0x048fe20007ffe0ff */
[----:B------:R2:W-:Y:S01]  /*8070*/  STL [R1+0x8674], R6 ;  /* 0x0086740601007387 */ /* 0x0005e20000100800 */
[----:B------:R-:W-:Y:S01]  /*8080*/  IADD3 R10, R191, 0x13b, RZ ;  /* 0x0000013bbf0a7810 */ /* 0x000fe20007ffe0ff */
[----:B------:R-:W-:Y:S01]  /*8090*/  IMAD R132, R251, R0, R132 ;  /* 0x00000000fb847224 */ /* 0x000fe200078e0284 */
[----:B------:R-:W-:Y:S01]  /*80a0*/  IADD3 R9, R191, 0x13c, RZ ;  /* 0x0000013cbf097810 */ /* 0x000fe20007ffe0ff */
[----:B------:R-:W-:Y:S01]  /*80b0*/  IMAD.MOV R4, RZ, RZ, -R4 ;  /* 0x000000ffff047224 */ /* 0x000fe200078e0a04 */
[----:B------:R-:W-:Y:S01]  /*80c0*/  IABS R85, R8 ;  /* 0x0000000800557213 */ /* 0x000fe20000000000 */
[----:B------:R-:W-:Y:S01]  /*80d0*/  IMAD.HI.U32 R0, R252, R127, RZ ;  /* 0x0000007ffc007227 */ /* 0x000fe200078e00ff */
[----:B------:R-:W-:Y:S01]  /*80e0*/  STL [R1+0x8678], R10 ;  /* 0x0086780a01007387 */ /* 0x000fe20000100800 */
[----:B------:R-:W-:-:S02]  /*80f0*/  IABS R89, R7 ;  /* 0x0000000700597213 */ /* 0x000fc40000000000 */
[----:B------:R-:W-:Y:S01]  /*8100*/  IMAD.MOV R2, RZ, RZ, -R2 ;  /* 0x000000ffff027224 */ /* 0x000fe200078e0a02 */
[----:B------:R-:W-:Y:S01]  /*8110*/  STL [R1+0x867c], R9 ;  /* 0x00867c0901007387 */ /* 0x000fe20000100800 */
[----:B------:R-:W-:Y:S01]  /*8120*/  IMAD.MOV R5, RZ, RZ, -R5 ;  /* 0x000000ffff057224 */ /* 0x000fe200078e0a05 */
[----:B------:R-:W-:Y:S01]  /*8130*/  IABS R88, R6 ;  /* 0x0000000600587213 */ /* 0x000fe20000000000 */
[----:B------:R-:W-:Y:S01]  /*8140*/  IMAD R129, R251, R4, R129 ;  /* 0x00000004fb817224 */ /* 0x000fe200078e0281 */
[----:B------:R3:W-:Y:S01]  /*8150*/  STL [R1+0x8680], R8 ;  /* 0x0086800801007387 */ /* 0x0007e20000100800 */
[----:B------:R-:W-:Y:S01]  /*8160*/  IMAD.MOV R0, RZ, RZ, -R0 ;  /* 0x000000ffff007224 */ /* 0x000fe200078e0a00 */
[----:B-1----:R-:W-:Y:S01]  /*8170*/  IADD3 R7, R191, 0x13e, RZ ;  /* 0x0000013ebf077810 */ /* 0x002fe20007ffe0ff */
[----:B------:R-:W-:Y:S01]  /*8180*/  IMAD R131, R251, R2, R131 ;  /* 0x00000002fb837224 */ /* 0x000fe200078e0283 */
[----:B--2---:R-:W-:Y:S01]  /*8190*/  IADD3 R6, R191, 0x13f, RZ ;  /* 0x0000013fbf067810 */ /* 0x004fe20007ffe0ff */
[C---:B------:R-:W-:Y:S01]  /*81a0*/  IMAD.HI.U32 R4, R252.reuse, R124, RZ ;  /* 0x0000007cfc047227 */ /* 0x040fe200078e00ff */
[----:B------:R-:W-:Y:S01]  /*81b0*/  IABS R87, R10 ;  /* 0x0000000a00577213 */ /* 0x000fe20000000000 */
[----:B------:R1:W-:Y:S01]  /*81c0*/  STL [R1+0x8684], R7 ;  /* 0x0086840701007387 */ /* 0x0003e20000100800 */
[----:B------:R-:W-:Y:S01]  /*81d0*/  IABS R86, R9 ;  /* 0x0000000900567213 */ /* 0x000fe20000000000 */
[----:B------:R-:W-:Y:S01]  /*81e0*/  IMAD R110, R251, R3, R110 ;  /* 0x00000003fb6e7224 */ /* 0x000fe200078e026e */
[----:B---3--:R-:W-:Y:S01]  /*81f0*/  IADD3 R8, R191, 0x142, RZ ;  /* 0x00000142bf087810 */ /* 0x008fe20007ffe0ff */
[----:B------:R-:W-:Y:S01]  /*8200*/  IMAD R128, R251, R5, R128 ;  /* 0x00000005fb807224 */ /* 0x000fe200078e0280 */
[C---:B------:R-:W-:Y:S01]  /*8210*/  IADD3 R10, R191.reuse, 0x140, RZ ;  /* 0x00000140bf0a7810 */ /* 0x040fe20007ffe0ff */
[C---:B------:R-:W-:Y:S01]  /*8220*/  IMAD.HI.U32 R2, R252.reuse, R126, RZ ;  /* 0x0000007efc027227 */ /* 0x040fe200078e00ff */
[----:B------:R-:W-:Y:S01]  /*8230*/  IADD3 R9, R191, 0x141, RZ ;  /* 0x00000141bf097810 */ /* 0x000fe20007ffe0ff */
[----:B------:R2:W-:Y:S01]  /*8240*/  STL [R1+0x868c], R6 ;  /* 0x00868c0601007387 */ /* 0x0005e20000100800 */
[----:B------:R-:W-:Y:S01]  /*8250*/  IABS R80, R8 ;  /* 0x0000000800507213 */ /* 0x000fe20000000000 */
[C---:B------:R-:W-:Y:S01]  /*8260*/  IMAD.HI.U32 R3, R252.reuse, R105, RZ ;  /* 0x00000069fc037227 */ /* 0x040fe200078e00ff */
[----:B------:R-:W-:Y:S01]  /*8270*/  IABS R84, R7 ;  /* 0x0000000700547213 */ /* 0x000fe20000000000 */
[----:B------:R3:W-:Y:S01]  /*8280*/  STL [R1+0x8688], R10 ;  /* 0x0086880a01007387 */ /* 0x0007e20000100800 */
[----:B------:R-:W-:Y:S01]  /*8290*/  IABS R83, R6 ;  /* 0x0000000600537213 */ /* 0x000fe20000000000 */
[C---:B------:R-:W-:Y:S01]  /*82a0*/  IMAD.HI.U32 R5, R252.reuse, R123, RZ ;  /* 0x0000007bfc057227 */ /* 0x040fe200078e00ff */
[----:B------:R-:W-:Y:S01]  /*82b0*/  IADD3 R3, -R3, RZ, RZ ;  /* 0x000000ff03037210 */ /* 0x000fe20007ffe1ff */
[----:B------:R4:W-:Y:S01]  /*82c0*/  STL [R1+0x8690], R9 ;  /* 0x0086900901007387 */ /* 0x0009e20000100800 */
[----:B-1----:R-:W-:Y:S01]  /*82d0*/  IADD3 R7, R191, 0x143, RZ ;  /* 0x00000143bf077810 */ /* 0x002fe20007ffe0ff */
[----:B------:R-:W-:Y:S01]  /*82e0*/  IMAD R127, R251, R0, R127 ;  /* 0x00000000fb7f7224 */ /* 0x000fe200078e027f */
[----:B--2---:R-:W-:Y:S01]  /*82f0*/  IADD3 R6, R191, 0x144, RZ ;  /* 0x00000144bf067810 */ /* 0x004fe20007ffe0ff */
[----:B------:R-:W-:Y:S01]  /*8300*/  IMAD.MOV R4, RZ, RZ, -R4 ;  /* 0x000000ffff047224 */ /* 0x000fe200078e0a04 */
[----:B------:R1:W-:Y:S01]  /*8310*/  STL [R1+0x8694], R8 ;  /* 0x0086940801007387 */ /* 0x0003e20000100800 */
[----:B------:R-:W-:Y:S01]  /*8320*/  IMAD.HI.U32 R0, R252, R122, RZ ;  /* 0x0000007afc007227 */ /* 0x000fe200078e00ff */
[----:B------:R-:W-:-:S02]  /*8330*/  IABS R82, R10 ;  /* 0x0000000a00527213 */ /* 0x000fc40000000000 */
[----:B------:R-:W-:Y:S01]  /*8340*/  IABS R81, R9 ;  /* 0x0000000900517213 */ /* 0x000fe20000000000 */
[----:B------:R-:W-:Y:S01]  /*8350*/  IMAD.MOV R2, RZ, RZ, -R2 ;  /* 0x000000ffff027224 */ /* 0x000fe200078e0a02 */
[C---:B---3--:R-:W-:Y:S01]  /*8360*/  IADD3 R10, R191.reuse, 0x145, RZ ;  /* 0x00000145bf0a7810 */ /* 0x048fe20007ffe0ff */
[----:B------:R-:W-:Y:S01]  /*8370*/  IMAD.MOV R5, RZ, RZ, -R5 ;  /* 0x000000ffff057224 */ /* 0x000fe200078e0a05 */
[----:B----4-:R-:W-:Y:S01]  /*8380*/  IADD3 R9, R191, 0x146, RZ ;  /* 0x00000146bf097810 */ /* 0x010fe20007ffe0ff */
[----:B------:R-:W-:Y:S01]  /*8390*/  IMAD R124, R251, R4, R124 ;  /* 0x00000004fb7c7224 */ /* 0x000fe200078e027c */
[----:B-1----:R-:W-:Y:S01]  /*83a0*/  IADD3 R8, R191, 0x147, RZ ;  /* 0x00000147bf087810 */ /* 0x002fe20007ffe0ff */
[----:B------:R-:W-:Y:S01]  /*83b0*/  IMAD.MOV R0, RZ, RZ, -R0 ;  /* 0x000000ffff007224 */ /* 0x000fe200078e0a00 */
[----:B------:R1:W-:Y:S01]  /*83c0*/  STL [R1+0x8698], R7 ;  /* 0x0086980701007387 */ /* 0x0003e20000100800 */
[----:B------:R-:W-:Y:S01]  /*83d0*/  IMAD R126, R251, R2, R126 ;  /* 0x00000002fb7e7224 */ /* 0x000fe200078e027e */
[----:B------:R-:W-:Y:S01]  /*83e0*/  IABS R75, R8 ;  /* 0x00000008004b7213 */ /* 0x000fe20000000000 */
[----:B------:R-:W-:Y:S01]  /*83f0*/  IMAD.HI.U32 R4, R252, R119, RZ ;  /* 0x00000077fc047227 */ /* 0x000fe200078e00ff */
[----:B------:R2:W-:Y:S01]  /*8400*/  STL [R1+0x86a0], R6 ;  /* 0x0086a00601007387 */ /* 0x0005e20000100800 */
[----:B------:R-:W-:-:S02]  /*8410*/  IABS R79, R7 ;  /* 0x00000007004f7213 */ /* 0x000fc40000000000 */
[----:B------:R-:W-:Y:S01]  /*8420*/  IMAD R123, R251, R5, R123 ;  /* 0x00000005fb7b7224 */ /* 0x000fe200078e027b */
[----:B------:R3:W-:Y:S01]  /*8430*/  STL [R1+0x869c], R10 ;  /* 0x00869c0a01007387 */ /* 0x0007e20000100800 */
[C---:B------:R-:W-:Y:S01]  /*8440*/  IMAD.HI.U32 R2, R252.reuse, R121, RZ ;  /* 0x00000079fc027227 */ /* 0x040fe200078e00ff */
[----:B------:R-:W-:Y:S02]  /*8450*/  IABS R78, R6 ;  /* 0x00000006004e7213 */ /* 0x000fe40000000000 */
[----:B------:R-:W-:Y:S01]  /*8460*/  STL [R1+0x86a4], R9 ;  /* 0x0086a40901007387 */ /* 0x000fe20000100800 */
[C---:B------:R-:W-:Y:S01]  /*8470*/  IMAD.HI.U32 R5, R252.reuse, R118, RZ ;  /* 0x00000076fc057227 */ /* 0x040fe200078e00ff */
[----:B-1----:R-:W-:Y:S02]  /*8480*/  IADD3 R7, R191, 0x148, RZ ;  /* 0x00000148bf077810 */ /* 0x002fe40007ffe0ff */
[----:B------:R1:W-:Y:S01]  /*8490*/  STL [R1+0x86a8], R8 ;  /* 0x0086a80801007387 */ /* 0x0003e20000100800 */
[----:B------:R-:W-:Y:S01]  /*84a0*/  IMAD R105, R251, R3, R105 ;  /* 0x00000003fb697224 */ /* 0x000fe200078e0269 */
[----:B--2---:R-:W-:Y:S01]  /*84b0*/  IADD3 R6, R191, 0x149, RZ ;  /* 0x00000149bf067810 */ /* 0x004fe20007ffe0ff */
[----:B------:R-:W-:Y:S01]  /*84c0*/  IMAD R122, R251, R0, R122 ;  /* 0x00000000fb7a7224 */ /* 0x000fe200078e027a */
[----:B------:R-:W-:Y:S01]  /*84d0*/  IABS R77, R10 ;  /* 0x0000000a004d7213 */ /* 0x000fe20000000000 */
[C---:B------:R-:W-:Y:S01]  /*84e0*/  IMAD.HI.U32 R3, R252.reuse, R100, RZ ;  /* 0x00000064fc037227 */ /* 0x040fe200078e00ff */
[----:B------:R-:W-:Y:S01]  /*84f0*/  IABS R76, R9 ;  /* 0x00000009004c7213 */ /* 0x000fe20000000000 */
[----:B------:R2:W-:Y:S01]  /*8500*/  STL [R1+0x86ac], R7 ;  /* 0x0086ac0701007387 */ /* 0x0005e20000100800 */
[----:B---3--:R-:W-:Y:S01]  /*8510*/  IADD3 R10, R191, 0x14a, RZ ;  /* 0x0000014abf0a7810 */ /* 0x008fe20007ffe0ff */
[----:B------:R-:W-:Y:S01]  /*8520*/  IMAD.MOV R4, RZ, RZ, -R4 ;  /* 0x000000ffff047224 */ /* 0x000fe200078e0a04 */
[----:B------:R-:W-:Y:S01]  /*8530*/  IADD3 R3, -R3, RZ, RZ ;  /* 0x000000ff03037210 */ /* 0x000fe20007ffe1ff */
[C---:B------:R-:W-:Y:S01]  /*8540*/  IMAD.HI.U32 R0, R252.reuse, R117, RZ ;  /* 0x00000075fc007227 */ /* 0x040fe200078e00ff */
[C---:B-1----:R-:W-:Y:S01]  /*8550*/  IADD3 R8, R191.reuse, 0x14c, RZ ;  /* 0x0000014cbf087810 */ /* 0x042fe20007ffe0ff */
[----:B------:R1:W-:Y:S01]  /*8560*/  STL [R1+0x86b4], R6 ;  /* 0x0086b40601007387 */ /* 0x0003e20000100800 */
[----:B------:R-:W-:Y:S01]  /*8570*/  IADD3 R9, R191, 0x14b, RZ ;  /* 0x0000014bbf097810 */ /* 0x000fe20007ffe0ff */
[----:B------:R-:W-:Y:S01]  /*8580*/  IMAD.MOV R2, RZ, RZ, -R2 ;  /* 0x000000ffff027224 */ /* 0x000fe200078e0a02 */
[----:B------:R-:W-:Y:S01]  /*8590*/  IABS R70, R8 ;  /* 0x0000000800467213 */ /* 0x000fe20000000000 */
[----:B------:R-:W-:Y:S01]  /*85a0*/  IMAD.MOV R5, RZ, RZ, -R5 ;  /* 0x000000ffff057224 */ /* 0x000fe200078e0a05 */
[----:B------:R-:W-:Y:S01]  /*85b0*/  STL [R1+0x86b0], R10 ;  /* 0x0086b00a01007387 */ /* 0x000fe20000100800 */
[C---:B------:R-:W-:Y:S01]  /*85c0*/  IMAD R119, R251.reuse, R4, R119 ;  /* 0x00000004fb777224 */ /* 0x040fe200078e0277 */
[----:B------:R-:W-:Y:S01]  /*85d0*/  IABS R74, R7 ;  /* 0x00000007004a7213 */ /* 0x000fe20000000000 */
[----:B------:R-:W-:Y:S01]  /*85e0*/  IMAD.MOV R0, RZ, RZ, -R0 ;  /* 0x000000ffff007224 */ /* 0x000fe200078e0a00 */
[----:B------:R-:W-:Y:S01]  /*85f0*/  STL [R1+0x86b8], R9 ;  /* 0x0086b80901007387 */ /* 0x000fe20000100800 */
[----:B------:R-:W-:Y:S01]  /*8600*/  IMAD R121, R251, R2, R121 ;  /* 0x00000002fb797224 */ /* 0x000fe200078e0279 */
[----:B------:R-:W-:Y:S01]  /*8610*/  IABS R73, R6 ;  /* 0x0000000600497213 */ /* 0x000fe20000000000 */
[----:B------:R-:W-:Y:S01]  /*8620*/  IMAD.HI.U32 R4, R252, R114, RZ ;  /* 0x00000072fc047227 */ /* 0x000fe200078e00ff */
[----:B------:R3:W-:Y:S01]  /*8630*/  STL [R1+0x86bc], R8 ;  /* 0x0086bc0801007387 */ /* 0x0007e20000100800 */
[----:B--2---:R-:W-:-:S02]  /*8640*/  IADD3 R7, R191, 0x14d, RZ ;  /* 0x0000014dbf077810 */ /* 0x004fc40007ffe0ff */
[----:B------:R-:W-:Y:S01]  /*8650*/  IMAD R118, R251, R5, R118 ;  /* 0x00000005fb767224 */ /* 0x000fe200078e0276 */
[C---:B-1----:R-:W-:Y:S01]  /*8660*/  IADD3 R6, R191.reuse, 0x14e, RZ ;  /* 0x0000014ebf067810 */ /* 0x042fe20007ffe0ff */
        /* <DEDUP_REMOVED lines=15> */
[----:B------:R-:W-:Y:S01]  /*8760*/  IMAD R100, R251, R3, R100 ;  /* 0x00000003fb647224 */ /* 0x000fe200078e0264 */
[----:B------:R-:W-:Y:S01]  /*8770*/  STL [R1+0x86cc], R9 ;  /* 0x0086cc0901007387 */ /* 0x000fe20000100800 */
[----:B------:R-:W-:Y:S01]  /*8780*/  IMAD.MOV R2, RZ, RZ, -R2 ;  /* 0x000000ffff027224 */ /* 0x000fe200078e0a02 */
[----:B------:R-:W-:Y:S01]  /*8790*/  IABS R68, R6 ;  /* 0x0000000600447213 */ /* 0x000fe20000000000 */
[C---:B------:R-:W-:Y:S01]  /*87a0*/  IMAD.HI.U32 R3, R252.reuse, R95, RZ ;  /* 0x0000005ffc037227 */ /* 0x040fe200078e00ff */
[----:B------:R3:W-:Y:S01]  /*87b0*/  STL [R1+0x86d0], R8 ;  /* 0x0086d00801007387 */ /* 0x0007e20000100800 */
[----:B-1----:R-:W-:Y:S02]  /*87c0*/  IADD3 R7, R191, 0x152, RZ ;  /* 0x00000152bf077810 */ /* 0x002fe40007ffe0ff */
[----:B------:R-:W-:Y:S01]  /*87d0*/  IMAD.MOV R5, RZ, RZ, -R5 ;  /* 0x000000ffff057224 */ /* 0x000fe200078e0a05 */
[----:B------:R-:W-:Y:S01]  /*87e0*/  IADD3 R3, -R3, RZ, RZ ;  /* 0x000000ff03037210 */ /* 0x000fe20007ffe1ff */
[----:B------:R-:W-:Y:S01]  /*87f0*/  IMAD R114, R251, R4, R114 ;  /* 0x00000004fb727224 */ /* 0x000fe200078e0272 */
[----:B--2---:R-:W-:Y:S01]  /*8800*/  IADD3 R6, R191, 0x153, RZ ;  /* 0x00000153bf067810 */ /* 0x004fe20007ffe0ff */
[----:B------:R-:W-:Y:S01]  /*8810*/  IMAD.MOV R0, RZ, RZ, -R0 ;  /* 0x000000ffff007224 */ /* 0x000fe200078e0a00 */
[----:B------:R-:W-:Y:S01]  /*8820*/  IABS R67, R10 ;  /* 0x0000000a00437213 */ /* 0x000fe20000000000 */
[----:B------:R-:W-:Y:S01]  /*8830*/  IMAD R116, R251, R2, R116 ;  /* 0x00000002fb747224 */ /* 0x000fe200078e0274 */
[C---:B---3--:R-:W-:Y:S01]  /*8840*/  IADD3 R8, R191.reuse, 0x156, RZ ;  /* 0x00000156bf087810 */ /* 0x048fe20007ffe0ff */
[C---:B------:R-:W-:Y:S01]  /*8850*/  IMAD.HI.U32 R4, R252.reuse, R109, RZ ;  /* 0x0000006dfc047227 */ /* 0x040fe200078e00ff */
[----:B------:R-:W-:Y:S01]  /*8860*/  IABS R66, R9 ;  /* 0x0000000900427213 */ /* 0x000fe20000000000 */
[----:B------:R1:W-:Y:S01]  /*8870*/  STL [R1+0x86d4], R7 ;  /* 0x0086d40701007387 */ /* 0x0003e20000100800 */
[----:B------:R-:W-:Y:S01]  /*8880*/  IADD3 R10, R191, 0x154, RZ ;  /* 0x00000154bf0a7810 */ /* 0x000fe20007ffe0ff */
        /* <DEDUP_REMOVED lines=10> */
[----:B------:R-:W-:Y:S01]  /*8930*/  IMAD R112, R251, R0, R112 ;  /* 0x00000000fb707224 */ /* 0x000fe200078e0270 */
[----:B------:R-:W-:Y:S01]  /*8940*/  IABS R62, R10 ;  /* 0x0000000a003e7213 */ /* 0x000fe20000000000 */
[----:B------:R-:W-:Y:S01]  /*8950*/  IMAD.MOV R4, RZ, RZ, -R4 ;  /* 0x000000ffff047224 */ /* 0x000fe200078e0a04 */
[----:B------:R1:W-:Y:S01]  /*8960*/  STL [R1+0x86e0], R9 ;  /* 0x0086e00901007387 */ /* 0x0003e20000100800 */
[----:B------:R-:W-:Y:S01]  /*8970*/  IMAD.HI.U32 R0, R252, R107, RZ ;  /* 0x0000006bfc007227 */ /* 0x000fe200078e00ff */
[----:B--2---:R-:W-:-:S02]  /*8980*/  IADD3 R6, R191, 0x158, RZ ;  /* 0x00000158bf067810 */ /* 0x004fc40007ffe0ff */
[----:B------:R2:W-:Y:S01]  /*8990*/  STL [R1+0x86e4], R8 ;  /* 0x0086e40801007387 */ /* 0x0005e20000100800 */
[----:B------:R-:W-:Y:S01]  /*89a0*/  IMAD.MOV R2, RZ, RZ, -R2 ;  /* 0x000000ffff027224 */ /* 0x000fe200078e0a02 */
[----:B------:R-:W-:Y:S01]  /*89b0*/  IABS R61, R9 ;  /* 0x00000009003d7213 */ /* 0x000fe20000000000 */
[----:B------:R-:W-:Y:S01]  /*89c0*/  IMAD.MOV R5, RZ, RZ, -R5 ;  /* 0x000000ffff057224 */ /* 0x000fe200078e0a05 */
[----:B---3--:R-:W-:Y:S01]  /*89d0*/  IADD3 R10, R191, 0x159, RZ ;  /* 0x00000159bf0a7810 */ /* 0x008fe20007ffe0ff */
[----:B------:R-:W-:Y:S01]  /*89e0*/  IMAD R95, R251, R3, R95 ;  /* 0x00000003fb5f7224 */ /* 0x000fe200078e025f */
[----:B-1----:R-:W-:Y:S01]  /*89f0*/  IADD3 R9, R191, 0x15a, RZ ;  /* 0x0000015abf097810 */ /* 0x002fe20007ffe0ff */
[C---:B------:R-:W-:Y:S01]  /*8a00*/  IMAD.HI.U32 R3, R252.reuse, R90, RZ ;  /* 0x0000005afc037227 */ /* 0x040fe200078e00ff */
[----:B------:R1:W-:Y:S01]  /*8a10*/  STL [R1+0x86e8], R7 ;  /* 0x0086e80701007387 */ /* 0x0003e20000100800 */
[----:B------:R-:W-:Y:S02]  /*8a20*/  IABS R59, R7 ;  /* 0x00000007003b7213 */ /* 0x000fe40000000000 */
[----:B------:R-:W-:Y:S01]  /*8a30*/  IMAD R109, R251, R4, R109 ;  /* 0x00000004fb6d7224 */ /* 0x000fe200078e026d */
[----:B------:R-:W-:Y:S01]  /*8a40*/  IADD3 R3, -R3, RZ, RZ ;  /* 0x000000ff03037210 */ /* 0x000fe20007ffe1ff */
[----:B------:R-:W-:Y:S01]  /*8a50*/  IMAD.MOV R0, RZ, RZ, -R0 ;  /* 0x000000ffff007224 */ /* 0x000fe200078e0a00 */
[----:B--2---:R-:W-:Y:S01]  /*8a60*/  IADD3 R8, R191, 0x15b, RZ ;  /* 0x0000015bbf087810 */ /* 0x004fe20007ffe0ff */
        /* <DEDUP_REMOVED lines=9> */
[C---:B-1----:R-:W-:Y:S02]  /*8b00*/  IADD3 R7, R191.reuse, 0x15c, RZ ;  /* 0x0000015cbf077810 */ /* 0x042fe40007ffe0ff */
[C---:B------:R-:W-:Y:S01]  /*8b10*/  IMAD.HI.U32 R5, R252.reuse, R103, RZ ;  /* 0x00000067fc057227 */ /* 0x040fe200078e00ff */
[----:B------:R1:W-:Y:S01]  /*8b20*/  STL [R1+0x86f8], R8 ;  /* 0x0086f80801007387 */ /* 0x0003e20000100800 */
[----:B--2---:R-:W-:Y:S02]  /*8b30*/  IADD3 R6, R191, 0x15d, RZ ;  /* 0x0000015dbf067810 */ /* 0x004fe40007ffe0ff */
[----:B------:R-:W-:Y:S01]  /*8b40*/  IMAD R107, R251, R0, R107 ;  /* 0x00000000fb6b7224 */ /* 0x000fe200078e026b */
[----:B------:R-:W-:Y:S01]  /*8b50*/  IABS R57, R10 ;  /* 0x0000000a00397213 */ /* 0x000fe20000000000 */
        /* <DEDUP_REMOVED lines=20> */
[----:B--2---:R-:W-:-:S02]  /*8ca0*/  IADD3 R7, R191, 0x161, RZ ;  /* 0x00000161bf077810 */ /* 0x004fc40007ffe0ff */
[C---:B------:R-:W-:Y:S01]  /*8cb0*/  IMAD.HI.U32 R3, R252.reuse, R85, RZ ;  /* 0x00000055fc037227 */ /* 0x040fe200078e00ff */
[----:B------:R2:W-:Y:S01]  /*8cc0*/  STL [R1+0x870c], R8 ;  /* 0x00870c0801007387 */ /* 0x0005e20000100800 */
[----:B------:R-:W-:Y:S02]  /*8cd0*/  IABS R52, R10 ;  /* 0x0000000a00347213 */ /* 0x000fe40000000000 */
[----:B------:R-:W-:Y:S01]  /*8ce0*/  IMAD R103, R251, R5, R103 ;  /* 0x00000005fb677224 */ /* 0x000fe200078e0267 */
[----:B------:R-:W-:Y:S01]  /*8cf0*/  IADD3 R3, -R3, RZ, RZ ;  /* 0x000000ff03037210 */ /* 0x000fe20007ffe1ff */
[C---:B------:R-:W-:Y:S01]  /*8d00*/  IMAD.HI.U32 R2, R252.reuse, R101, RZ ;  /* 0x00000065fc027227 */ /* 0x040fe200078e00ff */
[C---:B-1----:R-:W-:Y:S01]  /*8d10*/  IADD3 R6, R191.reuse, 0x162, RZ ;  /* 0x00000162bf067810 */ /* 0x042fe20007ffe0ff */
[----:B------:R1:W-:Y:S01]  /*8d20*/  STL [R1+0x8710], R7 ;  /* 0x0087100701007387 */ /* 0x0003e20000100800 */
[----:B------:R-:W-:Y:S01]  /*8d30*/  IABS R51, R9 ;  /* 0x0000000900337213 */ /* 0x000fe20000000000 */
[C---:B------:R-:W-:Y:S01]  /*8d40*/  IMAD.HI.U32 R5, R252.reuse, R98, RZ ;  /* 0x00000062fc057227 */ /* 0x040fe200078e00ff */
[C---:B--2---:R-:W-:Y:S01]  /*8d50*/  IADD3 R8, R191.reuse, 0x165, RZ ;  /* 0x00000165bf087810 */ /* 0x044fe20007ffe0ff */
[----:B------:R2:W-:Y:S01]  /*8d60*/  STL [R1+0x8714], R6 ;  /* 0x0087140601007387 */ /* 0x0005e20000100800 */
[----:B------:R-:W-:Y:S01]  /*8d70*/  IADD3 R10, R191, 0x163, RZ ;  /* 0x00000163bf0a7810 */ /* 0x000fe20007ffe0ff */
[----:B------:R-:W-:Y:S01]  /*8d80*/  IMAD R102, R251, R0, R102 ;  /* 0x00000000fb667224 */ /* 0x000fe200078e0266 */
[----:B------:R-:W-:Y:S01]  /*8d90*/  IADD3 R9, R191, 0x164, RZ ;  /* 0x00000164bf097810 */ /* 0x000fe20007ffe0ff */
[----:B------:R-:W-:Y:S01]  /*8da0*/  IMAD.MOV R4, RZ, RZ, -R4 ;  /* 0x000000ffff047224 */ /* 0x000fe200078e0a04 */
[----:B------:R-:W-:Y:S01]  /*8db0*/  IABS R45, R8 ;  /* 0x00000008002d7213 */ /* 0x000fe20000000000 */
[C---:B------:R-:W-:Y:S01]  /*8dc0*/  IMAD.HI.U32 R0, R252.reuse, R97, RZ ;  /* 0x00000061fc007227 */ /* 0x040fe200078e00ff */
[----:B------:R-:W-:Y:S01]  /*8dd0*/  IABS R49, R7 ;  /* 0x0000000700317213 */ /* 0x000fe20000000000 */
[----:B------:R3:W-:Y:S01]  /*8de0*/  STL [R1+0x8718], R10 ;  /* 0x0087180a01007387 */ /* 0x0007e20000100800 */
[----:B------:R-:W-:Y:S01]  /*8df0*/  IABS R48, R6 ;  /* 0x0000000600307213 */ /* 0x000fe20000000000 */
[----:B------:R-:W-:Y:S01]  /*8e00*/  IMAD.MOV R2, RZ, RZ, -R2 ;  /* 0x000000ffff027224 */ /* 0x000fe200078e0a02 */
[----:B------:R-:W-:Y:S01]  /*8e10*/  IABS R47, R10 ;  /* 0x0000000a002f7213 */ /* 0x000fe20000000000 */
[----:B------:R-:W-:Y:S01]  /*8e20*/  IMAD.MOV R5, RZ, RZ, -R5 ;  /* 0x000000ffff057224 */ /* 0x000fe200078e0a05 */
[----:B------:R-:W-:Y:S01]  /*8e30*/  STL [R1+0x871c], R9 ;  /* 0x00871c0901007387 */ /* 0x000fe20000100800 */
[----:B------:R-:W-:Y:S01]  /*8e40*/  IMAD R99, R251, R4, R99 ;  /* 0x00000004fb637224 */ /* 0x000fe200078e0263 */
[----:B-1----:R-:W-:Y:S01]  /*8e50*/  IADD3 R7, R191, 0x166, RZ ;  /* 0x00000166bf077810 */ /* 0x002fe20007ffe0ff */
[----:B------:R-:W-:Y:S01]  /*8e60*/  IMAD.MOV R0, RZ, RZ, -R0 ;  /* 0x000000ffff007224 */ /* 0x000fe200078e0a00 */
[----:B------:R1:W-:Y:S01]  /*8e70*/  STL [R1+0x8720], R8 ;  /* 0x0087200801007387 */ /* 0x0003e20000100800 */
[----:B------:R-:W-:Y:S01]  /*8e80*/  IMAD R101, R251, R2, R101 ;  /* 0x00000002fb657224 */ /* 0x000fe200078e0265 */
[C---:B--2---:R-:W-:Y:S01]  /*8e90*/  IADD3 R6, R191.reuse, 0x167, RZ ;  /* 0x00000167bf067810 */ /* 0x044fe20007ffe0ff */
[C---:B------:R-:W-:Y:S01]  /*8ea0*/  IMAD.HI.U32 R4, R252.reuse, R94, RZ ;  /* 0x0000005efc047227 */ /* 0x040fe200078e00ff */
[----:B------:R-:W-:Y:S01]  /*8eb0*/  IABS R46, R9 ;  /* 0x00000009002e7213 */ /* 0x000fe20000000000 */
[----:B------:R2:W-:Y:S01]  /*8ec0*/  STL [R1+0x8724], R7 ;  /* 0x0087240701007387 */ /* 0x0005e20000100800 */
[----:B---3--:R-:W-:Y:S01]  /*8ed0*/  IADD3 R10, R191, 0x168, RZ ;  /* 0x00000168bf0a7810 */ /* 0x008fe20007ffe0ff */
[----:B------:R-:W-:Y:S01]  /*8ee0*/  IMAD R98, R251, R5, R98 ;  /* 0x00000005fb627224 */ /* 0x000fe200078e0262 */
[----:B------:R-:W-:Y:S01]  /*8ef0*/  IABS R44, R7 ;  /* 0x00000007002c7213 */ /* 0x000fe20000000000 */
[C---:B------:R-:W-:Y:S01]  /*8f00*/  IMAD.HI.U32 R2, R252.reuse, R96, RZ ;  /* 0x00000060fc027227 */ /* 0x040fe200078e00ff */
[C---:B-1----:R-:W-:Y:S01]  /*8f10*/  IADD3 R8, R191.reuse, 0x16a, RZ ;  /* 0x0000016abf087810 */ /* 0x042fe20007ffe0ff */
[----:B------:R1:W-:Y:S01]  /*8f20*/  STL [R1+0x872c], R6 ;  /* 0x00872c0601007387 */ /* 0x0003e20000100800 */
[----:B------:R-:W-:Y:S01]  /*8f30*/  IADD3 R9, R191, 0x169, RZ ;  /* 0x00000169bf097810 */ /* 0x000fe20007ffe0ff */
[----:B------:R-:W-:Y:S01]  /*8f40*/  IMAD R85, R251, R3, R85 ;  /* 0x00000003fb557224 */ /* 0x000fe200078e0255 */
[----:B------:R-:W-:Y:S01]  /*8f50*/  IABS R40, R8 ;  /* 0x0000000800287213 */ /* 0x000fe20000000000 */
[C---:B------:R-:W-:Y:S01]  /*8f60*/  IMAD.HI.U32 R5, R252.reuse, R93, RZ ;  /* 0x0000005dfc057227 */ /* 0x040fe200078e00ff */
[----:B------:R-:W-:Y:S01]  /*8f70*/  IABS R43, R6 ;  /* 0x00000006002b7213 */ /* 0x000fe20000000000 */
[----:B------:R3:W-:Y:S01]  /*8f80*/  STL [R1+0x8728], R10 ;  /* 0x0087280a01007387 */ /* 0x0007e20000100800 */
[----:B------:R-:W-:Y:S01]  /*8f90*/  IABS R42, R10 ;  /* 0x0000000a002a7213 */ /* 0x000fe20000000000 */
[C---:B------:R-:W-:Y:S01]  /*8fa0*/  IMAD.HI.U32 R3, R252.reuse, R80, RZ ;  /* 0x00000050fc037227 */ /* 0x040fe200078e00ff */
[C---:B--2---:R-:W-:Y:S01]  /*8fb0*/  IADD3 R7, R191.reuse, 0x16b, RZ ;  /* 0x0000016bbf077810 */ /* 0x044fe20007ffe0ff */
[----:B------:R-:W-:Y:S01]  /*8fc0*/  STL [R1+0x8730], R9 ;  /* 0x0087300901007387 */ /* 0x000fe20000100800 */
[----:B-1----:R-:W-:Y:S01]  /*8fd0*/  IADD3 R6, R191, 0x16c, RZ ;  /* 0x0000016cbf067810 */ /* 0x002fe20007ffe0ff */
[----:B------:R-:W-:Y:S01]  /*8fe0*/  IMAD R97, R251, R0, R97 ;  /* 0x00000000fb617224 */ /* 0x000fe200078e0261 */
[----:B------:R-:W-:Y:S01]  /*8ff0*/  IADD3 R3, -R3, RZ, RZ ;  /* 0x000000ff03037210 */ /* 0x000fe20007ffe1ff */
[----:B------:R-:W-:Y:S01]  /*9000*/  IMAD.MOV R4, RZ, RZ, -R4 ;  /* 0x000000ffff047224 */ /* 0x000fe200078e0a04 */
[----:B------:R1:W-:Y:S01]  /*9010*/  STL [R1+0x8734], R8 ;  /* 0x0087340801007387 */ /* 0x0003e20000100800 */
[----:B------:R-:W-:Y:S01]  /*9020*/  IMAD.HI.U32 R0, R252, R92, RZ ;  /* 0x0000005cfc007227 */ /* 0x000fe200078e00ff */
[----:B------:R-:W-:-:S02]  /*9030*/  IABS R39, R7 ;  /* 0x0000000700277213 */ /* 0x000fc40000000000 */
[----:B---3--:R-:W-:Y:S01]  /*9040*/  IADD3 R10, R191, 0x16d, RZ ;  /* 0x0000016dbf0a7810 */ /* 0x008fe20007ffe0ff */
[----:B------:R-:W-:Y:S01]  /*9050*/  IMAD.MOV R2, RZ, RZ, -R2 ;  /* 0x000000ffff027224 */ /* 0x000fe200078e0a02 */
[----:B------:R-:W-:Y:S01]  /*9060*/  IABS R41, R9 ;  /* 0x0000000900297213 */ /* 0x000fe20000000000 */
[----:B------:R-:W-:Y:S01]  /*9070*/  IMAD.MOV R5, RZ, RZ, -R5 ;  /* 0x000000ffff057224 */ /* 0x000fe200078e0a05 */
[----:B------:R-:W-:Y:S01]  /*9080*/  IABS R38, R6 ;  /* 0x0000000600267213 */ /* 0x000fe20000000000 */
[----:B------:R-:W-:Y:S01]  /*9090*/  IMAD R94, R251, R4, R94 ;  /* 0x00000004fb5e7224 */ /* 0x000fe200078e025e */
[C---:B-1----:R-:W-:Y:S01]  /*90a0*/  IADD3 R8, R191.reuse, 0x16f, RZ ;  /* 0x0000016fbf087810 */ /* 0x042fe20007ffe0ff */
[----:B------:R-:W-:Y:S01]  /*90b0*/  IMAD.MOV R0, RZ, RZ, -R0 ;  /* 0x000000ffff007224 */ /* 0x000fe200078e0a00 */
[----:B------:R-:W-:Y:S01]  /*90c0*/  IADD3 R9, R191, 0x16e, RZ ;  /* 0x0000016ebf097810 */ /* 0x000fe20007ffe0ff */
        /* <DEDUP_REMOVED lines=9> */
[----:B------:R3:W-:Y:S01]  /*9160*/  STL [R1+0x873c], R10 ;  /* 0x00873c0a01007387 */ /* 0x0007e20000100800 */
[C---:B------:R-:W-:Y:S01]  /*9170*/  IMAD.HI.U32 R5, R252.reuse, R88, RZ ;  /* 0x00000058fc057227 */ /* 0x040fe200078e00ff */
[----:B-1----:R-:W-:Y:S02]  /*9180*/  IADD3 R7, R191, 0x170, RZ ;  /* 0x00000170bf077810 */ /* 0x002fe40007ffe0ff */
[----:B------:R1:W-:Y:S01]  /*9190*/  STL [R1+0x8744], R9 ;  /* 0x0087440901007387 */ /* 0x0003e20000100800 */
[----:B------:R-:W-:Y:S01]  /*91a0*/  IMAD R92, R251, R0, R92 ;  /* 0x00000000fb5c7224 */ /* 0x000fe200078e025c */
[----:B--2---:R-:W-:Y:S01]  /*91b0*/  IADD3 R6, R191, 0x171, RZ ;  /* 0x00000171bf067810 */ /* 0x004fe20007ffe0ff */
[----:B------:R-:W-:Y:S01]  /*91c0*/  IMAD R80, R251, R3, R80 ;  /* 0x00000003fb507224 */ /* 0x000fe200078e0250 */
[----:B------:R2:W-:Y:S01]  /*91d0*/  STL [R1+0x8748], R8 ;  /* 0x0087480801007387 */ /* 0x0005e20000100800 */
[----:B------:R-:W-:Y:S01]  /*91e0*/  IMAD.MOV R4, RZ, RZ, -R4 ;  /* 0x000000ffff047224 */ /* 0x000fe200078e0a04 */
[----:B------:R-:W-:Y:S01]  /*91f0*/  IABS R34, R7 ;  /* 0x0000000700227213 */ /* 0x000fe20000000000 */
[C---:B------:R-:W-:Y:S01]  /*9200*/  IMAD.HI.U32 R0, R252.reuse, R87, RZ ;  /* 0x00000057fc007227 */ /* 0x040fe200078e00ff */
[C---:B---3--:R-:W-:Y:S01]  /*9210*/  IADD3 R10, R191.reuse, 0x172, RZ ;  /* 0x00000172bf0a7810 */ /* 0x048fe20007ffe0ff */
[----:B------:R3:W-:Y:S01]  /*9220*/  STL [R1+0x874c], R7 ;  /* 0x00874c0701007387 */ /* 0x0007e20000100800 */
[----:B------:R-:W-:Y:S01]  /*9230*/  IABS R33, R6 ;  /* 0x0000000600217213 */ /* 0x000fe20000000000 */
[C---:B------:R-:W-:Y:S01]  /*9240*/  IMAD.HI.U32 R3, R252.reuse, R75, RZ ;  /* 0x0000004bfc037227 */ /* 0x040fe200078e00ff */
[C---:B-1----:R-:W-:Y:S01]  /*9250*/  IADD3 R9, R191.reuse, 0x173, RZ ;  /* 0x00000173bf097810 */ /* 0x042fe20007ffe0ff */
[----:B------:R1:W-:Y:S01]  /*9260*/  STL [R1+0x8754], R6 ;  /* 0x0087540601007387 */ /* 0x0003e20000100800 */
[----:B--2---:R-:W-:Y:S01]  /*9270*/  IADD3 R8, R191, 0x174, RZ ;  /* 0x00000174bf087810 */ /* 0x004fe20007ffe0ff */
[----:B------:R-:W-:Y:S01]  /*9280*/  IMAD.MOV R2, RZ, RZ, -R2 ;  /* 0x000000ffff027224 */ /* 0x000fe200078e0a02 */
[----:B------:R-:W-:Y:S01]  /*9290*/  IADD3 R3, -R3, RZ, RZ ;  /* 0x000000ff03037210 */ /* 0x000fe20007ffe1ff */
[----:B------:R-:W-:Y:S01]  /*92a0*/  IMAD.MOV R5, RZ, RZ, -R5 ;  /* 0x000000ffff057224 */ /* 0x000fe200078e0a05 */
[----:B------:R-:W-:Y:S01]  /*92b0*/  IABS R32, R10 ;  /* 0x0000000a00207213 */ /* 0x000fe20000000000 */
[----:B------:R-:W-:Y:S01]  /*92c0*/  IMAD R89, R251, R4, R89 ;  /* 0x00000004fb597224 */ /* 0x000fe200078e0259 */
[----:B------:R-:W-:Y:S01]  /*92d0*/  IABS R30, R8 ;  /* 0x00000008001e7213 */ /* 0x000fe20000000000 */
[----:B------:R-:W-:Y:S01]  /*92e0*/  IMAD.MOV R0, RZ, RZ, -R0 ;  /* 0x000000ffff007224 */ /* 0x000fe200078e0a00 */
[----:B---3--:R-:W-:Y:S01]  /*92f0*/  IADD3 R7, R191, 0x175, RZ ;  /* 0x00000175bf077810 */ /* 0x008fe20007ffe0ff */
[----:B------:R-:W-:Y:S01]  /*9300*/  IMAD R91, R251, R2, R91 ;  /* 0x00000002fb5b7224 */ /* 0x000fe200078e025b */
[----:B-1----:R-:W-:Y:S01]  /*9310*/  IADD3 R6, R191, 0x176, RZ ;  /* 0x00000176bf067810 */ /* 0x002fe20007ffe0ff */
[----:B------:R-:W-:Y:S01]  /*9320*/  IMAD.HI.U32 R4, R252, R84, RZ ;  /* 0x00000054fc047227 */ /* 0x000fe200078e00ff */
[----:B------:R1:W-:Y:S01]  /*9330*/  STL [R1+0x8750], R10 ;  /* 0x0087500a01007387 */ /* 0x0003e20000100800 */
[----:B------:R-:W-:-:S02]  /*9340*/  IABS R29, R7 ;  /* 0x00000007001d7213 */ /* 0x000fc40000000000 */
[----:B------:R-:W-:Y:S01]  /*9350*/  IMAD R88, R251, R5, R88 ;  /* 0x00000005fb587224 */ /* 0x000fe200078e0258 */
[----:B------:R-:W-:Y:S01]  /*9360*/  STL [R1+0x8758], R9 ;  /* 0x0087580901007387 */ /* 0x000fe20000100800 */
[C---:B------:R-:W-:Y:S01]  /*9370*/  IMAD.HI.U32 R2, R252.reuse, R86, RZ ;  /* 0x00000056fc027227 */ /* 0x040fe200078e00ff */
[----:B------:R-:W-:Y:S02]  /*9380*/  IABS R31, R9 ;  /* 0x00000009001f7213 */ /* 0x000fe40000000000 */
[----:B------:R2:W-:Y:S01]  /*9390*/  STL [R1+0x875c], R8 ;  /* 0x00875c0801007387 */ /* 0x0005e20000100800 */
[C---:B------:R-:W-:Y:S01]  /*93a0*/  IMAD.HI.U32 R5, R252.reuse, R83, RZ ;  /* 0x00000053fc057227 */ /* 0x040fe200078e00ff */
[----:B-1----:R-:W-:Y:S02]  /*93b0*/  IADD3 R10, R191, 0x177, RZ ;  /* 0x00000177bf0a7810 */ /* 0x002fe40007ffe0ff */
[----:B------:R-:W-:Y:S01]  /*93c0*/  IABS R28, R6 ;  /* 0x00000006001c7213 */ /* 0x000fe20000000000 */
[----:B------:R-:W-:Y:S01]  /*93d0*/  IMAD R87, R251, R0, R87 ;  /* 0x00000000fb577224 */ /* 0x000fe200078e0257 */
[----:B------:R1:W-:Y:S01]  /*93e0*/  STL [R1+0x8760], R7 ;  /* 0x0087600701007387 */ /* 0x0003e20000100800 */
[----:B------:R-:W-:Y:S01]  /*93f0*/  IMAD.MOV R4, RZ, RZ, -R4 ;  /* 0x000000ffff047224 */ /* 0x000fe200078e0a04 */
[----:B------:R-:W-:Y:S01]  /*9400*/  IABS R27, R10 ;  /* 0x0000000a001b7213 */ /* 0x000fe20000000000 */
[C---:B------:R-:W-:Y:S01]  /*9410*/  IMAD.HI.U32 R0, R252.reuse, R82, RZ ;  /* 0x00000052fc007227 */ /* 0x040fe200078e00ff */
[C---:B--2---:R-:W-:Y:S01]  /*9420*/  IADD3 R8, R191.reuse, 0x179, RZ ;  /* 0x00000179bf087810 */ /* 0x044fe20007ffe0ff */
[----:B------:R2:W-:Y:S01]  /*9430*/  STL [R1+0x8764], R6 ;  /* 0x0087640601007387 */ /* 0x0005e20000100800 */
[----:B------:R-:W-:Y:S01]  /*9440*/  IADD3 R9, R191, 0x178, RZ ;  /* 0x00000178bf097810 */ /* 0x000fe20007ffe0ff */
[----:B------:R-:W-:Y:S01]  /*9450*/  IMAD.MOV R2, RZ, RZ, -R2 ;  /* 0x000000ffff027224 */ /* 0x000fe200078e0a02 */
[----:B------:R-:W-:Y:S01]  /*9460*/  IABS R25, R8 ;  /* 0x0000000800197213 */ /* 0x000fe20000000000 */
[----:B------:R-:W-:Y:S01]  /*9470*/  IMAD R75, R251, R3, R75 ;  /* 0x00000003fb4b7224 */ /* 0x000fe200078e024b */
[----:B-1----:R-:W-:Y:S01]  /*9480*/  IADD3 R7, R191, 0x17a, RZ ;  /* 0x0000017abf077810 */ /* 0x002fe20007ffe0ff */
[----:B------:R-:W-:Y:S01]  /*9490*/  IMAD.MOV R5, RZ, RZ, -R5 ;  /* 0x000000ffff057224 */ /* 0x000fe200078e0a05 */
[----:B------:R1:W-:Y:S01]  /*94a0*/  STL [R1+0x8768], R10 ;  /* 0x0087680a01007387 */ /* 0x0003e20000100800 */
[----:B------:R-:W-:Y:S01]  /*94b0*/  IMAD.HI.U32 R3, R252, R70, RZ ;  /* 0x00000046fc037227 */ /* 0x000fe200078e00ff */
[----:B------:R-:W-:-:S02]  /*94c0*/  IABS R24, R7 ;  /* 0x0000000700187213 */ /* 0x000fc40000000000 */
[----:B--2---:R-:W-:Y:S01]  /*94d0*/  IADD3 R6, R191, 0x17b, RZ ;  /* 0x0000017bbf067810 */ /* 0x004fe20007ffe0ff */
[----:B------:R-:W-:Y:S01]  /*94e0*/  IMAD R84, R251, R4, R84 ;  /* 0x00000004fb547224 */ /* 0x000fe200078e0254 */
[----:B------:R-:W-:Y:S01]  /*94f0*/  IADD3 R3, -R3, RZ, RZ ;  /* 0x000000ff03037210 */ /* 0x000fe20007ffe1ff */
[----:B------:R-:W-:Y:S01]  /*9500*/  IMAD.MOV R0, RZ, RZ, -R0 ;  /* 0x000000ffff007224 */ /* 0x000fe200078e0a00 */
[----:B------:R-:W-:Y:S01]  /*9510*/  IABS R26, R9 ;  /* 0x00000009001a7213 */ /* 0x000fe20000000000 */
[----:B------:R-:W-:Y:S01]  /*9520*/  IMAD R86, R251, R2, R86 ;  /* 0x00000002fb567224 */ /* 0x000fe200078e0256 */
[----:B-1----:R-:W-:Y:S01]  /*9530*/  IADD3 R10, R191, 0x17c, RZ ;  /* 0x0000017cbf0a7810 */ /* 0x002fe20007ffe0ff */
[C---:B------:R-:W-:Y:S01]  /*9540*/  IMAD.HI.U32 R4, R252.reuse, R79, RZ ;  /* 0x0000004ffc047227 */ /* 0x040fe200078e00ff */
[----:B------:R1:W-:Y:S01]  /*9550*/  STL [R1+0x876c], R9 ;  /* 0x00876c0901007387 */ /* 0x0003e20000100800 */
[----:B------:R-:W-:Y:S02]  /*9560*/  IABS R23, R6 ;  /* 0x0000000600177213 */ /* 0x000fe40000000000 */
[----:B------:R-:W-:Y:S01]  /*9570*/  IMAD R83, R251, R5, R83 ;  /* 0x00000005fb537224 */ /* 0x000fe200078e0253 */
[----:B------:R2:W-:Y:S01]  /*9580*/  STL [R1+0x8770], R8 ;  /* 0x0087700801007387 */ /* 0x0005e20000100800 */
[----:B------:R-:W-:Y:S01]  /*9590*/  IMAD.HI.U32 R2, R252, R81, RZ ;  /* 0x00000051fc027227 */ /* 0x000fe200078e00ff */
[----:B------:R-:W-:-:S02]  /*95a0*/  IABS R22, R10 ;  /* 0x0000000a00167213 */ /* 0x000fc40000000000 */
[----:B------:R3:W-:Y:S01]  /*95b0*/  STL [R1+0x8774], R7 ;  /* 0x0087740701007387 */ /* 0x0007e20000100800 */
[C---:B------:R-:W-:Y:S01]  /*95c0*/  IMAD.HI.U32 R5, R252.reuse, R78, RZ ;  /* 0x0000004efc057227 */ /* 0x040fe200078e00ff */
[----:B-1----:R-:W-:Y:S02]  /*95d0*/  IADD3 R9, R191, 0x17d, RZ ;  /* 0x0000017dbf097810 */ /* 0x002fe40007ffe0ff */
[----:B------:R1:W-:Y:S01]  /*95e0*/  STL [R1+0x877c], R6 ;  /* 0x00877c0601007387 */ /* 0x0003e20000100800 */
[----:B------:R-:W-:Y:S01]  /*95f0*/  IMAD R82, R251, R0, R82 ;  /* 0x00000000fb527224 */ /* 0x000fe200078e0252 */
[C---:B--2---:R-:W-:Y:S01]  /*9600*/  IADD3 R8, R191.reuse, 0x17e, RZ ;  /* 0x0000017ebf087810 */ /* 0x044fe20007ffe0ff */
[----:B------:R-:W-:Y:S01]  /*9610*/  IMAD.MOV R4, RZ, RZ, -R4 ;  /* 0x000000ffff047224 */ /* 0x000fe200078e0a04 */
[----:B------:R2:W-:Y:S01]  /*9620*/  STL [R1+0x8778], R10 ;  /* 0x0087780a01007387 */ /* 0x0005e20000100800 */
[----:B------:R-:W-:Y:S01]  /*9630*/  IMAD.HI.U32 R0, R252, R77, RZ ;  /* 0x0000004dfc007227 */ /* 0x000fe200078e00ff */
[----:B---3--:R-:W-:-:S02]  /*9640*/  IADD3 R7, R191, 0x17f, RZ ;  /* 0x0000017fbf077810 */ /* 0x008fc40007ffe0ff */
[----:B------:R-:W-:Y:S01]  /*9650*/  IABS R20, R8 ;  /* 0x0000000800147213 */ /* 0x000fe20000000000 */
[----:B------:R-:W-:Y:S01]  /*9660*/  IMAD.MOV R2, RZ, RZ, -R2 ;  /* 0x000000ffff027224 */ /* 0x000fe200078e0a02 */
[----:B-1----:R-:W-:Y:S01]  /*9670*/  IADD3 R6, R191, 0x180, RZ ;  /* 0x00000180bf067810 */ /* 0x002fe20007ffe0ff */
[----:B------:R-:W-:Y:S01]  /*9680*/  IMAD.MOV R5, RZ, RZ, -R5 ;  /* 0x000000ffff057224 */ /* 0x000fe200078e0a05 */
[----:B------:R-:W-:Y:S01]  /*9690*/  IABS R19, R7 ;  /* 0x0000000700137213 */ /* 0x000fe20000000000 */
[----:B------:R-:W-:Y:S01]  /*96a0*/  IMAD R70, R251, R3, R70 ;  /* 0x00000003fb467224 */ /* 0x000fe200078e0246 */
[----:B--2---:R-:W-:Y:S01]  /*96b0*/  IADD3 R10, R191, 0x181, RZ ;  /* 0x00000181bf0a7810 */ /* 0x004fe20007ffe0ff */
[----:B------:R-:W-:Y:S01]  /*96c0*/  IMAD R79, R251, R4, R79 ;  /* 0x00000004fb4f7224 */ /* 0x000fe200078e024f */
[----:B------:R-:W-:Y:S01]  /*96d0*/  IABS R21, R9 ;  /* 0x0000000900157213 */ /* 0x000fe20000000000 */
[----:B------:R-:W-:Y:S01]  /*96e0*/  IMAD.MOV R0, RZ, RZ, -R0 ;  /* 0x000000ffff007224 */ /* 0x000fe200078e0a00 */
[----:B------:R1:W-:Y:S01]  /*96f0*/  STL [R1+0x8780], R9 ;  /* 0x0087800901007387 */ /* 0x0003e20000100800 */
[----:B------:R-:W-:Y:S01]  /*9700*/  IMAD.HI.U32 R3, R252, R65, RZ ;  /* 0x00000041fc037227 */ /* 0x000fe200078e00ff */
[----:B------:R-:W-:-:S02]  /*9710*/  IABS R18, R6 ;  /* 0x0000000600127213 */ /* 0x000fc40000000000 */
[----:B------:R2:W-:Y:S01]  /*9720*/  STL [R1+0x8784], R8 ;  /* 0x0087840801007387 */ /* 0x0005e20000100800 */
[----:B------:R-:W-:Y:S01]  /*9730*/  IMAD R81, R251, R2, R81 ;  /* 0x00000002fb517224 */ /* 0x000fe200078e0251 */
[----:B------:R-:W-:Y:S01]  /*9740*/  IADD3 R3, -R3, RZ, RZ ;  /* 0x000000ff03037210 */ /* 0x000fe20007ffe1ff */
[C---:B------:R-:W-:Y:S01]  /*9750*/  IMAD.HI.U32 R4, R252.reuse, R74, RZ ;  /* 0x0000004afc047227 */ /* 0x040fe200078e00ff */
[----:B------:R3:W-:Y:S01]  /*9760*/  STL [R1+0x8788], R7 ;  /* 0x0087880701007387 */ /* 0x0007e20000100800 */
[----:B------:R-:W-:Y:S02]  /*9770*/  IABS R17, R10 ;  /* 0x0000000a00117213 */ /* 0x000fe40000000000 */
[----:B------:R-:W-:Y:S01]  /*9780*/  IMAD R78, R251, R5, R78 ;  /* 0x00000005fb4e7224 */ /* 0x000fe200078e024e */
[----:B------:R4:W-:Y:S01]  /*9790*/  STL [R1+0x8790], R6 ;  /* 0x0087900601007387 */ /* 0x0009e20000100800 */
[----:B------:R-:W-:Y:S01]  /*97a0*/  IMAD.HI.U32 R2, R252, R76, RZ ;  /* 0x0000004cfc027227 */ /* 0x000fe200078e00ff */
[----:B-1----:R-:W-:-:S02]  /*97b0*/  IADD3 R9, R191, 0x182, RZ ;  /* 0x00000182bf097810 */ /* 0x002fc40007ffe0ff */
[C---:B--2---:R-:W-:Y:S01]  /*97c0*/  IADD3 R8, R191.reuse, 0x183, RZ ;  /* 0x00000183bf087810 */ /* 0x044fe20007ffe0ff */
[C---:B------:R-:W-:Y:S01]  /*97d0*/  IMAD.HI.U32 R5, R252.reuse, R73, RZ ;  /* 0x00000049fc057227 */ /* 0x040fe200078e00ff */
[----:B---3--:R-:W-:Y:S01]  /*97e0*/  IADD3 R7, R191, 0x184, RZ ;  /* 0x00000184bf077810 */ /* 0x008fe20007ffe0ff */
[----:B------:R1:W-:Y:S01]  /*97f0*/  STL [R1+0x878c], R10 ;  /* 0x00878c0a01007387 */ /* 0x0003e20000100800 */
[----:B------:R-:W-:Y:S01]  /*9800*/  IABS R16, R9 ;  /* 0x0000000900107213 */ /* 0x000fe20000000000 */
[----:B------:R-:W-:Y:S01]  /*9810*/  IMAD R77, R251, R0, R77 ;  /* 0x00000000fb4d7224 */ /* 0x000fe200078e024d */
[C---:B----4-:R-:W-:Y:S01]  /*9820*/  IADD3 R6, R191.reuse, 0x185, RZ ;  /* 0x00000185bf067810 */ /* 0x050fe20007ffe0ff */
[----:B------:R-:W-:Y:S01]  /*9830*/  IMAD.MOV R4, RZ, RZ, -R4 ;  /* 0x000000ffff047224 */ /* 0x000fe200078e0a04 */
[----:B------:R-:W-:Y:S01]  /*9840*/  IABS R14, R7 ;  /* 0x00000007000e7213 */ /* 0x000fe20000000000 */
[C---:B------:R-:W-:Y:S01]  /*9850*/  IMAD.HI.U32 R0, R252.reuse, R72, RZ ;  /* 0x00000048fc007227 */ /* 0x040fe200078e00ff */
[----:B------:R-:W-:Y:S01]  /*9860*/  IABS R15, R8 ;  /* 0x00000008000f7213 */ /* 0x000fe20000000000 */
[----:B------:R2:W-:Y:S01]  /*9870*/  STL [R1+0x8794], R9 ;  /* 0x0087940901007387 */ /* 0x0005e20000100800 */
[----:B------:R-:W-:Y:S01]  /*9880*/  IABS R13, R6 ;  /* 0x00000006000d7213 */ /* 0x000fe20000000000 */
[----:B------:R-:W-:Y:S01]  /*9890*/  IMAD.MOV R2, RZ, RZ, -R2 ;  /* 0x000000ffff027224 */ /* 0x000fe200078e0a02 */
[----:B-1----:R-:W-:Y:S01]  /*98a0*/  IADD3 R10, R191, 0x186, RZ ;  /* 0x00000186bf0a7810 */ /* 0x002fe20007ffe0ff */
[----:B------:R-:W-:Y:S01]  /*98b0*/  IMAD.MOV R5, RZ, RZ, -R5 ;  /* 0x000000ffff057224 */ /* 0x000fe200078e0a05 */
[----:B------:R1:W-:Y:S01]  /*98c0*/  STL [R1+0x8798], R8 ;  /* 0x0087980801007387 */ /* 0x0003e20000100800 */
[C---:B------:R-:W-:Y:S01]  /*98d0*/  IMAD R74, R251.reuse, R4, R74 ;  /* 0x00000004fb4a7224 */ /* 0x040fe200078e024a */
[----:B------:R-:W-:Y:S01]  /*98e0*/  IABS R12, R10 ;  /* 0x0000000a000c7213 */ /* 0x000fe20000000000 */
[----:B------:R-:W-:Y:S01]  /*98f0*/  IMAD.MOV R0, RZ, RZ, -R0 ;  /* 0x000000ffff007224 */ /* 0x000fe200078e0a00 */
[----:B------:R3:W-:Y:S01]  /*9900*/  STL [R1+0x879c], R7 ;  /* 0x00879c0701007387 */ /* 0x0007e20000100800 */
[----:B------:R-:W-:Y:S01]  /*9910*/  IMAD R76, R251, R2, R76 ;  /* 0x00000002fb4c7224 */ /* 0x000fe200078e024c */
[C---:B--2---:R-:W-:Y:S01]  /*9920*/  IADD3 R9, R191.reuse, 0x187, RZ ;  /* 0x00000187bf097810 */ /* 0x044fe20007ffe0ff */
[----:B------:R-:W-:Y:S01]  /*9930*/  IMAD.HI.U32 R4, R252, R69, RZ ;  /* 0x00000045fc047227 */ /* 0x000fe200078e00ff */
[----:B------:R2:W-:Y:S01]  /*9940*/  STL [R1+0x87a4], R6 ;  /* 0x0087a40601007387 */ /* 0x0005e20000100800 */
[----:B------:R-:W-:-:S02]  /*9950*/  IADD3 R190, R191, 0x18d, RZ ;  /* 0x0000018dbfbe7810 */ /* 0x000fc40007ffe0ff */
[----:B------:R-:W-:Y:S01]  /*9960*/  IMAD R65, R251, R3, R65 ;  /* 0x00000003fb417224 */ /* 0x000fe200078e0241 */
[----:B-1----:R-:W-:Y:S01]  /*9970*/  IADD3 R8, R191, 0x188, RZ ;  /* 0x00000188bf087810 */ /* 0x002fe20007ffe0ff */
[----:B------:R-:W-:Y:S01]  /*9980*/  IMAD R73, R251, R5, R73 ;  /* 0x00000005fb497224 */ /* 0x000fe200078e0249 */
[C---:B---3--:R-:W-:Y:S01]  /*9990*/  IADD3 R7, R191.reuse, 0x189, RZ ;  /* 0x00000189bf077810 */ /* 0x048fe20007ffe0ff */
[C---:B------:R-:W-:Y:S01]  /*99a0*/  IMAD.HI.U32 R2, R252.reuse, R71, RZ ;  /* 0x00000047fc027227 */ /* 0x040fe200078e00ff */
[----:B------:R1:W-:Y:S01]  /*99b0*/  STL [R1+0x87a0], R10 ;  /* 0x0087a00a01007387 */ /* 0x0003e20000100800 */
[----:B------:R-:W-:Y:S02]  /*99c0*/  IABS R11, R9 ;  /* 0x00000009000b7213 */ /* 0x000fe40000000000 */
[C---:B------:R-:W-:Y:S01]  /*99d0*/  IMAD.HI.U32 R3, R252.reuse, R60, RZ ;  /* 0x0000003cfc037227 */ /* 0x040fe200078e00ff */
[C---:B--2---:R-:W-:Y:S01]  /*99e0*/  IADD3 R6, R191.reuse, 0x18a, RZ ;  /* 0x0000018abf067810 */ /* 0x044fe20007ffe0ff */
[----:B------:R2:W-:Y:S01]  /*99f0*/  STL [R1+0x87a8], R9 ;  /* 0x0087a80901007387 */ /* 0x0005e20000100800 */
[----:B------:R-:W-:Y:S01]  /*9a00*/  IADD3 R189, R191, 0x191, RZ ;  /* 0x00000191bfbd7810 */ /* 0x000fe20007ffe0ff */
[C---:B------:R-:W-:Y:S01]  /*9a10*/  IMAD.HI.U32 R5, R252.reuse, R68, RZ ;  /* 0x00000044fc057227 */ /* 0x040fe200078e00ff */
[----:B------:R-:W-:Y:S01]  /*9a20*/  IADD3 R3, -R3, RZ, RZ ;  /* 0x000000ff03037210 */ /* 0x000fe20007ffe1ff */
[----:B------:R3:W-:Y:S01]  /*9a30*/  STL [R1+0x87ac], R8 ;  /* 0x0087ac0801007387 */ /* 0x0007e20000100800 */
[----:B-1----:R-:W-:Y:S01]  /*9a40*/  IABS R10, R8 ;  /* 0x00000008000a7213 */ /* 0x002fe20000000000 */
[----:B------:R-:W-:Y:S01]  /*9a50*/  IMAD R72, R251, R0, R72 ;  /* 0x00000000fb487224 */ /* 0x000fe200078e0248 */
[----:B------:R-:W-:Y:S01]  /*9a60*/  IADD3 R201, R191, 0x192, RZ ;  /* 0x00000192bfc97810 */ /* 0x000fe20007ffe0ff */
[----:B------:R-:W-:Y:S01]  /*9a70*/  IMAD.MOV R4, RZ, RZ, -R4 ;  /* 0x000000ffff047224 */ /* 0x000fe200078e0a04 */
[----:B------:R1:W-:Y:S01]  /*9a80*/  STL [R1+0x87b0], R7 ;  /* 0x0087b00701007387 */ /* 0x0003e20000100800 */
[----:B------:R-:W-:Y:S01]  /*9a90*/  IMAD.HI.U32 R0, R252, R67, RZ ;  /* 0x00000043fc007227 */ /* 0x000fe200078e00ff */
[----:B--2---:R-:W-:-:S02]  /*9aa0*/  IABS R9, R7 ;  /* 0x0000000700097213 */ /* 0x004fc40000000000 */
[----:B------:R2:W-:Y:S01]  /*9ab0*/  STL [R1+0x87b4], R6 ;  /* 0x0087b40601007387 */ /* 0x0005e20000100800 */
[----:B------:R-:W-:Y:S01]  /*9ac0*/  IMAD.MOV R2, RZ, RZ, -R2 ;  /* 0x000000ffff027224 */ /* 0x000fe200078e0a02 */
[----:B---3--:R-:W-:Y:S01]  /*9ad0*/  IABS R8, R6 ;  /* 0x0000000600087213 */ /* 0x008fe20000000000 */
[----:B------:R-:W-:Y:S01]  /*9ae0*/  IMAD.MOV R5, RZ, RZ, -R5 ;  /* 0x000000ffff057224 */ /* 0x000fe200078e0a05 */
[----:B------:R-:W-:Y:S01]  /*9af0*/  IADD3 R196, R191, 0x193, RZ ;  /* 0x00000193bfc47810 */ /* 0x000fe20007ffe0ff */
[----:B------:R-:W-:Y:S01]  /*9b00*/  IMAD R69, R251, R4, R69 ;  /* 0x00000004fb457224 */ /* 0x000fe200078e0245 */
[----:B-1----:R-:W-:Y:S01]  /*9b10*/  IADD3 R7, R191, 0x18b, RZ ;  /* 0x0000018bbf077810 */ /* 0x002fe20007ffe0ff */
[----:B------:R-:W-:Y:S02]  /*9b20*/  IMAD.MOV R0, RZ, RZ, -R0 ;  /* 0x000000ffff007224 */ /* 0x000fe400078e0a00 */
[----:B------:R-:W-:Y:S01]  /*9b30*/  IMAD R71, R251, R2, R71 ;  /* 0x00000002fb477224 */ /* 0x000fe200078e0247 */
[----:B--2---:R-:W-:Y:S01]  /*9b40*/  IADD3 R6, R191, 0x18c, RZ ;  /* 0x0000018cbf067810 */ /* 0x004fe20007ffe0ff */
[C---:B------:R-:W-:Y:S01]  /*9b50*/  IMAD.HI.U32 R4, R252.reuse, R64, RZ ;  /* 0x00000040fc047227 */ /* 0x040fe200078e00ff */
[----:B------:R1:W-:Y:S03]  /*9b60*/  STL [R1+0x87b8], R7 ;  /* 0x0087b80701007387 */ /* 0x0003e60000100800 */
[----:B------:R-:W-:Y:S01]  /*9b70*/  IMAD R68, R251, R5, R68 ;  /* 0x00000005fb447224 */ /* 0x000fe200078e0244 */
[----:B------:R2:W-:Y:S01]  /*9b80*/  STL [R1+0x87bc], R6 ;  /* 0x0087bc0601007387 */ /* 0x0005e20000100800 */
[----:B------:R-:W-:-:S03]  /*9b90*/  IMAD.HI.U32 R2, R252, R66, RZ ;  /* 0x00000042fc027227 */ /* 0x000fc600078e00ff */
[----:B------:R-:W-:Y:S01]  /*9ba0*/  STL [R1+0x87c0], R190 ;  /* 0x0087c0be01007387 */ /* 0x000fe20000100800 */
[----:B------:R-:W-:Y:S01]  /*9bb0*/  IMAD.HI.U32 R5, R252, R63, RZ ;  /* 0x0000003ffc057227 */ /* 0x000fe200078e00ff */
[----:B-1----:R-:W-:-:S03]  /*9bc0*/  IABS R7, R7 ;  /* 0x0000000700077213 */ /* 0x002fc60000000000 */
[C---:B------:R-:W-:Y:S01]  /*9bd0*/  IMAD R60, R251.reuse, R3, R60 ;  /* 0x00000003fb3c7224 */ /* 0x040fe200078e023c */
[----:B--2---:R-:W-:Y:S01]  /*9be0*/  IABS R6, R6 ;  /* 0x0000000600067213 */ /* 0x004fe20000000000 */
[----:B------:R-:W-:Y:S02]  /*9bf0*/  IMAD R67, R251, R0, R67 ;  /* 0x00000000fb437224 */ /* 0x000fe400078e0243 */
[----:B------:R-:W-:-:S04]  /*9c00*/  IMAD.HI.U32 R3, R252, R55, RZ ;  /* 0x00000037fc037227 */ /* 0x000fc800078e00ff */
[----:B------:R-:W-:Y:S01]  /*9c10*/  IMAD.MOV R4, RZ, RZ, -R4 ;  /* 0x000000ffff047224 */ /* 0x000fe200078e0a04 */
[----:B------:R-:W-:Y:S01]  /*9c20*/  IADD3 R3, -R3, RZ, RZ ;  /* 0x000000ff03037210 */ /* 0x000fe20007ffe1ff */
[----:B------:R-:W-:-:S04]  /*9c30*/  IMAD.HI.U32 R0, R252, R62, RZ ;  /* 0x0000003efc007227 */ /* 0x000fc800078e00ff */
[----:B------:R-:W-:Y:S02]  /*9c40*/  IMAD.MOV R2, RZ, RZ, -R2 ;  /* 0x000000ffff027224 */ /* 0x000fe400078e0a02 */
[----:B------:R-:W-:Y:S02]  /*9c50*/  IMAD.MOV R5, RZ, RZ, -R5 ;  /* 0x000000ffff057224 */ /* 0x000fe400078e0a05 */
[C---:B------:R-:W-:Y:S02]  /*9c60*/  IMAD R64, R251.reuse, R4, R64 ;  /* 0x00000004fb407224 */ /* 0x040fe400078e0240 */
[----:B------:R-:W-:Y:S02]  /*9c70*/  IMAD.MOV R0, RZ, RZ, -R0 ;  /* 0x000000ffff007224 */ /* 0x000fe400078e0a00 */
[----:B------:R-:W-:Y:S02]  /*9c80*/  IMAD R66, R251, R2, R66 ;  /* 0x00000002fb427224 */ /* 0x000fe400078e0242 */
[----:B------:R-:W-:-:S04]  /*9c90*/  IMAD.HI.U32 R4, R252, R59, RZ ;  /* 0x0000003bfc047227 */ /* 0x000fc800078e00ff */
[----:B------:R-:W-:Y:S02]  /*9ca0*/  IMAD R63, R251, R5, R63 ;  /* 0x00000005fb3f7224 */ /* 0x000fe400078e023f */
[----:B------:R-:W-:-:S04]  /*9cb0*/  IMAD.HI.U32 R2, R252, R61, RZ ;  /* 0x0000003dfc027227 */ /* 0x000fc800078e00ff */
[----:B------:R-:W-:-:S04]  /*9cc0*/  IMAD.HI.U32 R5, R252, R58, RZ ;  /* 0x0000003afc057227 */ /* 0x000fc800078e00ff */
[----:B------:R-:W-:Y:S02]  /*9cd0*/  IMAD R62, R251, R0, R62 ;  /* 0x00000000fb3e7224 */ /* 0x000fe400078e023e */
[----:B------:R-:W-:Y:S02]  /*9ce0*/  IMAD.MOV R4, RZ, RZ, -R4 ;  /* 0x000000ffff047224 */ /* 0x000fe400078e0a04 */
[----:B------:R-:W-:-:S04]  /*9cf0*/  IMAD.HI.U32 R0, R252, R57, RZ ;  /* 0x00000039fc007227 */ /* 0x000fc800078e00ff */
[----:B------:R-:W-:Y:S02]  /*9d00*/  IMAD R55, R251, R3, R55 ;  /* 0x00000003fb377224 */ /* 0x000fe400078e0237 */
[----:B------:R-:W-:Y:S02]  /*9d10*/  IMAD.MOV R2, RZ, RZ, -R2 ;  /* 0x000000ffff027224 */ /* 0x000fe400078e0a02 */
[----:B------:R-:W-:-:S04]  /*9d20*/  IMAD.HI.U32 R3, R252, R50, RZ ;  /* 0x00000032fc037227 */ /* 0x000fc800078e00ff */
[----:B------:R-:W-:Y:S01]  /*9d30*/  IMAD.MOV R5, RZ, RZ, -R5 ;  /* 0x000000ffff057224 */ /* 0x000fe200078e0a05 */
[----:B------:R-:W-:Y:S01]  /*9d40*/  IADD3 R3, -R3, RZ, RZ ;  /* 0x000000ff03037210 */ /* 0x000fe20007ffe1ff */
        /* <DEDUP_REMOVED lines=10> */
[----:B------:R-:W-:Y:S02]  /*9df0*/  IMAD.MOV R2, RZ, RZ, -R2 ;  /* 0x000000ffff027224 */ /* 0x000fe400078e0a02 */
[----:B------:R-:W-:Y:S02]  /*9e00*/  IMAD.MOV R5, RZ, RZ, -R5 ;  /* 0x000000ffff057224 */ /* 0x000fe400078e0a05 */
[----:B------:R-:W-:Y:S02]  /*9e10*/  IMAD R50, R251, R3, R50 ;  /* 0x00000003fb327224 */ /* 0x000fe400078e0232 */
[----:B------:R-:W-:-:S04]  /*9e20*/  IMAD.HI.U32 R3, R252, R45, RZ ;  /* 0x0000002dfc037227 */ /* 0x000fc800078e00ff */
[----:B------:R-:W-:Y:S01]  /*9e30*/  IMAD R54, R251, R4, R54 ;  /* 0x00000004fb367224 */ /* 0x000fe200078e0236 */
[----:B------:R-:W-:Y:S01]  /*9e40*/  IADD3 R3, -R3, RZ, RZ ;  /* 0x000000ff03037210 */ /* 0x000fe20007ffe1ff */
        /* <DEDUP_REMOVED lines=11> */
[C---:B------:R-:W-:Y:S02]  /*9f00*/  IMAD R49, R251.reuse, R4, R49 ;  /* 0x00000004fb317224 */ /* 0x040fe400078e0231 */
[----:B------:R-:W-:Y:S02]  /*9f10*/  IMAD.MOV R0, RZ, RZ, -R0 ;  /* 0x000000ffff007224 */ /* 0x000fe400078e0a00 */
[C---:B------:R-:W-:Y:S02]  /*9f20*/  IMAD R45, R251.reuse, R3, R45 ;  /* 0x00000003fb2d7224 */ /* 0x040fe400078e022d */
[----:B------:R-:W-:-:S02]  /*9f30*/  IMAD R51, R251, R2, R51 ;  /* 0x00000002fb337224 */ /* 0x000fc400078e0233 */
[----:B------:R-:W-:-:S04]  /*9f40*/  IMAD.HI.U32 R4, R252, R44, RZ ;  /* 0x0000002cfc047227 */ /* 0x000fc800078e00ff */
[----:B------:R-:W-:-:S04]  /*9f50*/  IMAD.HI.U32 R3, R252, R40, RZ ;  /* 0x00000028fc037227 */ /* 0x000fc800078e00ff */
[----:B------:R-:W-:Y:S01]  /*9f60*/  IMAD R48, R251, R5, R48 ;  /* 0x00000005fb307224 */ /* 0x000fe200078e0230 */
[----:B------:R-:W-:Y:S01]  /*9f70*/  IADD3 R3, -R3, RZ, RZ ;  /* 0x000000ff03037210 */ /* 0x000fe20007ffe1ff */
        /* <DEDUP_REMOVED lines=13> */
[----:B------:R-:W-:Y:S02]  /*a050*/  IMAD R40, R251, R3, R40 ;  /* 0x00000003fb287224 */ /* 0x000fe400078e0228 */
[----:B------:R-:W-:-:S04]  /*a060*/  IMAD.HI.U32 R5, R252, R38, RZ ;  /* 0x00000026fc057227 */ /* 0x000fc800078e00ff */
[----:B------:R-:W-:-:S04]  /*a070*/  IMAD.HI.U32 R3, R252, R35, RZ ;  /* 0x00000023fc037227 */ /* 0x000fc800078e00ff */
[----:B------:R-:W-:Y:S01]  /*a080*/  IMAD R42, R251, R0, R42 ;  /* 0x00000000fb2a7224 */ /* 0x000fe200078e022a */
[----:B------:R-:W-:Y:S01]  /*a090*/  IADD3 R3, -R3, RZ, RZ ;  /* 0x000000ff03037210 */ /* 0x000fe20007ffe1ff */
        /* <DEDUP_REMOVED lines=11> */
[C---:B------:R-:W-:Y:S02]  /*a150*/  IMAD R37, R251.reuse, R0, R37 ;  /* 0x00000000fb257224 */ /* 0x040fe400078e0225 */
[----:B------:R-:W-:Y:S02]  /*a160*/  IMAD R35, R251, R3, R35 ;  /* 0x00000003fb237224 */ /* 0x000fe400078e0223 */
[----:B------:R-:W-:Y:S02]  /*a170*/  IMAD.MOV R4, RZ, RZ, -R4 ;  /* 0x000000ffff047224 */ /* 0x000fe400078e0a04 */
[----:B------:R-:W-:-:S04]  /*a180*/  IMAD.HI.U32 R0, R252, R32, RZ ;  /* 0x00000020fc007227 */ /* 0x000fc800078e00ff */
[----:B------:R-:W-:-:S04]  /*a190*/  IMAD.HI.U32 R3, R252, R30, RZ ;  /* 0x0000001efc037227 */ /* 0x000fc800078e00ff */
[----:B------:R-:W-:Y:S01]  /*a1a0*/  IMAD.MOV R2, RZ, RZ, -R2 ;  /* 0x000000ffff027224 */ /* 0x000fe200078e0a02 */
[----:B------:R-:W-:Y:S01]  /*a1b0*/  IADD3 R3, -R3, RZ, RZ ;  /* 0x000000ff03037210 */ /* 0x000fe20007ffe1ff */
        /* <DEDUP_REMOVED lines=12> */
[----:B------:R-:W-:Y:S02]  /*a280*/  IMAD R30, R251, R3, R30 ;  /* 0x00000003fb1e7224 */ /* 0x000fe400078e021e */
[----:B------:R-:W-:Y:S02]  /*a290*/  IMAD.MOV R5, RZ, RZ, -R5 ;  /* 0x000000ffff057224 */ /* 0x000fe400078e0a05 */
        /* <DEDUP_REMOVED lines=15> */
[----:B------:R-:W-:Y:S02]  /*a390*/  IMAD R24, R251, R4, R24 ;  /* 0x00000004fb187224 */ /* 0x000fe400078e0218 */
[----:B------:R-:W-:-:S04]  /*a3a0*/  IMAD.HI.U32 R3, R252, R20, RZ ;  /* 0x00000014fc037227 */ /* 0x000fc800078e00ff */
[----:B------:R-:W-:Y:S01]  /*a3b0*/  IMAD.MOV R0, RZ, RZ, -R0 ;  /* 0x000000ffff007224 */ /* 0x000fe200078e0a00 */
[----:B------:R-:W-:Y:S01]  /*a3c0*/  IADD3 R3, -R3, RZ, RZ ;  /* 0x000000ff03037210 */ /* 0x000fe20007ffe1ff */
        /* <DEDUP_REMOVED lines=15> */
[----:B------:R-:W-:Y:S02]  /*a4c0*/  IMAD R18, R251, R5, R18 ;  /* 0x00000005fb127224 */ /* 0x000fe400078e0212 */
[----:B------:R-:W-:-:S04]  /*a4d0*/  IMAD.HI.U32 R2, R252, R16, RZ ;  /* 0x00000010fc027227 */ /* 0x000fc800078e00ff */
[----:B------:R-:W-:-:S04]  /*a4e0*/  IMAD.HI.U32 R3, R252, R15, RZ ;  /* 0x0000000ffc037227 */ /* 0x000fc800078e00ff */
[----:B------:R-:W-:Y:S01]  /*a4f0*/  IMAD.HI.U32 R5, R252, R13, RZ ;  /* 0x0000000dfc057227 */ /* 0x000fe200078e00ff */
[----:B------:R-:W-:-:S03]  /*a500*/  IADD3 R3, -R3, RZ, RZ ;  /* 0x000000ff03037210 */ /* 0x000fc60007ffe1ff */
        /* <DEDUP_REMOVED lines=15> */
[----:B------:R-:W-:Y:S01]  /*a600*/  IADD3 R0, R191, 0x18e, RZ ;  /* 0x0000018ebf007810 */ /* 0x000fe20007ffe0ff */
[----:B------:R-:W-:Y:S01]  /*a610*/  IMAD.MOV R4, RZ, RZ, -R4 ;  /* 0x000000ffff047224 */ /* 0x000fe200078e0a04 */
[----:B------:R-:W-:Y:S01]  /*a620*/  IADD3 R3, -R3, RZ, RZ ;  /* 0x000000ff03037210 */ /* 0x000fe20007ffe1ff */
[----:B------:R-:W-:Y:S02]  /*a630*/  IMAD.MOV R2, RZ, RZ, -R2 ;  /* 0x000000ffff027224 */ /* 0x000fe400078e0a02 */
[----:B------:R-:W-:Y:S01]  /*a640*/  IMAD.MOV R5, RZ, RZ, -R5 ;  /* 0x000000ffff057224 */ /* 0x000fe200078e0a05 */
[----:B------:R1:W-:Y:S01]  /*a650*/  STL [R1+0x87c4], R0 ;  /* 0x0087c40001007387 */ /* 0x0003e20000100800 */
[C---:B------:R-:W-:Y:S01]  /*a660*/  IMAD R9, R251.reuse, R4, R9 ;  /* 0x00000004fb097224 */ /* 0x040fe200078e0209 */
[----:B------:R-:W-:Y:S01]  /*a670*/  IABS R4, R0 ;  /* 0x0000000000047213 */ /* 0x000fe20000000000 */
[----:B------:R-:W-:Y:S01]  /*a680*/  IMAD R11, R251, R2, R11 ;  /* 0x00000002fb0b7224 */ /* 0x000fe200078e020b */
[----:B------:R-:W-:Y:S01]  /*a690*/  IADD3 R2, R191, 0x18f, RZ ;  /* 0x0000018fbf027810 */ /* 0x000fe20007ffe0ff */
[C---:B------:R-:W-:Y:S01]  /*a6a0*/  IMAD R8, R251.reuse, R5, R8 ;  /* 0x00000005fb087224 */ /* 0x040fe200078e0208 */
[----:B------:R-:W-:Y:S01]  /*a6b0*/  IABS R5, R190 ;  /* 0x000000be00057213 */ /* 0x000fe20000000000 */
[----:B------:R-:W-:Y:S01]  /*a6c0*/  IMAD R10, R251, R3, R10 ;  /* 0x00000003fb0a7224 */ /* 0x000fe200078e020a */
[----:B------:R-:W-:Y:S01]  /*a6d0*/  IABS R3, R2 ;  /* 0x0000000200037213 */ /* 0x000fe20000000000 */
[----:B------:R2:W-:Y:S01]  /*a6e0*/  STL [R1+0x87d0], R2 ;  /* 0x0087d00201007387 */ /* 0x0005e20000100800 */
[----:B-1----:R-:W-:Y:S01]  /*a6f0*/  IMAD.HI.U32 R0, R252, R7, RZ ;  /* 0x00000007fc007227 */ /* 0x002fe200078e00ff */
[----:B------:R-:W-:-:S03]  /*a700*/  IADD3 R190, R191, 0x190, RZ ;  /* 0x00000190bfbe7810 */ /* 0x000fc60007ffe0ff */
[----:B------:R-:W-:Y:S02]  /*a710*/  IMAD.MOV R0, RZ, RZ, -R0 ;  /* 0x000000ffff007224 */ /* 0x000fe400078e0a00 */
[C---:B------:R-:W-:Y:S01]  /*a720*/  IMAD.HI.U32 R245, R252.reuse, R6, RZ ;  /* 0x00000006fcf57227 */ /* 0x040fe200078e00ff */
[----:B------:R-:W-:Y:S03]  /*a730*/  STL [R1+0x87cc], R190 ;  /* 0x0087ccbe01007387 */ /* 0x000fe60000100800 */
[C---:B--2---:R-:W-:Y:S01]  /*a740*/  IMAD.HI.U32 R2, R252.reuse, R5, RZ ;  /* 0x00000005fc027227 */ /* 0x044fe200078e00ff */
[----:B------:R1:W-:Y:S03]  /*a750*/  STL [R1+0x87d8], R189 ;  /* 0x0087d8bd01007387 */ /* 0x0003e60000100800 */
[----:B------:R-:W-:Y:S01]  /*a760*/  IMAD R7, R251, R0, R7 ;  /* 0x00000000fb077224 */ /* 0x000fe200078e0207 */
[----:B------:R-:W-:Y:S01]  /*a770*/  STL [R1+0x587c], R198 ;  /* 0x00587cc601007387 */ /* 0x000fe20000100800 */
[----:B------:R-:W-:-:S03]  /*a780*/  IMAD.HI.U32 R0, R252, R3, RZ ;  /* 0x00000003fc007227 */ /* 0x000fc600078e00ff */
[----:B------:R-:W-:Y:S01]  /*a790*/  STL [R1+0x5880], R193 ;  /* 0x005880c101007387 */ /* 0x000fe20000100800 */
[----:B------:R-:W-:Y:S01]  /*a7a0*/  IMAD.MOV R246, RZ, RZ, -R245 ;  /* 0x000000fffff67224 */ /* 0x000fe200078e0af5 */
[----:B------:R-:W-:Y:S01]  /*a7b0*/  IADD3 R245, -R2, RZ, RZ ;  /* 0x000000ff02f57210 */ /* 0x000fe20007ffe1ff */
[----:B------:R-:W-:Y:S01]  /*a7c0*/  IMAD.HI.U32 R247, R252, R4, RZ ;  /* 0x00000004fcf77227 */ /* 0x000fe200078e00ff */
[----:B------:R-:W-:Y:S03]  /*a7d0*/  STL [R1+0x5884], R200 ;  /* 0x005884c801007387 */ /* 0x000fe60000100800 */
[----:B------:R-:W-:Y:S01]  /*a7e0*/  IMAD.MOV R0, RZ, RZ, -R0 ;  /* 0x000000ffff007224 */ /* 0x000fe200078e0a00 */
[----:B------:R-:W-:Y:S01]  /*a7f0*/  STL [R1+0x5888], R242 ;  /* 0x005888f201007387 */ /* 0x000fe20000100800 */
[----:B------:R-:W-:Y:S01]  /*a800*/  IMAD.MOV R2, RZ, RZ, -R247 ;  /* 0x000000ffff027224 */ /* 0x000fe200078e0af7 */
[----:B------:R-:W-:Y:S01]  /*a810*/  IABS R247, R200 ;  /* 0x000000c800f77213 */ /* 0x000fe20000000000 */
[C---:B------:R-:W-:Y:S01]  /*a820*/  IMAD R5, R251.reuse, R245, R5 ;  /* 0x000000f5fb057224 */ /* 0x040fe200078e0205 */
[----:B------:R-:W-:Y:S01]  /*a830*/  IABS R245, R198 ;  /* 0x000000c600f57213 */ /* 0x000fe20000000000 */
[C---:B------:R-:W-:Y:S01]  /*a840*/  IMAD R3, R251.reuse, R0, R3 ;  /* 0x00000000fb037224 */ /* 0x040fe200078e0203 */
[----:B------:R-:W-:Y:S01]  /*a850*/  IABS R0, R189 ;  /* 0x000000bd00007213 */ /* 0x000fe20000000000 */
[C---:B------:R-:W-:Y:S01]  /*a860*/  IMAD R6, R251.reuse, R246, R6 ;  /* 0x000000f6fb067224 */ /* 0x040fe200078e0206 */
[----:B------:R-:W-:Y:S01]  /*a870*/  IABS R246, R193 ;  /* 0x000000c100f67213 */ /* 0x000fe20000000000 */
[----:B------:R-:W-:Y:S01]  /*a880*/  IMAD R4, R251, R2, R4 ;  /* 0x00000002fb047224 */ /* 0x000fe200078e0204 */
[----:B------:R-:W-:Y:S01]  /*a890*/  IABS R2, R190 ;  /* 0x000000be00027213 */ /* 0x000fe20000000000 */
[C---:B-1----:R-:W-:Y:S01]  /*a8a0*/  IMAD.HI.U32 R189, R244.reuse, R247, RZ ;  /* 0x000000f7f4bd7227 */ /* 0x042fe200078e00ff */
[----:B------:R-:W-:Y:S03]  /*a8b0*/  STL [R1+0x588c], R239 ;  /* 0x00588cef01007387 */ /* 0x000fe60000100800 */
[----:B------:R-:W-:-:S04]  /*a8c0*/  IMAD.HI.U32 R250, R244, R245, RZ ;  /* 0x000000f5f4fa7227 */ /* 0x000fc800078e00ff */
[----:B------:R-:W-:-:S04]  /*a8d0*/  IMAD.HI.U32 R249, R252, R0, RZ ;  /* 0x00000000fcf97227 */ /* 0x000fc800078e00ff */
[----:B------:R-:W-:Y:S01]  /*a8e0*/  IMAD.HI.U32 R248, R252, R2, RZ ;  /* 0x00000002fcf87227 */ /* 0x000fe200078e00ff */
[----:B------:R-:W-:-:S03]  /*a8f0*/  IADD3 R249, -R249, RZ, RZ ;  /* 0x000000fff9f97210 */ /* 0x000fc60007ffe1ff */
[----:B------:R-:W-:-:S04]  /*a900*/  IMAD.HI.U32 R190, R244, R246, RZ ;  /* 0x000000f6f4be7227 */ /* 0x000fc800078e00ff */
[----:B------:R-:W-:Y:S02]  /*a910*/  IMAD.MOV R189, RZ, RZ, -R189 ;  /* 0x000000ffffbd7224 */ /* 0x000fe400078e0abd */
[----:B------:R-:W-:Y:S02]  /*a920*/  IMAD.MOV R250, RZ, RZ, -R250 ;  /* 0x000000fffffa7224 */ /* 0x000fe400078e0afa */
[----:B------:R-:W-:Y:S02]  /*a930*/  IMAD.MOV R248, RZ, RZ, -R248 ;  /* 0x000000fffff87224 */ /* 0x000fe400078e0af8 */
[----:B------:R-:W-:Y:S02]  /*a940*/  IMAD.MOV R192, RZ, RZ, -R190 ;  /* 0x000000ffffc07224 */ /* 0x000fe400078e0abe */
[C---:B------:R-:W-:Y:S01]  /*a950*/  IMAD R197, R203.reuse, R189, R247 ;  /* 0x000000bdcbc57224 */ /* 0x040fe200078e02f7 */
[----:B------:R-:W-:Y:S01]  /*a960*/  IADD3 R189, R198, 0x180, RZ ;  /* 0x00000180c6bd7810 */ /* 0x000fe20007ffe0ff */
[----:B------:R-:W-:Y:S01]  /*a970*/  IMAD R190, R203, R250, R245 ;  /* 0x000000facbbe7224 */ /* 0x000fe200078e02f5 */
[----:B------:R-:W-:Y:S01]  /*a980*/  IABS R245, R242 ;  /* 0x000000f200f57213 */ /* 0x000fe20000000000 */
[C---:B------:R-:W-:Y:S01]  /*a990*/  IMAD R2, R251.reuse, R248, R2 ;  /* 0x000000f8fb027224 */ /* 0x040fe200078e0202 */
[----:B------:R-:W-:Y:S01]  /*a9a0*/  IABS R247, R240 ;  /* 0x000000f000f77213 */ /* 0x000fe20000000000 */
[----:B------:R-:W-:Y:S01]  /*a9b0*/  IMAD R0, R251, R249, R0 ;  /* 0x000000f9fb007224 */ /* 0x000fe200078e0200 */
[----:B------:R-:W-:Y:S01]  /*a9c0*/  IABS R248, R189 ;  /* 0x000000bd00f87213 */ /* 0x000fe20000000000 */
[C---:B------:R-:W-:Y:S01]  /*a9d0*/  IMAD R199, R203.reuse, R192, R246 ;  /* 0x000000c0cbc77224 */ /* 0x040fe200078e02f6 */
[----:B------:R-:W-:Y:S01]  /*a9e0*/  IABS R246, R239 ;  /* 0x000000ef00f67213 */ /* 0x000fe20000000000 */
[C---:B------:R-:W-:Y:S01]  /*a9f0*/  IMAD.HI.U32 R250, R244.reuse, R245, RZ ;  /* 0x000000f5f4fa7227 */ /* 0x040fe200078e00ff */
[----:B------:R-:W-:Y:S01]  /*aa00*/  IABS R249, R241 ;  /* 0x000000f100f97213 */ /* 0x000fe20000000000 */
[----:B------:R1:W-:Y:S01]  /*aa10*/  STL [R1+0x589c], R189 ;  /* 0x00589cbd01007387 */ /* 0x0003e20000100800 */
[C---:B------:R-:W-:Y:S01]  /*aa20*/  ISETP.GT.U32.AND P2, PT, R203.reuse, R190, PT ;  /* 0x000000becb00720c */ /* 0x040fe20003f44070 */
[C---:B------:R-:W-:Y:S01]  /*aa30*/  IMAD.HI.U32 R195, R244.reuse, R246, RZ ;  /* 0x000000f6f4c37227 */ /* 0x040fe200078e00ff */
[C---:B------:R-:W-:Y:S01]  /*aa40*/  ISETP.GT.U32.AND P5, PT, R203.reuse, R199, PT ;  /* 0x000000c7cb00720c */ /* 0x040fe20003fa4070 */
[----:B------:R-:W-:Y:S01]  /*aa50*/  STL [R1+0x5894], R240 ;  /* 0x005894f001007387 */ /* 0x000fe20000100800 */
[----:B------:R-:W-:Y:S01]  /*aa60*/  ISETP.GT.U32.AND P6, PT, R203, R197, PT ;  /* 0x000000c5cb00720c */ /* 0x000fe20003fc4070 */
[----:B------:R-:W-:-:S02]  /*aa70*/  IMAD.HI.U32 R194, R244, R247, RZ ;  /* 0x000000f7f4c27227 */ /* 0x000fc400078e00ff */
[----:B------:R-:W-:Y:S02]  /*aa80*/  STL [R1+0x5898], R241 ;  /* 0x005898f101007387 */ /* 0x000fe40000100800 */
[C---:B------:R-:W-:Y:S02]  /*aa90*/  IMAD.HI.U32 R192, R244.reuse, R248, RZ ;  /* 0x000000f8f4c07227 */ /* 0x040fe400078e00ff */
[----:B------:R2:W-:Y:S02]  /*aaa0*/  STL [R1+0x87c8], R201 ;  /* 0x0087c8c901007387 */ /* 0x0005e40000100800 */
[----:B-1----:R-:W-:Y:S02]  /*aab0*/  IMAD.HI.U32 R189, R244, R249, RZ ;  /* 0x000000f9f4bd7227 */ /* 0x002fe400078e00ff */
[----:B------:R-:W-:Y:S01]  /*aac0*/  @!P5 IADD3 R199, R199, -R203, RZ ;  /* 0x800000cbc7c7d210 */ /* 0x000fe20007ffe0ff */
[----:B------:R-:W-:Y:S01]  /*aad0*/  STL [R1+0x87d4], R196 ;  /* 0x0087d4c401007387 */ /* 0x000fe20000100800 */
[----:B------:R-:W-:Y:S01]  /*aae0*/  IMAD.MOV R244, RZ, RZ, -R250 ;  /* 0x000000fffff47224 */ /* 0x000fe200078e0afa */
[----:B------:R-:W-:Y:S01]  /*aaf0*/  IADD3 R250, -R195, RZ, RZ ;  /* 0x000000ffc3fa7210 */ /* 0x000fe20007ffe1ff */
[----:B------:R-:W-:-:S02]  /*ab00*/  IMAD.MOV R189, RZ, RZ, -R189 ;  /* 0x000000ffffbd7224 */ /* 0x000fc400078e0abd */
[C---:B------:R-:W-:Y:S02]  /*ab10*/  IMAD R204, R203.reuse, R244, R245 ;  /* 0x000000f4cbcc7224 */ /* 0x040fe400078e02f5 */
[----:B------:R-:W-:Y:S02]  /*ab20*/  IMAD.MOV R194, RZ, RZ, -R194 ;  /* 0x000000ffffc27224 */ /* 0x000fe400078e0ac2 */
[----:B------:R-:W-:Y:S01]  /*ab30*/  IMAD.MOV R192, RZ, RZ, -R192 ;  /* 0x000000ffffc07224 */ /* 0x000fe200078e0ac0 */
[C---:B------:R-:W-:Y:S01]  /*ab40*/  ISETP.GT.U32.AND P1, PT, R203.reuse, R204, PT ;  /* 0x000000cccb00720c */ /* 0x040fe20003f24070 */
[----:B------:R-:W-:Y:S01]  /*ab50*/  IMAD R245, R203, R189, R249 ;  /* 0x000000bdcbf57224 */ /* 0x000fe200078e02f9 */
[----:B------:R-:W-:Y:S01]  /*ab60*/  IADD3 R189, R191, 0x196, RZ ;  /* 0x00000196bfbd7810 */ /* 0x000fe20007ffe0ff */
[C---:B------:R-:W-:Y:S01]  /*ab70*/  IMAD R195, R203.reuse, R250, R246 ;  /* 0x000000facbc37224 */ /* 0x040fe200078e02f6 */
[----:B------:R-:W-:Y:S01]  /*ab80*/  IABS R246, R201 ;  /* 0x000000c900f67213 */ /* 0x000fe20000000000 */
[C---:B------:R-:W-:Y:S01]  /*ab90*/  IMAD R202, R203.reuse, R194, R247 ;  /* 0x000000c2cbca7224 */ /* 0x040fe200078e02f7 */
[C---:B------:R-:W-:Y:S01]  /*aba0*/  ISETP.GT.U32.AND P5, PT, R203.reuse, R245, PT ;  /* 0x000000f5cb00720c */ /* 0x040fe20003fa4070 */
[----:B------:R-:W-:Y:S01]  /*abb0*/  IMAD R244, R203, R192, R248 ;  /* 0x000000c0cbf47224 */ /* 0x000fe200078e02f8 */
[----:B------:R-:W-:Y:S01]  /*abc0*/  IADD3 R194, R191, 0x194, RZ ;  /* 0x00000194bfc27810 */ /* 0x000fe20007ffe0ff */
[--C-:B------:R-:W-:Y:S01]  /*abd0*/  @!P2 IMAD.IADD R190, R190, 0x1, -R203.reuse ;  /* 0x00000001bebea824 */ /* 0x100fe200078e0acb */
[----:B------:R-:W-:Y:S01]  /*abe0*/  ISETP.GT.U32.AND P2, PT, R203, R195, PT ;  /* 0x000000c3cb00720c */ /* 0x000fe20003f44070 */
[--C-:B------:R-:W-:Y:S01]  /*abf0*/  @!P6 IMAD.IADD R197, R197, 0x1, -R203.reuse ;  /* 0x00000001c5c5e824 */ /* 0x100fe200078e0acb */
[C---:B------:R-:W-:Y:S01]  /*ac00*/  ISETP.GT.U32.AND P3, PT, R203.reuse, R202, PT ;  /* 0x000000cacb00720c */ /* 0x040fe20003f64070 */
[----:B------:R-:W-:Y:S01]  /*ac10*/  @!P1 IMAD.IADD R204, R204, 0x1, -R203 ;  /* 0x00000001cccc9824 */ /* 0x000fe200078e0acb */
[C---:B------:R-:W-:Y:S01]  /*ac20*/  ISETP.GT.U32.AND P4, PT, R203.reuse, R244, PT ;  /* 0x000000f4cb00720c */ /* 0x040fe20003f84070 */
[----:B------:R1:W-:Y:S01]  /*ac30*/  STL [R1+0x87dc], R194 ;  /* 0x0087dcc201007387 */ /* 0x0003e20000100800 */
[----:B------:R-:W-:Y:S01]  /*ac40*/  ISETP.GT.U32.AND P6, PT, R203, R190, PT ;  /* 0x000000becb00720c */ /* 0x000fe20003fc4070 */
[----:B--2---:R-:W-:Y:S01]  /*ac50*/  IMAD.HI.U32 R201, R252, R246, RZ ;  /* 0x000000f6fcc97227 */ /* 0x004fe200078e00ff */
[----:B------:R-:W-:-:S02]  /*ac60*/  IADD3 R192, R191, 0x195, RZ ;  /* 0x00000195bfc07810 */ /* 0x000fc40007ffe0ff */
[----:B------:R-:W-:Y:S01]  /*ac70*/  ISETP.GT.U32.AND P1, PT, R203, R199, PT ;  /* 0x000000c7cb00720c */ /* 0x000fe20003f24070 */
[--C-:B------:R-:W-:Y:S01]  /*ac80*/  @!P5 IMAD.IADD R245, R245, 0x1, -R203.reuse ;  /* 0x00000001f5f5d824 */ /* 0x100fe200078e0acb */
[----:B------:R-:W-:Y:S01]  /*ac90*/  IABS R248, R194 ;  /* 0x000000c200f87213 */ /* 0x000fe20000000000 */
[----:B------:R2:W-:Y:S01]  /*aca0*/  STL [R1+0x87e0], R192 ;  /* 0x0087e0c001007387 */ /* 0x0005e20000100800 */
[----:B------:R-:W-:Y:S01]  /*acb0*/  IABS R247, R196 ;  /* 0x000000c400f77213 */ /* 0x000fe20000000000 */
[----:B------:R-:W-:Y:S01]  /*acc0*/  @!P2 IMAD.IADD R195, R195, 0x1, -R203 ;  /* 0x00000001c3c3a824 */ /* 0x000fe200078e0acb */
[----:B------:R-:W-:Y:S01]  /*acd0*/  IABS R249, R192 ;  /* 0x000000c000f97213 */ /* 0x000fe20000000000 */
[----:B-1----:R-:W-:Y:S01]  /*ace0*/  IMAD.HI.U32 R194, R252, R248, RZ ;  /* 0x000000f8fcc27227 */ /* 0x002fe200078e00ff */
[----:B------:R-:W-:Y:S01]  /*acf0*/  ISETP.GT.U32.AND P5, PT, R203, R197, PT ;  /* 0x000000c5cb00720c */ /* 0x000fe20003fa4070 */
[----:B------:R1:W-:Y:S01]  /*ad00*/  STL [R1+0x87e4], R189 ;  /* 0x0087e4bd01007387 */ /* 0x0003e20000100800 */
[----:B------:R-:W-:Y:S01]  /*ad10*/  @!P6 IADD3 R190, R190, -R203, RZ ;  /* 0x800000cbbebee210 */ /* 0x000fe20007ffe0ff */
[----:B------:R-:W-:Y:S01]  /*ad20*/  IMAD.HI.U32 R196, R252, R247, RZ ;  /* 0x000000f7fcc47227 */ /* 0x000fe200078e00ff */
[----:B------:R-:W-:-:S02]  /*ad30*/  IADD3 R194, -R194, RZ, RZ ;  /* 0x000000ffc2c27210 */ /* 0x000fc40007ffe1ff */
[----:B------:R-:W-:Y:S01]  /*ad40*/  ISETP.GT.U32.AND P6, PT, R203, R245, PT ;  /* 0x000000f5cb00720c */ /* 0x000fe20003fc4070 */
[----:B--2---:R-:W-:Y:S01]  /*ad50*/  IMAD.HI.U32 R192, R252, R249, RZ ;  /* 0x000000f9fcc07227 */ /* 0x004fe200078e00ff */
[----:B------:R-:W-:-:S03]  /*ad60*/  IABS R250, R189 ;  /* 0x000000bd00fa7213 */ /* 0x000fc60000000000 */
[--C-:B------:R-:W-:Y:S01]  /*ad70*/  @!P3 IMAD.IADD R202, R202, 0x1, -R203.reuse ;  /* 0x00000001cacab824 */ /* 0x100fe200078e0acb */
[C---:B------:R-:W-:Y:S01]  /*ad80*/  ISETP.GT.U32.AND P3, PT, R203.reuse, R195, PT ;  /* 0x000000c3cb00720c */ /* 0x040fe20003f64070 */
[--C-:B------:R-:W-:Y:S01]  /*ad90*/  @!P4 IMAD.IADD R244, R244, 0x1, -R203.reuse ;  /* 0x00000001f4f4c824 */ /* 0x100fe200078e0acb */
[C---:B------:R-:W-:Y:S01]  /*ada0*/  ISETP.GT.U32.AND P4, PT, R203.reuse, R204, PT ;  /* 0x000000cccb00720c */ /* 0x040fe20003f84070 */
[----:B------:R-:W-:Y:S01]  /*adb0*/  IMAD.MOV R196, RZ, RZ, -R196 ;  /* 0x000000ffffc47224 */ /* 0x000fe200078e0ac4 */
[----:B------:R-:W-:Y:S01]  /*adc0*/  ISETP.GT.U32.AND P2, PT, R203, R202, PT ;  /* 0x000000cacb00720c */ /* 0x000fe20003f44070 */
[----:B------:R-:W-:Y:S01]  /*add0*/  @!P1 IMAD.IADD R199, R199, 0x1, -R203 ;  /* 0x00000001c7c79824 */ /* 0x000fe200078e0acb */
[----:B------:R-:W-:Y:S01]  /*ade0*/  ISETP.GT.U32.AND P1, PT, R203, R244, PT ;  /* 0x000000f4cb00720c */ /* 0x000fe20003f24070 */
[----:B------:R-:W-:Y:S02]  /*adf0*/  IMAD.MOV R192, RZ, RZ, -R192 ;  /* 0x000000ffffc07224 */ /* 0x000fe400078e0ac0 */
[----:B------:R-:W-:Y:S01]  /*ae00*/  IMAD R247, R251, R196, R247 ;  /* 0x000000c4fbf77224 */ /* 0x000fe200078e02f7 */
[----:B------:R-:W-:Y:S01]  /*ae10*/  IADD3 R196, R191, 0x197, RZ ;  /* 0x00000197bfc47810 */ /* 0x000fe20007ffe0ff */
[----:B------:R-:W-:Y:S01]  /*ae20*/  IMAD R248, R251, R194, R248 ;  /* 0x000000c2fbf87224 */ /* 0x000fe200078e02f8 */
[----:B------:R-:W-:Y:S01]  /*ae30*/  IADD3 R194, R191, 0x198, RZ ;  /* 0x00000198bfc27810 */ /* 0x000fe20007ffe0ff */
[----:B------:R-:W-:Y:S01]  /*ae40*/  IMAD R249, R251, R192, R249 ;  /* 0x000000c0fbf97224 */ /* 0x000fe200078e02f9 */
[----:B------:R-:W-:Y:S01]  /*ae50*/  IADD3 R192, R191, 0x199, RZ ;  /* 0x00000199bfc07810 */ /* 0x000fe20007ffe0ff */
[----:B------:R2:W-:Y:S01]  /*ae60*/  STL [R1+0x87e8], R196 ;  /* 0x0087e8c401007387 */ /* 0x0005e20000100800 */
[----:B-1----:R-:W-:Y:S01]  /*ae70*/  IMAD.HI.U32 R189, R252, R250, RZ ;  /* 0x000000fafcbd7227 */ /* 0x002fe200078e00ff */
[----:B------:R-:W-:-:S02]  /*ae80*/  @!P4 IADD3 R204, R204, -R203, RZ ;  /* 0x800000cbccccc210 */ /* 0x000fc40007ffe0ff */
[----:B------:R-:W-:Y:S01]  /*ae90*/  STL [R1+0x87ec], R194 ;  /* 0x0087ecc201007387 */ /* 0x000fe20000100800 */
[----:B------:R-:W-:Y:S01]  /*aea0*/  @!P6 IMAD.IADD R245, R245, 0x1, -R203 ;  /* 0x00000001f5f5e824 */ /* 0x000fe200078e0acb */
[----:B------:R-:W-:Y:S01]  /*aeb0*/  ISETP.GE.AND P6, PT, R198, RZ, PT ;  /* 0x000000ffc600720c */ /* 0x000fe20003fc6270 */
[----:B------:R-:W-:Y:S01]  /*aec0*/  IMAD.MOV R201, RZ, RZ, -R201 ;  /* 0x000000ffffc97224 */ /* 0x000fe200078e0ac9 */
[----:B------:R1:W-:Y:S01]  /*aed0*/  STL [R1+0x87f8], R192 ;  /* 0x0087f8c001007387 */ /* 0x0003e20000100800 */
[----:B------:R-:W-:Y:S01]  /*aee0*/  IMAD.MOV R189, RZ, RZ, -R189 ;  /* 0x000000ffffbd7224 */ /* 0x000fe200078e0abd */
[----:B--2---:R-:W-:Y:S01]  /*aef0*/  IABS R196, R196 ;  /* 0x000000c400c47213 */ /* 0x004fe20000000000 */
[--C-:B------:R-:W-:Y:S01]  /*af00*/  @!P5 IMAD.IADD R197, R197, 0x1, -R203.reuse ;  /* 0x00000001c5c5d824 */ /* 0x100fe200078e0acb */
[----:B------:R-:W2:Y:S01]  /*af10*/  LDL.LU R198, [R1+0x24] ;  /* 0x0000240001c67983 */ /* 0x000ea20000300800 */
[--C-:B------:R-:W-:Y:S01]  /*af20*/  @!P3 IMAD.IADD R195, R195, 0x1, -R203.reuse ;  /* 0x00000001c3c3b824 */ /* 0x100fe200078e0acb */
[----:B------:R-:W-:Y:S01]  /*af30*/  ISETP.GE.AND P3, PT, R193, RZ, PT ;  /* 0x000000ffc100720c */ /* 0x000fe20003f66270 */
[--C-:B------:R-:W-:Y:S01]  /*af40*/  @!P2 IMAD.IADD R202, R202, 0x1, -R203.reuse ;  /* 0x00000001cacaa824 */ /* 0x100fe200078e0acb */
[----:B------:R-:W3:Y:S01]  /*af50*/  LDL.LU R193, [R1+0x20] ;  /* 0x0000200001c17983 */ /* 0x000ee20000300800 */
[----:B------:R-:W-:Y:S01]  /*af60*/  @!P1 IMAD.IADD R244, R244, 0x1, -R203 ;  /* 0x00000001f4f49824 */ /* 0x000fe200078e0acb */
[----:B-1----:R-:W-:Y:S01]  /*af70*/  IABS R192, R192 ;  /* 0x000000c000c07213 */ /* 0x002fe20000000000 */
[C---:B------:R-:W-:Y:S01]  /*af80*/  IMAD R246, R251.reuse, R201, R246 ;  /* 0x000000c9fbf67224 */ /* 0x040fe200078e02f6 */
[----:B------:R-:W-:Y:S01]  /*af90*/  MOV R203, R196 ;  /* 0x000000c400cb7202 */ /* 0x000fe20000000f00 */
[C---:B------:R-:W-:Y:S01]  /*afa0*/  IMAD R250, R251.reuse, R189, R250 ;  /* 0x000000bdfbfa7224 */ /* 0x040fe200078e02fa */
[----:B------:R-:W-:Y:S01]  /*afb0*/  ISETP.GE.AND P5, PT, R200, RZ, PT ;  /* 0x000000ffc800720c */ /* 0x000fe20003fa6270 */
[----:B------:R-:W-:Y:S01]  /*afc0*/  IMAD.MOV.U32 R196, RZ, RZ, R192 ;  /* 0x000000ffffc47224 */ /* 0x000fe200078e00c0 */
[----:B------:R-:W-:Y:S01]  /*afd0*/  ISETP.GT.U32.AND P4, PT, R251, R243, PT ;  /* 0x000000f3fb00720c */ /* 0x000fe20003f84070 */
[----:B------:R-:W4:Y:S01]  /*afe0*/  LDL.LU R192, [R1+0x1c] ;  /* 0x00001c0001c07983 */ /* 0x000f220000300800 */
[----:B------:R-:W-:Y:S01]  /*aff0*/  ISETP.GE.AND P1, PT, R242, RZ, PT ;  /* 0x000000fff200720c */ /* 0x000fe20003f26270 */
[----:B------:R-:W-:Y:S01]  /*b000*/  @!P3 IMAD.MOV R199, RZ, RZ, -R199 ;  /* 0x000000ffffc7b224 */ /* 0x000fe200078e0ac7 */
[----:B------:R-:W-:Y:S01]  /*b010*/  ISETP.NE.AND P2, PT, RZ, c[0x0][0x178], PT ;  /* 0x00005e00ff007a0c */ /* 0x000fe20003f45270 */
[----:B------:R-:W2:Y:S01]  /*b020*/  LDL.LU R200, [R1+0x18] ;  /* 0x0000180001c87983 */ /* 0x000ea20000300800 */
[----:B------:R-:W-:-:S02]  /*b030*/  LOP3.LUT R189, RZ, c[0x0][0x178], RZ, 0x33, !PT ;  /* 0x00005e00ffbd7a12 */ /* 0x000fc400078e33ff */
[----:B------:R-:W-:Y:S01]  /*b040*/  IABS R194, R194 ;  /* 0x000000c200c27213 */ /* 0x000fe20000000000 */
[----:B------:R-:W2:Y:S01]  /*b050*/  LDL R251, [R1+0x589c] ;  /* 0x00589c0001fb7983 */ /* 0x000ea20000100800 */
[----:B------:R-:W-:Y:S01]  /*b060*/  IMAD.MOV.U32 R242, RZ, RZ, R190 ;  /* 0x000000fffff27224 */ /* 0x000fe200078e00be */
[----:B------:R-:W-:Y:S02]  /*b070*/  @!P5 IADD3 R197, -R197, RZ, RZ ;  /* 0x000000ffc5c5d210 */ /* 0x000fe40007ffe1ff */
[----:B------:R-:W-:Y:S01]  /*b080*/  ISETP.GE.AND P3, PT, R240, RZ, PT ;  /* 0x000000fff000720c */ /* 0x000fe20003f66270 */
[----:B------:R-:W-:Y:S01]  /*b090*/  @!P6 IMAD.MOV R242, RZ, RZ, -R242 ;  /* 0x000000fffff2e224 */ /* 0x000fe200078e0af2 */
[----:B------:R-:W-:Y:S01]  /*b0a0*/  ISETP.GE.AND P6, PT, R239, RZ, PT ;  /* 0x000000ffef00720c */ /* 0x000fe20003fc6270 */
[----:B------:R-:W-:Y:S01]  /*b0b0*/  @!P1 IMAD.MOV R204, RZ, RZ, -R204 ;  /* 0x000000ffffcc9224 */ /* 0x000fe200078e0acc */
[----:B------:R-:W-:Y:S01]  /*b0c0*/  ISETP.GE.AND P5, PT, R241, RZ, PT ;  /* 0x000000fff100720c */ /* 0x000fe20003fa6270 */
[----:B------:R-:W3:Y:S01]  /*b0d0*/  LDL.LU R239, [R1+0x8f08] ;  /* 0x008f080001ef7983 */ /* 0x000ee20000300800 */
[----:B------:R-:W-:-:S03]  /*b0e0*/  SEL R199, R189, R199, !P2 ;  /* 0x000000c7bdc77207 */ /* 0x000fc60005000000 */
[----:B------:R-:W4:Y:S04]  /*b0f0*/  LDL.LU R240, [R1+0x8f04] ;  /* 0x008f040001f07983 */ /* 0x000f280000300800 */
[----:B------:R-:W-:Y:S01]  /*b100*/  @!P3 IMAD.MOV R202, RZ, RZ, -R202 ;  /* 0x000000ffffcab224 */ /* 0x000fe200078e0aca */
[----:B------:R-:W4:Y:S01]  /*b110*/  LDL.LU R241, [R1+0x8f00] ;  /* 0x008f000001f17983 */ /* 0x000f220000300800 */
[----:B------:R-:W-:Y:S02]  /*b120*/  @!P6 IADD3 R195, -R195, RZ, RZ ;  /* 0x000000ffc3c3e210 */ /* 0x000fe40007ffe1ff */
[----:B------:R-:W-:Y:S01]  /*b130*/  @!P5 IMAD.MOV R245, RZ, RZ, -R245 ;  /* 0x000000fffff5d224 */ /* 0x000fe200078e0af5 */
[C---:B------:R-:W-:Y:S02]  /*b140*/  SEL R197, R189.reuse, R197, !P2 ;  /* 0x000000c5bdc57207 */ /* 0x040fe40005000000 */
[----:B------:R-:W-:Y:S01]  /*b150*/  SEL R204, R189, R204, !P2 ;  /* 0x000000ccbdcc7207 */ /* 0x000fe20005000000 */
[----:B------:R-:W-:-:S04]  /*b160*/  IMAD.HI.U32 R201, R252, R203, RZ ;  /* 0x000000cbfcc97227 */ /* 0x000fc800078e00ff */
[----:B------:R-:W-:Y:S01]  /*b170*/  IMAD.MOV R201, RZ, RZ, -R201 ;  /* 0x000000ffffc97224 */ /* 0x000fe200078e0ac9 */
[----:B--2---:R-:W-:Y:S02]  /*b180*/  ISETP.GE.AND P1, PT, R251, RZ, PT ;  /* 0x000000fffb00720c */ /* 0x004fe40003f26270 */
[----:B------:R-:W-:-:S05]  /*b190*/  IABS R251, c[0x0][0x17c] ;  /* 0x00005f0000fb7a13 */ /* 0x000fca0000000000 */
[----:B------:R-:W-:Y:S01]  /*b1a0*/  @!P4 IMAD.IADD R243, R243, 0x1, -R251 ;  /* 0x00000001f3f3c824 */ /* 0x000fe200078e0afb */
[C---:B------:R-:W-:Y:S02]  /*b1b0*/  ISETP.GT.U32.AND P4, PT, R251.reuse, R198, PT ;  /* 0x000000c6fb00720c */ /* 0x040fe40003f84070 */
[C---:B---3--:R-:W-:Y:S02]  /*b1c0*/  ISETP.GT.U32.AND P3, PT, R251.reuse, R193, PT ;  /* 0x000000c1fb00720c */ /* 0x048fe40003f64070 */
[C---:B----4-:R-:W-:Y:S01]  /*b1d0*/  ISETP.GT.U32.AND P6, PT, R251.reuse, R192, PT ;  /* 0x000000c0fb00720c */ /* 0x050fe20003fc4070 */
[----:B------:R-:W-:Y:S01]  /*b1e0*/  @!P1 IMAD.MOV R244, RZ, RZ, -R244 ;  /* 0x000000fffff49224 */ /* 0x000fe200078e0af4 */
[C---:B------:R-:W-:Y:S02]  /*b1f0*/  ISETP.GT.U32.AND P1, PT, R251.reuse, R200, PT ;  /* 0x000000c8fb00720c */ /* 0x040fe40003f24070 */
[----:B------:R-:W-:Y:S02]  /*b200*/  ISETP.GT.U32.AND P5, PT, R251, R243, PT ;  /* 0x000000f3fb00720c */ /* 0x000fe40003fa4070 */
[----:B------:R-:W-:-:S02]  /*b210*/  SEL R251, R189, R242, !P2 ;  /* 0x000000f2bdfb7207 */ /* 0x000fc40005000000 */
[----:B------:R-:W2:Y:S04]  /*b220*/  LDL.LU R242, [R1+0x8efc] ;  /* 0x008efc0001f27983 */ /* 0x000ea80000300800 */
[----:B------:R-:W-:Y:S04]  /*b230*/  STL [R1+0x4f0], R251 ;  /* 0x0004f0fb01007387 */ /* 0x000fe80000100800 */
[----:B------:R1:W-:Y:S04]  /*b240*/  STL [R1+0x4ec], R199 ;  /* 0x0004ecc701007387 */ /* 0x0003e80000100800 */
[----:B-1----:R-:W3:Y:S04]  /*b250*/  LDL.LU R199, [R1+0x34] ;  /* 0x0000340001c77983 */ /* 0x002ee80000300800 */
[----:B------:R1:W-:Y:S04]  /*b260*/  STL [R1+0x4e8], R197 ;  /* 0x0004e8c501007387 */ /* 0x0003e80000100800 */
[----:B-1----:R-:W4:Y:S04]  /*b270*/  LDL.LU R197, [R1+0x30] ;  /* 0x0000300001c57983 */ /* 0x002f280000300800 */
[----:B------:R1:W-:Y:S02]  /*b280*/  STL [R1+0x4e4], R204 ;  /* 0x0004e4cc01007387 */ /* 0x0003e40000100800 */
[----:B-1----:R-:W-:-:S02]  /*b290*/  SEL R204, R189, R195, !P2 ;  /* 0x000000c3bdcc7207 */ /* 0x002fc40005000000 */
[----:B------:R-:W4:Y:S04]  /*b2a0*/  LDL.LU R195, [R1+0x2c] ;  /* 0x00002c0001c37983 */ /* 0x000f280000300800 */
[----:B------:R1:W-:Y:S01]  /*b2b0*/  STL [R1+0x4e0], R204 ;  /* 0x0004e0cc01007387 */ /* 0x0003e20000100800 */
[C---:B------:R-:W-:Y:S02]  /*b2c0*/  SEL R244, R189.reuse, R244, !P2 ;  /* 0x000000f4bdf47207 */ /* 0x040fe40005000000 */
[----:B------:R-:W-:Y:S02]  /*b2d0*/  IABS R251, c[0x0][0x17c] ;  /* 0x00005f0000fb7a13 */ /* 0x000fe40000000000 */
[C---:B-1----:R-:W-:Y:S02]  /*b2e0*/  SEL R204, R189.reuse, R202, !P2 ;  /* 0x000000cabdcc7207 */ /* 0x042fe40005000000 */
[----:B------:R-:W4:Y:S04]  /*b2f0*/  LDL.LU R202, [R1+0x28] ;  /* 0x0000280001ca7983 */ /* 0x000f280000300800 */
[----:B------:R1:W-:Y:S04]  /*b300*/  STL [R1+0x4dc], R204 ;  /* 0x0004dccc01007387 */ /* 0x0003e80000100800 */
[----:B------:R-:W-:Y:S01]  /*b310*/  STL [R1+0x4d8], R244 ;  /* 0x0004d8f401007387 */ /* 0x000fe20000100800 */
[----:B-1----:R-:W-:Y:S01]  /*b320*/  SEL R204, R189, R245, !P2 ;  /* 0x000000f5bdcc7207 */ /* 0x002fe20005000000 */
[----:B------:R-:W-:-:S04]  /*b330*/  IMAD R245, R251, R201, R203 ;  /* 0x000000c9fbf57224 */ /* 0x000fc800078e02cb */
[----:B------:R1:W-:Y:S04]  /*b340*/  STL [R1+0x4d4], R204 ;  /* 0x0004d4cc01007387 */ /* 0x0003e80000100800 */
[----:B------:R-:W4:Y:S04]  /*b350*/  LDL R201, [R1+0x8194] ;  /* 0x0081940001c97983 */ /* 0x000f280000100800 */
[----:B------:R-:W4:Y:S04]  /*b360*/  LDL R203, [R1+0x8198] ;  /* 0x0081980001cb7983 */ /* 0x000f280000100800 */
[----:B-1----:R-:W4:Y:S01]  /*b370*/  LDL R204, [R1+0x8190] ;  /* 0x0081900001cc7983 */ /* 0x002f220000100800 */
[--C-:B------:R-:W-:Y:S01]  /*b380*/  @!P4 IMAD.IADD R198, R198, 0x1, -R251.reuse ;  /* 0x00000001c6c6c824 */ /* 0x100fe200078e0afb */
[----:B------:R-:W-:Y:S01]  /*b390*/  ISETP.GE.AND P4, PT, R191, RZ, PT ;  /* 0x000000ffbf00720c */ /* 0x000fe20003f86270 */
[----:B------:R-:W-:-:S02]  /*b3a0*/  @!P3 IMAD.IADD R193, R193, 0x1, -R251 ;  /* 0x00000001c1c1b824 */ /* 0x000fc400078e0afb */
[----:B------:R-:W-:Y:S01]  /*b3b0*/  IMAD.HI.U32 R190, R252, R194, RZ ;  /* 0x000000c2fcbe7227 */ /* 0x000fe200078e00ff */
[----:B------:R-:W-:-:S03]  /*b3c0*/  ISETP.GT.U32.AND P3, PT, R251, R198, PT ;  /* 0x000000c6fb00720c */ /* 0x000fc60003f64070 */
[--C-:B------:R-:W-:Y:S01]  /*b3d0*/  @!P1 IMAD.IADD R200, R200, 0x1, -R251.reuse ;  /* 0x00000001c8c89824 */ /* 0x100fe200078e0afb */
[----:B------:R-:W-:Y:S01]  /*b3e0*/  ISETP.GT.U32.AND P1, PT, R251, R193, PT ;  /* 0x000000c1fb00720c */ /* 0x000fe20003f24070 */
[----:B------:R-:W-:Y:S02]  /*b3f0*/  IMAD.MOV R190, RZ, RZ, -R190 ;  /* 0x000000ffffbe7224 */ /* 0x000fe400078e0abe */
[----:B------:R-:W-:Y:S02]  /*b400*/  @!P5 IMAD.IADD R243, R243, 0x1, -R251 ;  /* 0x00000001f3f3d824 */ /* 0x000fe400078e0afb */
[----:B------:R-:W-:Y:S02]  /*b410*/  IMAD R244, R251, R190, R194 ;  /* 0x000000befbf47224 */ /* 0x000fe400078e02c2 */
[----:B------:R-:W-:Y:S01]  /*b420*/  IMAD.MOV.U32 R194, RZ, RZ, R243 ;  /* 0x000000ffffc27224 */ /* 0x000fe200078e00f3 */
[----:B------:R-:W4:Y:S01]  /*b430*/  LDL R190, [R1+0x81a0] ;  /* 0x0081a00001be7983 */ /* 0x000f220000100800 */
[----:B------:R-:W-:-:S04]  /*b440*/  IMAD.HI.U32 R189, R252, R196, RZ ;  /* 0x000000c4fcbd7227 */ /* 0x000fc800078e00ff */
[--C-:B------:R-:W-:Y:S02]  /*b450*/  @!P6 IMAD.IADD R192, R192, 0x1, -R251.reuse ;  /* 0x00000001c0c0e824 */ /* 0x100fe400078e0afb */
[----:B------:R-:W-:Y:S01]  /*b460*/  @!P4 IMAD.MOV R194, RZ, RZ, -R194 ;  /* 0x000000ffffc2c224 */ /* 0x000fe200078e0ac2 */
[----:B------:R-:W-:Y:S01]  /*b470*/  IADD3 R189, -R189, RZ, RZ ;  /* 0x000000ffbdbd7210 */ /* 0x000fe20007ffe1ff */
[--C-:B------:R-:W-:Y:S01]  /*b480*/  @!P3 IMAD.IADD R198, R198, 0x1, -R251.reuse ;  /* 0x00000001c6c6b824 */ /* 0x100fe200078e0afb */
[----:B------:R-:W-:Y:S01]  /*b490*/  ISETP.GT.U32.AND P5, PT, R251, R192, PT ;  /* 0x000000c0fb00720c */ /* 0x000fe20003fa4070 */
[----:B------:R-:W-:Y:S02]  /*b4a0*/  @!P1 IMAD.IADD R193, R193, 0x1, -R251 ;  /* 0x00000001c1c19824 */ /* 0x000fe400078e0afb */
[----:B------:R-:W-:Y:S01]  /*b4b0*/  IMAD R243, R251, R189, R196 ;  /* 0x000000bdfbf37224 */ /* 0x000fe200078e02c4 */
[----:B------:R-:W-:-:S05]  /*b4c0*/  IADD3 R189, R191, 0x19a, RZ ;  /* 0x0000019abfbd7810 */ /* 0x000fca0007ffe0ff */
[----:B------:R-:W-:Y:S04]  /*b4d0*/  STL [R1+0x87f0], R189 ;  /* 0x0087f0bd01007387 */ /* 0x000fe80000100800 */
[----:B------:R1:W-:Y:S01]  /*b4e0*/  STL [R1+0x40c], R194 ;  /* 0x00040cc201007387 */ /* 0x0003e20000100800 */
[----:B------:R-:W-:Y:S02]  /*b4f0*/  @!P5 IADD3 R192, R192, -R251, RZ ;  /* 0x800000fbc0c0d210 */ /* 0x000fe40007ffe0ff */
[----:B--2---:R-:W-:-:S13]  /*b500*/  ISETP.GT.U32.AND P2, PT, R251, R242, PT ;  /* 0x000000f2fb00720c */ /* 0x004fda0003f44070 */
[----:B------:R-:W-:Y:S02]  /*b510*/  @!P2 IADD3 R242, R242, -R251, RZ ;  /* 0x800000fbf2f2a210 */ /* 0x000fe40007ffe0ff */
[C---:B------:R-:W-:Y:S02]  /*b520*/  ISETP.GT.U32.AND P2, PT, R251.reuse, R200, PT ;  /* 0x000000c8fb00720c */ /* 0x040fe40003f44070 */
[C---:B---3--:R-:W-:Y:S02]  /*b530*/  ISETP.GT.U32.AND P4, PT, R251.reuse, R199, PT ;  /* 0x000000c7fb00720c */ /* 0x048fe40003f84070 */
[C---:B------:R-:W-:Y:S02]  /*b540*/  ISETP.GT.U32.AND P6, PT, R251.reuse, R242, PT ;  /* 0x000000f2fb00720c */ /* 0x040fe40003fc4070 */
[----:B----4-:R-:W-:-:S07]  /*b550*/  ISETP.GT.U32.AND P3, PT, R251, R197, PT ;  /* 0x000000c5fb00720c */ /* 0x010fce0003f64070 */
[--C-:B------:R-:W-:Y:S02]  /*b560*/  @!P2 IMAD.IADD R200, R200, 0x1, -R251.reuse ;  /* 0x00000001c8c8a824 */ /* 0x100fe400078e0afb */
[--C-:B------:R-:W-:Y:S01]  /*b570*/  @!P4 IMAD.IADD R199, R199, 0x1, -R251.reuse ;  /* 0x00000001c7c7c824 */ /* 0x100fe200078e0afb */
[----:B------:R-:W-:Y:S01]  /*b580*/  ISETP.GT.U32.AND P1, PT, R251, R195, PT ;  /* 0x000000c3fb00720c */ /* 0x000fe20003f24070 */
[----:B------:R-:W-:Y:S02]  /*b590*/  @!P6 IMAD.IADD R242, R242, 0x1, -R251 ;  /* 0x00000001f2f2e824 */ /* 0x000fe400078e0afb */
[----:B------:R-:W-:Y:S02]  /*b5a0*/  @!P3 IADD3 R197, R197, -R251, RZ ;  /* 0x800000fbc5c5b210 */ /* 0x000fe40007ffe0ff */
[----:B------:R-:W-:-:S08]  /*b5b0*/  ISETP.GT.U32.AND P6, PT, R251, R241, PT ;  /* 0x000000f1fb00720c */ /* 0x000fd00003fc4070 */
[----:B------:R-:W-:Y:S01]  /*b5c0*/  @!P1 IMAD.IADD R195, R195, 0x1, -R251 ;  /* 0x00000001c3c39824 */ /* 0x000fe200078e0afb */
[----:B------:R-:W-:Y:S02]  /*b5d0*/  ISETP.GT.U32.AND P5, PT, R251, R202, PT ;  /* 0x000000cafb00720c */ /* 0x000fe40003fa4070 */
[----:B------:R-:W-:Y:S02]  /*b5e0*/  ISETP.GE.AND P4, PT, R201, RZ, PT ;  /* 0x000000ffc900720c */ /* 0x000fe40003f86270 */
[----:B------:R-:W-:Y:S02]  /*b5f0*/  ISETP.GE.AND P3, PT, R203, RZ, PT ;  /* 0x000000ffcb00720c */ /* 0x000fe40003f66270 */
[----:B------:R-:W-:Y:S02]  /*b600*/  ISETP.GE.AND P2, PT, R204, RZ, PT ;  /* 0x000000ffcc00720c */ /* 0x000fe40003f46270 */
[----:B------:R-:W2:Y:S04]  /*b610*/  LDL.LU R204, [R1+0x44] ;  /* 0x0000440001cc7983 */ /* 0x000ea80000300800 */
[----:B------:R-:W3:Y:S04]  /*b620*/  LDL.LU R201, [R1+0x40] ;  /* 0x0000400001c97983 */ /* 0x000ee80000300800 */
[----:B-1----:R-:W4:Y:S04]  /*b630*/  LDL.LU R194, [R1+0x3c] ;  /* 0x00003c0001c27983 */ /* 0x002f280000300800 */
[----:B------:R-:W2:Y:S04]  /*b640*/  LDL.LU R203, [R1+0x38] ;  /* 0x0000380001cb7983 */ /* 0x000ea80000300800 */
[----:B------:R-:W2:Y:S02]  /*b650*/  LDL R251, [R1+0x819c] ;  /* 0x00819c0001fb7983 */ /* 0x000ea40000100800 */
[----:B--2---:R-:W-:-:S02]  /*b660*/  ISETP.GE.AND P1, PT, R251, RZ, PT ;  /* 0x000000fffb00720c */ /* 0x004fc40003f26270 */
[----:B------:R-:W-:-:S05]  /*b670*/  IABS R251, c[0x0][0x17c] ;  /* 0x00005f0000fb7a13 */ /* 0x000fca0000000000 */
[----:B------:R-:W-:Y:S01]  /*b680*/  @!P5 IMAD.IADD R202, R202, 0x1, -R251 ;  /* 0x00000001cacad824 */ /* 0x000fe200078e0afb */
[----:B------:R-:W-:Y:S01]  /*b690*/  ISETP.GE.AND P5, PT, R190, RZ, PT ;  /* 0x000000ffbe00720c */ /* 0x000fe20003fa6270 */
[----:B------:R-:W-:Y:S01]  /*b6a0*/  IMAD.MOV.U32 R190, RZ, RZ, R198 ;  /* 0x000000ffffbe7224 */ /* 0x000fe200078e00c6 */
[----:B------:R-:W-:Y:S01]  /*b6b0*/  @!P6 IADD3 R241, R241, -R251, RZ ;  /* 0x800000fbf1f1e210 */ /* 0x000fe20007ffe0ff */
[----:B------:R-:W2:Y:S02]  /*b6c0*/  LDL R198, [R1+0x81a4] ;  /* 0x0081a40001c67983 */ /* 0x000ea40000100800 */
[----:B------:R-:W-:Y:S01]  /*b6d0*/  @!P2 IMAD.MOV R190, RZ, RZ, -R190 ;  /* 0x000000ffffbea224 */ /* 0x000fe200078e0abe */
[----:B------:R-:W-:Y:S01]  /*b6e0*/  ISETP.GT.U32.AND P2, PT, R251, R199, PT ;  /* 0x000000c7fb00720c */ /* 0x000fe20003f44070 */
[----:B------:R1:W-:Y:S04]  /*b6f0*/  STL [R1+0x4cc], R193 ;  /* 0x0004ccc101007387 */ /* 0x0003e80000100800 */
[----:B------:R-:W2:Y:S04]  /*b700*/  LDL R251, [R1+0x4cc] ;  /* 0x0004cc0001fb7983 */ /* 0x000ea80000100800 */
[----:B-1----:R-:W3:Y:S04]  /*b710*/  LDL R193, [R1+0x81a8] ;  /* 0x0081a80001c17983 */ /* 0x002ee80000100800 */
[----:B------:R1:W-:Y:S02]  /*b720*/  STL [R1+0x4d0], R190 ;  /* 0x0004d0be01007387 */ /* 0x0003e40000100800 */
[----:B-1----:R-:W-:-:S02]  /*b730*/  IMAD.MOV.U32 R190, RZ, RZ, R200 ;  /* 0x000000ffffbe7224 */ /* 0x002fc400078e00c8 */
[----:B------:R-:W3:Y:S01]  /*b740*/  LDL R200, [R1+0x81ac] ;  /* 0x0081ac0001c87983 */ /* 0x000ee20000100800 */
[----:B------:R-:W-:Y:S01]  /*b750*/  IABS R189, R189 ;  /* 0x000000bd00bd7213 */ /* 0x000fe20000000000 */
[----:B------:R-:W-:Y:S01]  /*b760*/  @!P3 IMAD.MOV R192, RZ, RZ, -R192 ;  /* 0x000000ffffc0b224 */ /* 0x000fe200078e0ac0 */
[----:B------:R-:W-:-:S03]  /*b770*/  @!P1 IADD3 R190, -R190, RZ, RZ ;  /* 0x000000ffbebe9210 */ /* 0x000fc60007ffe1ff */
[----:B------:R-:W-:-:S04]  /*b780*/  IMAD.MOV.U32 R196, RZ, RZ, R189 ;  /* 0x000000ffffc47224 */ /* 0x000fc800078e00bd */
[----:B------:R-:W-:-:S04]  /*b790*/  IMAD.HI.U32 R189, R252, R196, RZ ;  /* 0x000000c4fcbd7227 */ /* 0x000fc800078e00ff */
[----:B------:R-:W-:Y:S02]  /*b7a0*/  IMAD.MOV R189, RZ, RZ, -R189 ;  /* 0x000000ffffbd7224 */ /* 0x000fe400078e0abd */
[----:B--2---:R-:W-:-:S05]  /*b7b0*/  @!P4 IMAD.MOV R251, RZ, RZ, -R251 ;  /* 0x000000fffffbc224 */ /* 0x004fca00078e0afb */
[----:B------:R1:W-:Y:S02]  /*b7c0*/  @!P4 STL [R1+0x4cc], R251 ;  /* 0x0004ccfb0100c387 */ /* 0x0003e40000100800 */
[----:B-1----:R-:W-:Y:S02]  /*b7d0*/  IABS R251, c[0x0][0x17c] ;  /* 0x00005f0000fb7a13 */ /* 0x002fe40000000000 */
[----:B------:R1:W-:Y:S02]  /*b7e0*/  STL [R1+0x4c4], R190 ;  /* 0x0004c4be01007387 */ /* 0x0003e40000100800 */
[C---:B------:R-:W-:Y:S02]  /*b7f0*/  ISETP.GT.U32.AND P4, PT, R251.reuse, R197, PT ;  /* 0x000000c5fb00720c */ /* 0x040fe40003f84070 */
[----:B------:R2:W-:Y:S01]  /*b800*/  STL [R1+0x4c8], R192 ;  /* 0x0004c8c001007387 */ /* 0x0005e20000100800 */
[----:B------:R-:W-:Y:S01]  /*b810*/  ISETP.GT.U32.AND P1, PT, R251, R202, PT ;  /* 0x000000cafb00720c */ /* 0x000fe20003f24070 */
[----:B------:R-:W-:Y:S01]  /*b820*/  @!P2 IMAD.IADD R199, R199, 0x1, -R251 ;  /* 0x00000001c7c7a824 */ /* 0x000fe200078e0afb */
[----:B---3--:R-:W-:-:S02]  /*b830*/  ISETP.GT.U32.AND P2, PT, R251, R201, PT ;  /* 0x000000c9fb00720c */ /* 0x008fc40003f44070 */
[----:B------:R-:W-:Y:S01]  /*b840*/  ISETP.GT.U32.AND P3, PT, R251, R195, PT ;  /* 0x000000c3fb00720c */ /* 0x000fe20003f64070 */
[----:B-1----:R-:W3:Y:S01]  /*b850*/  LDL R190, [R1+0x81b4] ;  /* 0x0081b40001be7983 */ /* 0x002ee20000100800 */
[----:B--2---:R-:W-:-:S04]  /*b860*/  IMAD.MOV.U32 R192, RZ, RZ, R242 ;  /* 0x000000ffffc07224 */ /* 0x004fc800078e00f2 */
[----:B------:R-:W-:Y:S01]  /*b870*/  @!P5 IMAD.MOV R192, RZ, RZ, -R192 ;  /* 0x000000ffffc0d224 */ /* 0x000fe200078e0ac0 */
[----:B------:R-:W-:Y:S01]  /*b880*/  ISETP.GT.U32.AND P5, PT, R251, R204, PT ;  /* 0x000000ccfb00720c */ /* 0x000fe20003fa4070 */
[--C-:B------:R-:W-:Y:S01]  /*b890*/  @!P4 IMAD.IADD R197, R197, 0x1, -R251.reuse ;  /* 0x00000001c5c5c824 */ /* 0x100fe200078e0afb */
[C---:B------:R-:W-:Y:S02]  /*b8a0*/  ISETP.GT.U32.AND P6, PT, R251.reuse, R241, PT ;  /* 0x000000f1fb00720c */ /* 0x040fe40003fc4070 */
[C---:B----4-:R-:W-:Y:S01]  /*b8b0*/  ISETP.GT.U32.AND P4, PT, R251.reuse, R194, PT ;  /* 0x000000c2fb00720c */ /* 0x050fe20003f84070 */
[----:B------:R-:W-:Y:S01]  /*b8c0*/  IMAD R242, R251, R189, R196 ;  /* 0x000000bdfbf27224 */ /* 0x000fe200078e02c4 */
[----:B------:R-:W-:Y:S01]  /*b8d0*/  IADD3 R189, R191, 0x19b, RZ ;  /* 0x0000019bbfbd7810 */ /* 0x000fe20007ffe0ff */
[----:B------:R-:W-:Y:S01]  /*b8e0*/  @!P1 IMAD.IADD R202, R202, 0x1, -R251 ;  /* 0x00000001caca9824 */ /* 0x000fe200078e0afb */
[----:B------:R-:W-:-:S03]  /*b8f0*/  ISETP.GE.AND P1, PT, R198, RZ, PT ;  /* 0x000000ffc600720c */ /* 0x000fc60003f26270 */
[----:B------:R-:W-:Y:S02]  /*b900*/  STL [R1+0x87f4], R189 ;  /* 0x0087f4bd01007387 */ /* 0x000fe40000100800 */
[--C-:B------:R-:W-:Y:S01]  /*b910*/  @!P5 IMAD.IADD R204, R204, 0x1, -R251.reuse ;  /* 0x00000001ccccd824 */ /* 0x100fe200078e0afb */
[----:B------:R-:W-:Y:S01]  /*b920*/  ISETP.GE.AND P5, PT, R193, RZ, PT ;  /* 0x000000ffc100720c */ /* 0x000fe20003fa6270 */
[----:B------:R1:W-:Y:S01]  /*b930*/  STL [R1+0x4c0], R192 ;  /* 0x0004c0c001007387 */ /* 0x0003e20000100800 */
[-C--:B------:R-:W-:Y:S01]  /*b940*/  @!P2 IADD3 R201, R201, -R251.reuse, RZ ;  /* 0x800000fbc9c9a210 */ /* 0x080fe20007ffe0ff */
[--C-:B------:R-:W-:Y:S02]  /*b950*/  @!P6 IMAD.IADD R241, R241, 0x1, -R251.reuse ;  /* 0x00000001f1f1e824 */ /* 0x100fe400078e0afb */
[----:B------:R-:W2:Y:S01]  /*b960*/  LDL.LU R198, [R1+0x54] ;  /* 0x0000540001c67983 */ /* 0x000ea20000300800 */
[----:B------:R-:W-:Y:S01]  /*b970*/  @!P3 IADD3 R195, R195, -R251, RZ ;  /* 0x800000fbc3c3b210 */ /* 0x000fe20007ffe0ff */
[----:B------:R-:W-:Y:S01]  /*b980*/  @!P4 IMAD.IADD R194, R194, 0x1, -R251 ;  /* 0x00000001c2c2c824 */ /* 0x000fe200078e0afb */
[----:B------:R-:W-:Y:S01]  /*b990*/  ISETP.GE.AND P2, PT, R200, RZ, PT ;  /* 0x000000ffc800720c */ /* 0x000fe20003f46270 */
[----:B------:R-:W4:Y:S01]  /*b9a0*/  LDL.LU R193, [R1+0x50] ;  /* 0x0000500001c17983 */ /* 0x000f220000300800 */
[----:B------:R-:W-:-:S02]  /*b9b0*/  ISETP.GT.U32.AND P3, PT, R251, R203, PT ;  /* 0x000000cbfb00720c */ /* 0x000fc40003f64070 */
[----:B------:R-:W-:Y:S01]  /*b9c0*/  ISETP.GT.U32.AND P6, PT, R251, R240, PT ;  /* 0x000000f0fb00720c */ /* 0x000fe20003fc4070 */
[----:B-1----:R-:W2:Y:S04]  /*b9d0*/  LDL.LU R192, [R1+0x4c] ;  /* 0x00004c0001c07983 */ /* 0x002ea80000300800 */
[----:B------:R-:W2:Y:S04]  /*b9e0*/  LDL.LU R200, [R1+0x48] ;  /* 0x0000480001c87983 */ /* 0x000ea80000300800 */
[----:B------:R-:W2:Y:S02]  /*b9f0*/  LDL R251, [R1+0x81b0] ;  /* 0x0081b00001fb7983 */ /* 0x000ea40000100800 */
[----:B--2---:R-:W-:-:S02]  /*ba00*/  ISETP.GE.AND P4, PT, R251, RZ, PT ;  /* 0x000000fffb00720c */ /* 0x004fc40003f86270 */
[----:B------:R-:W-:-:S05]  /*ba10*/  IABS R251, c[0x0][0x17c] ;  /* 0x00005f0000fb7a13 */ /* 0x000fca0000000000 */
[----:B------:R-:W-:Y:S01]  /*ba20*/  @!P3 IMAD.IADD R203, R203, 0x1, -R251 ;  /* 0x00000001cbcbb824 */ /* 0x000fe200078e0afb */
[----:B---3--:R-:W-:Y:S01]  /*ba30*/  ISETP.GE.AND P3, PT, R190, RZ, PT ;  /* 0x000000ffbe00720c */ /* 0x008fe20003f66270 */
[----:B------:R-:W-:Y:S01]  /*ba40*/  IMAD.MOV.U32 R190, RZ, RZ, R199 ;  /* 0x000000ffffbe7224 */ /* 0x000fe200078e00c7 */
[----:B------:R-:W-:Y:S01]  /*ba50*/  @!P6 IADD3 R240, R240, -R251, RZ ;  /* 0x800000fbf0f0e210 */ /* 0x000fe20007ffe0ff */
[----:B------:R-:W2:Y:S02]  /*ba60*/  LDL R199, [R1+0x81b8] ;  /* 0x0081b80001c77983 */ /* 0x000ea40000100800 */
[----:B------:R-:W-:Y:S01]  /*ba70*/  @!P1 IMAD.MOV R190, RZ, RZ, -R190 ;  /* 0x000000ffffbe9224 */ /* 0x000fe200078e0abe */
[----:B------:R-:W-:Y:S01]  /*ba80*/  ISETP.GT.U32.AND P1, PT, R251, R204, PT ;  /* 0x000000ccfb00720c */ /* 0x000fe20003f24070 */
[----:B------:R1:W-:Y:S04]  /*ba90*/  STL [R1+0x4b8], R197 ;  /* 0x0004b8c501007387 */ /* 0x0003e80000100800 */
[----:B------:R-:W3:Y:S04]  /*baa0*/  LDL R251, [R1+0x4b8] ;  /* 0x0004b80001fb7983 */ /* 0x000ee80000100800 */
[----:B-1----:R-:W2:Y:S04]  /*bab0*/  LDL R197, [R1+0x81bc] ;  /* 0x0081bc0001c57983 */ /* 0x002ea80000100800 */
[----:B------:R1:W-:Y:S02]  /*bac0*/  STL [R1+0x4bc], R190 ;  /* 0x0004bcbe01007387 */ /* 0x0003e40000100800 */
[----:B-1----:R-:W-:-:S02]  /*bad0*/  IMAD.MOV.U32 R190, RZ, RZ, R202 ;  /* 0x000000ffffbe7224 */ /* 0x002fc400078e00ca */
[----:B------:R-:W2:Y:S01]  /*bae0*/  LDL R202, [R1+0x81c0] ;  /* 0x0081c00001ca7983 */ /* 0x000ea20000100800 */
[----:B------:R-:W-:Y:S01]  /*baf0*/  IABS R189, R189 ;  /* 0x000000bd00bd7213 */ /* 0x000fe20000000000 */
[----:B------:R-:W-:Y:S01]  /*bb00*/  @!P2 IMAD.MOV R195, RZ, RZ, -R195 ;  /* 0x000000ffffc3a224 */ /* 0x000fe200078e0ac3 */
[----:B------:R-:W-:-:S03]  /*bb10*/  @!P4 IADD3 R190, -R190, RZ, RZ ;  /* 0x000000ffbebec210 */ /* 0x000fc60007ffe1ff */
[----:B------:R-:W-:-:S04]  /*bb20*/  IMAD.MOV.U32 R196, RZ, RZ, R189 ;  /* 0x000000ffffc47224 */ /* 0x000fc800078e00bd */
[----:B------:R-:W-:-:S04]  /*bb30*/  IMAD.HI.U32 R189, R252, R196, RZ ;  /* 0x000000c4fcbd7227 */ /* 0x000fc800078e00ff */
[----:B------:R-:W-:Y:S02]  /*bb40*/  IMAD.MOV R189, RZ, RZ, -R189 ;  /* 0x000000ffffbd7224 */ /* 0x000fe400078e0abd */
[----:B---3--:R-:W-:-:S05]  /*bb50*/  @!P5 IMAD.MOV R251, RZ, RZ, -R251 ;  /* 0x000000fffffbd224 */ /* 0x008fca00078e0afb */
[----:B------:R1:W-:Y:S02]  /*bb60*/  @!P5 STL [R1+0x4b8], R251 ;  /* 0x0004b8fb0100d387 */ /* 0x0003e40000100800 */
[----:B-1----:R-:W-:Y:S02]  /*bb70*/  IABS R251, c[0x0][0x17c] ;  /* 0x00005f0000fb7a13 */ /* 0x002fe40000000000 */
[----:B------:R1:W-:Y:S02]  /*bb80*/  STL [R1+0x4b4], R190 ;  /* 0x0004b4be01007387 */ /* 0x0003e40000100800 */
[C---:B------:R-:W-:Y:S02]  /*bb90*/  ISETP.GT.U32.AND P5, PT, R251.reuse, R201, PT ;  /* 0x000000c9fb00720c */ /* 0x040fe40003fa4070 */
[----:B------:R3:W-:Y:S01]  /*bba0*/  STL [R1+0x3f0], R195 ;  /* 0x0003f0c301007387 */ /* 0x0007e20000100800 */
[C---:B------:R-:W-:Y:S01]  /*bbb0*/  ISETP.GT.U32.AND P4, PT, R251.reuse, R203, PT ;  /* 0x000000cbfb00720c */ /* 0x040fe20003f84070 */
[----:B------:R-:W-:Y:S01]  /*bbc0*/  @!P1 IMAD.IADD R204, R204, 0x1, -R251 ;  /* 0x00000001cccc9824 */ /* 0x000fe200078e0afb */
[----:B----4-:R-:W-:-:S02]  /*bbd0*/  ISETP.GT.U32.AND P1, PT, R251, R193, PT ;  /* 0x000000c1fb00720c */ /* 0x010fc40003f24070 */
[----:B------:R-:W-:Y:S01]  /*bbe0*/  ISETP.GT.U32.AND P2, PT, R251, R194, PT ;  /* 0x000000c2fb00720c */ /* 0x000fe20003f44070 */
[----:B-1----:R-:W4:Y:S01]  /*bbf0*/  LDL R190, [R1+0x81c8] ;  /* 0x0081c80001be7983 */ /* 0x002f220000100800 */
[----:B---3--:R-:W-:-:S04]  /*bc00*/  IMAD.MOV.U32 R195, RZ, RZ, R241 ;  /* 0x000000ffffc37224 */ /* 0x008fc800078e00f1 */
[----:B------:R-:W-:Y:S01]  /*bc10*/  @!P3 IMAD.MOV R195, RZ, RZ, -R195 ;  /* 0x000000ffffc3b224 */ /* 0x000fe200078e0ac3 */
[----:B------:R-:W-:Y:S01]  /*bc20*/  ISETP.GT.U32.AND P3, PT, R251, R198, PT ;  /* 0x000000c6fb00720c */ /* 0x000fe20003f64070 */
[--C-:B------:R-:W-:Y:S01]  /*bc30*/  @!P5 IMAD.IADD R201, R201, 0x1, -R251.reuse ;  /* 0x00000001c9c9d824 */ /* 0x100fe200078e0afb */
[C---:B------:R-:W-:Y:S02]  /*bc40*/  ISETP.GT.U32.AND P6, PT, R251.reuse, R240, PT ;  /* 0x000000f0fb00720c */ /* 0x040fe40003fc4070 */
[C---:B------:R-:W-:Y:S01]  /*bc50*/  ISETP.GT.U32.AND P5, PT, R251.reuse, R192, PT ;  /* 0x000000c0fb00720c */ /* 0x040fe20003fa4070 */
[----:B------:R-:W-:Y:S01]  /*bc60*/  IMAD R241, R251, R189, R196 ;  /* 0x000000bdfbf17224 */ /* 0x000fe200078e02c4 */
[----:B------:R-:W-:Y:S01]  /*bc70*/  IADD3 R189, R191, 0x19c, RZ ;  /* 0x0000019cbfbd7810 */ /* 0x000fe20007ffe0ff */
[----:B------:R-:W-:Y:S01]  /*bc80*/  @!P4 IMAD.IADD R203, R203, 0x1, -R251 ;  /* 0x00000001cbcbc824 */ /* 0x000fe200078e0afb */
[----:B--2---:R-:W-:-:S03]  /*bc90*/  ISETP.GE.AND P4, PT, R199, RZ, PT ;  /* 0x000000ffc700720c */ /* 0x004fc60003f86270 */
        /* <DEDUP_REMOVED lines=10> */
[----:B------:R-:W3:Y:S01]  /*bd40*/  LDL.LU R197, [R1+0x60] ;  /* 0x0000600001c57983 */ /* 0x000ee20000300800 */
        /* <DEDUP_REMOVED lines=8> */
[----:B----4-:R-:W-:Y:S01]  /*bdd0*/  ISETP.GE.AND P2, PT, R190, RZ, PT ;  /* 0x000000ffbe00720c */ /* 0x010fe20003f46270 */
[----:B------:R-:W-:Y:S01]  /*bde0*/  IMAD.MOV.U32 R190, RZ, RZ, R204 ;  /* 0x000000ffffbe7224 */ /* 0x000fe200078e00cc */
[----:B------:R-:W-:Y:S01]  /*bdf0*/  @!P6 IADD3 R239, R239, -R251, RZ ;  /* 0x800000fbefefe210 */ /* 0x000fe20007ffe0ff */
[----:B------:R-:W2:Y:S02]  /*be00*/  LDL R204, [R1+0x81cc] ;  /* 0x0081cc0001cc7983 */ /* 0x000ea40000100800 */
[----:B------:R-:W-:Y:S01]  /*be10*/  @!P4 IMAD.MOV R190, RZ, RZ, -R190 ;  /* 0x000000ffffbec224 */ /* 0x000fe200078e0abe */
[----:B------:R-:W-:Y:S01]  /*be20*/  ISETP.GT.U32.AND P4, PT, R251, R198, PT ;  /* 0x000000c6fb00720c */ /* 0x000fe20003f84070 */
[----:B------:R1:W-:Y:S04]  /*be30*/  STL [R1+0x4a8], R201 ;  /* 0x0004a8c901007387 */ /* 0x0003e80000100800 */
[----:B------:R-:W4:Y:S04]  /*be40*/  LDL R251, [R1+0x4a8] ;  /* 0x0004a80001fb7983 */ /* 0x000f280000100800 */
        /* <DEDUP_REMOVED lines=10> */
[----:B----4-:R-:W-:-:S05]  /*bef0*/  @!P3 IMAD.MOV R251, RZ, RZ, -R251 ;  /* 0x000000fffffbb224 */ /* 0x010fca00078e0afb */
[----:B------:R1:W-:Y:S02]  /*bf00*/  @!P3 STL [R1+0x4a8], R251 ;  /* 0x0004a8fb0100b387 */ /* 0x0003e40000100800 */
[----:B-1----:R-:W-:Y:S02]  /*bf10*/  IABS R251, c[0x0][0x17c] ;  /* 0x00005f0000fb7a13 */ /* 0x002fe40000000000 */
[----:B------:R1:W-:Y:S02]  /*bf20*/  STL [R1+0x4a0], R190 ;  /* 0x0004a0be01007387 */ /* 0x0003e40000100800 */
[C---:B------:R-:W-:Y:S02]  /*bf30*/  ISETP.GT.U32.AND P3, PT, R251.reuse, R193, PT ;  /* 0x000000c1fb00720c */ /* 0x040fe40003f64070 */
[----:B------:R4:W-:Y:S01]  /*bf40*/  STL [R1+0x4a4], R194 ;  /* 0x0004a4c201007387 */ /* 0x0009e20000100800 */
[C---:B------:R-:W-:Y:S01]  /*bf50*/  ISETP.GT.U32.AND P5, PT, R251.reuse, R200, PT ;  /* 0x000000c8fb00720c */ /* 0x040fe20003fa4070 */
[----:B------:R-:W-:Y:S01]  /*bf60*/  @!P4 IMAD.IADD R198, R198, 0x1, -R251 ;  /* 0x00000001c6c6c824 */ /* 0x000fe200078e0afb */
[----:B---3--:R-:W-:-:S02]  /*bf70*/  ISETP.GT.U32.AND P4, PT, R251, R197, PT ;  /* 0x000000c5fb00720c */ /* 0x008fc40003f84070 */
[----:B------:R-:W-:Y:S01]  /*bf80*/  ISETP.GT.U32.AND P1, PT, R251, R192, PT ;  /* 0x000000c0fb00720c */ /* 0x000fe20003f24070 */
[----:B-1----:R-:W3:Y:S01]  /*bf90*/  LDL R190, [R1+0x81dc] ;  /* 0x0081dc0001be7983 */ /* 0x002ee20000100800 */
[----:B----4-:R-:W-:-:S04]  /*bfa0*/  IMAD.MOV.U32 R194, RZ, RZ, R240 ;  /* 0x000000ffffc27224 */ /* 0x010fc800078e00f0 */
        /* <DEDUP_REMOVED lines=52> */
[----:B------:R-:W-:Y:S01]  /*c2f0*/  ISETP.GT.U32.AND P3, PT, R251, R202, PT ;  /* 0x000000cafb00720c */ /* 0x000fe20003f64070 */
        /* <DEDUP_REMOVED lines=1563> */
[----:B------:R-:W-:Y:S02]  /*124b0*/  ISETP.GT.U32.AND P4, PT, R251, R197, PT ;  /* 0x000000c5fb00720c */ /* 0x000fe40003f84070 */
[----:B------:R4:W-:Y:S01]  /*124c0*/  STL [R1+0x2ac], R192 ;  /* 0x0002acc001007387 */ /* 0x0009e20000100800 */
[----:B------:R-:W-:Y:S01]  /*124d0*/  @!P2 IMAD.IADD R199, R199, 0x1, -R251 ;  /* 0x00000001c7c7a824 */ /* 0x000fe200078e0afb */
[----:B---3--:R-:W-:-:S02]  /*124e0*/  ISETP.GT.U32.AND P2, PT, R251, R201, PT ;  /* 0x000000c9fb00720c */ /* 0x008fc40003f44070 */
[C---:B------:R-:W-:Y:S02]  /*124f0*/  ISETP.GT.U32.AND P3, PT, R251.reuse, R195, PT ;  /* 0x000000c3fb00720c */ /* 0x040fe40003f64070 */
        /* <DEDUP_REMOVED lines=11> */
[----:B------:R-:W-:-:S03]  /*125b0*/  @!P2 IADD3 R201, R201, -R251, RZ ;  /* 0x800000fbc9c9a210 */ /* 0x000fc60007ffe0ff */
[----:B------:R-:W-:Y:S02]  /*125c0*/  STL [R1+0x8870], R189 ;  /* 0x008870bd01007387 */ /* 0x000fe40000100800 */
[----:B------:R-:W-:Y:S01]  /*125d0*/  @!P5 IMAD.IADD R204, R204, 0x1, -R251 ;  /* 0x00000001ccccd824 */ /* 0x000fe200078e0afb */
[----:B--2---:R-:W-:Y:S01]  /*125e0*/  ISETP.GE.AND P5, PT, R193, RZ, PT ;  /* 0x000000ffc100720c */ /* 0x004fe20003fa6270 */
[----:B------:R1:W-:Y:S01]  /*125f0*/  STL [R1+0x2a4], R192 ;  /* 0x0002a4c001007387 */ /* 0x0003e20000100800 */
[----:B------:R-:W-:-:S03]  /*12600*/  @!P3 IADD3 R195, R195, -R251, RZ ;  /* 0x800000fbc3c3b210 */ /* 0x000fc60007ffe0ff */
[----:B------:R-:W2:Y:S01]  /*12610*/  LDL.LU R196, [R1+0x234] ;  /* 0x0002340001c47983 */ /* 0x000ea20000300800 */
[----:B------:R-:W-:Y:S01]  /*12620*/  ISETP.GE.AND P2, PT, R200, RZ, PT ;  /* 0x000000ffc800720c */ /* 0x000fe20003f46270 */
[--C-:B------:R-:W-:Y:S02]  /*12630*/  @!P1 IMAD.IADD R202, R202, 0x1, -R251.reuse ;  /* 0x00000001caca9824 */ /* 0x100fe400078e0afb */
[----:B------:R-:W4:Y:S01]  /*12640*/  LDL.LU R193, [R1+0x230] ;  /* 0x0002300001c17983 */ /* 0x000f220000300800 */
[C---:B------:R-:W-:Y:S01]  /*12650*/  ISETP.GT.U32.AND P3, PT, R251.reuse, R203, PT ;  /* 0x000000cbfb00720c */ /* 0x040fe20003f64070 */
[----:B------:R-:W-:Y:S01]  /*12660*/  @!P4 IMAD.IADD R194, R194, 0x1, -R251 ;  /* 0x00000001c2c2c824 */ /* 0x000fe200078e0afb */
[----:B------:R-:W-:Y:S01]  /*12670*/  ISETP.GT.U32.AND P6, PT, R251, R210, PT ;  /* 0x000000d2fb00720c */ /* 0x000fe20003fc4070 */
[----:B-1----:R-:W2:Y:S04]  /*12680*/  LDL.LU R192, [R1+0x22c] ;  /* 0x00022c0001c07983 */ /* 0x002ea80000300800 */
[----:B------:R-:W2:Y:S04]  /*12690*/  LDL.LU R200, [R1+0x228] ;  /* 0x0002280001c87983 */ /* 0x000ea80000300800 */
[----:B------:R-:W2:Y:S01]  /*126a0*/  LDL R251, [R1+0x840c] ;  /* 0x00840c0001fb7983 */ /* 0x000ea20000100800 */
[----:B------:R-:W-:-:S02]  /*126b0*/  ISETP.GE.AND P1, PT, R198, RZ, PT ;  /* 0x000000ffc600720c */ /* 0x000fc40003f26270 */
[----:B--2---:R-:W-:Y:S02]  /*126c0*/  ISETP.GE.AND P4, PT, R251, RZ, PT ;  /* 0x000000fffb00720c */ /* 0x004fe40003f86270 */
        /* <DEDUP_REMOVED lines=26> */
[----:B------:R-:W-:Y:S01]  /*12870*/  @!P1 IMAD.IADD R204, R204, 0x1, -R251 ;  /* 0x00000001cccc9824 */ /* 0x000fe200078e0afb */
[----:B----4-:R-:W-:-:S02]  /*12880*/  ISETP.GT.U32.AND P1, PT, R251, R193, PT ;  /* 0x000000c1fb00720c */ /* 0x010fc40003f24070 */
[C---:B------:R-:W-:Y:S02]  /*12890*/  ISETP.GT.U32.AND P2, PT, R251.reuse, R194, PT ;  /* 0x000000c2fb00720c */ /* 0x040fe40003f44070 */
        /* <DEDUP_REMOVED lines=20> */
[----:B------:R-:W3:Y:S01]  /*129e0*/  LDL.LU R197, [R1+0x240] ;  /* 0x0002400001c57983 */ /* 0x000ee20000300800 */
        /* <DEDUP_REMOVED lines=30> */
[----:B-1----:R-:W-:-:S04]  /*12bd0*/  IABS R251, c[0x0][0x17c] ;  /* 0x00005f0000fb7a13 */ /* 0x002fc80000000000 */
[C---:B------:R-:W-:Y:S01]  /*12be0*/  ISETP.GT.U32.AND P3, PT, R251.reuse, R193, PT ;  /* 0x000000c1fb00720c */ /* 0x040fe20003f64070 */
[----:B------:R1:W-:Y:S01]  /*12bf0*/  STL [R1+0x208], R190 ;  /* 0x000208be01007387 */ /* 0x0003e20000100800 */
[----:B------:R-:W-:-:S03]  /*12c00*/  ISETP.GT.U32.AND P5, PT, R251, R200, PT ;  /* 0x000000c8fb00720c */ /* 0x000fc60003fa4070 */
[----:B------:R4:W-:Y:S01]  /*12c10*/  STL [R1+0x20c], R194 ;  /* 0x00020cc201007387 */ /* 0x0009e20000100800 */
[--C-:B------:R-:W-:Y:S01]  /*12c20*/  @!P4 IMAD.IADD R196, R196, 0x1, -R251.reuse ;  /* 0x00000001c4c4c824 */ /* 0x100fe200078e0afb */
[C---:B---3--:R-:W-:Y:S02]  /*12c30*/  ISETP.GT.U32.AND P4, PT, R251.reuse, R197, PT ;  /* 0x000000c5fb00720c */ /* 0x048fe40003f84070 */
[C---:B------:R-:W-:Y:S02]  /*12c40*/  ISETP.GT.U32.AND P1, PT, R251.reuse, R192, PT ;  /* 0x000000c0fb00720c */ /* 0x040fe40003f24070 */
[----:B------:R-:W-:Y:S01]  /*12c50*/  ISETP.GT.U32.AND P6, PT, R251, R209, PT ;  /* 0x000000d1fb00720c */ /* 0x000fe20003fc4070 */
[----:B-1----:R-:W3:Y:S01]  /*12c60*/  LDL R190, [R1+0x8430] ;  /* 0x0084300001be7983 */ /* 0x002ee20000100800 */
[----:B----4-:R-:W-:Y:S02]  /*12c70*/  IMAD.MOV.U32 R194, RZ, RZ, R210 ;  /* 0x000000ffffc27224 */ /* 0x010fe400078e00d2 */
[----:B------:R-:W-:-:S02]  /*12c80*/  @!P3 IMAD.IADD R193, R193, 0x1, -R251 ;  /* 0x00000001c1c1b824 */ /* 0x000fc400078e0afb */
[----:B------:R-:W-:Y:S01]  /*12c90*/  @!P2 IMAD.MOV R194, RZ, RZ, -R194 ;  /* 0x000000ffffc2a224 */ /* 0x000fe200078e0ac2 */
[C---:B------:R-:W-:Y:S02]  /*12ca0*/  ISETP.GT.U32.AND P2, PT, R251.reuse, R198, PT ;  /* 0x000000c6fb00720c */ /* 0x040fe40003f44070 */
[C---:B------:R-:W-:Y:S01]  /*12cb0*/  ISETP.GT.U32.AND P3, PT, R251.reuse, R195, PT ;  /* 0x000000c3fb00720c */ /* 0x040fe20003f64070 */
[----:B------:R-:W-:Y:S01]  /*12cc0*/  IMAD R210, R251, R189, R199 ;  /* 0x000000bdfbd27224 */ /* 0x000fe200078e02c7 */
[----:B------:R-:W-:Y:S01]  /*12cd0*/  IADD3 R189, R191, 0x1bb, RZ ;  /* 0x000001bbbfbd7810 */ /* 0x000fe20007ffe0ff */
[----:B------:R-:W-:Y:S01]  /*12ce0*/  @!P5 IMAD.IADD R200, R200, 0x1, -R251 ;  /* 0x00000001c8c8d824 */ /* 0x000fe200078e0afb */
[----:B--2---:R-:W-:-:S03]  /*12cf0*/  ISETP.GE.AND P5, PT, R204, RZ, PT ;  /* 0x000000ffcc00720c */ /* 0x004fc60003fa6270 */
[----:B------:R-:W-:Y:S01]  /*12d00*/  STL [R1+0x8878], R189 ;  /* 0x008878bd01007387 */ /* 0x000fe20000100800 */
[----:B------:R-:W-:-:S03]  /*12d10*/  @!P4 IADD3 R197, R197, -R251, RZ ;  /* 0x800000fbc5c5c210 */ /* 0x000fc60007ffe0ff */
[----:B------:R-:W-:Y:S01]  /*12d20*/  STL [R1+0x204], R194 ;  /* 0x000204c201007387 */ /* 0x000fe20000100800 */
[--C-:B------:R-:W-:Y:S01]  /*12d30*/  @!P2 IMAD.IADD R198, R198, 0x1, -R251.reuse ;  /* 0x00000001c6c6a824 */ /* 0x100fe200078e0afb */
[----:B------:R-:W-:Y:S02]  /*12d40*/  ISETP.GE.AND P4, PT, R203, RZ, PT ;  /* 0x000000ffcb00720c */ /* 0x000fe40003f86270 */
[----:B------:R-:W2:Y:S01]  /*12d50*/  LDL.LU R204, [R1+0x254] ;  /* 0x0002540001cc7983 */ /* 0x000ea20000300800 */
[----:B------:R-:W-:Y:S01]  /*12d60*/  @!P1 IADD3 R192, R192, -R251, RZ ;  /* 0x800000fbc0c09210 */ /* 0x000fe20007ffe0ff */
[--C-:B------:R-:W-:Y:S01]  /*12d70*/  @!P6 IMAD.IADD R209, R209, 0x1, -R251.reuse ;  /* 0x00000001d1d1e824 */ /* 0x100fe200078e0afb */
[----:B------:R-:W-:Y:S01]  /*12d80*/  ISETP.GE.AND P2, PT, R201, RZ, PT ;  /* 0x000000ffc900720c */ /* 0x000fe20003f46270 */
[----:B------:R-:W4:Y:S01]  /*12d90*/  LDL.LU R199, [R1+0x250] ;  /* 0x0002500001c77983 */ /* 0x000f220000300800 */
[----:B------:R-:W-:Y:S01]  /*12da0*/  ISETP.GT.U32.AND P1, PT, R251, R202, PT ;  /* 0x000000cafb00720c */ /* 0x000fe20003f24070 */
[----:B------:R-:W-:Y:S01]  /*12db0*/  @!P3 IMAD.IADD R195, R195, 0x1, -R251 ;  /* 0x00000001c3c3b824 */ /* 0x000fe200078e0afb */
[----:B------:R-:W-:Y:S01]  /*12dc0*/  ISETP.GT.U32.AND P6, PT, R251, R208, PT ;  /* 0x000000d0fb00720c */ /* 0x000fe20003fc4070 */
[----:B------:R-:W2:Y:S04]  /*12dd0*/  LDL.LU R203, [R1+0x24c] ;  /* 0x00024c0001cb7983 */ /* 0x000ea80000300800 */
        /* <DEDUP_REMOVED lines=28> */
[C---:B------:R-:W-:Y:S01]  /*12fa0*/  ISETP.GT.U32.AND P3, PT, R251.reuse, R202, PT ;  /* 0x000000cafb00720c */ /* 0x040fe20003f64070 */
[----:B-1----:R-:W3:Y:S04]  /*12fb0*/  LDL R192, [R1+0x8448] ;  /* 0x0084480001c07983 */ /* 0x002ee80000100800 */
[----:B------:R1:W-:Y:S01]  /*12fc0*/  STL [R1+0x1f8], R190 ;  /* 0x0001f8be01007387 */ /* 0x0003e20000100800 */
[----:B------:R-:W-:Y:S01]  /*12fd0*/  @!P5 IMAD.IADD R198, R198, 0x1, -R251 ;  /* 0x00000001c6c6d824 */ /* 0x000fe200078e0afb */
[----:B----4-:R-:W-:-:S04]  /*12fe0*/  ISETP.GT.U32.AND P5, PT, R251, R199, PT ;  /* 0x000000c7fb00720c */ /* 0x010fc80003fa4070 */
[----:B------:R-:W-:Y:S02]  /*12ff0*/  @!P2 IMAD.IADD R197, R197, 0x1, -R251 ;  /* 0x00000001c5c5a824 */ /* 0x000fe400078e0afb */
[----:B-1----:R-:W-:Y:S01]  /*13000*/  IMAD.MOV.U32 R190, RZ, RZ, R209 ;  /* 0x000000ffffbe7224 */ /* 0x002fe200078e00d1 */
[C---:B------:R-:W-:Y:S01]  /*13010*/  ISETP.GT.U32.AND P4, PT, R251.reuse, R195, PT ;  /* 0x000000c3fb00720c */ /* 0x040fe20003f84070 */
[C---:B------:R-:W-:Y:S02]  /*13020*/  IMAD R209, R251.reuse, R189, R194 ;  /* 0x000000bdfbd17224 */ /* 0x040fe400078e02c2 */
[----:B------:R-:W-:Y:S01]  /*13030*/  @!P1 IMAD.MOV R190, RZ, RZ, -R190 ;  /* 0x000000ffffbe9224 */ /* 0x000fe200078e0abe */
[C---:B------:R-:W-:Y:S02]  /*13040*/  ISETP.GT.U32.AND P1, PT, R251.reuse, R204, PT ;  /* 0x000000ccfb00720c */ /* 0x040fe40003f24070 */
[----:B------:R-:W-:Y:S02]  /*13050*/  ISETP.GT.U32.AND P6, PT, R251, R208, PT ;  /* 0x000000d0fb00720c */ /* 0x000fe40003fc4070 */
[----:B------:R-:W-:-:S02]  /*13060*/  IADD3 R189, R191, 0x1bc, RZ ;  /* 0x000001bcbfbd7810 */ /* 0x000fc40007ffe0ff */
[----:B------:R-:W-:-:S03]  /*13070*/  ISETP.GT.U32.AND P2, PT, R251, R203, PT ;  /* 0x000000cbfb00720c */ /* 0x000fc60003f44070 */
[----:B------:R1:W-:Y:S01]  /*13080*/  STL [R1+0x887c], R189 ;  /* 0x00887cbd01007387 */ /* 0x0003e20000100800 */
[--C-:B------:R-:W-:Y:S01]  /*13090*/  @!P3 IMAD.IADD R202, R202, 0x1, -R251.reuse ;  /* 0x00000001cacab824 */ /* 0x100fe200078e0afb */
[----:B--2---:R-:W-:Y:S02]  /*130a0*/  ISETP.GE.AND P3, PT, R196, RZ, PT ;  /* 0x000000ffc400720c */ /* 0x004fe40003f66270 */
[----:B------:R-:W-:Y:S01]  /*130b0*/  STL [R1+0x1f4], R190 ;  /* 0x0001f4be01007387 */ /* 0x000fe20000100800 */
[--C-:B------:R-:W-:Y:S01]  /*130c0*/  @!P1 IMAD.IADD R204, R204, 0x1, -R251.reuse ;  /* 0x00000001cccc9824 */ /* 0x100fe200078e0afb */
[----:B-1----:R-:W-:Y:S02]  /*130d0*/  IABS R189, R189 ;  /* 0x000000bd00bd7213 */ /* 0x002fe40000000000 */
[----:B------:R-:W2:Y:S01]  /*130e0*/  LDL.LU R196, [R1+0x264] ;  /* 0x0002640001c47983 */ /* 0x000ea20000300800 */
[----:B------:R-:W-:Y:S01]  /*130f0*/  ISETP.GE.AND P1, PT, R193, RZ, PT ;  /* 0x000000ffc100720c */ /* 0x000fe20003f26270 */
[----:B------:R-:W-:Y:S01]  /*13100*/  @!P6 IMAD.IADD R208, R208, 0x1, -R251 ;  /* 0x00000001d0d0e824 */ /* 0x000fe200078e0afb */
[-C--:B------:R-:W-:Y:S01]  /*13110*/  @!P5 IADD3 R199, R199, -R251.reuse, RZ ;  /* 0x800000fbc7c7d210 */ /* 0x080fe20007ffe0ff */
[----:B------:R-:W-:Y:S01]  /*13120*/  IMAD.MOV.U32 R194, RZ, RZ, R189 ;  /* 0x000000ffffc27224 */ /* 0x000fe200078e00bd */
[----:B------:R-:W-:Y:S01]  /*13130*/  @!P4 IADD3 R195, R195, -R251, RZ ;  /* 0x800000fbc3c3c210 */ /* 0x000fe20007ffe0ff */
[----:B------:R-:W4:Y:S01]  /*13140*/  LDL.LU R189, [R1+0x260] ;  /* 0x0002600001bd7983 */ /* 0x000f220000300800 */
[----:B------:R-:W-:Y:S01]  /*13150*/  ISETP.GE.AND P5, PT, R200, RZ, PT ;  /* 0x000000ffc800720c */ /* 0x000fe20003fa6270 */
[----:B------:R-:W-:Y:S01]  /*13160*/  @!P2 IMAD.IADD R203, R203, 0x1, -R251 ;  /* 0x00000001cbcba824 */ /* 0x000fe200078e0afb */
[C---:B------:R-:W-:Y:S01]  /*13170*/  ISETP.GT.U32.AND P4, PT, R251.reuse, R201, PT ;  /* 0x000000c9fb00720c */ /* 0x040fe20003f84070 */
[----:B------:R-:W2:Y:S01]  /*13180*/  LDL.LU R193, [R1+0x25c] ;  /* 0x00025c0001c17983 */ /* 0x000ea20000300800 */
[----:B------:R-:W-:-:S03]  /*13190*/  ISETP.GT.U32.AND P6, PT, R251, R207, PT ;  /* 0x000000cffb00720c */ /* 0x000fc60003fc4070 */
[----:B------:R-:W2:Y:S04]  /*131a0*/  LDL.LU R200, [R1+0x258] ;  /* 0x0002580001c87983 */ /* 0x000ea80000300800 */
[----:B------:R-:W2:Y:S02]  /*131b0*/  LDL R251, [R1+0x8444] ;  /* 0x0084440001fb7983 */ /* 0x000ea40000100800 */
        /* <DEDUP_REMOVED lines=15> */
[----:B------:R-:W-:Y:S02]  /*132b0*/  @!P5 IMAD.MOV R195, RZ, RZ, -R195 ;  /* 0x000000ffffc3d224 */ /* 0x000fe400078e0ac3 */
[----:B------:R-:W-:Y:S01]  /*132c0*/  @!P2 IADD3 R192, -R192, RZ, RZ ;  /* 0x000000ffc0c0a210 */ /* 0x000fe20007ffe1ff */
[----:B------:R-:W-:-:S04]  /*132d0*/  IMAD.HI.U32 R190, R252, R194, RZ ;  /* 0x000000c2fcbe7227 */ /* 0x000fc800078e00ff */
[----:B------:R-:W-:Y:S02]  /*132e0*/  IMAD.MOV R190, RZ, RZ, -R190 ;  /* 0x000000ffffbe7224 */ /* 0x000fe400078e0abe */
[----:B---3--:R-:W-:-:S05]  /*132f0*/  @!P1 IMAD.MOV R251, RZ, RZ, -R251 ;  /* 0x000000fffffb9224 */ /* 0x008fca00078e0afb */
[----:B------:R1:W-:Y:S02]  /*13300*/  @!P1 STL [R1+0x1ec], R251 ;  /* 0x0001ecfb01009387 */ /* 0x0003e40000100800 */
[----:B-1----:R-:W-:Y:S02]  /*13310*/  IABS R251, c[0x0][0x17c] ;  /* 0x00005f0000fb7a13 */ /* 0x002fe40000000000 */
[----:B------:R1:W-:Y:S02]  /*13320*/  STL [R1+0x1e8], R195 ;  /* 0x0001e8c301007387 */ /* 0x0003e40000100800 */
[C---:B------:R-:W-:Y:S02]  /*13330*/  ISETP.GT.U32.AND P1, PT, R251.reuse, R199, PT ;  /* 0x000000c7fb00720c */ /* 0x040fe40003f24070 */
[----:B-1----:R-:W3:Y:S04]  /*13340*/  LDL R195, [R1+0x8458] ;  /* 0x0084580001c37983 */ /* 0x002ee80000100800 */
[----:B------:R1:W-:Y:S01]  /*13350*/  STL [R1+0x1e4], R192 ;  /* 0x0001e4c001007387 */ /* 0x0003e20000100800 */
[----:B------:R-:W-:Y:S01]  /*13360*/  @!P3 IMAD.IADD R204, R204, 0x1, -R251 ;  /* 0x00000001ccccb824 */ /* 0x000fe200078e0afb */
[----:B----4-:R-:W-:-:S05]  /*13370*/  ISETP.GT.U32.AND P3, PT, R251, R189, PT ;  /* 0x000000bdfb00720c */ /* 0x010fca0003f64070 */
[----:B------:R-:W-:Y:S02]  /*13380*/  @!P1 IMAD.IADD R199, R199, 0x1, -R251 ;  /* 0x00000001c7c79824 */ /* 0x000fe400078e0afb */
[----:B-1----:R-:W-:Y:S01]  /*13390*/  IMAD.MOV.U32 R192, RZ, RZ, R208 ;  /* 0x000000ffffc07224 */ /* 0x002fe200078e00d0 */
[----:B------:R-:W-:-:S03]  /*133a0*/  ISETP.GT.U32.AND P5, PT, R251, R203, PT ;  /* 0x000000cbfb00720c */ /* 0x000fc60003fa4070 */
[----:B------:R-:W-:Y:S01]  /*133b0*/  @!P4 IMAD.MOV R192, RZ, RZ, -R192 ;  /* 0x000000ffffc0c224 */ /* 0x000fe200078e0ac0 */
[C---:B------:R-:W-:Y:S02]  /*133c0*/  ISETP.GT.U32.AND P4, PT, R251.reuse, R196, PT ;  /* 0x000000c4fb00720c */ /* 0x040fe40003f84070 */
[C---:B------:R-:W-:Y:S02]  /*133d0*/  ISETP.GT.U32.AND P6, PT, R251.reuse, R207, PT ;  /* 0x000000cffb00720c */ /* 0x040fe40003fc4070 */
[C---:B------:R-:W-:Y:S02]  /*133e0*/  ISETP.GT.U32.AND P2, PT, R251.reuse, R201, PT ;  /* 0x000000c9fb00720c */ /* 0x040fe40003f44070 */
[C---:B------:R-:W-:Y:S01]  /*133f0*/  ISETP.GT.U32.AND P1, PT, R251.reuse, R193, PT ;  /* 0x000000c1fb00720c */ /* 0x040fe20003f24070 */
[----:B------:R-:W-:Y:S01]  /*13400*/  IMAD R208, R251, R190, R194 ;  /* 0x000000befbd07224 */ /* 0x000fe200078e02c2 */
[----:B------:R-:W-:Y:S02]  /*13410*/  IADD3 R190, R191, 0x1bd, RZ ;  /* 0x000001bdbfbe7810 */ /* 0x000fe40007ffe0ff */
[----:B------:R-:W-:-:S03]  /*13420*/  @!P3 IADD3 R189, R189, -R251, RZ ;  /* 0x800000fbbdbdb210 */ /* 0x000fc60007ffe0ff */
[----:B------:R-:W-:Y:S01]  /*13430*/  STL [R1+0x8880], R190 ;  /* 0x008880be01007387 */ /* 0x000fe20000100800 */
[--C-:B------:R-:W-:Y:S01]  /*13440*/  @!P4 IMAD.IADD R196, R196, 0x1, -R251.reuse ;  /* 0x00000001c4c4c824 */ /* 0x100fe200078e0afb */
[----:B--2---:R-:W-:Y:S02]  /*13450*/  ISETP.GE.AND P4, PT, R197, RZ, PT ;  /* 0x000000ffc500720c */ /* 0x004fe40003f86270 */
[----:B------:R1:W-:Y:S01]  /*13460*/  STL [R1+0x1e0], R192 ;  /* 0x0001e0c001007387 */ /* 0x0003e20000100800 */
[----:B------:R-:W-:Y:S01]  /*13470*/  @!P5 IADD3 R203, R203, -R251, RZ ;  /* 0x800000fbcbcbd210 */ /* 0x000fe20007ffe0ff */
[--C-:B------:R-:W-:Y:S02]  /*13480*/  @!P6 IMAD.IADD R207, R207, 0x1, -R251.reuse ;  /* 0x00000001cfcfe824 */ /* 0x100fe400078e0afb */
[----:B------:R-:W2:Y:S01]  /*13490*/  LDL.LU R194, [R1+0x274] ;  /* 0x0002740001c27983 */ /* 0x000ea20000300800 */
[----:B------:R-:W-:Y:S01]  /*134a0*/  ISETP.GE.AND P3, PT, R202, RZ, PT ;  /* 0x000000ffca00720c */ /* 0x000fe20003f66270 */
[--C-:B------:R-:W-:Y:S01]  /*134b0*/  @!P2 IMAD.IADD R201, R201, 0x1, -R251.reuse ;  /* 0x00000001c9c9a824 */ /* 0x100fe200078e0afb */
[----:B------:R-:W-:Y:S01]  /*134c0*/  ISETP.GT.U32.AND P5, PT, R251, R200, PT ;  /* 0x000000c8fb00720c */ /* 0x000fe20003fa4070 */
[----:B------:R-:W-:Y:S01]  /*134d0*/  @!P1 IMAD.IADD R193, R193, 0x1, -R251 ;  /* 0x00000001c1c19824 */ /* 0x000fe200078e0afb */
[----:B-1----:R-:W4:Y:S01]  /*134e0*/  LDL.LU R192, [R1+0x270] ;  /* 0x0002700001c07983 */ /* 0x002f220000300800 */
[----:B------:R-:W-:-:S03]  /*134f0*/  ISETP.GT.U32.AND P6, PT, R251, R206, PT ;  /* 0x000000cefb00720c */ /* 0x000fc60003fc4070 */
[----:B------:R-:W2:Y:S04]  /*13500*/  LDL.LU R197, [R1+0x26c] ;  /* 0x00026c0001c57983 */ /* 0x000ea80000300800 */
[----:B------:R-:W2:Y:S04]  /*13510*/  LDL.LU R202, [R1+0x268] ;  /* 0x0002680001ca7983 */ /* 0x000ea80000300800 */
[----:B------:R-:W2:Y:S01]  /*13520*/  LDL R251, [R1+0x845c] ;  /* 0x00845c0001fb7983 */ /* 0x000ea20000100800 */
[----:B------:R-:W-:Y:S02]  /*13530*/  ISETP.GE.AND P2, PT, R198, RZ, PT ;  /* 0x000000ffc600720c */ /* 0x000fe40003f46270 */
        /* <DEDUP_REMOVED lines=15> */
[----:B------:R-:W-:Y:S01]  /*13630*/  @!P3 IMAD.MOV R203, RZ, RZ, -R203 ;  /* 0x000000ffffcbb224 */ /* 0x000fe200078e0acb */
[----:B------:R-:W-:Y:S02]  /*13640*/  IABS R190, R190 ;  /* 0x000000be00be7213 */ /* 0x000fe40000000000 */
        /* <DEDUP_REMOVED lines=29> */
[--C-:B------:R-:W-:Y:S01]  /*13820*/  @!P6 IMAD.IADD R206, R206, 0x1, -R251.reuse ;  /* 0x00000001cecee824 */ /* 0x100fe200078e0afb */
[----:B------:R-:W-:Y:S01]  /*13830*/  ISETP.GE.AND P2, PT, R201, RZ, PT ;  /* 0x000000ffc900720c */ /* 0x000fe20003f46270 */
[--C-:B------:R-:W-:Y:S01]  /*13840*/  @!P1 IMAD.IADD R200, R200, 0x1, -R251.reuse ;  /* 0x00000001c8c89824 */ /* 0x100fe200078e0afb */
[----:B------:R-:W-:Y:S01]  /*13850*/  ISETP.GT.U32.AND P3, PT, R251, R202, PT ;  /* 0x000000cafb00720c */ /* 0x000fe20003f64070 */
[----:B------:R-:W-:Y:S01]  /*13860*/  @!P4 IMAD.IADD R197, R197, 0x1, -R251 ;  /* 0x00000001c5c5c824 */ /* 0x000fe200078e0afb */
[----:B------:R-:W-:Y:S01]  /*13870*/  ISETP.GT.U32.AND P6, PT, R251, R205, PT ;  /* 0x000000cdfb00720c */ /* 0x000fe20003fc4070 */
[----:B-1----:R-:W2:Y:S04]  /*13880*/  LDL.LU R195, [R1+0x284] ;  /* 0x0002840001c37983 */ /* 0x002ea80000300800 */
[----:B------:R-:W4:Y:S04]  /*13890*/  LDL.LU R198, [R1+0x280] ;  /* 0x0002800001c67983 */ /* 0x000f280000300800 */
[----:B------:R-:W2:Y:S04]  /*138a0*/  LDL.LU R199, [R1+0x27c] ;  /* 0x00027c0001c77983 */ /* 0x000ea80000300800 */
[----:B------:R-:W2:Y:S04]  /*138b0*/  LDL.LU R201, [R1+0x278] ;  /* 0x0002780001c97983 */ /* 0x000ea80000300800 */
[----:B------:R-:W2:Y:S01]  /*138c0*/  LDL R251, [R1+0x8470] ;  /* 0x0084700001fb7983 */ /* 0x000ea20000100800 */
[----:B------:R-:W-:-:S13]  /*138d0*/  ISETP.GE.AND P1, PT, R204, RZ, PT ;  /* 0x000000ffcc00720c */ /* 0x000fda0003f26270 */
[----:B------:R-:W-:Y:S01]  /*138e0*/  @!P1 IMAD.MOV R196, RZ, RZ, -R196 ;  /* 0x000000ffffc49224 */ /* 0x000fe200078e0ac4 */
[----:B--2---:R-:W-:Y:S02]  /*138f0*/  ISETP.GE.AND P4, PT, R251, RZ, PT ;  /* 0x000000fffb00720c */ /* 0x004fe40003f86270 */
[----:B------:R-:W-:-:S05]  /*13900*/  IABS R251, c[0x0][0x17c] ;  /* 0x00005f0000fb7a13 */ /* 0x000fca0000000000 */
[--C-:B------:R-:W-:Y:S02]  /*13910*/  @!P3 IMAD.IADD R202, R202, 0x1, -R251.reuse ;  /* 0x00000001cacab824 */ /* 0x100fe400078e0afb */
[----:B------:R-:W-:Y:S01]  /*13920*/  @!P6 IMAD.IADD R205, R205, 0x1, -R251 ;  /* 0x00000001cdcde824 */ /* 0x000fe200078e0afb */
[----:B------:R-:W-:Y:S02]  /*13930*/  MOV R251, R189 ;  /* 0x000000bd00fb7202 */ /* 0x000fe40000000f00 */
[----:B---3--:R-:W-:Y:S02]  /*13940*/  ISETP.GE.AND P3, PT, R203, RZ, PT ;  /* 0x000000ffcb00720c */ /* 0x008fe40003f66270 */
[----:B------:R-:W2:Y:S04]  /*13950*/  LDL R203, [R1+0x8474] ;  /* 0x0084740001cb7983 */ /* 0x000ea80000100800 */
[----:B------:R-:W3:Y:S04]  /*13960*/  LDL.LU R189, [R1+0x8ef8] ;  /* 0x008ef80001bd7983 */ /* 0x000ee80000300800 */
[----:B------:R1:W-:Y:S04]  /*13970*/  STL [R1+0x1c8], R251 ;  /* 0x0001c8fb01007387 */ /* 0x0003e80000100800 */
[----:B------:R4:W-:Y:S01]  /*13980*/  STL [R1+0x1cc], R196 ;  /* 0x0001ccc401007387 */ /* 0x0009e20000100800 */
[----:B-1----:R-:W-:-:S04]  /*13990*/  IABS R251, c[0x0][0x17c] ;  /* 0x00005f0000fb7a13 */ /* 0x002fc80000000000 */
[----:B------:R-:W-:Y:S01]  /*139a0*/  ISETP.GT.U32.AND P1, PT, R251, R194, PT ;  /* 0x000000c2fb00720c */ /* 0x000fe20003f24070 */
[----:B----4-:R-:W4:Y:S04]  /*139b0*/  LDL R196, [R1+0x8478] ;  /* 0x0084780001c47983 */ /* 0x010f280000100800 */
[----:B------:R-:W2:Y:S04]  /*139c0*/  LDL R251, [R1+0x1c8] ;  /* 0x0001c80001fb7983 */ /* 0x000ea80000100800 */
[----:B------:R1:W-:Y:S02]  /*139d0*/  STL [R1+0x1c4], R193 ;  /* 0x0001c4c101007387 */ /* 0x0003e40000100800 */
[----:B-1----:R-:W-:-:S02]  /*139e0*/  IMAD.MOV.U32 R193, RZ, RZ, R200 ;  /* 0x000000ffffc17224 */ /* 0x002fc400078e00c8 */
[----:B------:R-:W3:Y:S01]  /*139f0*/  LDL R200, [R1+0x847c] ;  /* 0x00847c0001c87983 */ /* 0x000ee20000100800 */
[----:B--2---:R-:W-:-:S05]  /*13a00*/  @!P5 IMAD.MOV R251, RZ, RZ, -R251 ;  /* 0x000000fffffbd224 */ /* 0x004fca00078e0afb */
[----:B------:R1:W-:Y:S02]  /*13a10*/  @!P5 STL [R1+0x1c8], R251 ;  /* 0x0001c8fb0100d387 */ /* 0x0003e40000100800 */
[----:B-1----:R-:W-:-:S04]  /*13a20*/  IABS R251, c[0x0][0x17c] ;  /* 0x00005f0000fb7a13 */ /* 0x002fc80000000000 */
[----:B------:R-:W-:Y:S02]  /*13a30*/  ISETP.GT.U32.AND P5, PT, R251, R192, PT ;  /* 0x000000c0fb00720c */ /* 0x000fe40003fa4070 */
[----:B------:R-:W2:Y:S01]  /*13a40*/  LDL R251, [R1+0x1c4] ;  /* 0x0001c40001fb7983 */ /* 0x000ea20000100800 */
[----:B------:R-:W-:-:S05]  /*13a50*/  IABS R190, R190 ;  /* 0x000000be00be7213 */ /* 0x000fca0000000000 */
[----:B------:R-:W-:Y:S01]  /*13a60*/  IMAD.MOV.U32 R204, RZ, RZ, R190 ;  /* 0x000000ffffcc7224 */ /* 0x000fe200078e00be */
[----:B------:R-:W-:-:S03]  /*13a70*/  @!P4 IADD3 R193, -R193, RZ, RZ ;  /* 0x000000ffc1c1c210 */ /* 0x000fc60007ffe1ff */
[----:B------:R-:W-:-:S04]  /*13a80*/  IMAD.HI.U32 R190, R252, R204, RZ ;  /* 0x000000ccfcbe7227 */ /* 0x000fc800078e00ff */
[----:B------:R-:W-:Y:S02]  /*13a90*/  IMAD.MOV R190, RZ, RZ, -R190 ;  /* 0x000000ffffbe7224 */ /* 0x000fe400078e0abe */
[----:B--2---:R-:W-:-:S05]  /*13aa0*/  @!P2 IMAD.MOV R251, RZ, RZ, -R251 ;  /* 0x000000fffffba224 */ /* 0x004fca00078e0afb */
[----:B------:R1:W-:Y:S04]  /*13ab0*/  @!P2 STL [R1+0x1c4], R251 ;  /* 0x0001c4fb0100a387 */ /* 0x0003e80000100800 */
[----:B------:R2:W-:Y:S01]  /*13ac0*/  STL [R1+0x12c], R193 ;  /* 0x00012cc101007387 */ /* 0x0005e20000100800 */
[----:B-1----:R-:W-:Y:S01]  /*13ad0*/  IABS R251, c[0x0][0x17c] ;  /* 0x00005f0000fb7a13 */ /* 0x002fe20000000000 */
[----:B--2---:R-:W-:-:S04]  /*13ae0*/  IMAD.MOV.U32 R193, RZ, RZ, R206 ;  /* 0x000000ffffc17224 */ /* 0x004fc800078e00ce */
[C---:B------:R-:W-:Y:S02]  /*13af0*/  IMAD R206, R251.reuse, R190, R204 ;  /* 0x000000befbce7224 */ /* 0x040fe400078e02cc */
[----:B------:R-:W2:Y:S01]  /*13b00*/  LDL.LU R204, [R1+0x8ef4] ;  /* 0x008ef40001cc7983 */ /* 0x000ea20000300800 */
[C---:B------:R-:W-:Y:S01]  /*13b10*/  ISETP.GT.U32.AND P4, PT, R251.reuse, R202, PT ;  /* 0x000000cafb00720c */ /* 0x040fe20003f84070 */
[----:B------:R-:W-:Y:S01]  /*13b20*/  @!P3 IMAD.MOV R193, RZ, RZ, -R193 ;  /* 0x000000ffffc1b224 */ /* 0x000fe200078e0ac1 */
[C---:B------:R-:W-:Y:S01]  /*13b30*/  ISETP.GT.U32.AND P3, PT, R251.reuse, R195, PT ;  /* 0x000000c3fb00720c */ /* 0x040fe20003f64070 */
[--C-:B------:R-:W-:Y:S01]  /*13b40*/  @!P1 IMAD.IADD R194, R194, 0x1, -R251.reuse ;  /* 0x00000001c2c29824 */ /* 0x100fe200078e0afb */
[C---:B------:R-:W-:Y:S01]  /*13b50*/  ISETP.GT.U32.AND P2, PT, R251.reuse, R197, PT ;  /* 0x000000c5fb00720c */ /* 0x040fe20003f44070 */
[----:B------:R-:W-:Y:S01]  /*13b60*/  @!P5 IMAD.IADD R192, R192, 0x1, -R251 ;  /* 0x00000001c0c0d824 */ /* 0x000fe200078e0afb */
[----:B------:R-:W-:Y:S02]  /*13b70*/  ISETP.GT.U32.AND P6, PT, R251, R205, PT ;  /* 0x000000cdfb00720c */ /* 0x000fe40003fc4070 */
[----:B------:R-:W-:-:S02]  /*13b80*/  IADD3 R190, R191, 0x1bf, RZ ;  /* 0x000001bfbfbe7810 */ /* 0x000fc40007ffe0ff */
[C---:B------:R-:W-:Y:S02]  /*13b90*/  ISETP.GT.U32.AND P1, PT, R251.reuse, R198, PT ;  /* 0x000000c6fb00720c */ /* 0x040fe40003f24070 */
[----:B------:R-:W-:Y:S01]  /*13ba0*/  ISETP.GT.U32.AND P5, PT, R251, R199, PT ;  /* 0x000000c7fb00720c */ /* 0x000fe20003fa4070 */
[----:B------:R1:W-:Y:S01]  /*13bb0*/  STL [R1+0x8888], R190 ;  /* 0x008888be01007387 */ /* 0x0003e20000100800 */
[--C-:B------:R-:W-:Y:S01]  /*13bc0*/  @!P4 IMAD.IADD R202, R202, 0x1, -R251.reuse ;  /* 0x00000001cacac824 */ /* 0x100fe200078e0afb */
[----:B------:R-:W-:Y:S01]  /*13bd0*/  ISETP.GE.AND P4, PT, R203, RZ, PT ;  /* 0x000000ffcb00720c */ /* 0x000fe20003f86270 */
[--C-:B------:R-:W-:Y:S01]  /*13be0*/  @!P3 IMAD.IADD R195, R195, 0x1, -R251.reuse ;  /* 0x00000001c3c3b824 */ /* 0x100fe200078e0afb */
[----:B------:R3:W-:Y:S01]  /*13bf0*/  STL [R1+0x1c0], R193 ;  /* 0x0001c0c101007387 */ /* 0x0007e20000100800 */
[----:B-1----:R-:W-:Y:S01]  /*13c00*/  IABS R190, R190 ;  /* 0x000000be00be7213 */ /* 0x002fe20000000000 */
[--C-:B------:R-:W-:Y:S01]  /*13c10*/  @!P6 IMAD.IADD R205, R205, 0x1, -R251.reuse ;  /* 0x00000001cdcde824 */ /* 0x100fe200078e0afb */
[----:B------:R-:W-:Y:S01]  /*13c20*/  @!P2 IADD3 R197, R197, -R251, RZ ;  /* 0x800000fbc5c5a210 */ /* 0x000fe20007ffe0ff */
[----:B---3--:R-:W3:Y:S02]  /*13c30*/  LDL.LU R193, [R1+0x290] ;  /* 0x0002900001c17983 */ /* 0x008ee40000300800 */
[----:B------:R-:W-:Y:S01]  /*13c40*/  IMAD.MOV.U32 R203, RZ, RZ, R190 ;  /* 0x000000ffffcb7224 */ /* 0x000fe200078e00be */
[----:B----4-:R-:W-:Y:S01]  /*13c50*/  ISETP.GE.AND P3, PT, R196, RZ, PT ;  /* 0x000000ffc400720c */ /* 0x010fe20003f66270 */
[----:B------:R-:W-:Y:S01]  /*13c60*/  @!P5 IMAD.IADD R199, R199, 0x1, -R251 ;  /* 0x00000001c7c7d824 */ /* 0x000fe200078e0afb */
[----:B------:R-:W4:Y:S01]  /*13c70*/  LDL.LU R190, [R1+0x28c] ;  /* 0x00028c0001be7983 */ /* 0x000f220000300800 */
[----:B------:R-:W-:-:S02]  /*13c80*/  ISETP.GT.U32.AND P2, PT, R251, R201, PT ;  /* 0x000000c9fb00720c */ /* 0x000fc40003f44070 */
[----:B------:R-:W-:Y:S01]  /*13c90*/  @!P1 IADD3 R198, R198, -R251, RZ ;  /* 0x800000fbc6c69210 */ /* 0x000fe20007ffe0ff */
[----:B------:R-:W3:Y:S01]  /*13ca0*/  LDL.LU R196, [R1+0x288] ;  /* 0x0002880001c47983 */ /* 0x000ee20000300800 */
[----:B--2---:R-:W-:-:S03]  /*13cb0*/  ISETP.GT.U32.AND P6, PT, R251, R204, PT ;  /* 0x000000ccfb00720c */ /* 0x004fc60003fc4070 */
[----:B------:R-:W2:Y:S02]  /*13cc0*/  LDL R251, [R1+0x8484] ;  /* 0x0084840001fb7983 */ /* 0x000ea40000100800 */
[----:B--2---:R-:W-:Y:S02]  /*13cd0*/  ISETP.GE.AND P5, PT, R251, RZ, PT ;  /* 0x000000fffb00720c */ /* 0x004fe40003fa6270 */
[----:B------:R-:W-:-:S05]  /*13ce0*/  IABS R251, c[0x0][0x17c] ;  /* 0x00005f0000fb7a13 */ /* 0x000fca0000000000 */
[----:B------:R-:W-:Y:S02]  /*13cf0*/  @!P2 IMAD.IADD R201, R201, 0x1, -R251 ;  /* 0x00000001c9c9a824 */ /* 0x000fe400078e0afb */
[----:B------:R-:W2:Y:S01]  /*13d00*/  LDL R251, [R1+0x8480] ;  /* 0x0084800001fb7983 */ /* 0x000ea20000100800 */
[----:B------:R-:W-:Y:S01]  /*13d10*/  @!P4 IMAD.MOV R194, RZ, RZ, -R194 ;  /* 0x000000ffffc2c224 */ /* 0x000fe200078e0ac2 */
[----:B--2---:R-:W-:Y:S02]  /*13d20*/  ISETP.GE.AND P2, PT, R251, RZ, PT ;  /* 0x000000fffb00720c */ /* 0x004fe40003f46270 */
[----:B------:R-:W-:-:S05]  /*13d30*/  IABS R251, c[0x0][0x17c] ;  /* 0x00005f0000fb7a13 */ /* 0x000fca0000000000 */
[----:B------:R-:W-:Y:S01]  /*13d40*/  @!P6 IMAD.IADD R204, R204, 0x1, -R251 ;  /* 0x00000001cccce824 */ /* 0x000fe200078e0afb */
[----:B------:R-:W-:Y:S02]  /*13d50*/  MOV R251, R192 ;  /* 0x000000c000fb7202 */ /* 0x000fe40000000f00 */
[----:B------:R-:W2:Y:S04]  /*13d60*/  LDL.LU R192, [R1+0x8ef0] ;  /* 0x008ef00001c07983 */ /* 0x000ea80000300800 */
[----:B------:R1:W-:Y:S04]  /*13d70*/  STL [R1+0x1b8], R251 ;  /* 0x0001b8fb01007387 */ /* 0x0003e80000100800 */
[----:B------:R3:W-:Y:S01]  /*13d80*/  STL [R1+0x1bc], R194 ;  /* 0x0001bcc201007387 */ /* 0x0007e20000100800 */
[----:B-1----:R-:W-:-:S04]  /*13d90*/  IABS R251, c[0x0][0x17c] ;  /* 0x00005f0000fb7a13 */ /* 0x002fc80000000000 */
[----:B------:R-:W-:Y:S01]  /*13da0*/  ISETP.GT.U32.AND P4, PT, R251, R195, PT ;  /* 0x000000c3fb00720c */ /* 0x000fe20003f84070 */
[----:B---3--:R-:W3:Y:S04]  /*13db0*/  LDL R194, [R1+0x8490] ;  /* 0x0084900001c27983 */ /* 0x008ee80000100800 */
[----:B------:R-:W2:Y:S04]  /*13dc0*/  LDL R251, [R1+0x1b8] ;  /* 0x0001b80001fb7983 */ /* 0x000ea80000100800 */
[----:B------:R1:W-:Y:S04]  /*13dd0*/  STL [R1+0x1b4], R197 ;  /* 0x0001b4c501007387 */ /* 0x0003e80000100800 */
[----:B-1----:R-:W3:Y:S04]  /*13de0*/  LDL.LU R197, [R1+0x8eec] ;  /* 0x008eec0001c57983 */ /* 0x002ee80000300800 */
[----:B------:R1:W-:Y:S04]  /*13df0*/  STL [R1+0x1b0], R202 ;  /* 0x0001b0ca01007387 */ /* 0x0003e80000100800 */
[----:B-1----:R-:W3:Y:S01]  /*13e00*/  LDL.LU R202, [R1+0x8ee8] ;  /* 0x008ee80001ca7983 */ /* 0x002ee20000300800 */
[----:B--2---:R-:W-:-:S05]  /*13e10*/  @!P3 IMAD.MOV R251, RZ, RZ, -R251 ;  /* 0x000000fffffbb224 */ /* 0x004fca00078e0afb */
[----:B------:R1:W-:Y:S02]  /*13e20*/  @!P3 STL [R1+0x1b8], R251 ;  /* 0x0001b8fb0100b387 */ /* 0x0003e40000100800 */
[----:B-1----:R-:W-:-:S04]  /*13e30*/  IABS R251, c[0x0][0x17c] ;  /* 0x00005f0000fb7a13 */ /* 0x002fc80000000000 */
[----:B------:R-:W-:Y:S02]  /*13e40*/  ISETP.GT.U32.AND P3, PT, R251, R198, PT ;  /* 0x000000c6fb00720c */ /* 0x000fe40003f64070 */
[----:B------:R-:W2:Y:S01]  /*13e50*/  LDL R251, [R1+0x1b4] ;  /* 0x0001b40001fb7983 */ /* 0x000ea20000100800 */
[----:B------:R-:W-:-:S13]  /*13e60*/  ISETP.GE.AND P1, PT, R200, RZ, PT ;  /* 0x000000ffc800720c */ /* 0x000fda0003f26270 */
[----:B--2---:R-:W-:-:S05]  /*13e70*/  @!P1 IMAD.MOV R251, RZ, RZ, -R251 ;  /* 0x000000fffffb9224 */ /* 0x004fca00078e0afb */
[----:B------:R1:W-:Y:S02]  /*13e80*/  @!P1 STL [R1+0x1b4], R251 ;  /* 0x0001b4fb01009387 */ /* 0x0003e40000100800 */
[----:B-1----:R-:W-:-:S04]  /*13e90*/  IABS R251, c[0x0][0x17c] ;  /* 0x00005f0000fb7a13 */ /* 0x002fc80000000000 */
[----:B------:R-:W-:Y:S02]  /*13ea0*/  ISETP.GT.U32.AND P1, PT, R251, R199, PT ;  /* 0x000000c7fb00720c */ /* 0x000fe40003f24070 */
[----:B------:R-:W2:Y:S01]  /*13eb0*/  LDL R251, [R1+0x1b0] ;  /* 0x0001b00001fb7983 */ /* 0x000ea20000100800 */
[----:B------:R-:W-:-:S04]  /*13ec0*/  IMAD.HI.U32 R200, R252, R203, RZ ;  /* 0x000000cbfcc87227 */ /* 0x000fc800078e00ff */
[----:B------:R-:W-:Y:S02]  /*13ed0*/  IMAD.MOV R200, RZ, RZ, -R200 ;  /* 0x000000ffffc87224 */ /* 0x000fe400078e0ac8 */
[----:B--2---:R-:W-:-:S05]  /*13ee0*/  @!P5 IMAD.MOV R251, RZ, RZ, -R251 ;  /* 0x000000fffffbd224 */ /* 0x004fca00078e0afb */
[----:B------:R1:W-:Y:S04]  /*13ef0*/  @!P5 STL [R1+0x1b0], R251 ;  /* 0x0001b0fb0100d387 */ /* 0x0003e80000100800 */
[----:B------:R2:W-:Y:S01]  /*13f00*/  STL [R1+0x1ac], R205 ;  /* 0x0001accd01007387 */ /* 0x0005e20000100800 */
[----:B-1----:R-:W-:-:S04]  /*13f10*/  IABS R251, c[0x0][0x17c] ;  /* 0x00005f0000fb7a13 */ /* 0x002fc80000000000 */
[C---:B------:R-:W-:Y:S01]  /*13f20*/  ISETP.GT.U32.AND P5, PT, R251.reuse, R201, PT ;  /* 0x000000c9fb00720c */ /* 0x040fe20003fa4070 */
[C---:B--2---:R-:W-:Y:S01]  /*13f30*/  IMAD R205, R251.reuse, R200, R203 ;  /* 0x000000c8fbcd7224 */ /* 0x044fe200078e02cb */
[----:B------:R-:W-:Y:S01]  /*13f40*/  ISETP.GT.U32.AND P6, PT, R251, R204, PT ;  /* 0x000000ccfb00720c */ /* 0x000fe20003fc4070 */
[----:B------:R-:W2:Y:S04]  /*13f50*/  LDL.LU R203, [R1+0x8ee4] ;  /* 0x008ee40001cb7983 */ /* 0x000ea80000300800 */
[----:B------:R-:W2:Y:S01]  /*13f60*/  LDL R251, [R1+0x1ac] ;  /* 0x0001ac0001fb7983 */ /* 0x000ea20000100800 */
[----:B------:R-:W-:Y:S02]  /*13f70*/  IADD3 R200, R191, 0x1c0, RZ ;  /* 0x000001c0bfc87810 */ /* 0x000fe40007ffe0ff */
[----:B--2---:R-:W-:-:S05]  /*13f80*/  @!P2 IADD3 R251, -R251, RZ, RZ ;  /* 0x000000fffbfba210 */ /* 0x004fca0007ffe1ff */
[----:B------:R1:W-:Y:S04]  /*13f90*/  @!P2 STL [R1+0x1ac], R251 ;  /* 0x0001acfb0100a387 */ /* 0x0003e80000100800 */
[----:B------:R-:W-:Y:S01]  /*13fa0*/  STL [R1+0x888c], R200 ;  /* 0x00888cc801007387 */ /* 0x000fe20000100800 */
[----:B-1----:R-:W-:-:S04]  /*13fb0*/  IABS R251, c[0x0][0x17c] ;  /* 0x00005f0000fb7a13 */ /* 0x002fc80000000000 */
[----:B------:R-:W-:Y:S01]  /*13fc0*/  ISETP.GT.U32.AND P2, PT, R251, R193, PT ;  /* 0x000000c1fb00720c */ /* 0x000fe20003f44070 */
[--C-:B------:R-:W-:Y:S01]  /*13fd0*/  @!P4 IMAD.IADD R195, R195, 0x1, -R251.reuse ;  /* 0x00000001c3c3c824 */ /* 0x100fe200078e0afb */
[C---:B----4-:R-:W-:Y:S01]  /*13fe0*/  ISETP.GT.U32.AND P4, PT, R251.reuse, R190, PT ;  /* 0x000000befb00720c */ /* 0x050fe20003f84070 */
[--C-:B------:R-:W-:Y:S01]  /*13ff0*/  @!P3 IMAD.IADD R198, R198, 0x1, -R251.reuse ;  /* 0x00000001c6c6b824 */ /* 0x100fe200078e0afb */
[----:B------:R-:W-:Y:S01]  /*14000*/  ISETP.GT.U32.AND P3, PT, R251, R196, PT ;  /* 0x000000c4fb00720c */ /* 0x000fe20003f64070 */
[--C-:B------:R-:W-:Y:S01]  /*14010*/  @!P1 IMAD.IADD R199, R199, 0x1, -R251.reuse ;  /* 0x00000001c7c79824 */ /* 0x100fe200078e0afb */
[----:B------:R-:W-:Y:S01]  /*14020*/  ISETP.GT.U32.AND P1, PT, R251, R203, PT ;  /* 0x000000cbfb00720c */ /* 0x000fe20003f24070 */
[----:B------:R-:W-:Y:S02]  /*14030*/  @!P5 IMAD.IADD R201, R201, 0x1, -R251 ;  /* 0x00000001c9c9d824 */ /* 0x000fe400078e0afb */
[----:B------:R-:W2:Y:S02]  /*14040*/  LDL R251, [R1+0x8488] ;  /* 0x0084880001fb7983 */ /* 0x000ea40000100800 */
[----:B--2---:R-:W-:-:S02]  /*14050*/  ISETP.GE.AND P5, PT, R251, RZ, PT ;  /* 0x000000fffb00720c */ /* 0x004fc40003fa6270 */
[----:B------:R-:W-:-:S04]  /*14060*/  IABS R251, c[0x0][0x17c] ;  /* 0x00005f0000fb7a13 */ /* 0x000fc80000000000 */
[----:B------:R-:W-:Y:S01]  /*14070*/  @!P6 IADD3 R204, R204, -R251, RZ ;  /* 0x800000fbcccce210 */ /* 0x000fe20007ffe0ff */
[----:B------:R-:W-:Y:S01]  /*14080*/  @!P2 IMAD.IADD R193, R193, 0x1, -R251 ;  /* 0x00000001c1c1a824 */ /* 0x000fe200078e0afb */
[----:B---3--:R-:W-:Y:S02]  /*14090*/  ISETP.GT.U32.AND P6, PT, R251, R202, PT ;  /* 0x000000cafb00720c */ /* 0x008fe40003fc4070 */
[----:B------:R-:W2:Y:S02]  /*140a0*/  LDL R251, [R1+0x848c] ;  /* 0x00848c0001fb7983 */ /* 0x000ea40000100800 */
[----:B--2---:R-:W-:Y:S02]  /*140b0*/  ISETP.GE.AND P2, PT, R251, RZ, PT ;  /* 0x000000fffb00720c */ /* 0x004fe40003f46270 */
[----:B------:R-:W-:-:S05]  /*140c0*/  IABS R251, c[0x0][0x17c] ;  /* 0x00005f0000fb7a13 */ /* 0x000fca0000000000 */
[--C-:B------:R-:W-:Y:S02]  /*140d0*/  @!P4 IMAD.IADD R190, R190, 0x1, -R251.reuse ;  /* 0x00000001bebec824 */ /* 0x100fe400078e0afb */
[----:B------:R-:W-:Y:S02]  /*140e0*/  @!P3 IMAD.IADD R196, R196, 0x1, -R251 ;  /* 0x00000001c4c4b824 */ /* 0x000fe400078e0afb */
        /* <DEDUP_REMOVED lines=8> */
[----:B------:R-:W-:Y:S02]  /*14170*/  @!P6 IMAD.IADD R202, R202, 0x1, -R251 ;  /* 0x00000001cacae824 */ /* 0x000fe400078e0afb */
[----:B------:R-:W-:Y:S02]  /*14180*/  IMAD.MOV.U32 R251, RZ, RZ, R198 ;  /* 0x000000fffffb7224 */ /* 0x000fe400078e00c6 */
[----:B------:R-:W2:Y:S04]  /*14190*/  LDL.LU R198, [R1+0x8ee0] ;  /* 0x008ee00001c67983 */ /* 0x000ea80000300800 */
[----:B------:R1:W-:Y:S04]  /*141a0*/  STL [R1+0x114], R251 ;  /* 0x000114fb01007387 */ /* 0x0003e80000100800 */
[----:B------:R3:W-:Y:S01]  /*141b0*/  STL [R1+0x1a8], R195 ;  /* 0x0001a8c301007387 */ /* 0x0007e20000100800 */
[----:B-1----:R-:W-:-:S04]  /*141c0*/  IABS R251, c[0x0][0x17c] ;  /* 0x00005f0000fb7a13 */ /* 0x002fc80000000000 */
[----:B------:R-:W-:Y:S01]  /*141d0*/  ISETP.GT.U32.AND P5, PT, R251, R193, PT ;  /* 0x000000c1fb00720c */ /* 0x000fe20003fa4070 */
[----:B---3--:R-:W3:Y:S04]  /*141e0*/  LDL R195, [R1+0x84a4] ;  /* 0x0084a40001c37983 */ /* 0x008ee80000100800 */
[----:B------:R-:W4:Y:S04]  /*141f0*/  LDL R251, [R1+0x114] ;  /* 0x0001140001fb7983 */ /* 0x000f280000100800 */
[----:B------:R1:W-:Y:S04]  /*14200*/  STL [R1+0x1a4], R199 ;  /* 0x0001a4c701007387 */ /* 0x0003e80000100800 */
[----:B-1----:R-:W2:Y:S04]  /*14210*/  LDL.LU R199, [R1+0x8edc] ;  /* 0x008edc0001c77983 */ /* 0x002ea80000300800 */
[----:B------:R1:W-:Y:S04]  /*14220*/  STL [R1+0x1a0], R201 ;  /* 0x0001a0c901007387 */ /* 0x0003e80000100800 */
[----:B-1----:R-:W2:Y:S01]  /*14230*/  LDL.LU R201, [R1+0x8ed8] ;  /* 0x008ed80001c97983 */ /* 0x002ea20000300800 */
[----:B----4-:R-:W-:-:S05]  /*14240*/  @!P2 IMAD.MOV R251, RZ, RZ, -R251 ;  /* 0x000000fffffba224 */ /* 0x010fca00078e0afb */
[----:B------:R1:W-:Y:S02]  /*14250*/  @!P2 STL [R1+0x114], R251 ;  /* 0x000114fb0100a387 */ /* 0x0003e40000100800 */
[----:B-1----:R-:W-:-:S04]  /*14260*/  IABS R251, c[0x0][0x17c] ;  /* 0x00005f0000fb7a13 */ /* 0x002fc80000000000 */
[----:B------:R-:W-:Y:S02]  /*14270*/  ISETP.GT.U32.AND P2, PT, R251, R190, PT ;  /* 0x000000befb00720c */ /* 0x000fe40003f44070 */
[----:B------:R-:W4:Y:S01]  /*14280*/  LDL R251, [R1+0x1a4] ;  /* 0x0001a40001fb7983 */ /* 0x000f220000100800 */
[----:B------:R-:W-:-:S13]  /*14290*/  ISETP.GE.AND P4, PT, R194, RZ, PT ;  /* 0x000000ffc200720c */ /* 0x000fda0003f86270 */
[----:B----4-:R-:W-:-:S05]  /*142a0*/  @!P4 IADD3 R251, -R251, RZ, RZ ;  /* 0x000000fffbfbc210 */ /* 0x010fca0007ffe1ff */
[----:B------:R1:W-:Y:S02]  /*142b0*/  @!P4 STL [R1+0x1a4], R251 ;  /* 0x0001a4fb0100c387 */ /* 0x0003e40000100800 */
[----:B-1----:R-:W-:-:S04]  /*142c0*/  IABS R251, c[0x0][0x17c] ;  /* 0x00005f0000fb7a13 */ /* 0x002fc80000000000 */
[----:B------:R-:W-:Y:S02]  /*142d0*/  ISETP.GT.U32.AND P4, PT, R251, R196, PT ;  /* 0x000000c4fb00720c */ /* 0x000fe40003f84070 */
[----:B------:R-:W4:Y:S01]  /*142e0*/  LDL R251, [R1+0x1a0] ;  /* 0x0001a00001fb7983 */ /* 0x000f220000100800 */
[----:B------:R-:W-:-:S05]  /*142f0*/  IABS R200, R200 ;  /* 0x000000c800c87213 */ /* 0x000fca0000000000 */
[----:B------:R-:W-:-:S05]  /*14300*/  IMAD.HI.U32 R194, R252, R200, RZ ;  /* 0x000000c8fcc27227 */ /* 0x000fca00078e00ff */
[----:B------:R-:W-:Y:S01]  /*14310*/  IADD3 R194, -R194, RZ, RZ ;  /* 0x000000ffc2c27210 */ /* 0x000fe20007ffe1ff */
[----:B----4-:R-:W-:-:S05]  /*14320*/  @!P3 IMAD.MOV R251, RZ, RZ, -R251 ;  /* 0x000000fffffbb224 */ /* 0x010fca00078e0afb */
[----:B------:R1:W-:Y:S04]  /*14330*/  @!P3 STL [R1+0x1a0], R251 ;  /* 0x0001a0fb0100b387 */ /* 0x0003e80000100800 */
[----:B------:R4:W-:Y:S01]  /*14340*/  STL [R1+0x19c], R204 ;  /* 0x00019ccc01007387 */ /* 0x0009e20000100800 */
[----:B-1----:R-:W-:-:S04]  /*14350*/  IABS R251, c[0x0][0x17c] ;  /* 0x00005f0000fb7a13 */ /* 0x002fc80000000000 */
[C---:B------:R-:W-:Y:S01]  /*14360*/  ISETP.GT.U32.AND P3, PT, R251.reuse, R203, PT ;  /* 0x000000cbfb00720c */ /* 0x040fe20003f64070 */
[C---:B----4-:R-:W-:Y:S01]  /*14370*/  IMAD R204, R251.reuse, R194, R200 ;  /* 0x000000c2fbcc7224 */ /* 0x050fe200078e02c8 */
[----:B------:R-:W-:Y:S01]  /*14380*/  ISETP.GT.U32.AND P6, PT, R251, R202, PT ;  /* 0x000000cafb00720c */ /* 0x000fe20003fc4070 */
[----:B------:R-:W4:Y:S04]  /*14390*/  LDL.LU R200, [R1+0x8ed4] ;  /* 0x008ed40001c87983 */ /* 0x000f280000300800 */
[----:B------:R-:W2:Y:S01]  /*143a0*/  LDL R251, [R1+0x19c] ;  /* 0x00019c0001fb7983 */ /* 0x000ea20000100800 */
[----:B------:R-:W-:Y:S01]  /*143b0*/  IADD3 R194, R191, 0x1c1, RZ ;  /* 0x000001c1bfc27810 */ /* 0x000fe20007ffe0ff */
[----:B--2---:R-:W-:-:S05]  /*143c0*/  @!P1 IMAD.MOV R251, RZ, RZ, -R251 ;  /* 0x000000fffffb9224 */ /* 0x004fca00078e0afb */
[----:B------:R1:W-:Y:S04]  /*143d0*/  @!P1 STL [R1+0x19c], R251 ;  /* 0x00019cfb01009387 */ /* 0x0003e80000100800 */
[----:B------:R-:W-:Y:S01]  /*143e0*/  STL [R1+0x8890], R194 ;  /* 0x008890c201007387 */ /* 0x000fe20000100800 */
[----:B-1----:R-:W-:-:S04]  /*143f0*/  IABS R251, c[0x0][0x17c] ;  /* 0x00005f0000fb7a13 */ /* 0x002fc80000000000 */
[----:B------:R-:W-:Y:S01]  /*14400*/  @!P4 IADD3 R196, R196, -R251, RZ ;  /* 0x800000fbc4c4c210 */ /* 0x000fe20007ffe0ff */
[--C-:B------:R-:W-:Y:S01]  /*14410*/  @!P5 IMAD.IADD R193, R193, 0x1, -R251.reuse ;  /* 0x00000001c1c1d824 */ /* 0x100fe200078e0afb */
[C---:B------:R-:W-:Y:S01]  /*14420*/  ISETP.GT.U32.AND P1, PT, R251.reuse, R201, PT ;  /* 0x000000c9fb00720c */ /* 0x040fe20003f24070 */
[--C-:B------:R-:W-:Y:S01]  /*14430*/  @!P2 IMAD.IADD R190, R190, 0x1, -R251.reuse ;  /* 0x00000001bebea824 */ /* 0x100fe200078e0afb */
[----:B----4-:R-:W-:Y:S01]  /*14440*/  ISETP.GT.U32.AND P5, PT, R251, R200, PT ;  /* 0x000000c8fb00720c */ /* 0x010fe20003fa4070 */
[----:B------:R-:W-:Y:S01]  /*14450*/  @!P3 IMAD.IADD R203, R203, 0x1, -R251 ;  /* 0x00000001cbcbb824 */ /* 0x000fe200078e0afb */
[C---:B------:R-:W-:Y:S02]  /*14460*/  ISETP.GT.U32.AND P2, PT, R251.reuse, R199, PT ;  /* 0x000000c7fb00720c */ /* 0x040fe40003f44070 */
[----:B------:R-:W-:Y:S02]  /*14470*/  ISETP.GT.U32.AND P4, PT, R251, R198, PT ;  /* 0x000000c6fb00720c */ /* 0x000fe40003f84070 */
[----:B------:R-:W2:Y:S02]  /*14480*/  LDL R251, [R1+0x849c] ;  /* 0x00849c0001fb7983 */ /* 0x000ea40000100800 */
[----:B--2---:R-:W-:-:S02]  /*14490*/  ISETP.GE.AND P3, PT, R251, RZ, PT ;  /* 0x000000fffb00720c */ /* 0x004fc40003f66270 */
[----:B------:R-:W-:-:S05]  /*144a0*/  IABS R251, c[0x0][0x17c] ;  /* 0x00005f0000fb7a13 */ /* 0x000fca0000000000 */
[--C-:B------:R-:W-:Y:S01]  /*144b0*/  @!P6 IMAD.IADD R202, R202, 0x1, -R251.reuse ;  /* 0x00000001cacae824 */ /* 0x100fe200078e0afb */
[----:B------:R-:W-:Y:S01]  /*144c0*/  ISETP.GT.U32.AND P6, PT, R251, R197, PT ;  /* 0x000000c5fb00720c */ /* 0x000fe20003fc4070 */
[----:B------:R-:W-:Y:S02]  /*144d0*/  @!P1 IMAD.IADD R201, R201, 0x1, -R251 ;  /* 0x00000001c9c99824 */ /* 0x000fe400078e0afb */
[----:B------:R-:W2:Y:S02]  /*144e0*/  LDL R251, [R1+0x84a0] ;  /* 0x0084a00001fb7983 */ /* 0x000ea40000100800 */
[----:B--2---:R-:W-:Y:S02]  /*144f0*/  ISETP.GE.AND P1, PT, R251, RZ, PT ;  /* 0x000000fffb00720c */ /* 0x004fe40003f26270 */
[----:B------:R-:W-:-:S04]  /*14500*/  IABS R251, c[0x0][0x17c] ;  /* 0x00005f0000fb7a13 */ /* 0x000fc80000000000 */
[----:B------:R-:W-:Y:S01]  /*14510*/  @!P2 IADD3 R199, R199, -R251, RZ ;  /* 0x800000fbc7c7a210 */ /* 0x000fe20007ffe0ff */
[----:B------:R-:W-:Y:S02]  /*14520*/  @!P5 IMAD.IADD R200, R200, 0x1, -R251 ;  /* 0x00000001c8c8d824 */ /* 0x000fe400078e0afb */
[----:B------:R-:W2:Y:S02]  /*14530*/  LDL R251, [R1+0x84ac] ;  /* 0x0084ac0001fb7983 */ /* 0x000ea40000100800 */
[----:B--2---:R-:W-:Y:S02]  /*14540*/  ISETP.GE.AND P2, PT, R251, RZ, PT ;  /* 0x000000fffb00720c */ /* 0x004fe40003f46270 */
[----:B------:R-:W-:-:S05]  /*14550*/  IABS R251, c[0x0][0x17c] ;  /* 0x00005f0000fb7a13 */ /* 0x000fca0000000000 */
[----:B------:R-:W-:Y:S02]  /*14560*/  @!P4 IMAD.IADD R198, R198, 0x1, -R251 ;  /* 0x00000001c6c6c824 */ /* 0x000fe400078e0afb */
[----:B------:R-:W2:Y:S02]  /*14570*/  LDL R251, [R1+0x84a8] ;  /* 0x0084a80001fb7983 */ /* 0x000ea40000100800 */
[----:B--2---:R-:W-:Y:S01]  /*14580*/  ISETP.GE.AND P4, PT, R251, RZ, PT ;  /* 0x000000fffb00720c */ /* 0x004fe20003f86270 */
[----:B------:R-:W-:Y:S02]  /*14590*/  IMAD.MOV.U32 R251, RZ, RZ, R193 ;  /* 0x000000fffffb7224 */ /* 0x000fe400078e00c1 */
[----:B------:R-:W2:Y:S04]  /*145a0*/  LDL.LU R193, [R1+0x8ed0] ;  /* 0x008ed00001c17983 */ /* 0x000ea80000300800 */
[----:B------:R1:W-:Y:S02]  /*145b0*/  STL [R1+0x198], R251 ;  /* 0x000198fb01007387 */ /* 0x0003e40000100800 */
[----:B-1----:R-:W-:-:S05]  /*145c0*/  IABS R251, c[0x0][0x17c] ;  /* 0x00005f0000fb7a13 */ /* 0x002fca0000000000 */
[----:B------:R-:W-:Y:S02]  /*145d0*/  @!P6 IMAD.IADD R197, R197, 0x1, -R251 ;  /* 0x00000001c5c5e824 */ /* 0x000fe400078e0afb */
[----:B------:R-:W4:Y:S01]  /*145e0*/  LDL R251, [R1+0x198] ;  /* 0x0001980001fb7983 */ /* 0x000f220000100800 */
[----:B------:R-:W-:Y:S01]  /*145f0*/  @!P1 IMAD.MOV R190, RZ, RZ, -R190 ;  /* 0x000000ffffbe9224 */ /* 0x000fe200078e0abe */
[----:B----4-:R-:W-:-:S05]  /*14600*/  @!P3 IADD3 R251, -R251, RZ, RZ ;  /* 0x000000fffbfbb210 */ /* 0x010fca0007ffe1ff */
[----:B------:R1:W-:Y:S02]  /*14610*/  @!P3 STL [R1+0x198], R251 ;  /* 0x000198fb0100b387 */ /* 0x0003e40000100800 */
[----:B-1----:R-:W-:-:S04]  /*14620*/  IABS R251, c[0x0][0x17c] ;  /* 0x00005f0000fb7a13 */ /* 0x002fc80000000000 */
[----:B------:R-:W-:Y:S01]  /*14630*/  ISETP.GT.U32.AND P3, PT, R251, R201, PT ;  /* 0x000000c9fb00720c */ /* 0x000fe20003f64070 */
[----:B------:R-:W-:Y:S02]  /*14640*/  IMAD.MOV.U32 R251, RZ, RZ, R196 ;  /* 0x000000fffffb7224 */ /* 0x000fe400078e00c4 */
[----:B------:R-:W4:Y:S04]  /*14650*/  LDL.LU R196, [R1+0x8ecc] ;  /* 0x008ecc0001c47983 */ /* 0x000f280000300800 */
[----:B------:R1:W-:Y:S04]  /*14660*/  STL [R1+0x190], R251 ;  /* 0x000190fb01007387 */ /* 0x0003e80000100800 */
[----:B------:R2:W-:Y:S01]  /*14670*/  STL [R1+0x194], R190 ;  /* 0x000194be01007387 */ /* 0x0005e20000100800 */
[----:B-1----:R-:W-:-:S04]  /*14680*/  IABS R251, c[0x0][0x17c] ;  /* 0x00005f0000fb7a13 */ /* 0x002fc80000000000 */
[----:B------:R-:W-:Y:S01]  /*14690*/  ISETP.GT.U32.AND P1, PT, R251, R200, PT ;  /* 0x000000c8fb00720c */ /* 0x000fe20003f24070 */
[----:B--2---:R-:W2:Y:S04]  /*146a0*/  LDL R190, [R1+0x84bc] ;  /* 0x0084bc0001be7983 */ /* 0x004ea80000100800 */
[----:B------:R-:W2:Y:S01]  /*146b0*/  LDL R251, [R1+0x190] ;  /* 0x0001900001fb7983 */ /* 0x000ea20000100800 */
[----:B---3--:R-:W-:Y:S02]  /*146c0*/  ISETP.GE.AND P5, PT, R195, RZ, PT ;  /* 0x000000ffc300720c */ /* 0x008fe40003fa6270 */
[----:B------:R-:W-:Y:S01]  /*146d0*/  IABS R194, R194 ;  /* 0x000000c200c27213 */ /* 0x000fe20000000000 */
[----:B------:R-:W-:-:S04]  /*146e0*/  @!P2 IMAD.MOV R203, RZ, RZ, -R203 ;  /* 0x000000ffffcba224 */ /* 0x000fc800078e0acb */
[----:B------:R-:W-:-:S04]  /*146f0*/  IMAD.HI.U32 R195, R252, R194, RZ ;  /* 0x000000c2fcc37227 */ /* 0x000fc800078e00ff */
[----:B------:R-:W-:Y:S02]  /*14700*/  IMAD.MOV R195, RZ, RZ, -R195 ;  /* 0x000000ffffc37224 */ /* 0x000fe400078e0ac3 */
[----:B--2---:R-:W-:-:S05]  /*14710*/  @!P5 IMAD.MOV R251, RZ, RZ, -R251 ;  /* 0x000000fffffbd224 */ /* 0x004fca00078e0afb */
[----:B------:R1:W-:Y:S04]  /*14720*/  @!P5 STL [R1+0x190], R251 ;  /* 0x000190fb0100d387 */ /* 0x0003e80000100800 */
[----:B------:R2:W-:Y:S01]  /*14730*/  STL [R1+0xf0], R202 ;  /* 0x0000f0ca01007387 */ /* 0x0005e20000100800 */
[----:B-1----:R-:W-:-:S03]  /*14740*/  IABS R251, c[0x0][0x17c] ;  /* 0x00005f0000fb7a13 */ /* 0x002fc60000000000 */
[----:B------:R1:W-:Y:S02]  /*14750*/  STL [R1+0x18c], R203 ;  /* 0x00018ccb01007387 */ /* 0x0003e40000100800 */
[C---:B--2---:R-:W-:Y:S01]  /*14760*/  IMAD R202, R251.reuse, R195, R194 ;  /* 0x000000c3fbca7224 */ /* 0x044fe200078e02c2 */
[C---:B------:R-:W-:Y:S01]  /*14770*/  ISETP.GT.U32.AND P5, PT, R251.reuse, R199, PT ;  /* 0x000000c7fb00720c */ /* 0x040fe20003fa4070 */
[----:B------:R-:W2:Y:S01]  /*14780*/  LDL.LU R194, [R1+0x8ec8] ;  /* 0x008ec80001c27983 */ /* 0x000ea20000300800 */
[C---:B------:R-:W-:Y:S02]  /*14790*/  ISETP.GT.U32.AND P2, PT, R251.reuse, R198, PT ;  /* 0x000000c6fb00720c */ /* 0x040fe40003f44070 */
[----:B------:R-:W-:Y:S01]  /*147a0*/  ISETP.GT.U32.AND P6, PT, R251, R197, PT ;  /* 0x000000c5fb00720c */ /* 0x000fe20003fc4070 */
[----:B------:R-:W3:Y:S04]  /*147b0*/  LDL.LU R195, [R1+0x8ec4] ;  /* 0x008ec40001c37983 */ /* 0x000ee80000300800 */
[----:B------:R-:W2:Y:S01]  /*147c0*/  LDL R251, [R1+0xf0] ;  /* 0x0000f00001fb7983 */ /* 0x000ea20000100800 */
[----:B-1----:R-:W-:-:S02]  /*147d0*/  IADD3 R203, R191, 0x1c2, RZ ;  /* 0x000001c2bfcb7810 */ /* 0x002fc40007ffe0ff */
[----:B--2---:R-:W-:-:S05]  /*147e0*/  @!P4 IADD3 R251, -R251, RZ, RZ ;  /* 0x000000fffbfbc210 */ /* 0x004fca0007ffe1ff */
[----:B------:R1:W-:Y:S04]  /*147f0*/  @!P4 STL [R1+0xf0], R251 ;  /* 0x0000f0fb0100c387 */ /* 0x0003e80000100800 */
[----:B------:R-:W-:Y:S01]  /*14800*/  STL [R1+0x8894], R203 ;  /* 0x008894cb01007387 */ /* 0x000fe20000100800 */
[----:B-1----:R-:W-:-:S04]  /*14810*/  IABS R251, c[0x0][0x17c] ;  /* 0x00005f0000fb7a13 */ /* 0x002fc80000000000 */
[----:B----4-:R-:W-:Y:S01]  /*14820*/  ISETP.GT.U32.AND P4, PT, R251, R196, PT ;  /* 0x000000c4fb00720c */ /* 0x010fe20003f84070 */
[--C-:B------:R-:W-:Y:S01]  /*14830*/  @!P3 IMAD.IADD R201, R201, 0x1, -R251.reuse ;  /* 0x00000001c9c9b824 */ /* 0x100fe200078e0afb */
[C---:B---3--:R-:W-:Y:S01]  /*14840*/  ISETP.GT.U32.AND P3, PT, R251.reuse, R195, PT ;  /* 0x000000c3fb00720c */ /* 0x048fe20003f64070 */
        /* <DEDUP_REMOVED lines=10> */
[----:B------:R-:W-:Y:S02]  /*148f0*/  ISETP.GT.U32.AND P6, PT, R251, R192, PT ;  /* 0x000000c0fb00720c */ /* 0x000fe40003fc4070 */
[----:B------:R-:W2:Y:S02]  /*14900*/  LDL R251, [R1+0x84b4] ;  /* 0x0084b40001fb7983 */ /* 0x000ea40000100800 */
[----:B--2---:R-:W-:Y:S02]  /*14910*/  ISETP.GE.AND P4, PT, R251, RZ, PT ;  /* 0x000000fffb00720c */ /* 0x004fe40003f86270 */
[----:B------:R-:W-:-:S05]  /*14920*/  IABS R251, c[0x0][0x17c] ;  /* 0x00005f0000fb7a13 */ /* 0x000fca0000000000 */
[----:B------:R-:W-:Y:S02]  /*14930*/  @!P3 IMAD.IADD R195, R195, 0x1, -R251 ;  /* 0x00000001c3c3b824 */ /* 0x000fe400078e0afb */
[----:B------:R-:W2:Y:S02]  /*14940*/  LDL R251, [R1+0x84b8] ;  /* 0x0084b80001fb7983 */ /* 0x000ea40000100800 */
[----:B--2---:R-:W-:Y:S02]  /*14950*/  ISETP.GE.AND P3, PT, R251, RZ, PT ;  /* 0x000000fffb00720c */ /* 0x004fe40003f66270 */
[----:B------:R-:W-:-:S05]  /*14960*/  IABS R251, c[0x0][0x17c] ;  /* 0x00005f0000fb7a13 */ /* 0x000fca0000000000 */
[----:B------:R-:W-:Y:S02]  /*14970*/  @!P1 IMAD.IADD R194, R194, 0x1, -R251 ;  /* 0x00000001c2c29824 */ /* 0x000fe400078e0afb */
[----:B------:R-:W2:Y:S04]  /*14980*/  LDL R251, [R1+0x84c0] ;  /* 0x0084c00001fb7983 */ /* 0x000ea80000100800 */
[----:B------:R-:W-:Y:S01]  /*14990*/  STL [R1+0x184], R200 ;  /* 0x000184c801007387 */ /* 0x000fe20000100800 */
[----:B--2---:R-:W-:Y:S02]  /*149a0*/  ISETP.GE.AND P1, PT, R251, RZ, PT ;  /* 0x000000fffb00720c */ /* 0x004fe40003f26270 */
[----:B------:R-:W-:-:S05]  /*149b0*/  IABS R251, c[0x0][0x17c] ;  /* 0x00005f0000fb7a13 */ /* 0x000fca0000000000 */
[----:B------:R-:W-:Y:S01]  /*149c0*/  @!P5 IMAD.IADD R193, R193, 0x1, -R251 ;  /* 0x00000001c1c1d824 */ /* 0x000fe200078e0afb */
[----:B------:R-:W-:Y:S02]  /*149d0*/  ISETP.GE.AND P5, PT, R190, RZ, PT ;  /* 0x000000ffbe00720c */ /* 0x000fe40003fa6270 */
[----:B------:R-:W-:-:S05]  /*149e0*/  MOV R190, R201 ;  /* 0x000000c900be7202 */ /* 0x000fca0000000f00 */
[----:B------:R-:W-:Y:S01]  /*149f0*/  @!P2 IMAD.MOV R190, RZ, RZ, -R190 ;  /* 0x000000ffffbea224 */ /* 0x000fe200078e0abe */
[----:B------:R-:W-:Y:S01]  /*14a00*/  ISETP.GT.U32.AND P2, PT, R251, R196, PT ;  /* 0x000000c4fb00720c */ /* 0x000fe20003f44070 */
[----:B------:R-:W-:-:S03]  /*14a10*/  @!P6 IMAD.IADD R192, R192, 0x1, -R251 ;  /* 0x00000001c0c0e824 */ /* 0x000fc600078e0afb */
[----:B------:R1:W-:Y:S04]  /*14a20*/  STL [R1+0x188], R190 ;  /* 0x000188be01007387 */ /* 0x0003e80000100800 */
[----:B-1----:R-:W2:Y:S04]  /*14a30*/  LDL.LU R190, [R1+0x8ec0] ;  /* 0x008ec00001be7983 */ /* 0x002ea80000300800 */
[----:B------:R-:W3:Y:S01]  /*14a40*/  LDL R251, [R1+0x184] ;  /* 0x0001840001fb7983 */ /* 0x000ee20000100800 */
[----:B------:R-:W-:-:S03]  /*14a50*/  IMAD.MOV.U32 R200, RZ, RZ, R199 ;  /* 0x000000ffffc87224 */ /* 0x000fc600078e00c7 */
[----:B------:R-:W4:Y:S04]  /*14a60*/  LDL R199, [R1+0x84cc] ;  /* 0x0084cc0001c77983 */ /* 0x000f280000100800 */
[----:B------:R1:W-:Y:S01]  /*14a70*/  STL [R1+0x17c], R198 ;  /* 0x00017cc601007387 */ /* 0x0003e20000100800 */
[----:B------:R-:W-:Y:S01]  /*14a80*/  @!P3 IMAD.MOV R200, RZ, RZ, -R200 ;  /* 0x000000ffffc8b224 */ /* 0x000fe200078e0ac8 */
[----:B-1----:R-:W-:Y:S02]  /*14a90*/  MOV R198, R191 ;  /* 0x000000bf00c67202 */ /* 0x002fe40000000f00 */
[----:B------:R-:W2:Y:S01]  /*14aa0*/  LDL.LU R191, [R1+0x8ebc] ;  /* 0x008ebc0001bf7983 */ /* 0x000ea20000300800 */
[----:B---3--:R-:W-:-:S05]  /*14ab0*/  @!P4 IMAD.MOV R251, RZ, RZ, -R251 ;  /* 0x000000fffffbc224 */ /* 0x008fca00078e0afb */
[----:B------:R1:W-:Y:S04]  /*14ac0*/  @!P4 STL [R1+0x184], R251 ;  /* 0x000184fb0100c387 */ /* 0x0003e80000100800 */
[----:B------:R3:W-:Y:S01]  /*14ad0*/  STL [R1+0x180], R200 ;  /* 0x000180c801007387 */ /* 0x0007e20000100800 */
[----:B-1----:R-:W-:-:S04]  /*14ae0*/  IABS R251, c[0x0][0x17c] ;  /* 0x00005f0000fb7a13 */ /* 0x002fc80000000000 */
[C---:B------:R-:W-:Y:S01]  /*14af0*/  ISETP.GT.U32.AND P4, PT, R251.reuse, R195, PT ;  /* 0x000000c3fb00720c */ /* 0x040fe20003f84070 */
[----:B---3--:R-:W3:Y:S01]  /*14b00*/  LDL R200, [R1+0x84d0] ;  /* 0x0084d00001c87983 */ /* 0x008ee20000100800 */
[----:B------:R-:W-:-:S03]  /*14b10*/  ISETP.GT.U32.AND P3, PT, R251, R194, PT ;  /* 0x000000c2fb00720c */ /* 0x000fc60003f64070 */
[----:B------:R-:W2:Y:S01]  /*14b20*/  LDL R251, [R1+0x17c] ;  /* 0x00017c0001fb7983 */ /* 0x000ea20000100800 */
[----:B------:R-:W-:-:S05]  /*14b30*/  IABS R203, R203 ;  /* 0x000000cb00cb7213 */ /* 0x000fca0000000000 */
        /* <DEDUP_REMOVED lines=9> */
[----:B------:R-:W2:Y:S04]  /*14bd0*/  LDL R201, [R1+0x84d4] ;  /* 0x0084d40001c97983 */ /* 0x000ea80000100800 */
[----:B------:R-:W2:Y:S01]  /*14be0*/  LDL R251, [R1+0x178] ;  /* 0x0001780001fb7983 */ /* 0x000ea20000100800 */
[----:B------:R-:W-:-:S05]  /*14bf0*/  IMAD.MOV.U32 R203, RZ, RZ, R198 ;  /* 0x000000ffffcb7224 */ /* 0x000fca00078e00c6 */
[----:B------:R-:W-:Y:S02]  /*14c00*/  IADD3 R198, R203, 0x1c3, RZ ;  /* 0x000001c3cbc67810 */ /* 0x000fe40007ffe0ff */
[----:B--2---:R-:W-:-:S05]  /*14c10*/  @!P5 IADD3 R251, -R251, RZ, RZ ;  /* 0x000000fffbfbd210 */ /* 0x004fca0007ffe1ff */
[----:B------:R1:W-:Y:S04]  /*14c20*/  @!P5 STL [R1+0x178], R251 ;  /* 0x000178fb0100d387 */ /* 0x0003e80000100800 */
[----:B------:R2:W-:Y:S01]  /*14c30*/  STL [R1+0x8898], R198 ;  /* 0x008898c601007387 */ /* 0x0005e20000100800 */
[----:B-1----:R-:W-:-:S04]  /*14c40*/  IABS R251, c[0x0][0x17c] ;  /* 0x00005f0000fb7a13 */ /* 0x002fc80000000000 */
[C---:B------:R-:W-:Y:S01]  /*14c50*/  ISETP.GT.U32.AND P5, PT, R251.reuse, R191, PT ;  /* 0x000000bffb00720c */ /* 0x040fe20003fa4070 */
[--C-:B------:R-:W-:Y:S01]  /*14c60*/  @!P2 IMAD.IADD R196, R196, 0x1, -R251.reuse ;  /* 0x00000001c4c4a824 */ /* 0x100fe200078e0afb */
[----:B------:R-:W-:Y:S01]  /*14c70*/  ISETP.GT.U32.AND P2, PT, R251, R190, PT ;  /* 0x000000befb00720c */ /* 0x000fe20003f44070 */
[--C-:B------:R-:W-:Y:S01]  /*14c80*/  @!P4 IMAD.IADD R195, R195, 0x1, -R251.reuse ;  /* 0x00000001c3c3c824 */ /* 0x100fe200078e0afb */
[C---:B------:R-:W-:Y:S01]  /*14c90*/  ISETP.GT.U32.AND P4, PT, R251.reuse, R189, PT ;  /* 0x000000bdfb00720c */ /* 0x040fe20003f84070 */
        /* <DEDUP_REMOVED lines=9> */
[----:B------:R-:W2:Y:S01]  /*14d30*/  LDL R251, [R1+0x84c8] ;  /* 0x0084c80001fb7983 */ /* 0x000ea20000100800 */
[----:B------:R-:W-:Y:S02]  /*14d40*/  IABS R198, R198 ;  /* 0x000000c600c67213 */ /* 0x000fe40000000000 */
[----:B--2---:R-:W-:Y:S02]  /*14d50*/  ISETP.GE.AND P5, PT, R251, RZ, PT ;  /* 0x000000fffb00720c */ /* 0x004fe40003fa6270 */
[----:B------:R-:W-:-:S05]  /*14d60*/  IABS R251, c[0x0][0x17c] ;  /* 0x00005f0000fb7a13 */ /* 0x000fca0000000000 */
[--C-:B------:R-:W-:Y:S01]  /*14d70*/  @!P4 IMAD.IADD R189, R189, 0x1, -R251.reuse ;  /* 0x00000001bdbdc824 */ /* 0x100fe200078e0afb */
[----:B------:R-:W-:Y:S01]  /*14d80*/  ISETP.GE.AND P4, PT, R201, RZ, PT ;  /* 0x000000ffc900720c */ /* 0x000fe20003f86270 */
[----:B------:R-:W-:Y:S01]  /*14d90*/  @!P2 IMAD.IADD R190, R190, 0x1, -R251 ;  /* 0x00000001bebea824 */ /* 0x000fe200078e0afb */
[----:B------:R-:W-:Y:S02]  /*14da0*/  MOV R201, R196 ;  /* 0x000000c400c97202 */ /* 0x000fe40000000f00 */
[----:B----4-:R-:W-:Y:S01]  /*14db0*/  ISETP.GE.AND P2, PT, R199, RZ, PT ;  /* 0x000000ffc700720c */ /* 0x010fe20003f46270 */
[----:B------:R-:W-:-:S04]  /*14dc0*/  IMAD.HI.U32 R199, R252, R198, RZ ;  /* 0x000000c6fcc77227 */ /* 0x000fc800078e00ff */
[----:B------:R-:W-:Y:S01]  /*14dd0*/  @!P3 IMAD.IADD R188, R188, 0x1, -R251 ;  /* 0x00000001bcbcb824 */ /* 0x000fe200078e0afb */
[----:B---3--:R-:W-:Y:S01]  /*14de0*/  ISETP.GE.AND P3, PT, R200, RZ, PT ;  /* 0x000000ffc800720c */ /* 0x008fe20003f66270 */
[----:B------:R-:W-:Y:S02]  /*14df0*/  @!P1 IMAD.MOV R201, RZ, RZ, -R201 ;  /* 0x000000ffffc99224 */ /* 0x000fe400078e0ac9 */
[----:B------:R-:W-:Y:S02]  /*14e00*/  IMAD.MOV.U32 R200, RZ, RZ, R195 ;  /* 0x000000ffffc87224 */ /* 0x000fe400078e00c3 */
[----:B------:R-:W-:Y:S01]  /*14e10*/  IMAD.MOV R196, RZ, RZ, -R199 ;  /* 0x000000ffffc47224 */ /* 0x000fe200078e0ac7 */
[----:B------:R-:W2:Y:S01]  /*14e20*/  LDL R195, [R1+0x84d8] ;  /* 0x0084d80001c37983 */ /* 0x000ea20000100800 */
[----:B------:R-:W-:-:S03]  /*14e30*/  @!P5 IMAD.MOV R200, RZ, RZ, -R200 ;  /* 0x000000ffffc8d224 */ /* 0x000fc600078e0ac8 */
[----:B------:R-:W3:Y:S04]  /*14e40*/  LDL R199, [R1+0x84dc] ;  /* 0x0084dc0001c77983 */ /* 0x000ee80000100800 */
[----:B------:R1:W-:Y:S01]  /*14e50*/  STL [R1+0x174], R201 ;  /* 0x000174c901007387 */ /* 0x0003e20000100800 */
[----:B------:R-:W-:Y:S01]  /*14e60*/  @!P6 IMAD.IADD R187, R187, 0x1, -R251 ;  /* 0x00000001bbbbe824 */ /* 0x000fe200078e0afb */
[C---:B------:R-:W-:Y:S02]  /*14e70*/  ISETP.GT.U32.AND P1, PT, R251.reuse, R191, PT ;  /* 0x000000bffb00720c */ /* 0x040fe40003f24070 */
[----:B------:R-:W-:Y:S01]  /*14e80*/  ISETP.GT.U32.AND P5, PT, R251, R190, PT ;  /* 0x000000befb00720c */ /* 0x000fe20003fa4070 */
[----:B-1----:R-:W4:Y:S04]  /*14e90*/  LDL R201, [R1+0x84e0] ;  /* 0x0084e00001c97983 */ /* 0x002f280000100800 */
[----:B------:R1:W-:Y:S02]  /*14ea0*/  STL [R1+0xdc], R194 ;  /* 0x0000dcc201007387 */ /* 0x0003e40000100800 */
[----:B-1----:R-:W-:Y:S01]  /*14eb0*/  MOV R194, R193 ;  /* 0x000000c100c27202 */ /* 0x002fe20000000f00 */
[----:B------:R-:W-:-:S02]  /*14ec0*/  IMAD.MOV.U32 R193, RZ, RZ, R203 ;  /* 0x000000ffffc17224 */ /* 0x000fc400078e00cb */
[----:B------:R-:W2:Y:S04]  /*14ed0*/  LDL R203, [R1+0x84e4] ;  /* 0x0084e40001cb7983 */ /* 0x000ea80000100800 */
[----:B------:R1:W-:Y:S04]  /*14ee0*/  STL [R1+0x170], R200 ;  /* 0x000170c801007387 */ /* 0x0003e80000100800 */
[----:B------:R-:W2:Y:S04]  /*14ef0*/  LDL R251, [R1+0xdc] ;  /* 0x0000dc0001fb7983 */ /* 0x000ea80000100800 */
[----:B-1----:R-:W3:Y:S01]  /*14f00*/  LDL R200, [R1+0x84e8] ;  /* 0x0084e80001c87983 */ /* 0x002ee20000100800 */
[----:B------:R-:W-:Y:S01]  /*14f10*/  @!P4 IMAD.MOV R194, RZ, RZ, -R194 ;  /* 0x000000ffffc2c224 */ /* 0x000fe200078e0ac2 */
[----:B------:R-:W-:Y:S01]  /*14f20*/  IADD3 R193, R193, 0x1c4, RZ ;  /* 0x000001c4c1c17810 */ /* 0x000fe20007ffe0ff */
[----:B--2---:R-:W-:-:S05]  /*14f30*/  @!P2 IMAD.MOV R251, RZ, RZ, -R251 ;  /* 0x000000fffffba224 */ /* 0x004fca00078e0afb */
[----:B------:R1:W-:Y:S02]  /*14f40*/  @!P2 STL [R1+0xdc], R251 ;  /* 0x0000dcfb0100a387 */ /* 0x0003e40000100800 */
[----:B-1----:R-:W-:-:S04]  /*14f50*/  IABS R251, c[0x0][0x17c] ;  /* 0x00005f0000fb7a13 */ /* 0x002fc80000000000 */
[C---:B------:R-:W-:Y:S01]  /*14f60*/  ISETP.GT.U32.AND P4, PT, R251.reuse, R188, PT ;  /* 0x000000bcfb00720c */ /* 0x040fe20003f84070 */
[----:B------:R1:W-:Y:S01]  /*14f70*/  STL [R1+0x16c], R194 ;  /* 0x00016cc201007387 */ /* 0x0003e20000100800 */
[----:B------:R-:W-:Y:S01]  /*14f80*/  ISETP.GT.U32.AND P2, PT, R251, R189, PT ;  /* 0x000000bdfb00720c */ /* 0x000fe20003f44070 */
[----:B------:R-:W-:Y:S01]  /*14f90*/  @!P1 IMAD.IADD R191, R191, 0x1, -R251 ;  /* 0x00000001bfbf9824 */ /* 0x000fe200078e0afb */
[----:B------:R-:W-:Y:S02]  /*14fa0*/  ISETP.GT.U32.AND P1, PT, R251, R185, PT ;  /* 0x000000b9fb00720c */ /* 0x000fe40003f24070 */
[----:B-1----:R-:W-:-:S07]  /*14fb0*/  MOV R194, R192 ;  /* 0x000000c000c27202 */ /* 0x002fce0000000f00 */
[----:B------:R-:W-:Y:S02]  /*14fc0*/  @!P4 IADD3 R188, R188, -R251, RZ ;  /* 0x800000fbbcbcc210 */ /* 0x000fe40007ffe0ff */
[----:B------:R-:W-:Y:S01]  /*14fd0*/  ISETP.GE.AND P4, PT, R195, RZ, PT ;  /* 0x000000ffc300720c */ /* 0x000fe20003f86270 */
[----:B------:R-:W-:Y:S01]  /*14fe0*/  @!P3 IMAD.MOV R194, RZ, RZ, -R194 ;  /* 0x000000ffffc2b224 */ /* 0x000fe200078e0ac2 */
[C---:B------:R-:W-:Y:S01]  /*14ff0*/  ISETP.GT.U32.AND P3, PT, R251.reuse, R186, PT ;  /* 0x000000bafb00720c */ /* 0x040fe20003f64070 */
[----:B------:R-:W-:Y:S02]  /*15000*/  IMAD R192, R251, R196, R198 ;  /* 0x000000c4fbc07224 */ /* 0x000fe400078e02c6 */
[----:B------:R-:W-:Y:S02]  /*15010*/  IMAD.MOV.U32 R198, RZ, RZ, R191 ;  /* 0x000000ffffc67224 */ /* 0x000fe400078e00bf */
[--C-:B------:R-:W-:Y:S02]  /*15020*/  @!P5 IMAD.IADD R190, R190, 0x1, -R251.reuse ;  /* 0x00000001bebed824 */ /* 0x100fe400078e0afb */
[--C-:B------:R-:W-:Y:S01]  /*15030*/  @!P2 IMAD.IADD R189, R189, 0x1, -R251.reuse ;  /* 0x00000001bdbda824 */ /* 0x100fe200078e0afb */
[----:B------:R-:W-:Y:S01]  /*15040*/  STL [R1+0x889c], R193 ;  /* 0x00889cc101007387 */ /* 0x000fe20000100800 */
[----:B------:R-:W-:-:S02]  /*15050*/  @!P1 IMAD.IADD R185, R185, 0x1, -R251 ;  /* 0x00000001b9b99824 */ /* 0x000fc400078e0afb */
[----:B------:R-:W-:Y:S01]  /*15060*/  @!P4 IADD3 R198, -R198, RZ, RZ ;  /* 0x000000ffc6c6c210 */ /* 0x000fe20007ffe1ff */
[----:B------:R-:W-:Y:S01]  /*15070*/  STL [R1+0x168], R194 ;  /* 0x000168c201007387 */ /* 0x000fe20000100800 */
[----:B------:R-:W-:Y:S01]  /*15080*/  @!P3 IMAD.IADD R186, R186, 0x1, -R251 ;  /* 0x00000001babab824 */ /* 0x000fe200078e0afb */
[----:B---3--:R-:W-:Y:S01]  /*15090*/  ISETP.GE.AND P3, PT, R199, RZ, PT ;  /* 0x000000ffc700720c */ /* 0x008fe20003f66270 */
[----:B------:R-:W-:Y:S01]  /*150a0*/  IMAD.MOV.U32 R196, RZ, RZ, R190 ;  /* 0x000000ffffc47224 */ /* 0x000fe200078e00be */
[----:B----4-:R-:W-:Y:S01]  /*150b0*/  ISETP.GE.AND P1, PT, R201, RZ, PT ;  /* 0x000000ffc900720c */ /* 0x010fe20003f26270 */
[----:B------:R-:W2:Y:S01]  /*150c0*/  LDL R195, [R1+0x84ec] ;  /* 0x0084ec0001c37983 */ /* 0x000ea20000100800 */
[----:B------:R-:W-:-:S03]  /*150d0*/  IMAD.MOV.U32 R190, RZ, RZ, R189 ;  /* 0x000000ffffbe7224 */ /* 0x000fc600078e00bd */
[----:B------:R-:W3:Y:S04]  /*150e0*/  LDL R199, [R1+0x84f0] ;  /* 0x0084f00001c77983 */ /* 0x000ee80000100800 */
[----:B------:R-:W4:Y:S04]  /*150f0*/  LDL R201, [R1+0x84f4] ;  /* 0x0084f40001c97983 */ /* 0x000f280000100800 */
[----:B------:R-:W-:Y:S04]  /*15100*/  STL [R1+0x164], R198 ;  /* 0x000164c601007387 */ /* 0x000fe80000100800 */
[----:B------:R-:W4:Y:S01]  /*15110*/  LDL R189, [R1+0x5890] ;  /* 0x0058900001bd7983 */ /* 0x000f220000100800 */
[----:B------:R-:W-:-:S02]  /*15120*/  ISETP.GT.U32.AND P5, PT, R251, R184, PT ;  /* 0x000000b8fb00720c */ /* 0x000fc40003fa4070 */
[----:B------:R-:W-:-:S11]  /*15130*/  ISETP.GT.U32.AND P2, PT, R251, R183, PT ;  /* 0x000000b7fb00720c */ /* 0x000fd60003f44070 */
[----:B------:R-:W-:Y:S01]  /*15140*/  @!P5 IMAD.IADD R184, R184, 0x1, -R251 ;  /* 0x00000001b8b8d824 */ /* 0x000fe200078e0afb */
[----:B------:R-:W-:Y:S02]  /*15150*/  ISETP.GE.AND P5, PT, R203, RZ, PT ;  /* 0x000000ffcb00720c */ /* 0x000fe40003fa6270 */
[----:B------:R-:W4:Y:S01]  /*15160*/  LDL R203, [R1+0x84fc] ;  /* 0x0084fc0001cb7983 */ /* 0x000f220000100800 */
[----:B------:R-:W-:Y:S02]  /*15170*/  @!P2 IADD3 R183, R183, -R251, RZ ;  /* 0x800000fbb7b7a210 */ /* 0x000fe40007ffe0ff */
[----:B------:R-:W-:Y:S02]  /*15180*/  ISETP.GE.AND P2, PT, R200, RZ, PT ;  /* 0x000000ffc800720c */ /* 0x000fe40003f46270 */
[----:B------:R-:W4:Y:S01]  /*15190*/  LDL R200, [R1+0x84f8] ;  /* 0x0084f80001c87983 */ /* 0x000f220000100800 */
[----:B------:R-:W-:Y:S01]  /*151a0*/  ISETP.GT.U32.AND P6, PT, R251, R187, PT ;  /* 0x000000bbfb00720c */ /* 0x000fe20003fc4070 */
[----:B------:R-:W-:-:S02]  /*151b0*/  @!P3 IMAD.MOV R196, RZ, RZ, -R196 ;  /* 0x000000ffffc4b224 */ /* 0x000fc400078e0ac4 */
[----:B------:R-:W-:Y:S02]  /*151c0*/  @!P1 IMAD.MOV R190, RZ, RZ, -R190 ;  /* 0x000000ffffbe9224 */ /* 0x000fe400078e0abe */
[----:B------:R-:W-:Y:S01]  /*151d0*/  @!P5 IMAD.MOV R188, RZ, RZ, -R188 ;  /* 0x000000ffffbcd224 */ /* 0x000fe200078e0abc */
[----:B------:R-:W-:-:S07]  /*151e0*/  ISETP.GT.U32.AND P5, PT, R251, R183, PT ;  /* 0x000000b7fb00720c */ /* 0x000fce0003fa4070 */
[----:B------:R-:W-:Y:S01]  /*151f0*/  @!P6 IMAD.IADD R187, R187, 0x1, -R251 ;  /* 0x00000001bbbbe824 */ /* 0x000fe200078e0afb */
[----:B------:R-:W-:-:S04]  /*15200*/  ISETP.GT.U32.AND P4, PT, R251, R186, PT ;  /* 0x000000bafb00720c */ /* 0x000fc80003f84070 */
[----:B------:R-:W-:Y:S02]  /*15210*/  @!P2 IADD3 R187, -R187, RZ, RZ ;  /* 0x000000ffbbbba210 */ /* 0x000fe40007ffe1ff */
[C---:B------:R-:W-:Y:S01]  /*15220*/  ISETP.GT.U32.AND P2, PT, R251.reuse, R181, PT ;  /* 0x000000b5fb00720c */ /* 0x040fe20003f44070 */
[----:B------:R-:W-:Y:S01]  /*15230*/  STL [R1+0x160], R196 ;  /* 0x000160c401007387 */ /* 0x000fe20000100800 */
[----:B------:R-:W-:-:S03]  /*15240*/  ISETP.GT.U32.AND P3, PT, R251, R185, PT ;  /* 0x000000b9fb00720c */ /* 0x000fc60003f64070 */
[----:B------:R-:W-:Y:S04]  /*15250*/  STL [R1+0x15c], R190 ;  /* 0x00015cbe01007387 */ /* 0x000fe80000100800 */
[----:B------:R4:W-:Y:S01]  /*15260*/  STL [R1+0x158], R188 ;  /* 0x000158bc01007387 */ /* 0x0009e20000100800 */
[--C-:B------:R-:W-:Y:S01]  /*15270*/  @!P5 IMAD.IADD R183, R183, 0x1, -R251.reuse ;  /* 0x00000001b7b7d824 */ /* 0x100fe200078e0afb */
[----:B------:R-:W-:Y:S02]  /*15280*/  ISETP.GT.U32.AND P1, PT, R251, R184, PT ;  /* 0x000000b8fb00720c */ /* 0x000fe40003f24070 */
[--C-:B------:R-:W-:Y:S02]  /*15290*/  @!P2 IMAD.IADD R181, R181, 0x1, -R251.reuse ;  /* 0x00000001b5b5a824 */ /* 0x100fe400078e0afb */
[--C-:B------:R-:W-:Y:S01]  /*152a0*/  @!P4 IMAD.IADD R186, R186, 0x1, -R251.reuse ;  /* 0x00000001babac824 */ /* 0x100fe200078e0afb */
[----:B------:R-:W-:Y:S01]  /*152b0*/  ISETP.GT.U32.AND P4, PT, R251, R180, PT ;  /* 0x000000b4fb00720c */ /* 0x000fe20003f84070 */
[----:B------:R-:W-:Y:S01]  /*152c0*/  @!P3 IMAD.IADD R185, R185, 0x1, -R251 ;  /* 0x00000001b9b9b824 */ /* 0x000fe200078e0afb */
[----:B------:R-:W-:-:S06]  /*152d0*/  ISETP.GT.U32.AND P3, PT, R251, R179, PT ;  /* 0x000000b3fb00720c */ /* 0x000fcc0003f64070 */
[----:B------:R-:W-:Y:S01]  /*152e0*/  @!P1 IMAD.IADD R184, R184, 0x1, -R251 ;  /* 0x00000001b8b89824 */ /* 0x000fe200078e0afb */
[----:B------:R-:W-:-:S04]  /*152f0*/  ISETP.GT.U32.AND P1, PT, R251, R178, PT ;  /* 0x000000b2fb00720c */ /* 0x000fc80003f24070 */
[--C-:B------:R-:W-:Y:S02]  /*15300*/  @!P4 IMAD.IADD R180, R180, 0x1, -R251.reuse ;  /* 0x00000001b4b4c824 */ /* 0x100fe400078e0afb */
[----:B------:R-:W-:-:S07]  /*15310*/  @!P3 IMAD.IADD R179, R179, 0x1, -R251 ;  /* 0x00000001b3b3b824 */ /* 0x000fce00078e0afb */
[----:B------:R-:W-:Y:S01]  /*15320*/  @!P1 IMAD.IADD R178, R178, 0x1, -R251 ;  /* 0x00000001b2b29824 */ /* 0x000fe200078e0afb */
[----:B--2---:R-:W-:Y:S02]  /*15330*/  ISETP.GE.AND P5, PT, R195, RZ, PT ;  /* 0x000000ffc300720c */ /* 0x004fe40003fa6270 */
[----:B---3--:R-:W-:Y:S02]  /*15340*/  ISETP.GE.AND P2, PT, R199, RZ, PT ;  /* 0x000000ffc700720c */ /* 0x008fe40003f46270 */
[----:B----4-:R-:W-:-:S05]  /*15350*/  IADD3 R188, R189, 0x1c5, RZ ;  /* 0x000001c5bdbc7810 */ /* 0x010fca0007ffe0ff */
[----:B------:R-:W-:Y:S04]  /*15360*/  STL [R1+0x88a0], R188 ;  /* 0x0088a0bc01007387 */ /* 0x000fe80000100800 */
[----:B------:R-:W-:Y:S04]  /*15370*/  STL [R1+0x154], R187 ;  /* 0x000154bb01007387 */ /* 0x000fe80000100800 */
[----:B------:R-:W2:Y:S04]  /*15380*/  LDL R195, [R1+0x8500] ;  /* 0x0085000001c37983 */ /* 0x000ea80000100800 */
[----:B------:R-:W3:Y:S01]  /*15390*/  LDL R199, [R1+0x8504] ;  /* 0x0085040001c77983 */ /* 0x000ee20000100800 */
[----:B------:R-:W-:Y:S01]  /*153a0*/  @!P5 IMAD.MOV R186, RZ, RZ, -R186 ;  /* 0x000000ffffbad224 */ /* 0x000fe200078e0aba */
[----:B------:R-:W-:-:S02]  /*153b0*/  ISETP.GE.AND P4, PT, R201, RZ, PT ;  /* 0x000000ffc900720c */ /* 0x000fc40003f86270 */
[----:B------:R-:W4:Y:S01]  /*153c0*/  LDL R201, [R1+0x8508] ;  /* 0x0085080001c97983 */ /* 0x000f220000100800 */
[----:B------:R-:W-:-:S03]  /*153d0*/  ISETP.GE.AND P3, PT, R203, RZ, PT ;  /* 0x000000ffcb00720c */ /* 0x000fc60003f66270 */
[----:B------:R-:W-:Y:S04]  /*153e0*/  STL [R1+0xcc], R186 ;  /* 0x0000ccba01007387 */ /* 0x000fe80000100800 */
[----:B------:R-:W4:Y:S01]  /*153f0*/  LDL R203, [R1+0x8510] ;  /* 0x0085100001cb7983 */ /* 0x000f220000100800 */
[----:B------:R-:W-:-:S03]  /*15400*/  ISETP.GE.AND P1, PT, R200, RZ, PT ;  /* 0x000000ffc800720c */ /* 0x000fc60003f26270 */
[----:B------:R-:W4:Y:S01]  /*15410*/  LDL R200, [R1+0x850c] ;  /* 0x00850c0001c87983 */ /* 0x000f220000100800 */
[----:B------:R-:W-:-:S13]  /*15420*/  ISETP.GT.U32.AND P6, PT, R251, R182, PT ;  /* 0x000000b6fb00720c */ /* 0x000fda0003fc4070 */
[----:B------:R-:W-:-:S05]  /*15430*/  @!P6 IMAD.IADD R182, R182, 0x1, -R251 ;  /* 0x00000001b6b6e824 */ /* 0x000fca00078e0afb */
[----:B------:R-:W-:Y:S01]  /*15440*/  ISETP.GT.U32.AND P6, PT, R251, R182, PT ;  /* 0x000000b6fb00720c */ /* 0x000fe20003fc4070 */
[----:B------:R-:W-:Y:S02]  /*15450*/  @!P2 IMAD.MOV R185, RZ, RZ, -R185 ;  /* 0x000000ffffb9a224 */ /* 0x000fe400078e0ab9 */
[----:B------:R-:W-:-:S03]  /*15460*/  @!P4 IMAD.MOV R184, RZ, RZ, -R184 ;  /* 0x000000ffffb8c224 */ /* 0x000fc600078e0ab8 */
[----:B------:R-:W-:Y:S07]  /*15470*/  STL [R1+0x150], R185 ;  /* 0x000150b901007387 */ /* 0x000fee0000100800 */
[----:B------:R-:W-:Y:S01]  /*15480*/  @!P6 IADD3 R182, R182, -R251, RZ ;  /* 0x800000fbb6b6e210 */ /* 0x000fe20007ffe0ff */
[----:B------:R1:W-:Y:S01]  /*15490*/  STL [R1+0x14c], R184 ;  /* 0x00014cb801007387 */ /* 0x0003e20000100800 */
[----:B------:R-:W-:Y:S02]  /*154a0*/  @!P3 IADD3 R183, -R183, RZ, RZ ;  /* 0x000000ffb7b7b210 */ /* 0x000fe40007ffe1ff */
[C---:B------:R-:W-:Y:S01]  /*154b0*/  ISETP.GT.U32.AND P3, PT, R251.reuse, R178, PT ;  /* 0x000000b2fb00720c */ /* 0x040fe20003f64070 */
[----:B-1----:R-:W-:Y:S01]  /*154c0*/  IMAD.MOV.U32 R184, RZ, RZ, R182 ;  /* 0x000000ffffb87224 */ /* 0x002fe200078e00b6 */
[----:B------:R-:W-:-:S03]  /*154d0*/  ISETP.GT.U32.AND P5, PT, R251, R181, PT ;  /* 0x000000b5fb00720c */ /* 0x000fc60003fa4070 */
[----:B------:R-:W-:Y:S01]  /*154e0*/  @!P1 IMAD.MOV R184, RZ, RZ, -R184 ;  /* 0x000000ffffb89224 */ /* 0x000fe200078e0ab8 */
[C---:B------:R-:W-:Y:S01]  /*154f0*/  ISETP.GT.U32.AND P1, PT, R251.reuse, R176, PT ;  /* 0x000000b0fb00720c */ /* 0x040fe20003f24070 */
[----:B------:R1:W-:Y:S01]  /*15500*/  STL [R1+0x148], R183 ;  /* 0x000148b701007387 */ /* 0x0003e20000100800 */
[----:B------:R-:W-:-:S05]  /*15510*/  ISETP.GT.U32.AND P2, PT, R251, R180, PT ;  /* 0x000000b4fb00720c */ /* 0x000fca0003f44070 */
[----:B------:R-:W-:Y:S01]  /*15520*/  @!P3 IMAD.IADD R178, R178, 0x1, -R251 ;  /* 0x00000001b2b2b824 */ /* 0x000fe200078e0afb */
[----:B------:R-:W-:Y:S02]  /*15530*/  ISETP.GT.U32.AND P4, PT, R251, R179, PT ;  /* 0x000000b3fb00720c */ /* 0x000fe40003f84070 */
[----:B-1----:R-:W-:-:S03]  /*15540*/  IADD3 R183, R189, 0x1c6, RZ ;  /* 0x000001c6bdb77810 */ /* 0x002fc60007ffe0ff */
[--C-:B------:R-:W-:Y:S02]  /*15550*/  @!P1 IMAD.IADD R176, R176, 0x1, -R251.reuse ;  /* 0x00000001b0b09824 */ /* 0x100fe400078e0afb */
[----:B------:R-:W-:Y:S01]  /*15560*/  STL [R1+0x88a4], R183 ;  /* 0x0088a4b701007387 */ /* 0x000fe20000100800 */
[----:B------:R-:W-:-:S03]  /*15570*/  @!P5 IMAD.IADD R181, R181, 0x1, -R251 ;  /* 0x00000001b5b5d824 */ /* 0x000fc600078e0afb */
[----:B------:R-:W-:Y:S01]  /*15580*/  STL [R1+0x144], R184 ;  /* 0x000144b801007387 */ /* 0x000fe20000100800 */
[C---:B------:R-:W-:Y:S01]  /*15590*/  ISETP.GT.U32.AND P5, PT, R251.reuse, R175, PT ;  /* 0x000000affb00720c */ /* 0x040fe20003fa4070 */
[----:B------:R-:W-:Y:S01]  /*155a0*/  @!P2 IMAD.IADD R180, R180, 0x1, -R251 ;  /* 0x00000001b4b4a824 */ /* 0x000fe200078e0afb */
[----:B------:R-:W-:Y:S01]  /*155b0*/  ISETP.GT.U32.AND P2, PT, R251, R174, PT ;  /* 0x000000aefb00720c */ /* 0x000fe20003f44070 */
[----:B------:R-:W-:Y:S01]  /*155c0*/  IMAD.MOV.U32 R185, RZ, RZ, R181 ;  /* 0x000000ffffb97224 */ /* 0x000fe200078e00b5 */
[----:B------:R-:W-:Y:S02]  /*155d0*/  @!P4 IADD3 R179, R179, -R251, RZ ;  /* 0x800000fbb3b3c210 */ /* 0x000fe40007ffe0ff */
[----:B------:R-:W-:-:S07]  /*155e0*/  ISETP.GT.U32.AND P4, PT, R251, R173, PT ;  /* 0x000000adfb00720c */ /* 0x000fce0003f84070 */
[----:B------:R-:W-:Y:S02]  /*155f0*/  @!P5 IMAD.IADD R175, R175, 0x1, -R251 ;  /* 0x00000001afafd824 */ /* 0x000fe400078e0afb */
[----:B------:R-:W-:-:S04]  /*15600*/  @!P2 IADD3 R174, R174, -R251, RZ ;  /* 0x800000fbaeaea210 */ /* 0x000fc80007ffe0ff */
[----:B------:R-:W-:Y:S01]  /*15610*/  @!P4 IMAD.IADD R173, R173, 0x1, -R251 ;  /* 0x00000001adadc824 */ /* 0x000fe200078e0afb */
[----:B--2---:R-:W-:Y:S02]  /*15620*/  ISETP.GE.AND P3, PT, R195, RZ, PT ;  /* 0x000000ffc300720c */ /* 0x004fe40003f66270 */
[----:B------:R-:W2:Y:S01]  /*15630*/  LDL R195, [R1+0x8514] ;  /* 0x0085140001c37983 */ /* 0x000ea20000100800 */
[----:B---3--:R-:W-:-:S03]  /*15640*/  ISETP.GE.AND P1, PT, R199, RZ, PT ;  /* 0x000000ffc700720c */ /* 0x008fc60003f26270 */
[----:B------:R-:W3:Y:S01]  /*15650*/  LDL R199, [R1+0x8518] ;  /* 0x0085180001c77983 */ /* 0x000ee20000100800 */
[----:B----4-:R-:W-:-:S03]  /*15660*/  ISETP.GE.AND P5, PT, R201, RZ, PT ;  /* 0x000000ffc900720c */ /* 0x010fc60003fa6270 */
[----:B------:R-:W4:Y:S03]  /*15670*/  LDL R201, [R1+0x851c] ;  /* 0x00851c0001c97983 */ /* 0x000f260000100800 */
[----:B------:R-:W-:Y:S02]  /*15680*/  @!P3 IADD3 R185, -R185, RZ, RZ ;  /* 0x000000ffb9b9b210 */ /* 0x000fe40007ffe1ff */
        /* <DEDUP_REMOVED lines=10> */
[----:B------:R-:W-:Y:S04]  /*15730*/  STL [R1+0x13c], R180 ;  /* 0x00013cb401007387 */ /* 0x000fe80000100800 */
[----:B------:R1:W-:Y:S03]  /*15740*/  STL [R1+0x138], R179 ;  /* 0x000138b301007387 */ /* 0x0003e60000100800 */
[----:B------:R-:W-:Y:S02]  /*15750*/  @!P6 IMAD.IADD R177, R177, 0x1, -R251 ;  /* 0x00000001b1b1e824 */ /* 0x000fe400078e0afb */
[----:B------:R-:W-:Y:S01]  /*15760*/  @!P2 IMAD.MOV R178, RZ, RZ, -R178 ;  /* 0x000000ffffb2a224 */ /* 0x000fe200078e0ab2 */
[C---:B------:R-:W-:Y:S01]  /*15770*/  ISETP.GT.U32.AND P2, PT, R251.reuse, R173, PT ;  /* 0x000000adfb00720c */ /* 0x040fe20003f44070 */
[----:B-1----:R-:W-:Y:S01]  /*15780*/  IMAD.MOV.U32 R179, RZ, RZ, R177 ;  /* 0x000000ffffb37224 */ /* 0x002fe200078e00b1 */
[----:B------:R-:W-:-:S04]  /*15790*/  ISETP.GT.U32.AND P3, PT, R251, R176, PT ;  /* 0x000000b0fb00720c */ /* 0x000fc80003f64070 */
[----:B------:R-:W-:Y:S02]  /*157a0*/  @!P4 IADD3 R179, -R179, RZ, RZ ;  /* 0x000000ffb3b3c210 */ /* 0x000fe40007ffe1ff */
[C---:B------:R-:W-:Y:S01]  /*157b0*/  ISETP.GT.U32.AND P4, PT, R251.reuse, R171, PT ;  /* 0x000000abfb00720c */ /* 0x040fe20003f84070 */
[----:B------:R1:W-:Y:S01]  /*157c0*/  STL [R1+0xc4], R178 ;  /* 0x0000c4b201007387 */ /* 0x0003e20000100800 */
[----:B------:R-:W-:-:S03]  /*157d0*/  ISETP.GT.U32.AND P1, PT, R251, R175, PT ;  /* 0x000000affb00720c */ /* 0x000fc60003f24070 */
[----:B------:R-:W-:Y:S01]  /*157e0*/  @!P2 IMAD.IADD R173, R173, 0x1, -R251 ;  /* 0x00000001adada824 */ /* 0x000fe200078e0afb */
[----:B------:R-:W-:Y:S02]  /*157f0*/  ISETP.GT.U32.AND P5, PT, R251, R174, PT ;  /* 0x000000aefb00720c */ /* 0x000fe40003fa4070 */
[----:B-1----:R-:W-:-:S05]  /*15800*/  IADD3 R178, R189, 0x1c7, RZ ;  /* 0x000001c7bdb27810 */ /* 0x002fca0007ffe0ff */
[--C-:B------:R-:W-:Y:S01]  /*15810*/  @!P4 IMAD.IADD R171, R171, 0x1, -R251.reuse ;  /* 0x00000001ababc824 */ /* 0x100fe200078e0afb */
[----:B------:R-:W-:Y:S01]  /*15820*/  STL [R1+0x88a8], R178 ;  /* 0x0088a8b201007387 */ /* 0x000fe20000100800 */
[----:B------:R-:W-:-:S03]  /*15830*/  @!P3 IMAD.IADD R176, R176, 0x1, -R251 ;  /* 0x00000001b0b0b824 */ /* 0x000fc600078e0afb */
[----:B------:R-:W-:Y:S01]  /*15840*/  STL [R1+0x134], R179 ;  /* 0x000134b301007387 */ /* 0x000fe20000100800 */
[----:B------:R-:W-:Y:S01]  /*15850*/  ISETP.GT.U32.AND P3, PT, R251, R170, PT ;  /* 0x000000aafb00720c */ /* 0x000fe20003f64070 */
[--C-:B------:R-:W-:Y:S01]  /*15860*/  @!P1 IMAD.IADD R175, R175, 0x1, -R251.reuse ;  /* 0x00000001afaf9824 */ /* 0x100fe200078e0afb */
[C---:B------:R-:W-:Y:S02]  /*15870*/  ISETP.GT.U32.AND P1, PT, R251.reuse, R169, PT ;  /* 0x000000a9fb00720c */ /* 0x040fe40003f24070 */
[----:B------:R-:W-:Y:S01]  /*15880*/  MOV R180, R176 ;  /* 0x000000b000b47202 */ /* 0x000fe20000000f00 */
[----:B------:R-:W-:Y:S01]  /*15890*/  @!P5 IMAD.IADD R174, R174, 0x1, -R251 ;  /* 0x00000001aeaed824 */ /* 0x000fe200078e0afb */
[----:B------:R-:W-:-:S07]  /*158a0*/  ISETP.GT.U32.AND P5, PT, R251, R168, PT ;  /* 0x000000a8fb00720c */ /* 0x000fce0003fa4070 */
[--C-:B------:R-:W-:Y:S02]  /*158b0*/  @!P3 IMAD.IADD R170, R170, 0x1, -R251.reuse ;  /* 0x00000001aaaab824 */ /* 0x100fe400078e0afb */
[----:B------:R-:W-:-:S04]  /*158c0*/  @!P1 IMAD.IADD R169, R169, 0x1, -R251 ;  /* 0x00000001a9a99824 */ /* 0x000fc800078e0afb */
[----:B------:R-:W-:Y:S01]  /*158d0*/  @!P5 IMAD.IADD R168, R168, 0x1, -R251 ;  /* 0x00000001a8a8d824 */ /* 0x000fe200078e0afb */
[----:B--2---:R-:W-:Y:S02]  /*158e0*/  ISETP.GE.AND P2, PT, R195, RZ, PT ;  /* 0x000000ffc300720c */ /* 0x004fe40003f46270 */
[----:B------:R-:W2:Y:S01]  /*158f0*/  LDL R195, [R1+0x8528] ;  /* 0x0085280001c37983 */ /* 0x000ea20000100800 */
[----:B---3--:R-:W-:-:S03]  /*15900*/  ISETP.GE.AND P4, PT, R199, RZ, PT ;  /* 0x000000ffc700720c */ /* 0x008fc60003f86270 */
[----:B------:R-:W3:Y:S01]  /*15910*/  LDL R199, [R1+0x852c] ;  /* 0x00852c0001c77983 */ /* 0x000ee20000100800 */
[----:B----4-:R-:W-:-:S03]  /*15920*/  ISETP.GE.AND P3, PT, R201, RZ, PT ;  /* 0x000000ffc900720c */ /* 0x010fc60003f66270 */
[----:B------:R-:W4:Y:S03]  /*15930*/  LDL R201, [R1+0x8530] ;  /* 0x0085300001c97983 */ /* 0x000f260000100800 */
[----:B------:R-:W-:-:S05]  /*15940*/  @!P2 IMAD.MOV R180, RZ, RZ, -R180 ;  /* 0x000000ffffb4a224 */ /* 0x000fca00078e0ab4 */
[----:B------:R-:W-:Y:S01]  /*15950*/  STL [R1+0x130], R180 ;  /* 0x000130b401007387 */ /* 0x000fe20000100800 */
[----:B------:R-:W-:-:S03]  /*15960*/  ISETP.GE.AND P1, PT, R203, RZ, PT ;  /* 0x000000ffcb00720c */ /* 0x000fc60003f26270 */
[----:B------:R-:W4:Y:S01]  /*15970*/  LDL R203, [R1+0x8534] ;  /* 0x0085340001cb7983 */ /* 0x000f220000100800 */
[----:B------:R-:W-:-:S03]  /*15980*/  ISETP.GE.AND P5, PT, R200, RZ, PT ;  /* 0x000000ffc800720c */ /* 0x000fc60003fa6270 */
[----:B------:R-:W4:Y:S01]  /*15990*/  LDL R200, [R1+0x8538] ;  /* 0x0085380001c87983 */ /* 0x000f220000100800 */
[----:B------:R-:W-:-:S13]  /*159a0*/  ISETP.GT.U32.AND P6, PT, R251, R172, PT ;  /* 0x000000acfb00720c */ /* 0x000fda0003fc4070 */
[----:B------:R-:W-:-:S05]  /*159b0*/  @!P6 IMAD.IADD R172, R172, 0x1, -R251 ;  /* 0x00000001acace824 */ /* 0x000fca00078e0afb */
[----:B------:R-:W-:Y:S01]  /*159c0*/  ISETP.GT.U32.AND P6, PT, R251, R172, PT ;  /* 0x000000acfb00720c */ /* 0x000fe20003fc4070 */
[----:B------:R-:W-:Y:S01]  /*159d0*/  @!P4 IMAD.MOV R175, RZ, RZ, -R175 ;  /* 0x000000ffffafc224 */ /* 0x000fe200078e0aaf */
[----:B------:R-:W-:-:S04]  /*159e0*/  @!P3 IADD3 R174, -R174, RZ, RZ ;  /* 0x000000ffaeaeb210 */ /* 0x000fc80007ffe1ff */
[----:B------:R-:W-:Y:S07]  /*159f0*/  STL [R1+0x128], R175 ;  /* 0x000128af01007387 */ /* 0x000fee0000100800 */
[----:B------:R-:W-:Y:S01]  /*15a00*/  @!P6 IADD3 R172, R172, -R251, RZ ;  /* 0x800000fbacace210 */ /* 0x000fe20007ffe0ff */
[----:B------:R1:W-:Y:S01]  /*15a10*/  STL [R1+0x124], R174 ;  /* 0x000124ae01007387 */ /* 0x0003e20000100800 */
[----:B------:R-:W-:Y:S01]  /*15a20*/  @!P1 IMAD.MOV R173, RZ, RZ, -R173 ;  /* 0x000000ffffad9224 */ /* 0x000fe200078e0aad */
[----:B------:R-:W-:-:S02]  /*15a30*/  ISETP.GT.U32.AND P1, PT, R251, R168, PT ;  /* 0x000000a8fb00720c */ /* 0x000fc40003f24070 */
[----:B-1----:R-:W-:Y:S01]  /*15a40*/  IMAD.MOV.U32 R174, RZ, RZ, R172 ;  /* 0x000000ffffae7224 */ /* 0x002fe200078e00ac */
[----:B------:R-:W-:-:S03]  /*15a50*/  ISETP.GT.U32.AND P2, PT, R251, R171, PT ;  /* 0x000000abfb00720c */ /* 0x000fc60003f44070 */
[----:B------:R-:W-:Y:S01]  /*15a60*/  @!P5 IMAD.MOV R174, RZ, RZ, -R174 ;  /* 0x000000ffffaed224 */ /* 0x000fe200078e0aae */
[C---:B------:R-:W-:Y:S01]  /*15a70*/  ISETP.GT.U32.AND P5, PT, R251.reuse, R166, PT ;  /* 0x000000a6fb00720c */ /* 0x040fe20003fa4070 */
[----:B------:R1:W-:Y:S01]  /*15a80*/  STL [R1+0x120], R173 ;  /* 0x000120ad01007387 */ /* 0x0003e20000100800 */
[----:B------:R-:W-:-:S04]  /*15a90*/  ISETP.GT.U32.AND P4, PT, R251, R170, PT ;  /* 0x000000aafb00720c */ /* 0x000fc80003f84070 */
[----:B------:R-:W-:Y:S01]  /*15aa0*/  @!P1 IMAD.IADD R168, R168, 0x1, -R251 ;  /* 0x00000001a8a89824 */ /* 0x000fe200078e0afb */
[----:B------:R-:W-:Y:S02]  /*15ab0*/  ISETP.GT.U32.AND P3, PT, R251, R169, PT ;  /* 0x000000a9fb00720c */ /* 0x000fe40003f64070 */
[----:B-1----:R-:W-:-:S04]  /*15ac0*/  IADD3 R173, R189, 0x1c8, RZ ;  /* 0x000001c8bdad7810 */ /* 0x002fc80007ffe0ff */
[--C-:B------:R-:W-:Y:S01]  /*15ad0*/  @!P5 IMAD.IADD R166, R166, 0x1, -R251.reuse ;  /* 0x00000001a6a6d824 */ /* 0x100fe200078e0afb */
[----:B------:R-:W-:Y:S01]  /*15ae0*/  STL [R1+0x88ac], R173 ;  /* 0x0088acad01007387 */ /* 0x000fe20000100800 */
[----:B------:R-:W-:-:S03]  /*15af0*/  @!P2 IMAD.IADD R171, R171, 0x1, -R251 ;  /* 0x00000001ababa824 */ /* 0x000fc600078e0afb */
[----:B------:R-:W-:Y:S01]  /*15b00*/  STL [R1+0x11c], R174 ;  /* 0x00011cae01007387 */ /* 0x000fe20000100800 */
[C---:B------:R-:W-:Y:S02]  /*15b10*/  ISETP.GT.U32.AND P2, PT, R251.reuse, R165, PT ;  /* 0x000000a5fb00720c */ /* 0x040fe40003f44070 */
[----:B------:R-:W-:Y:S02]  /*15b20*/  @!P4 IADD3 R170, R170, -R251, RZ ;  /* 0x800000fbaaaac210 */ /* 0x000fe40007ffe0ff */
[----:B------:R-:W-:Y:S01]  /*15b30*/  ISETP.GT.U32.AND P4, PT, R251, R164, PT ;  /* 0x000000a4fb00720c */ /* 0x000fe20003f84070 */
[----:B------:R-:W-:Y:S02]  /*15b40*/  IMAD.MOV.U32 R175, RZ, RZ, R171 ;  /* 0x000000ffffaf7224 */ /* 0x000fe400078e00ab */
[----:B------:R-:W-:Y:S01]  /*15b50*/  @!P3 IMAD.IADD R169, R169, 0x1, -R251 ;  /* 0x00000001a9a9b824 */ /* 0x000fe200078e0afb */
[----:B------:R-:W-:-:S05]  /*15b60*/  ISETP.GT.U32.AND P3, PT, R251, R163, PT ;  /* 0x000000a3fb00720c */ /* 0x000fca0003f64070 */
[----:B------:R-:W-:-:S04]  /*15b70*/  @!P2 IADD3 R165, R165, -R251, RZ ;  /* 0x800000fba5a5a210 */ /* 0x000fc80007ffe0ff */
        /* <DEDUP_REMOVED lines=20> */
[----:B------:R-:W-:Y:S01]  /*15cc0*/  @!P6 IMAD.IADD R167, R167, 0x1, -R251 ;  /* 0x00000001a7a7e824 */ /* 0x000fe200078e0afb */
[----:B------:R1:W-:Y:S01]  /*15cd0*/  STL [R1+0x110], R169 ;  /* 0x000110a901007387 */ /* 0x0003e20000100800 */
[----:B------:R-:W-:Y:S01]  /*15ce0*/  @!P4 IMAD.MOV R168, RZ, RZ, -R168 ;  /* 0x000000ffffa8c224 */ /* 0x000fe200078e0aa8 */
[----:B------:R-:W-:-:S02]  /*15cf0*/  ISETP.GT.U32.AND P4, PT, R251, R163, PT ;  /* 0x000000a3fb00720c */ /* 0x000fc40003f84070 */
[----:B-1----:R-:W-:Y:S02]  /*15d00*/  MOV R169, R167 ;  /* 0x000000a700a97202 */ /* 0x002fe40000000f00 */
[----:B------:R-:W-:-:S03]  /*15d10*/  ISETP.GT.U32.AND P1, PT, R251, R166, PT ;  /* 0x000000a6fb00720c */ /* 0x000fc60003f24070 */
[----:B------:R-:W-:Y:S01]  /*15d20*/  @!P3 IMAD.MOV R169, RZ, RZ, -R169 ;  /* 0x000000ffffa9b224 */ /* 0x000fe200078e0aa9 */
[C---:B------:R-:W-:Y:S01]  /*15d30*/  ISETP.GT.U32.AND P3, PT, R251.reuse, R161, PT ;  /* 0x000000a1fb00720c */ /* 0x040fe20003f64070 */
[----:B------:R1:W-:Y:S01]  /*15d40*/  STL [R1+0x10c], R168 ;  /* 0x00010ca801007387 */ /* 0x0003e20000100800 */
[----:B------:R-:W-:-:S03]  /*15d50*/  ISETP.GT.U32.AND P5, PT, R251, R165, PT ;  /* 0x000000a5fb00720c */ /* 0x000fc60003fa4070 */
[----:B------:R-:W-:Y:S02]  /*15d60*/  @!P4 IADD3 R163, R163, -R251, RZ ;  /* 0x800000fba3a3c210 */ /* 0x000fe40007ffe0ff */
[----:B-1----:R-:W-:Y:S02]  /*15d70*/  IADD3 R168, R189, 0x1c9, RZ ;  /* 0x000001c9bda87810 */ /* 0x002fe40007ffe0ff */
[----:B------:R-:W-:-:S04]  /*15d80*/  ISETP.GT.U32.AND P2, PT, R251, R164, PT ;  /* 0x000000a4fb00720c */ /* 0x000fc80003f44070 */
[--C-:B------:R-:W-:Y:S01]  /*15d90*/  @!P3 IMAD.IADD R161, R161, 0x1, -R251.reuse ;  /* 0x00000001a1a1b824 */ /* 0x100fe200078e0afb */
[----:B------:R-:W-:Y:S01]  /*15da0*/  STL [R1+0x88b0], R168 ;  /* 0x0088b0a801007387 */ /* 0x000fe20000100800 */
[----:B------:R-:W-:-:S03]  /*15db0*/  @!P1 IMAD.IADD R166, R166, 0x1, -R251 ;  /* 0x00000001a6a69824 */ /* 0x000fc600078e0afb */
[----:B------:R-:W-:Y:S01]  /*15dc0*/  STL [R1+0x108], R169 ;  /* 0x000108a901007387 */ /* 0x000fe20000100800 */
[----:B------:R-:W-:Y:S01]  /*15dd0*/  ISETP.GT.U32.AND P1, PT, R251, R160, PT ;  /* 0x000000a0fb00720c */ /* 0x000fe20003f24070 */
[--C-:B------:R-:W-:Y:S01]  /*15de0*/  @!P5 IMAD.IADD R165, R165, 0x1, -R251.reuse ;  /* 0x00000001a5a5d824 */ /* 0x100fe200078e0afb */
[C---:B------:R-:W-:Y:S01]  /*15df0*/  ISETP.GT.U32.AND P5, PT, R251.reuse, R159, PT ;  /* 0x0000009ffb00720c */ /* 0x040fe20003fa4070 */
[----:B------:R-:W-:Y:S02]  /*15e00*/  IMAD.MOV.U32 R170, RZ, RZ, R166 ;  /* 0x000000ffffaa7224 */ /* 0x000fe400078e00a6 */
[----:B------:R-:W-:Y:S01]  /*15e10*/  @!P2 IMAD.IADD R164, R164, 0x1, -R251 ;  /* 0x00000001a4a4a824 */ /* 0x000fe200078e0afb */
[----:B------:R-:W-:-:S07]  /*15e20*/  ISETP.GT.U32.AND P2, PT, R251, R158, PT ;  /* 0x0000009efb00720c */ /* 0x000fce0003f44070 */
[--C-:B------:R-:W-:Y:S02]  /*15e30*/  @!P1 IMAD.IADD R160, R160, 0x1, -R251.reuse ;  /* 0x00000001a0a09824 */ /* 0x100fe400078e0afb */
[----:B------:R-:W-:-:S04]  /*15e40*/  @!P5 IMAD.IADD R159, R159, 0x1, -R251 ;  /* 0x000000019f9fd824 */ /* 0x000fc800078e0afb */
[----:B------:R-:W-:Y:S02]  /*15e50*/  @!P2 IADD3 R158, R158, -R251, RZ ;  /* 0x800000fb9e9ea210 */ /* 0x000fe40007ffe0ff */
        /* <DEDUP_REMOVED lines=13> */
[----:B------:R-:W-:-:S04]  /*15f30*/  @!P6 IADD3 R162, R162, -R251, RZ ;  /* 0x800000fba2a2e210 */ /* 0x000fc80007ffe0ff */
[----:B------:R-:W-:Y:S01]  /*15f40*/  ISETP.GT.U32.AND P6, PT, R251, R162, PT ;  /* 0x000000a2fb00720c */ /* 0x000fe20003fc4070 */
[----:B------:R-:W-:Y:S01]  /*15f50*/  @!P1 IMAD.MOV R164, RZ, RZ, -R164 ;  /* 0x000000ffffa49224 */ /* 0x000fe200078e0aa4 */
[----:B------:R-:W-:Y:S01]  /*15f60*/  @!P3 IADD3 R165, -R165, RZ, RZ ;  /* 0x000000ffa5a5b210 */ /* 0x000fe20007ffe1ff */
[----:B------:R-:W-:-:S04]  /*15f70*/  @!P5 IMAD.MOV R163, RZ, RZ, -R163 ;  /* 0x000000ffffa3d224 */ /* 0x000fc800078e0aa3 */
[----:B------:R-:W-:Y:S06]  /*15f80*/  STL [R1+0x100], R165 ;  /* 0x000100a501007387 */ /* 0x000fec0000100800 */
[----:B------:R-:W-:Y:S01]  /*15f90*/  @!P6 IMAD.IADD R162, R162, 0x1, -R251 ;  /* 0x00000001a2a2e824 */ /* 0x000fe200078e0afb */
[----:B------:R1:W-:Y:S01]  /*15fa0*/  STL [R1+0xfc], R164 ;  /* 0x0000fca401007387 */ /* 0x0003e20000100800 */
[C---:B------:R-:W-:Y:S02]  /*15fb0*/  ISETP.GT.U32.AND P5, PT, R251.reuse, R158, PT ;  /* 0x0000009efb00720c */ /* 0x040fe40003fa4070 */
[----:B------:R-:W-:Y:S01]  /*15fc0*/  ISETP.GT.U32.AND P4, PT, R251, R161, PT ;  /* 0x000000a1fb00720c */ /* 0x000fe20003f84070 */
[----:B-1----:R-:W-:-:S04]  /*15fd0*/  IMAD.MOV.U32 R164, RZ, RZ, R162 ;  /* 0x000000ffffa47224 */ /* 0x002fc800078e00a2 */
[----:B------:R-:W-:Y:S01]  /*15fe0*/  @!P2 IMAD.MOV R164, RZ, RZ, -R164 ;  /* 0x000000ffffa4a224 */ /* 0x000fe200078e0aa4 */
[C---:B------:R-:W-:Y:S01]  /*15ff0*/  ISETP.GT.U32.AND P2, PT, R251.reuse, R156, PT ;  /* 0x0000009cfb00720c */ /* 0x040fe20003f44070 */
[----:B------:R1:W-:Y:S01]  /*16000*/  STL [R1+0xf8], R163 ;  /* 0x0000f8a301007387 */ /* 0x0003e20000100800 */
[----:B------:R-:W-:-:S03]  /*16010*/  ISETP.GT.U32.AND P3, PT, R251, R160, PT ;  /* 0x000000a0fb00720c */ /* 0x000fc60003f64070 */
[----:B------:R-:W-:Y:S01]  /*16020*/  @!P5 IMAD.IADD R158, R158, 0x1, -R251 ;  /* 0x000000019e9ed824 */ /* 0x000fe200078e0afb */
[----:B------:R-:W-:Y:S02]  /*16030*/  ISETP.GT.U32.AND P1, PT, R251, R159, PT ;  /* 0x0000009ffb00720c */ /* 0x000fe40003f24070 */
[----:B-1----:R-:W-:-:S05]  /*16040*/  IADD3 R163, R189, 0x1ca, RZ ;  /* 0x000001cabda37810 */ /* 0x002fca0007ffe0ff */
[-C--:B------:R-:W-:Y:S01]  /*16050*/  @!P2 IADD3 R156, R156, -R251.reuse, RZ ;  /* 0x800000fb9c9ca210 */ /* 0x080fe20007ffe0ff */
[----:B------:R-:W-:Y:S01]  /*16060*/  STL [R1+0x88b4], R163 ;  /* 0x0088b4a301007387 */ /* 0x000fe20000100800 */
[----:B------:R-:W-:-:S03]  /*16070*/  @!P4 IADD3 R161, R161, -R251, RZ ;  /* 0x800000fba1a1c210 */ /* 0x000fc60007ffe0ff */
[----:B------:R-:W-:Y:S01]  /*16080*/  STL [R1+0x8c], R164 ;  /* 0x00008ca401007387 */ /* 0x000fe20000100800 */
[C---:B------:R-:W-:Y:S01]  /*16090*/  ISETP.GT.U32.AND P4, PT, R251.reuse, R155, PT ;  /* 0x0000009bfb00720c */ /* 0x040fe20003f84070 */
[----:B------:R-:W-:Y:S01]  /*160a0*/  @!P3 IMAD.IADD R160, R160, 0x1, -R251 ;  /* 0x00000001a0a0b824 */ /* 0x000fe200078e0afb */
[----:B------:R-:W-:Y:S01]  /*160b0*/  ISETP.GT.U32.AND P3, PT, R251, R154, PT ;  /* 0x0000009afb00720c */ /* 0x000fe20003f64070 */
[----:B------:R-:W-:Y:S02]  /*160c0*/  IMAD.MOV.U32 R165, RZ, RZ, R161 ;  /* 0x000000ffffa57224 */ /* 0x000fe400078e00a1 */
        /* <DEDUP_REMOVED lines=22> */
[----:B------:R-:W-:Y:S01]  /*16230*/  STL [R1+0xec], R160 ;  /* 0x0000eca001007387 */ /* 0x000fe20000100800 */
[----:B------:R-:W-:-:S03]  /*16240*/  @!P3 IADD3 R158, -R158, RZ, RZ ;  /* 0x000000ff9e9eb210 */ /* 0x000fc60007ffe1ff */
[----:B------:R1:W-:Y:S03]  /*16250*/  STL [R1+0xe8], R159 ;  /* 0x0000e89f01007387 */ /* 0x0003e60000100800 */
[----:B------:R-:W-:Y:S01]  /*16260*/  @!P6 IMAD.IADD R157, R157, 0x1, -R251 ;  /* 0x000000019d9de824 */ /* 0x000fe200078e0afb */
[----:B------:R-:W-:-:S03]  /*16270*/  ISETP.GT.U32.AND P3, PT, R251, R153, PT ;  /* 0x00000099fb00720c */ /* 0x000fc60003f64070 */
[----:B-1----:R-:W-:Y:S01]  /*16280*/  IMAD.MOV.U32 R159, RZ, RZ, R157 ;  /* 0x000000ffff9f7224 */ /* 0x002fe200078e009d */
[----:B------:R-:W-:-:S03]  /*16290*/  ISETP.GT.U32.AND P5, PT, R251, R156, PT ;  /* 0x0000009cfb00720c */ /* 0x000fc60003fa4070 */
[----:B------:R-:W-:Y:S01]  /*162a0*/  @!P1 IMAD.MOV R159, RZ, RZ, -R159 ;  /* 0x000000ffff9f9224 */ /* 0x000fe200078e0a9f */
        /* <DEDUP_REMOVED lines=11> */
[----:B------:R-:W-:Y:S01]  /*16360*/  @!P2 IMAD.IADD R155, R155, 0x1, -R251 ;  /* 0x000000019b9ba824 */ /* 0x000fe200078e0afb */
[C---:B------:R-:W-:Y:S01]  /*16370*/  ISETP.GT.U32.AND P2, PT, R251.reuse, R149, PT ;  /* 0x00000095fb00720c */ /* 0x040fe20003f44070 */
        /* <DEDUP_REMOVED lines=12> */
[----:B------:R-:W-:-:S05]  /*16440*/  @!P3 IADD3 R160, -R160, RZ, RZ ;  /* 0x000000ffa0a0b210 */ /* 0x000fca0007ffe1ff */
[----:B------:R-:W-:Y:S01]  /*16450*/  STL [R1+0xd8], R160 ;  /* 0x0000d8a001007387 */ /* 0x000fe20000100800 */
[----:B------:R-:W-:-:S03]  /*16460*/  ISETP.GE.AND P2, PT, R203, RZ, PT ;  /* 0x000000ffcb00720c */ /* 0x000fc60003f46270 */
[----:B------:R-:W4:Y:S01]  /*16470*/  LDL R203, [R1+0x8584] ;  /* 0x0085840001cb7983 */ /* 0x000f220000100800 */
[----:B------:R-:W-:Y:S01]  /*16480*/  @!P1 IMAD.MOV R155, RZ, RZ, -R155 ;  /* 0x000000ffff9b9224 */ /* 0x000fe200078e0a9b */
[----:B------:R-:W-:-:S04]  /*16490*/  ISETP.GE.AND P4, PT, R200, RZ, PT ;  /* 0x000000ffc800720c */ /* 0x000fc80003f86270 */
[----:B------:R-:W-:Y:S04]  /*164a0*/  STL [R1+0xd4], R155 ;  /* 0x0000d49b01007387 */ /* 0x000fe80000100800 */
[----:B------:R-:W4:Y:S01]  /*164b0*/  LDL R200, [R1+0x8588] ;  /* 0x0085880001c87983 */ /* 0x000f220000100800 */
[----:B------:R-:W-:-:S13]  /*164c0*/  ISETP.GT.U32.AND P6, PT, R251, R152, PT ;  /* 0x00000098fb00720c */ /* 0x000fda0003fc4070 */
[----:B------:R-:W-:-:S05]  /*164d0*/  @!P6 IMAD.IADD R152, R152, 0x1, -R251 ;  /* 0x000000019898e824 */ /* 0x000fca00078e0afb */
[C---:B------:R-:W-:Y:S01]  /*164e0*/  ISETP.GT.U32.AND P6, PT, R251.reuse, R152, PT ;  /* 0x00000098fb00720c */ /* 0x040fe20003fc4070 */
[----:B------:R-:W-:Y:S02]  /*164f0*/  @!P5 IMAD.MOV R154, RZ, RZ, -R154 ;  /* 0x000000ffff9ad224 */ /* 0x000fe400078e0a9a */
[----:B------:R-:W-:Y:S01]  /*16500*/  @!P2 IMAD.MOV R153, RZ, RZ, -R153 ;  /* 0x000000ffff99a224 */ /* 0x000fe200078e0a99 */
[----:B------:R-:W-:Y:S02]  /*16510*/  IABS R168, R168 ;  /* 0x000000a800a87213 */ /* 0x000fe40000000000 */
[----:B------:R-:W-:Y:S04]  /*16520*/  STL [R1+0x40], R154 ;  /* 0x0000409a01007387 */ /* 0x000fe80000100800 */
[----:B------:R1:W-:Y:S03]  /*16530*/  STL [R1+0xd0], R153 ;  /* 0x0000d09901007387 */ /* 0x0003e60000100800 */
[----:B------:R-:W-:Y:S01]  /*16540*/  @!P6 IMAD.IADD R152, R152, 0x1, -R251 ;  /* 0x000000019898e824 */ /* 0x000fe200078e0afb */
[----:B------:R-:W-:Y:S01]  /*16550*/  ISETP.GT.U32.AND P2, PT, R251, R148, PT ;  /* 0x00000094fb00720c */ /* 0x000fe20003f44070 */
[----:B------:R-:W-:-:S04]  /*16560*/  IMAD.HI.U32 R169, R252, R168, RZ ;  /* 0x000000a8fca97227 */ /* 0x000fc800078e00ff */
[----:B-1----:R-:W-:Y:S01]  /*16570*/  IMAD.MOV.U32 R153, RZ, RZ, R152 ;  /* 0x000000ffff997224 */ /* 0x002fe200078e0098 */
[----:B------:R-:W-:Y:S01]  /*16580*/  ISETP.GT.U32.AND P3, PT, R251, R151, PT ;  /* 0x00000097fb00720c */ /* 0x000fe20003f64070 */
[----:B------:R-:W-:-:S03]  /*16590*/  IMAD.MOV R166, RZ, RZ, -R169 ;  /* 0x000000ffffa67224 */ /* 0x000fc600078e0aa9 */
[----:B------:R-:W-:Y:S02]  /*165a0*/  @!P4 IADD3 R153, -R153, RZ, RZ ;  /* 0x000000ff9999c210 */ /* 0x000fe40007ffe1ff */
[C---:B------:R-:W-:Y:S01]  /*165b0*/  ISETP.GT.U32.AND P4, PT, R251.reuse, R146, PT ;  /* 0x00000092fb00720c */ /* 0x040fe20003f84070 */
[C---:B------:R-:W-:Y:S01]  /*165c0*/  IMAD R162, R251.reuse, R166, R168 ;  /* 0x000000a6fba27224 */ /* 0x040fe200078e02a8 */
[----:B------:R-:W-:Y:S02]  /*165d0*/  ISETP.GT.U32.AND P1, PT, R251, R150, PT ;  /* 0x00000096fb00720c */ /* 0x000fe40003f24070 */
[----:B------:R-:W-:Y:S01]  /*165e0*/  IADD3 R166, R189, 0x1cc, RZ ;  /* 0x000001ccbda67810 */ /* 0x000fe20007ffe0ff */
[----:B------:R-:W-:Y:S01]  /*165f0*/  @!P2 IMAD.IADD R148, R148, 0x1, -R251 ;  /* 0x000000019494a824 */ /* 0x000fe200078e0afb */
[----:B------:R-:W-:-:S03]  /*16600*/  ISETP.GT.U32.AND P5, PT, R251, R149, PT ;  /* 0x00000095fb00720c */ /* 0x000fc60003fa4070 */
[----:B------:R-:W-:Y:S01]  /*16610*/  STL [R1+0x88bc], R166 ;  /* 0x0088bca601007387 */ /* 0x000fe20000100800 */
[----:B------:R-:W-:-:S03]  /*16620*/  @!P3 IMAD.IADD R151, R151, 0x1, -R251 ;  /* 0x000000019797b824 */ /* 0x000fc600078e0afb */
[----:B------:R-:W-:Y:S01]  /*16630*/  STL [R1+0xc8], R153 ;  /* 0x0000c89901007387 */ /* 0x000fe20000100800 */
[--C-:B------:R-:W-:Y:S01]  /*16640*/  @!P4 IMAD.IADD R146, R146, 0x1, -R251.reuse ;  /* 0x000000019292c824 */ /* 0x100fe200078e0afb */
[C---:B------:R-:W-:Y:S01]  /*16650*/  ISETP.GT.U32.AND P3, PT, R251.reuse, R145, PT ;  /* 0x00000091fb00720c */ /* 0x040fe20003f64070 */
[--C-:B------:R-:W-:Y:S01]  /*16660*/  @!P1 IMAD.IADD R150, R150, 0x1, -R251.reuse ;  /* 0x0000000196969824 */ /* 0x100fe200078e0afb */
[----:B------:R-:W-:Y:S02]  /*16670*/  ISETP.GT.U32.AND P1, PT, R251, R144, PT ;  /* 0x00000090fb00720c */ /* 0x000fe40003f24070 */
        /* <DEDUP_REMOVED lines=41> */
[----:B------:R-:W-:Y:S02]  /*16910*/  ISETP.GT.U32.AND P2, PT, R251, R140, PT ;  /* 0x0000008cfb00720c */ /* 0x000fe40003f44070 */
[----:B------:R-:W-:Y:S02]  /*16920*/  @!P4 IADD3 R145, R145, -R251, RZ ;  /* 0x800000fb9191c210 */ /* 0x000fe40007ffe0ff */
[C---:B------:R-:W-:Y:S01]  /*16930*/  ISETP.GT.U32.AND P4, PT, R251.reuse, R139, PT ;  /* 0x0000008bfb00720c */ /* 0x040fe20003f84070 */
        /* <DEDUP_REMOVED lines=13> */
[----:B------:R-:W-:Y:S01]  /*16a10*/  STL [R1], R150 ;  /* 0x0000009601007387 */ /* 0x000fe20000100800 */
        /* <DEDUP_REMOVED lines=8> */
[----:B------:R-:W-:Y:S02]  /*16aa0*/  @!P2 IMAD.MOV R144, RZ, RZ, -R144 ;  /* 0x000000ffff90a224 */ /* 0x000fe400078e0a90 */
[----:B------:R-:W-:Y:S01]  /*16ab0*/  @!P4 IMAD.MOV R143, RZ, RZ, -R143 ;  /* 0x000000ffff8fc224 */ /* 0x000fe200078e0a8f */
[----:B------:R-:W-:Y:S07]  /*16ac0*/  STL [R1+0xac], R145 ;  /* 0x0000ac9101007387 */ /* 0x000fee0000100800 */
[----:B------:R-:W-:Y:S01]  /*16ad0*/  @!P6 IMAD.IADD R142, R142, 0x1, -R251 ;  /* 0x000000018e8ee824 */ /* 0x000fe200078e0afb */
[----:B------:R1:W-:Y:S04]  /*16ae0*/  STL [R1+0xa4], R144 ;  /* 0x0000a49001007387 */ /* 0x0003e80000100800 */
[----:B------:R1:W-:Y:S02]  /*16af0*/  STL [R1+0xa0], R143 ;  /* 0x0000a08f01007387 */ /* 0x0003e40000100800 */
[----:B-1----:R-:W-:-:S02]  /*16b00*/  MOV R144, R142 ;  /* 0x0000008e00907202 */ /* 0x002fc40000000f00 */
[----:B------:R-:W-:-:S03]  /*16b10*/  IADD3 R143, R189, 0x1ce, RZ ;  /* 0x000001cebd8f7810 */ /* 0x000fc60007ffe0ff */
[----:B------:R-:W-:Y:S01]  /*16b20*/  @!P3 IMAD.MOV R144, RZ, RZ, -R144 ;  /* 0x000000ffff90b224 */ /* 0x000fe200078e0a90 */
[C---:B------:R-:W-:Y:S01]  /*16b30*/  ISETP.GT.U32.AND P4, PT, R251.reuse, R138, PT ;  /* 0x0000008afb00720c */ /* 0x040fe20003f84070 */
[----:B------:R-:W-:Y:S01]  /*16b40*/  STL [R1+0x88c8], R143 ;  /* 0x0088c88f01007387 */ /* 0x000fe20000100800 */
[----:B------:R-:W-:-:S03]  /*16b50*/  ISETP.GT.U32.AND P3, PT, R251, R136, PT ;  /* 0x00000088fb00720c */ /* 0x000fc60003f64070 */
[----:B------:R-:W-:Y:S01]  /*16b60*/  STL [R1+0x9c], R144 ;  /* 0x00009c9001007387 */ /* 0x000fe20000100800 */
[----:B------:R-:W-:-:S03]  /*16b70*/  ISETP.GT.U32.AND P1, PT, R251, R141, PT ;  /* 0x0000008dfb00720c */ /* 0x000fc60003f24070 */
[----:B------:R-:W4:Y:S01]  /*16b80*/  LDL R198, [R1+0x85b4] ;  /* 0x0085b40001c67983 */ /* 0x000f220000100800 */
[----:B------:R-:W-:-:S03]  /*16b90*/  ISETP.GT.U32.AND P5, PT, R251, R140, PT ;  /* 0x0000008cfb00720c */ /* 0x000fc60003fa4070 */
[----:B------:R-:W-:Y:S02]  /*16ba0*/  @!P4 IADD3 R138, R138, -R251, RZ ;  /* 0x800000fb8a8ac210 */ /* 0x000fe40007ffe0ff */
[----:B------:R-:W-:Y:S01]  /*16bb0*/  ISETP.GT.U32.AND P2, PT, R251, R139, PT ;  /* 0x0000008bfb00720c */ /* 0x000fe20003f44070 */
[----:B------:R-:W-:-:S03]  /*16bc0*/  @!P3 IMAD.IADD R136, R136, 0x1, -R251 ;  /* 0x000000018888b824 */ /* 0x000fc600078e0afb */
[----:B------:R-:W-:Y:S01]  /*16bd0*/  @!P1 IMAD.IADD R141, R141, 0x1, -R251 ;  /* 0x000000018d8d9824 */ /* 0x000fe200078e0afb */
[----:B------:R-:W-:-:S03]  /*16be0*/  ISETP.GT.U32.AND P1, PT, R251, R135, PT ;  /* 0x00000087fb00720c */ /* 0x000fc60003f24070 */
[----:B------:R-:W-:Y:S01]  /*16bf0*/  @!P5 IMAD.IADD R140, R140, 0x1, -R251 ;  /* 0x000000018c8cd824 */ /* 0x000fe200078e0afb */
[----:B------:R-:W-:Y:S01]  /*16c00*/  ISETP.GT.U32.AND P5, PT, R251, R134, PT ;  /* 0x00000086fb00720c */ /* 0x000fe20003fa4070 */
[----:B------:R-:W-:-:S03]  /*16c10*/  IMAD.MOV.U32 R145, RZ, RZ, R141 ;  /* 0x000000ffff917224 */ /* 0x000fc600078e008d */
[----:B------:R-:W-:Y:S01]  /*16c20*/  @!P2 IMAD.IADD R139, R139, 0x1, -R251 ;  /* 0x000000018b8ba824 */ /* 0x000fe200078e0afb */
[----:B------:R-:W-:-:S04]  /*16c30*/  ISETP.GT.U32.AND P2, PT, R251, R133, PT ;  /* 0x00000085fb00720c */ /* 0x000fc80003f44070 */
[----:B------:R-:W-:-:S04]  /*16c40*/  @!P1 IMAD.IADD R135, R135, 0x1, -R251 ;  /* 0x0000000187879824 */ /* 0x000fc800078e0afb */
[----:B------:R-:W-:-:S05]  /*16c50*/  @!P5 IMAD.IADD R134, R134, 0x1, -R251 ;  /* 0x000000018686d824 */ /* 0x000fca00078e0afb */
[----:B------:R-:W-:Y:S02]  /*16c60*/  @!P2 IADD3 R133, R133, -R251, RZ ;  /* 0x800000fb8585a210 */ /* 0x000fe40007ffe0ff */
[----:B--2---:R-:W-:Y:S02]  /*16c70*/  ISETP.GE.AND P4, PT, R195, RZ, PT ;  /* 0x000000ffc300720c */ /* 0x004fe40003f86270 */
[----:B------:R-:W2:Y:S01]  /*16c80*/  LDL R195, [R1+0x85b8] ;  /* 0x0085b80001c37983 */ /* 0x000ea20000100800 */
[----:B---3--:R-:W-:Y:S02]  /*16c90*/  ISETP.GE.AND P3, PT, R199, RZ, PT ;  /* 0x000000ffc700720c */ /* 0x008fe40003f66270 */
[----:B----4-:R-:W-:-:S08]  /*16ca0*/  ISETP.GE.AND P1, PT, R201, RZ, PT ;  /* 0x000000ffc900720c */ /* 0x010fd00003f26270 */
[----:B------:R-:W-:-:S03]  /*16cb0*/  @!P4 IMAD.MOV R145, RZ, RZ, -R145 ;  /* 0x000000ffff91c224 */ /* 0x000fc600078e0a91 */
[----:B------:R-:W-:Y:S02]  /*16cc0*/  @!P3 IMAD.MOV R140, RZ, RZ, -R140 ;  /* 0x000000ffff8cb224 */ /* 0x000fe400078e0a8c */
[----:B------:R-:W-:Y:S01]  /*16cd0*/  STL [R1+0x98], R145 ;  /* 0x0000989101007387 */ /* 0x000fe20000100800 */
[----:B------:R-:W-:-:S03]  /*16ce0*/  ISETP.GE.AND P5, PT, R203, RZ, PT ;  /* 0x000000ffcb00720c */ /* 0x000fc60003fa6270 */
[----:B------:R-:W3:Y:S04]  /*16cf0*/  LDL R201, [R1+0x85bc] ;  /* 0x0085bc0001c97983 */ /* 0x000ee80000100800 */
[----:B------:R1:W-:Y:S04]  /*16d00*/  STL [R1+0x94], R140 ;  /* 0x0000948c01007387 */ /* 0x0003e80000100800 */
[----:B------:R-:W4:Y:S01]  /*16d10*/  LDL R203, [R1+0x85c4] ;  /* 0x0085c40001cb7983 */ /* 0x000f220000100800 */
[----:B------:R-:W-:-:S03]  /*16d20*/  ISETP.GE.AND P2, PT, R200, RZ, PT ;  /* 0x000000ffc800720c */ /* 0x000fc60003f46270 */
[----:B------:R-:W4:Y:S01]  /*16d30*/  LDL R200, [R1+0x85c0] ;  /* 0x0085c00001c87983 */ /* 0x000f220000100800 */
[----:B------:R-:W-:Y:S02]  /*16d40*/  ISETP.GT.U32.AND P6, PT, R251, R137, PT ;  /* 0x00000089fb00720c */ /* 0x000fe40003fc4070 */
[----:B------:R-:W-:-:S11]  /*16d50*/  MOV R199, R138 ;  /* 0x0000008a00c77202 */ /* 0x000fd60000000f00 */
[----:B------:R-:W-:-:S04]  /*16d60*/  @!P6 IADD3 R137, R137, -R251, RZ ;  /* 0x800000fb8989e210 */ /* 0x000fc80007ffe0ff */
[C---:B------:R-:W-:Y:S01]  /*16d70*/  ISETP.GT.U32.AND P6, PT, R251.reuse, R137, PT ;  /* 0x00000089fb00720c */ /* 0x040fe20003fc4070 */
[----:B------:R-:W-:Y:S01]  /*16d80*/  @!P5 IMAD.MOV R199, RZ, RZ, -R199 ;  /* 0x000000ffffc7d224 */ /* 0x000fe200078e0ac7 */
[----:B------:R-:W-:Y:S01]  /*16d90*/  ISETP.GT.U32.AND P5, PT, R251, R133, PT ;  /* 0x00000085fb00720c */ /* 0x000fe20003fa4070 */
[----:B------:R-:W-:Y:S01]  /*16da0*/  @!P1 IMAD.MOV R139, RZ, RZ, -R139 ;  /* 0x000000ffff8b9224 */ /* 0x000fe200078e0a8b */
[----:B------:R-:W-:-:S09]  /*16db0*/  IADD3 R168, R189, 0x1cf, RZ ;  /* 0x000001cfbda87810 */ /* 0x000fd20007ffe0ff */
[----:B------:R-:W-:-:S04]  /*16dc0*/  @!P6 IMAD.IADD R137, R137, 0x1, -R251 ;  /* 0x000000018989e824 */ /* 0x000fc800078e0afb */
[----:B------:R-:W-:Y:S01]  /*16dd0*/  IMAD.MOV.U32 R138, RZ, RZ, R137 ;  /* 0x000000ffff8a7224 */ /* 0x000fe200078e0089 */
[----:B------:R-:W-:Y:S04]  /*16de0*/  STL [R1+0x90], R139 ;  /* 0x0000908b01007387 */ /* 0x000fe80000100800 */
[----:B------:R-:W-:Y:S01]  /*16df0*/  @!P2 IADD3 R138, -R138, RZ, RZ ;  /* 0x000000ff8a8aa210 */ /* 0x000fe20007ffe1ff */
[----:B------:R1:W-:Y:S01]  /*16e00*/  STL [R1+0x8eb8], R199 ;  /* 0x008eb8c701007387 */ /* 0x0003e20000100800 */
[----:B------:R-:W-:-:S03]  /*16e10*/  @!P5 IMAD.IADD R133, R133, 0x1, -R251 ;  /* 0x000000018585d824 */ /* 0x000fc600078e0afb */
[----:B------:R-:W-:Y:S01]  /*16e20*/  STL [R1+0x88cc], R168 ;  /* 0x0088cca801007387 */ /* 0x000fe20000100800 */
[----:B------:R-:W-:-:S03]  /*16e30*/  ISETP.GT.U32.AND P4, PT, R251, R136, PT ;  /* 0x00000088fb00720c */ /* 0x000fc60003f84070 */
[----:B------:R-:W-:Y:S01]  /*16e40*/  STL [R1+0x88], R138 ;  /* 0x0000888a01007387 */ /* 0x000fe20000100800 */
[C---:B------:R-:W-:Y:S02]  /*16e50*/  ISETP.GT.U32.AND P2, PT, R251.reuse, R131, PT ;  /* 0x00000083fb00720c */ /* 0x040fe40003f44070 */
[----:B------:R-:W-:Y:S02]  /*16e60*/  ISETP.GE.AND P5, PT, R198, RZ, PT ;  /* 0x000000ffc600720c */ /* 0x000fe40003fa6270 */
[----:B------:R-:W4:Y:S01]  /*16e70*/  LDL R198, [R1+0x85c8] ;  /* 0x0085c80001c67983 */ /* 0x000f220000100800 */
[C---:B------:R-:W-:Y:S02]  /*16e80*/  ISETP.GT.U32.AND P3, PT, R251.reuse, R135, PT ;  /* 0x00000087fb00720c */ /* 0x040fe40003f64070 */
[C---:B------:R-:W-:Y:S02]  /*16e90*/  ISETP.GT.U32.AND P1, PT, R251.reuse, R134, PT ;  /* 0x00000086fb00720c */ /* 0x040fe40003f24070 */
[----:B------:R-:W-:Y:S01]  /*16ea0*/  @!P4 IMAD.IADD R136, R136, 0x1, -R251 ;  /* 0x000000018888c824 */ /* 0x000fe200078e0afb */
[----:B------:R-:W-:-:S03]  /*16eb0*/  ISETP.GT.U32.AND P4, PT, R251, R130, PT ;  /* 0x00000082fb00720c */ /* 0x000fc60003f84070 */
[----:B------:R-:W-:Y:S01]  /*16ec0*/  @!P2 IMAD.IADD R131, R131, 0x1, -R251 ;  /* 0x000000018383a824 */ /* 0x000fe200078e0afb */
[----:B-1----:R-:W-:-:S04]  /*16ed0*/  MOV R140, R136 ;  /* 0x00000088008c7202 */ /* 0x002fc80000000f00 */
[--C-:B------:R-:W-:Y:S01]  /*16ee0*/  @!P3 IMAD.IADD R135, R135, 0x1, -R251.reuse ;  /* 0x000000018787b824 */ /* 0x100fe200078e0afb */
[C---:B------:R-:W-:Y:S01]  /*16ef0*/  ISETP.GT.U32.AND P3, PT, R251.reuse, R129, PT ;  /* 0x00000081fb00720c */ /* 0x040fe20003f64070 */
[--C-:B------:R-:W-:Y:S01]  /*16f00*/  @!P1 IMAD.IADD R134, R134, 0x1, -R251.reuse ;  /* 0x0000000186869824 */ /* 0x100fe200078e0afb */
[----:B------:R-:W-:Y:S01]  /*16f10*/  ISETP.GT.U32.AND P1, PT, R251, R128, PT ;  /* 0x00000080fb00720c */ /* 0x000fe20003f24070 */
[----:B------:R-:W-:Y:S02]  /*16f20*/  @!P5 IMAD.MOV R140, RZ, RZ, -R140 ;  /* 0x000000ffff8cd224 */ /* 0x000fe400078e0a8c */
[----:B------:R-:W-:-:S08]  /*16f30*/  @!P4 IMAD.IADD R130, R130, 0x1, -R251 ;  /* 0x000000018282c824 */ /* 0x000fd000078e0afb */
[--C-:B------:R-:W-:Y:S02]  /*16f40*/  @!P3 IMAD.IADD R129, R129, 0x1, -R251.reuse ;  /* 0x000000018181b824 */ /* 0x100fe400078e0afb */
[----:B------:R-:W-:Y:S01]  /*16f50*/  @!P1 IMAD.IADD R128, R128, 0x1, -R251 ;  /* 0x0000000180809824 */ /* 0x000fe200078e0afb */
[----:B--2---:R-:W-:Y:S02]  /*16f60*/  ISETP.GE.AND P2, PT, R195, RZ, PT ;  /* 0x000000ffc300720c */ /* 0x004fe40003f46270 */
[----:B------:R-:W2:Y:S11]  /*16f70*/  LDL R195, [R1+0x85cc] ;  /* 0x0085cc0001c37983 */ /* 0x000eb60000100800 */
[----:B------:R-:W-:Y:S01]  /*16f80*/  @!P2 IMAD.MOV R135, RZ, RZ, -R135 ;  /* 0x000000ffff87a224 */ /* 0x000fe200078e0a87 */
[----:B---3--:R-:W-:-:S02]  /*16f90*/  ISETP.GE.AND P4, PT, R201, RZ, PT ;  /* 0x000000ffc900720c */ /* 0x008fc40003f86270 */
[----:B------:R-:W3:Y:S04]  /*16fa0*/  LDL R201, [R1+0x85d0] ;  /* 0x0085d00001c97983 */ /* 0x000ee80000100800 */
[----:B------:R-:W-:Y:S01]  /*16fb0*/  STL [R1+0x84], R140 ;  /* 0x0000848c01007387 */ /* 0x000fe20000100800 */
[----:B----4-:R-:W-:-:S03]  /*16fc0*/  ISETP.GE.AND P3, PT, R203, RZ, PT ;  /* 0x000000ffcb00720c */ /* 0x010fc60003f66270 */
[----:B------:R-:W4:Y:S01]  /*16fd0*/  LDL R203, [R1+0x85d4] ;  /* 0x0085d40001cb7983 */ /* 0x000f220000100800 */
[----:B------:R-:W-:-:S03]  /*16fe0*/  ISETP.GE.AND P1, PT, R200, RZ, PT ;  /* 0x000000ffc800720c */ /* 0x000fc60003f26270 */
[----:B------:R-:W-:Y:S04]  /*16ff0*/  STL [R1+0x80], R135 ;  /* 0x0000808701007387 */ /* 0x000fe80000100800 */
[----:B------:R-:W4:Y:S01]  /*17000*/  LDL R200, [R1+0x85d8] ;  /* 0x0085d80001c87983 */ /* 0x000f220000100800 */
[----:B------:R-:W-:-:S13]  /*17010*/  ISETP.GT.U32.AND P6, PT, R251, R132, PT ;  /* 0x00000084fb00720c */ /* 0x000fda0003fc4070 */
[----:B------:R-:W-:-:S05]  /*17020*/  @!P6 IMAD.IADD R132, R132, 0x1, -R251 ;  /* 0x000000018484e824 */ /* 0x000fca00078e0afb */
[C---:B------:R-:W-:Y:S01]  /*17030*/  ISETP.GT.U32.AND P6, PT, R251.reuse, R132, PT ;  /* 0x00000084fb00720c */ /* 0x040fe20003fc4070 */
[----:B------:R-:W-:Y:S01]  /*17040*/  @!P3 IMAD.MOV R133, RZ, RZ, -R133 ;  /* 0x000000ffff85b224 */ /* 0x000fe200078e0a85 */
[----:B------:R-:W-:Y:S02]  /*17050*/  @!P4 IADD3 R134, -R134, RZ, RZ ;  /* 0x000000ff8686c210 */ /* 0x000fe40007ffe1ff */
[----:B------:R-:W-:-:S03]  /*17060*/  ISETP.GT.U32.AND P3, PT, R251, R128, PT ;  /* 0x00000080fb00720c */ /* 0x000fc60003f64070 */
[----:B------:R-:W-:Y:S06]  /*17070*/  STL [R1+0x74], R134 ;  /* 0x0000748601007387 */ /* 0x000fec0000100800 */
[----:B------:R-:W-:Y:S01]  /*17080*/  @!P6 IADD3 R132, R132, -R251, RZ ;  /* 0x800000fb8484e210 */ /* 0x000fe20007ffe0ff */
[----:B------:R1:W-:Y:S01]  /*17090*/  STL [R1+0x60], R133 ;  /* 0x0000608501007387 */ /* 0x0003e20000100800 */
[----:B------:R-:W-:-:S03]  /*170a0*/  IADD3 R199, R189, 0x1d0, RZ ;  /* 0x000001d0bdc77810 */ /* 0x000fc60007ffe0ff */
[----:B-1----:R-:W-:-:S04]  /*170b0*/  IMAD.MOV.U32 R133, RZ, RZ, R132 ;  /* 0x000000ffff857224 */ /* 0x002fc800078e0084 */
[----:B------:R-:W-:Y:S01]  /*170c0*/  @!P1 IMAD.MOV R133, RZ, RZ, -R133 ;  /* 0x000000ffff859224 */ /* 0x000fe200078e0a85 */
[----:B------:R-:W-:Y:S01]  /*170d0*/  STL [R1+0x88d4], R199 ;  /* 0x0088d4c701007387 */ /* 0x000fe20000100800 */
[----:B------:R-:W-:-:S03]  /*170e0*/  @!P3 IMAD.IADD R128, R128, 0x1, -R251 ;  /* 0x000000018080b824 */ /* 0x000fc600078e0afb */
[----:B------:R-:W-:Y:S01]  /*170f0*/  STL [R1+0x50], R133 ;  /* 0x0000508501007387 */ /* 0x000fe20000100800 */
[----:B------:R-:W-:-:S03]  /*17100*/  ISETP.GE.AND P3, PT, R198, RZ, PT ;  /* 0x000000ffc600720c */ /* 0x000fc60003f66270 */
[----:B------:R-:W4:Y:S01]  /*17110*/  LDL R198, [R1+0x85dc] ;  /* 0x0085dc0001c67983 */ /* 0x000f220000100800 */
[C---:B------:R-:W-:Y:S02]  /*17120*/  ISETP.GT.U32.AND P5, PT, R251.reuse, R131, PT ;  /* 0x00000083fb00720c */ /* 0x040fe40003fa4070 */
[C---:B------:R-:W-:Y:S02]  /*17130*/  ISETP.GT.U32.AND P1, PT, R251.reuse, R126, PT ;  /* 0x0000007efb00720c */ /* 0x040fe40003f24070 */
[C---:B------:R-:W-:Y:S02]  /*17140*/  ISETP.GT.U32.AND P2, PT, R251.reuse, R130, PT ;  /* 0x00000082fb00720c */ /* 0x040fe40003f44070 */
[----:B------:R-:W-:-:S07]  /*17150*/  ISETP.GT.U32.AND P4, PT, R251, R129, PT ;  /* 0x00000081fb00720c */ /* 0x000fce0003f84070 */
[--C-:B------:R-:W-:Y:S01]  /*17160*/  @!P5 IMAD.IADD R131, R131, 0x1, -R251.reuse ;  /* 0x000000018383d824 */ /* 0x100fe200078e0afb */
[C---:B------:R-:W-:Y:S01]  /*17170*/  ISETP.GT.U32.AND P5, PT, R251.reuse, R125, PT ;  /* 0x0000007dfb00720c */ /* 0x040fe20003fa4070 */
[--C-:B------:R-:W-:Y:S02]  /*17180*/  @!P1 IMAD.IADD R126, R126, 0x1, -R251.reuse ;  /* 0x000000017e7e9824 */ /* 0x100fe400078e0afb */
[----:B------:R-:W-:Y:S02]  /*17190*/  @!P2 IADD3 R130, R130, -R251, RZ ;  /* 0x800000fb8282a210 */ /* 0x000fe40007ffe0ff */
[----:B------:R-:W-:Y:S01]  /*171a0*/  ISETP.GT.U32.AND P2, PT, R251, R124, PT ;  /* 0x0000007cfb00720c */ /* 0x000fe20003f44070 */
[----:B------:R-:W-:Y:S01]  /*171b0*/  @!P4 IMAD.IADD R129, R129, 0x1, -R251 ;  /* 0x000000018181c824 */ /* 0x000fe200078e0afb */
[----:B------:R-:W-:Y:S01]  /*171c0*/  ISETP.GT.U32.AND P4, PT, R251, R123, PT ;  /* 0x0000007bfb00720c */ /* 0x000fe20003f84070 */
[----:B------:R-:W-:-:S05]  /*171d0*/  IMAD.MOV.U32 R135, RZ, RZ, R131 ;  /* 0x000000ffff877224 */ /* 0x000fca00078e0083 */
[----:B------:R-:W-:Y:S01]  /*171e0*/  @!P5 IADD3 R125, R125, -R251, RZ ;  /* 0x800000fb7d7dd210 */ /* 0x000fe20007ffe0ff */
[----:B------:R-:W-:-:S04]  /*171f0*/  @!P3 IMAD.MOV R135, RZ, RZ, -R135 ;  /* 0x000000ffff87b224 */ /* 0x000fc800078e0a87 */
[--C-:B------:R-:W-:Y:S02]  /*17200*/  @!P2 IMAD.IADD R124, R124, 0x1, -R251.reuse ;  /* 0x000000017c7ca824 */ /* 0x100fe400078e0afb */
[----:B------:R-:W-:Y:S01]  /*17210*/  @!P4 IMAD.IADD R123, R123, 0x1, -R251 ;  /* 0x000000017b7bc824 */ /* 0x000fe200078e0afb */
[----:B--2---:R-:W-:Y:S02]  /*17220*/  ISETP.GE.AND P1, PT, R195, RZ, PT ;  /* 0x000000ffc300720c */ /* 0x004fe40003f26270 */
[----:B------:R-:W2:Y:S01]  /*17230*/  LDL R195, [R1+0x85e0] ;  /* 0x0085e00001c37983 */ /* 0x000ea20000100800 */
[----:B---3--:R-:W-:-:S03]  /*17240*/  ISETP.GE.AND P5, PT, R201, RZ, PT ;  /* 0x000000ffc900720c */ /* 0x008fc60003fa6270 */
[----:B------:R-:W3:Y:S01]  /*17250*/  LDL R201, [R1+0x85e4] ;  /* 0x0085e40001c97983 */ /* 0x000ee20000100800 */
[----:B----4-:R-:W-:-:S03]  /*17260*/  ISETP.GE.AND P2, PT, R203, RZ, PT ;  /* 0x000000ffcb00720c */ /* 0x010fc60003f46270 */
[----:B------:R-:W4:Y:S04]  /*17270*/  LDL R203, [R1+0x85ec] ;  /* 0x0085ec0001cb7983 */ /* 0x000f280000100800 */
[----:B------:R-:W-:Y:S01]  /*17280*/  STL [R1+0x4c], R135 ;  /* 0x00004c8701007387 */ /* 0x000fe20000100800 */
[----:B------:R-:W-:-:S03]  /*17290*/  ISETP.GE.AND P4, PT, R200, RZ, PT ;  /* 0x000000ffc800720c */ /* 0x000fc60003f86270 */
[----:B------:R-:W4:Y:S01]  /*172a0*/  LDL R200, [R1+0x85e8] ;  /* 0x0085e80001c87983 */ /* 0x000f220000100800 */
[C---:B------:R-:W-:Y:S02]  /*172b0*/  ISETP.GT.U32.AND P6, PT, R251.reuse, R127, PT ;  /* 0x0000007ffb00720c */ /* 0x040fe40003fc4070 */
[----:B------:R-:W-:Y:S02]  /*172c0*/  @!P2 IADD3 R128, -R128, RZ, RZ ;  /* 0x000000ff8080a210 */ /* 0x000fe40007ffe1ff */
[----:B------:R-:W-:-:S09]  /*172d0*/  ISETP.GT.U32.AND P2, PT, R251, R123, PT ;  /* 0x0000007bfb00720c */ /* 0x000fd20003f44070 */
[----:B------:R-:W-:-:S05]  /*172e0*/  @!P6 IMAD.IADD R127, R127, 0x1, -R251 ;  /* 0x000000017f7fe824 */ /* 0x000fca00078e0afb */
[C---:B------:R-:W-:Y:S02]  /*172f0*/  ISETP.GT.U32.AND P6, PT, R251.reuse, R127, PT ;  /* 0x0000007ffb00720c */ /* 0x040fe40003fc4070 */
[----:B------:R-:W-:Y:S02]  /*17300*/  IABS R187, R188 ;  /* 0x000000bc00bb7213 */ /* 0x000fe40000000000 */
[----:B------:R-:W-:Y:S01]  /*17310*/  IABS R193, R193 ;  /* 0x000000c100c17213 */ /* 0x000fe20000000000 */
[----:B------:R-:W-:Y:S01]  /*17320*/  @!P5 IMAD.MOV R129, RZ, RZ, -R129 ;  /* 0x000000ffff81d224 */ /* 0x000fe200078e0a81 */
[----:B------:R-:W-:Y:S01]  /*17330*/  ISETP.GT.U32.AND P3, PT, R251, R126, PT ;  /* 0x0000007efb00720c */ /* 0x000fe20003f64070 */
[----:B------:R-:W-:-:S04]  /*17340*/  IMAD.HI.U32 R188, R252, R187, RZ ;  /* 0x000000bbfcbc7227 */ /* 0x000fc800078e00ff */
[----:B------:R-:W-:Y:S01]  /*17350*/  IMAD.HI.U32 R194, R252, R193, RZ ;  /* 0x000000c1fcc27227 */ /* 0x000fe200078e00ff */
[----:B------:R-:W-:Y:S03]  /*17360*/  STL [R1+0x18], R129 ;  /* 0x0000188101007387 */ /* 0x000fe60000100800 */
[--C-:B------:R-:W-:Y:S01]  /*17370*/  @!P6 IMAD.IADD R127, R127, 0x1, -R251.reuse ;  /* 0x000000017f7fe824 */ /* 0x100fe200078e0afb */
[----:B------:R-:W-:Y:S01]  /*17380*/  IADD3 R188, -R188, RZ, RZ ;  /* 0x000000ffbcbc7210 */ /* 0x000fe20007ffe1ff */
[----:B------:R1:W-:Y:S01]  /*17390*/  STL [R1+0xc], R128 ;  /* 0x00000c8001007387 */ /* 0x0003e20000100800 */
[----:B------:R-:W-:Y:S02]  /*173a0*/  IMAD.MOV R191, RZ, RZ, -R194 ;  /* 0x000000ffffbf7224 */ /* 0x000fe400078e0ac2 */
[----:B------:R-:W-:Y:S02]  /*173b0*/  @!P2 IMAD.IADD R123, R123, 0x1, -R251 ;  /* 0x000000017b7ba824 */ /* 0x000fe400078e0afb */
[----:B------:R-:W-:-:S02]  /*173c0*/  IMAD.MOV.U32 R194, RZ, RZ, R130 ;  /* 0x000000ffffc27224 */ /* 0x000fc400078e0082 */
[----:B-1----:R-:W-:Y:S02]  /*173d0*/  IMAD.MOV.U32 R128, RZ, RZ, R127 ;  /* 0x000000ffff807224 */ /* 0x002fe400078e007f */
[----:B------:R-:W-:Y:S01]  /*173e0*/  IMAD R182, R251, R188, R187 ;  /* 0x000000bcfbb67224 */ /* 0x000fe200078e02bb */
[----:B------:R-:W-:Y:S01]  /*173f0*/  IADD3 R188, R189, 0x1d1, RZ ;  /* 0x000001d1bdbc7810 */ /* 0x000fe20007ffe0ff */
[----:B------:R-:W-:Y:S01]  /*17400*/  @!P4 IMAD.MOV R128, RZ, RZ, -R128 ;  /* 0x000000ffff80c224 */ /* 0x000fe200078e0a80 */
[----:B------:R-:W-:Y:S01]  /*17410*/  ISETP.GE.AND P2, PT, R198, RZ, PT ;  /* 0x000000ffc600720c */ /* 0x000fe20003f46270 */
[----:B------:R-:W-:Y:S01]  /*17420*/  @!P1 IMAD.MOV R194, RZ, RZ, -R194 ;  /* 0x000000ffffc29224 */ /* 0x000fe200078e0ac2 */
[C---:B------:R-:W-:Y:S01]  /*17430*/  ISETP.GT.U32.AND P4, PT, R251.reuse, R121, PT ;  /* 0x00000079fb00720c */ /* 0x040fe20003f84070 */
[----:B------:R-:W-:Y:S01]  /*17440*/  @!P3 IMAD.IADD R126, R126, 0x1, -R251 ;  /* 0x000000017e7eb824 */ /* 0x000fe200078e0afb */
[----:B------:R-:W-:Y:S01]  /*17450*/  ISETP.GT.U32.AND P1, PT, R251, R125, PT ;  /* 0x0000007dfb00720c */ /* 0x000fe20003f24070 */
[----:B------:R-:W-:Y:S02]  /*17460*/  STL [R1+0x88d8], R188 ;  /* 0x0088d8bc01007387 */ /* 0x000fe40000100800 */
[----:B------:R-:W-:-:S02]  /*17470*/  IMAD.MOV.U32 R130, RZ, RZ, R126 ;  /* 0x000000ffff827224 */ /* 0x000fc400078e007e */
[----:B------:R-:W-:Y:S01]  /*17480*/  STL [R1+0x8], R128 ;  /* 0x0000088001007387 */ /* 0x000fe20000100800 */
[----:B------:R-:W-:-:S03]  /*17490*/  ISETP.GT.U32.AND P5, PT, R251, R124, PT ;  /* 0x0000007cfb00720c */ /* 0x000fc60003fa4070 */
[----:B------:R-:W4:Y:S01]  /*174a0*/  LDL R196, [R1+0x85f8] ;  /* 0x0085f80001c47983 */ /* 0x000f220000100800 */
[----:B------:R-:W-:Y:S02]  /*174b0*/  @!P2 IMAD.MOV R130, RZ, RZ, -R130 ;  /* 0x000000ffff82a224 */ /* 0x000fe400078e0a82 */
[----:B------:R-:W-:Y:S01]  /*174c0*/  IMAD R193, R251, R191, R193 ;  /* 0x000000bffbc17224 */ /* 0x000fe200078e02c1 */
[----:B------:R-:W4:Y:S01]  /*174d0*/  LDL R190, [R1+0x85f4] ;  /* 0x0085f40001be7983 */ /* 0x000f220000100800 */
[--C-:B------:R-:W-:Y:S01]  /*174e0*/  @!P4 IMAD.IADD R121, R121, 0x1, -R251.reuse ;  /* 0x000000017979c824 */ /* 0x100fe200078e0afb */
[----:B------:R-:W-:Y:S01]  /*174f0*/  ISETP.GT.U32.AND P3, PT, R251, R120, PT ;  /* 0x00000078fb00720c */ /* 0x000fe20003f64070 */
[----:B------:R-:W-:Y:S01]  /*17500*/  @!P1 IMAD.IADD R125, R125, 0x1, -R251 ;  /* 0x000000017d7d9824 */ /* 0x000fe200078e0afb */
[----:B------:R-:W4:Y:S01]  /*17510*/  LDL R191, [R1+0x85f0] ;  /* 0x0085f00001bf7983 */ /* 0x000f220000100800 */
[----:B------:R-:W-:-:S03]  /*17520*/  ISETP.GT.U32.AND P1, PT, R251, R119, PT ;  /* 0x00000077fb00720c */ /* 0x000fc60003f24070 */
[----:B------:R-:W-:Y:S01]  /*17530*/  STL [R1+0x4], R130 ;  /* 0x0000048201007387 */ /* 0x000fe20000100800 */
[----:B------:R-:W-:Y:S02]  /*17540*/  @!P5 IADD3 R124, R124, -R251, RZ ;  /* 0x800000fb7c7cd210 */ /* 0x000fe40007ffe0ff */
[----:B------:R-:W-:Y:S01]  /*17550*/  ISETP.GT.U32.AND P5, PT, R251, R118, PT ;  /* 0x00000076fb00720c */ /* 0x000fe20003fa4070 */
[----:B------:R-:W4:Y:S03]  /*17560*/  LDL R198, [R1+0x8600] ;  /* 0x0086000001c67983 */ /* 0x000f260000100800 */
[----:B------:R-:W-:-:S03]  /*17570*/  @!P3 IMAD.IADD R120, R120, 0x1, -R251 ;  /* 0x000000017878b824 */ /* 0x000fc600078e0afb */
[----:B------:R-:W-:-:S06]  /*17580*/  @!P1 IADD3 R119, R119, -R251, RZ ;  /* 0x800000fb77779210 */ /* 0x000fcc0007ffe0ff */
[----:B------:R-:W-:Y:S01]  /*17590*/  @!P5 IMAD.IADD R118, R118, 0x1, -R251 ;  /* 0x000000017676d824 */ /* 0x000fe200078e0afb */
[----:B------:R-:W-:Y:S02]  /*175a0*/  IADD3 R187, R189, 0x1d2, RZ ;  /* 0x000001d2bdbb7810 */ /* 0x000fe40007ffe0ff */
[----:B--2---:R-:W-:Y:S02]  /*175b0*/  ISETP.GE.AND P4, PT, R195, RZ, PT ;  /* 0x000000ffc300720c */ /* 0x004fe40003f86270 */
[----:B------:R-:W2:Y:S01]  /*175c0*/  LDL R195, [R1+0x85fc] ;  /* 0x0085fc0001c37983 */ /* 0x000ea20000100800 */
[----:B---3--:R-:W-:Y:S01]  /*175d0*/  ISETP.GE.AND P3, PT, R201, RZ, PT ;  /* 0x000000ffc900720c */ /* 0x008fe20003f66270 */
[----:B------:R-:W-:Y:S01]  /*175e0*/  IMAD.MOV.U32 R201, RZ, RZ, R124 ;  /* 0x000000ffffc97224 */ /* 0x000fe200078e007c */
[----:B----4-:R-:W-:Y:S02]  /*175f0*/  ISETP.GE.AND P1, PT, R203, RZ, PT ;  /* 0x000000ffcb00720c */ /* 0x010fe40003f26270 */
[----:B------:R-:W-:-:S02]  /*17600*/  MOV R203, R125 ;  /* 0x0000007d00cb7202 */ /* 0x000fc40000000f00 */
[----:B------:R-:W-:Y:S01]  /*17610*/  ISETP.GE.AND P5, PT, R200, RZ, PT ;  /* 0x000000ffc800720c */ /* 0x000fe20003fa6270 */
[----:B------:R-:W-:-:S06]  /*17620*/  IMAD.MOV.U32 R200, RZ, RZ, R123 ;  /* 0x000000ffffc87224 */ /* 0x000fcc00078e007b */
[----:B------:R-:W-:Y:S01]  /*17630*/  @!P3 IADD3 R201, -R201, RZ, RZ ;  /* 0x000000ffc9c9b210 */ /* 0x000fe20007ffe1ff */
[----:B------:R-:W-:Y:S02]  /*17640*/  @!P4 IMAD.MOV R203, RZ, RZ, -R203 ;  /* 0x000000ffffcbc224 */ /* 0x000fe400078e0acb */
[----:B------:R-:W-:-:S03]  /*17650*/  @!P1 IMAD.MOV R200, RZ, RZ, -R200 ;  /* 0x000000ffffc89224 */ /* 0x000fc600078e0ac8 */
[----:B------:R-:W-:Y:S04]  /*17660*/  STL [R1+0x8e30], R203 ;  /* 0x008e30cb01007387 */ /* 0x000fe80000100800 */
[----:B------:R-:W-:Y:S04]  /*17670*/  STL [R1+0x8e34], R201 ;  /* 0x008e34c901007387 */ /* 0x000fe80000100800 */
[----:B------:R-:W-:Y:S04]  /*17680*/  STL [R1+0x8e38], R200 ;  /* 0x008e38c801007387 */ /* 0x000fe80000100800 */
[----:B------:R-:W-:Y:S04]  /*17690*/  STL [R1+0x88dc], R187 ;  /* 0x0088dcbb01007387 */ /* 0x000fe80000100800 */
[----:B------:R-:W3:Y:S01]  /*176a0*/  LDL R186, [R1+0x8610] ;  /* 0x0086100001ba7983 */ /* 0x000ee20000100800 */
[----:B------:R-:W-:-:S02]  /*176b0*/  ISETP.GT.U32.AND P6, PT, R251, R122, PT ;  /* 0x0000007afb00720c */ /* 0x000fc40003fc4070 */
[C---:B------:R-:W-:Y:S01]  /*176c0*/  ISETP.GT.U32.AND P2, PT, R251.reuse, R121, PT ;  /* 0x00000079fb00720c */ /* 0x040fe20003f44070 */
[----:B------:R-:W4:Y:S01]  /*176d0*/  LDL R180, [R1+0x860c] ;  /* 0x00860c0001b47983 */ /* 0x000f220000100800 */
[C---:B------:R-:W-:Y:S02]  /*176e0*/  ISETP.GT.U32.AND P3, PT, R251.reuse, R119, PT ;  /* 0x00000077fb00720c */ /* 0x040fe40003f64070 */
[----:B------:R-:W-:-:S07]  /*176f0*/  ISETP.GT.U32.AND P4, PT, R251, R120, PT ;  /* 0x00000078fb00720c */ /* 0x000fce0003f84070 */
[----:B------:R-:W-:Y:S02]  /*17700*/  @!P6 IADD3 R122, R122, -R251, RZ ;  /* 0x800000fb7a7ae210 */ /* 0x000fe40007ffe0ff */
[--C-:B------:R-:W-:Y:S02]  /*17710*/  @!P2 IMAD.IADD R121, R121, 0x1, -R251.reuse ;  /* 0x000000017979a824 */ /* 0x100fe400078e0afb */
[C---:B------:R-:W-:Y:S02]  /*17720*/  ISETP.GT.U32.AND P6, PT, R251.reuse, R122, PT ;  /* 0x0000007afb00720c */ /* 0x040fe40003fc4070 */
[----:B------:R-:W-:Y:S02]  /*17730*/  IABS R183, R183 ;  /* 0x000000b700b77213 */ /* 0x000fe40000000000 */
[----:B------:R-:W-:Y:S01]  /*17740*/  ISETP.GT.U32.AND P2, PT, R251, R115, PT ;  /* 0x00000073fb00720c */ /* 0x000fe20003f44070 */
[----:B------:R-:W-:Y:S02]  /*17750*/  @!P3 IMAD.IADD R119, R119, 0x1, -R251 ;  /* 0x000000017777b824 */ /* 0x000fe400078e0afb */
[----:B------:R-:W-:Y:S01]  /*17760*/  IMAD.HI.U32 R184, R252, R183, RZ ;  /* 0x000000b7fcb87227 */ /* 0x000fe200078e00ff */
[----:B------:R-:W-:-:S02]  /*17770*/  ISETP.GT.U32.AND P3, PT, R251, R113, PT ;  /* 0x00000071fb00720c */ /* 0x000fc40003f64070 */
[----:B------:R-:W-:Y:S01]  /*17780*/  @!P4 IADD3 R120, R120, -R251, RZ ;  /* 0x800000fb7878c210 */ /* 0x000fe20007ffe0ff */
[----:B------:R-:W-:Y:S01]  /*17790*/  IMAD.MOV R181, RZ, RZ, -R184 ;  /* 0x000000ffffb57224 */ /* 0x000fe200078e0ab8 */
[C---:B------:R-:W-:Y:S01]  /*177a0*/  ISETP.GT.U32.AND P4, PT, R251.reuse, R114, PT ;  /* 0x00000072fb00720c */ /* 0x040fe20003f84070 */
[----:B------:R-:W-:Y:S01]  /*177b0*/  @!P6 IMAD.IADD R122, R122, 0x1, -R251 ;  /* 0x000000017a7ae824 */ /* 0x000fe200078e0afb */
[C---:B------:R-:W-:Y:S01]  /*177c0*/  ISETP.GT.U32.AND P6, PT, R251.reuse, R117, PT ;  /* 0x00000075fb00720c */ /* 0x040fe20003fc4070 */
[C---:B------:R-:W-:Y:S01]  /*177d0*/  IMAD R177, R251.reuse, R181, R183 ;  /* 0x000000b5fbb17224 */ /* 0x040fe200078e02b7 */
[----:B------:R-:W-:Y:S02]  /*177e0*/  ISETP.GT.U32.AND P1, PT, R251, R118, PT ;  /* 0x00000076fb00720c */ /* 0x000fe40003f24070 */
[----:B------:R-:W-:Y:S01]  /*177f0*/  @!P2 IADD3 R115, R115, -R251, RZ ;  /* 0x800000fb7373a210 */ /* 0x000fe20007ffe0ff */
[----:B------:R-:W-:Y:S01]  /*17800*/  IMAD.MOV.U32 R123, RZ, RZ, R122 ;  /* 0x000000ffff7b7224 */ /* 0x000fe200078e007a */
[----:B------:R-:W4:Y:S04]  /*17810*/  LDL R181, [R1+0x8604] ;  /* 0x0086040001b57983 */ /* 0x000f280000100800 */
[----:B------:R-:W4:Y:S01]  /*17820*/  LDL R183, [R1+0x8608] ;  /* 0x0086080001b77983 */ /* 0x000f220000100800 */
[----:B------:R-:W-:Y:S01]  /*17830*/  ISETP.GE.AND P2, PT, R196, RZ, PT ;  /* 0x000000ffc400720c */ /* 0x000fe20003f46270 */
[----:B------:R-:W-:Y:S01]  /*17840*/  @!P5 IMAD.MOV R123, RZ, RZ, -R123 ;  /* 0x000000ffff7bd224 */ /* 0x000fe200078e0a7b */
[----:B------:R-:W-:Y:S01]  /*17850*/  ISETP.GT.U32.AND P5, PT, R251, R116, PT ;  /* 0x00000074fb00720c */ /* 0x000fe20003fa4070 */
[--C-:B------:R-:W-:Y:S01]  /*17860*/  @!P3 IMAD.IADD R113, R113, 0x1, -R251.reuse ;  /* 0x000000017171b824 */ /* 0x100fe200078e0afb */
[----:B------:R-:W4:Y:S01]  /*17870*/  LDL R184, [R1+0x8614] ;  /* 0x0086140001b87983 */ /* 0x000f220000100800 */
[----:B------:R-:W-:-:S02]  /*17880*/  @!P4 IMAD.IADD R114, R114, 0x1, -R251 ;  /* 0x000000017272c824 */ /* 0x000fc400078e0afb */
[--C-:B------:R-:W-:Y:S02]  /*17890*/  @!P6 IMAD.IADD R117, R117, 0x1, -R251.reuse ;  /* 0x000000017575e824 */ /* 0x100fe400078e0afb */
[----:B------:R-:W-:-:S03]  /*178a0*/  @!P1 IMAD.IADD R118, R118, 0x1, -R251 ;  /* 0x0000000176769824 */ /* 0x000fc600078e0afb */
[----:B------:R-:W-:Y:S02]  /*178b0*/  ISETP.GT.U32.AND P6, PT, R251, R117, PT ;  /* 0x00000075fb00720c */ /* 0x000fe40003fc4070 */
[----:B------:R-:W-:Y:S01]  /*178c0*/  ISETP.GE.AND P1, PT, R191, RZ, PT ;  /* 0x000000ffbf00720c */ /* 0x000fe20003f26270 */
[----:B------:R-:W-:Y:S01]  /*178d0*/  @!P5 IMAD.IADD R116, R116, 0x1, -R251 ;  /* 0x000000017474d824 */ /* 0x000fe200078e0afb */
[----:B------:R-:W-:Y:S02]  /*178e0*/  ISETP.GE.AND P5, PT, R190, RZ, PT ;  /* 0x000000ffbe00720c */ /* 0x000fe40003fa6270 */
[----:B------:R-:W-:Y:S01]  /*178f0*/  ISETP.GE.AND P4, PT, R198, RZ, PT ;  /* 0x000000ffc600720c */ /* 0x000fe20003f86270 */
[----:B------:R-:W-:Y:S02]  /*17900*/  IMAD.MOV.U32 R198, RZ, RZ, R121 ;  /* 0x000000ffffc67224 */ /* 0x000fe400078e0079 */
[----:B------:R-:W-:-:S04]  /*17910*/  IMAD.MOV.U32 R196, RZ, RZ, R120 ;  /* 0x000000ffffc47224 */ /* 0x000fc800078e0078 */
[----:B------:R-:W-:Y:S02]  /*17920*/  @!P6 IMAD.IADD R117, R117, 0x1, -R251 ;  /* 0x000000017575e824 */ /* 0x000fe400078e0afb */
[----:B------:R-:W-:Y:S02]  /*17930*/  IMAD.MOV.U32 R191, RZ, RZ, R118 ;  /* 0x000000ffffbf7224 */ /* 0x000fe400078e0076 */
[----:B------:R-:W-:Y:S01]  /*17940*/  @!P1 IMAD.MOV R198, RZ, RZ, -R198 ;  /* 0x000000ffffc69224 */ /* 0x000fe200078e0ac6 */
[----:B------:R-:W-:Y:S01]  /*17950*/  @!P5 IADD3 R196, -R196, RZ, RZ ;  /* 0x000000ffc4c4d210 */ /* 0x000fe20007ffe1ff */
[----:B------:R-:W-:Y:S02]  /*17960*/  IMAD.MOV.U32 R190, RZ, RZ, R117 ;  /* 0x000000ffffbe7224 */ /* 0x000fe400078e0075 */
[----:B------:R-:W-:Y:S01]  /*17970*/  @!P4 IMAD.MOV R191, RZ, RZ, -R191 ;  /* 0x000000ffffbfc224 */ /* 0x000fe200078e0abf */
[----:B------:R-:W-:Y:S01]  /*17980*/  STL [R1+0x8e3c], R198 ;  /* 0x008e3cc601007387 */ /* 0x000fe20000100800 */
[----:B------:R-:W-:-:S03]  /*17990*/  IADD3 R185, R189, 0x1d3, RZ ;  /* 0x000001d3bdb97810 */ /* 0x000fc60007ffe0ff */
[----:B------:R-:W-:Y:S01]  /*179a0*/  STL [R1+0x8e40], R196 ;  /* 0x008e40c401007387 */ /* 0x000fe20000100800 */
[----:B--2---:R-:W-:Y:S01]  /*179b0*/  ISETP.GE.AND P3, PT, R195, RZ, PT ;  /* 0x000000ffc300720c */ /* 0x004fe20003f66270 */
[----:B------:R-:W-:-:S04]  /*179c0*/  IMAD.MOV.U32 R195, RZ, RZ, R119 ;  /* 0x000000ffffc37224 */ /* 0x000fc800078e0077 */
[----:B------:R-:W-:Y:S01]  /*179d0*/  @!P2 IMAD.MOV R195, RZ, RZ, -R195 ;  /* 0x000000ffffc3a224 */ /* 0x000fe200078e0ac3 */
[----:B------:R-:W-:-:S13]  /*179e0*/  ISETP.GT.U32.AND P2, PT, R251, R114, PT ;  /* 0x00000072fb00720c */ /* 0x000fda0003f44070 */
[--C-:B------:R-:W-:Y:S01]  /*179f0*/  @!P2 IMAD.IADD R114, R114, 0x1, -R251.reuse ;  /* 0x000000017272a824 */ /* 0x100fe200078e0afb */
[----:B------:R-:W-:Y:S01]  /*17a00*/  ISETP.GT.U32.AND P2, PT, R251, R108, PT ;  /* 0x0000006cfb00720c */ /* 0x000fe20003f44070 */
[----:B------:R-:W-:Y:S01]  /*17a10*/  @!P3 IMAD.MOV R190, RZ, RZ, -R190 ;  /* 0x000000ffffbeb224 */ /* 0x000fe200078e0abe */
[----:B------:R-:W-:Y:S04]  /*17a20*/  STL [R1+0x8e44], R195 ;  /* 0x008e44c301007387 */ /* 0x000fe80000100800 */
[----:B------:R-:W-:Y:S04]  /*17a30*/  STL [R1+0x8e48], R191 ;  /* 0x008e48bf01007387 */ /* 0x000fe80000100800 */
[----:B------:R-:W-:Y:S03]  /*17a40*/  STL [R1+0x8e4c], R190 ;  /* 0x008e4cbe01007387 */ /* 0x000fe60000100800 */
[----:B------:R-:W-:Y:S01]  /*17a50*/  @!P2 IMAD.IADD R108, R108, 0x1, -R251 ;  /* 0x000000016c6ca824 */ /* 0x000fe200078e0afb */
[----:B------:R-:W-:Y:S01]  /*17a60*/  STL [R1+0x88e8], R185 ;  /* 0x0088e8b901007387 */ /* 0x000fe20000100800 */
[----:B---3--:R-:W-:-:S03]  /*17a70*/  ISETP.GE.AND P2, PT, R186, RZ, PT ;  /* 0x000000ffba00720c */ /* 0x008fc60003f46270 */
[----:B------:R-:W2:Y:S01]  /*17a80*/  LDL R186, [R1+0x8628] ;  /* 0x0086280001ba7983 */ /* 0x000ea20000100800 */
[C---:B------:R-:W-:Y:S02]  /*17a90*/  ISETP.GT.U32.AND P1, PT, R251.reuse, R116, PT ;  /* 0x00000074fb00720c */ /* 0x040fe40003f24070 */
[C---:B------:R-:W-:Y:S02]  /*17aa0*/  ISETP.GT.U32.AND P5, PT, R251.reuse, R115, PT ;  /* 0x00000073fb00720c */ /* 0x040fe40003fa4070 */
[C---:B------:R-:W-:Y:S02]  /*17ab0*/  ISETP.GT.U32.AND P4, PT, R251.reuse, R113, PT ;  /* 0x00000071fb00720c */ /* 0x040fe40003f84070 */
[----:B------:R-:W-:Y:S02]  /*17ac0*/  ISETP.GT.U32.AND P3, PT, R251, R111, PT ;  /* 0x0000006ffb00720c */ /* 0x000fe40003f64070 */
[----:B------:R-:W-:-:S05]  /*17ad0*/  IABS R178, R178 ;  /* 0x000000b200b27213 */ /* 0x000fca0000000000 */
[----:B------:R-:W-:Y:S02]  /*17ae0*/  @!P1 IADD3 R116, R116, -R251, RZ ;  /* 0x800000fb74749210 */ /* 0x000fe40007ffe0ff */
[----:B------:R-:W-:Y:S01]  /*17af0*/  ISETP.GT.U32.AND P1, PT, R251, R110, PT ;  /* 0x0000006efb00720c */ /* 0x000fe20003f24070 */
[----:B------:R-:W-:-:S04]  /*17b00*/  IMAD.HI.U32 R179, R252, R178, RZ ;  /* 0x000000b2fcb37227 */ /* 0x000fc800078e00ff */
[--C-:B------:R-:W-:Y:S01]  /*17b10*/  @!P5 IMAD.IADD R115, R115, 0x1, -R251.reuse ;  /* 0x000000017373d824 */ /* 0x100fe200078e0afb */
[----:B------:R-:W-:Y:S01]  /*17b20*/  ISETP.GT.U32.AND P5, PT, R251, R109, PT ;  /* 0x0000006dfb00720c */ /* 0x000fe20003fa4070 */
[----:B------:R-:W-:Y:S01]  /*17b30*/  @!P4 IMAD.IADD R113, R113, 0x1, -R251 ;  /* 0x000000017171c824 */ /* 0x000fe200078e0afb */
[----:B------:R-:W-:Y:S01]  /*17b40*/  @!P3 IADD3 R111, R111, -R251, RZ ;  /* 0x800000fb6f6fb210 */ /* 0x000fe20007ffe0ff */
[----:B------:R-:W-:Y:S01]  /*17b50*/  IMAD.MOV R176, RZ, RZ, -R179 ;  /* 0x000000ffffb07224 */ /* 0x000fe200078e0ab3 */
[----:B------:R-:W-:Y:S01]  /*17b60*/  ISETP.GT.U32.AND P6, PT, R251, R112, PT ;  /* 0x00000070fb00720c */ /* 0x000fe20003fc4070 */
[----:B------:R-:W3:Y:S02]  /*17b70*/  LDL R179, [R1+0x8618] ;  /* 0x0086180001b37983 */ /* 0x000ee40000100800 */
[----:B------:R-:W-:Y:S01]  /*17b80*/  @!P1 IMAD.IADD R110, R110, 0x1, -R251 ;  /* 0x000000016e6e9824 */ /* 0x000fe200078e0afb */
[----:B----4-:R-:W-:Y:S02]  /*17b90*/  ISETP.GE.AND P1, PT, R180, RZ, PT ;  /* 0x000000ffb400720c */ /* 0x010fe40003f26270 */
[----:B------:R-:W4:Y:S01]  /*17ba0*/  LDL R180, [R1+0x8624] ;  /* 0x0086240001b47983 */ /* 0x000f220000100800 */
[----:B------:R-:W-:-:S03]  /*17bb0*/  ISETP.GE.AND P4, PT, R181, RZ, PT ;  /* 0x000000ffb500720c */ /* 0x000fc60003f86270 */
[----:B------:R-:W4:Y:S01]  /*17bc0*/  LDL R181, [R1+0x861c] ;  /* 0x00861c0001b57983 */ /* 0x000f220000100800 */
[----:B------:R-:W-:-:S03]  /*17bd0*/  ISETP.GE.AND P3, PT, R183, RZ, PT ;  /* 0x000000ffb700720c */ /* 0x000fc60003f66270 */
[----:B------:R-:W4:Y:S01]  /*17be0*/  LDL R183, [R1+0x8620] ;  /* 0x0086200001b77983 */ /* 0x000f220000100800 */
[----:B------:R-:W-:Y:S01]  /*17bf0*/  @!P5 IMAD.IADD R109, R109, 0x1, -R251 ;  /* 0x000000016d6dd824 */ /* 0x000fe200078e0afb */
[----:B------:R-:W-:Y:S01]  /*17c00*/  @!P6 IADD3 R112, R112, -R251, RZ ;  /* 0x800000fb7070e210 */ /* 0x000fe20007ffe0ff */
[----:B------:R-:W-:-:S03]  /*17c10*/  @!P1 IMAD.MOV R114, RZ, RZ, -R114 ;  /* 0x000000ffff729224 */ /* 0x000fc600078e0a72 */
[C---:B------:R-:W-:Y:S02]  /*17c20*/  ISETP.GT.U32.AND P1, PT, R251.reuse, R109, PT ;  /* 0x0000006dfb00720c */ /* 0x040fe40003f24070 */
[----:B------:R-:W-:Y:S02]  /*17c30*/  ISETP.GT.U32.AND P6, PT, R251, R112, PT ;  /* 0x00000070fb00720c */ /* 0x000fe40003fc4070 */
[----:B------:R-:W-:Y:S01]  /*17c40*/  ISETP.GE.AND P5, PT, R184, RZ, PT ;  /* 0x000000ffb800720c */ /* 0x000fe20003fa6270 */
[----:B------:R-:W-:-:S08]  /*17c50*/  @!P4 IMAD.MOV R116, RZ, RZ, -R116 ;  /* 0x000000ffff74c224 */ /* 0x000fd000078e0a74 */
[--C-:B------:R-:W-:Y:S01]  /*17c60*/  @!P1 IMAD.IADD R109, R109, 0x1, -R251.reuse ;  /* 0x000000016d6d9824 */ /* 0x100fe200078e0afb */
[----:B------:R-:W-:Y:S01]  /*17c70*/  ISETP.GT.U32.AND P1, PT, R251, R103, PT ;  /* 0x00000067fb00720c */ /* 0x000fe20003f24070 */
[----:B------:R-:W-:Y:S02]  /*17c80*/  @!P6 IMAD.IADD R112, R112, 0x1, -R251 ;  /* 0x000000017070e824 */ /* 0x000fe400078e0afb */
[----:B------:R-:W-:Y:S02]  /*17c90*/  @!P3 IMAD.MOV R115, RZ, RZ, -R115 ;  /* 0x000000ffff73b224 */ /* 0x000fe400078e0a73 */
[----:B------:R-:W-:Y:S01]  /*17ca0*/  @!P5 IMAD.MOV R113, RZ, RZ, -R113 ;  /* 0x000000ffff71d224 */ /* 0x000fe200078e0a71 */
[----:B------:R-:W-:Y:S01]  /*17cb0*/  @!P2 IADD3 R112, -R112, RZ, RZ ;  /* 0x000000ff7070a210 */ /* 0x000fe20007ffe1ff */
[----:B------:R-:W-:Y:S01]  /*17cc0*/  STL [R1+0x8e50], R116 ;  /* 0x008e507401007387 */ /* 0x000fe20000100800 */
[----:B------:R-:W-:-:S03]  /*17cd0*/  IADD3 R184, R189, 0x1d4, RZ ;  /* 0x000001d4bdb87810 */ /* 0x000fc60007ffe0ff */
[----:B------:R-:W-:Y:S02]  /*17ce0*/  STL [R1+0x8e54], R115 ;  /* 0x008e547301007387 */ /* 0x000fe40000100800 */
[----:B------:R-:W-:Y:S02]  /*17cf0*/  @!P1 IMAD.IADD R103, R103, 0x1, -R251 ;  /* 0x0000000167679824 */ /* 0x000fe400078e0afb */
[----:B------:R-:W-:Y:S04]  /*17d00*/  STL [R1+0x8e58], R113 ;  /* 0x008e587101007387 */ /* 0x000fe80000100800 */
[----:B------:R-:W-:Y:S04]  /*17d10*/  STL [R1+0x8e5c], R112 ;  /* 0x008e5c7001007387 */ /* 0x000fe80000100800 */
[----:B------:R-:W-:Y:S01]  /*17d20*/  STL [R1+0x88f0], R184 ;  /* 0x0088f0b801007387 */ /* 0x000fe20000100800 */
[----:B------:R-:W-:-:S02]  /*17d30*/  ISETP.GT.U32.AND P4, PT, R251, R111, PT ;  /* 0x0000006ffb00720c */ /* 0x000fc40003f84070 */
[----:B------:R-:W-:Y:S01]  /*17d40*/  ISETP.GT.U32.AND P3, PT, R251, R110, PT ;  /* 0x0000006efb00720c */ /* 0x000fe20003f64070 */
[----:B------:R-:W4:Y:S01]  /*17d50*/  LDL R175, [R1+0x862c] ;  /* 0x00862c0001af7983 */ /* 0x000f220000100800 */
[----:B--2---:R-:W-:-:S03]  /*17d60*/  ISETP.GE.AND P1, PT, R186, RZ, PT ;  /* 0x000000ffba00720c */ /* 0x004fc60003f26270 */
[----:B------:R-:W2:Y:S06]  /*17d70*/  LDL R186, [R1+0x8638] ;  /* 0x0086380001ba7983 */ /* 0x000eac0000100800 */
[--C-:B------:R-:W-:Y:S01]  /*17d80*/  @!P4 IMAD.IADD R111, R111, 0x1, -R251.reuse ;  /* 0x000000016f6fc824 */ /* 0x100fe200078e0afb */
[C---:B------:R-:W-:Y:S02]  /*17d90*/  ISETP.GT.U32.AND P5, PT, R251.reuse, R108, PT ;  /* 0x0000006cfb00720c */ /* 0x040fe40003fa4070 */
[C---:B------:R-:W-:Y:S02]  /*17da0*/  ISETP.GT.U32.AND P2, PT, R251.reuse, R106, PT ;  /* 0x0000006afb00720c */ /* 0x040fe40003f44070 */
[C---:B------:R-:W-:Y:S01]  /*17db0*/  ISETP.GT.U32.AND P4, PT, R251.reuse, R105, PT ;  /* 0x00000069fb00720c */ /* 0x040fe20003f84070 */
[----:B------:R-:W-:Y:S01]  /*17dc0*/  @!P3 IMAD.IADD R110, R110, 0x1, -R251 ;  /* 0x000000016e6eb824 */ /* 0x000fe200078e0afb */
[----:B------:R-:W-:-:S02]  /*17dd0*/  ISETP.GT.U32.AND P3, PT, R251, R104, PT ;  /* 0x00000068fb00720c */ /* 0x000fc40003f64070 */
[----:B------:R-:W-:-:S05]  /*17de0*/  ISETP.GT.U32.AND P6, PT, R251, R107, PT ;  /* 0x0000006bfb00720c */ /* 0x000fca0003fc4070 */
[--C-:B------:R-:W-:Y:S02]  /*17df0*/  @!P5 IMAD.IADD R108, R108, 0x1, -R251.reuse ;  /* 0x000000016c6cd824 */ /* 0x100fe400078e0afb */
[--C-:B------:R-:W-:Y:S02]  /*17e00*/  @!P2 IMAD.IADD R106, R106, 0x1, -R251.reuse ;  /* 0x000000016a6aa824 */ /* 0x100fe400078e0afb */
[----:B------:R-:W-:Y:S01]  /*17e10*/  @!P4 IMAD.IADD R105, R105, 0x1, -R251 ;  /* 0x000000016969c824 */ /* 0x000fe200078e0afb */
[----:B---3--:R-:W-:Y:S02]  /*17e20*/  ISETP.GE.AND P5, PT, R179, RZ, PT ;  /* 0x000000ffb300720c */ /* 0x008fe40003fa6270 */
[----:B------:R-:W3:Y:S01]  /*17e30*/  LDL R179, [R1+0x8630] ;  /* 0x0086300001b37983 */ /* 0x000ee20000100800 */
[----:B----4-:R-:W-:-:S03]  /*17e40*/  ISETP.GE.AND P2, PT, R181, RZ, PT ;  /* 0x000000ffb500720c */ /* 0x010fc60003f46270 */
[----:B------:R-:W4:Y:S01]  /*17e50*/  LDL R181, [R1+0x8634] ;  /* 0x0086340001b57983 */ /* 0x000f220000100800 */
[----:B------:R-:W-:Y:S01]  /*17e60*/  ISETP.GE.AND P4, PT, R183, RZ, PT ;  /* 0x000000ffb700720c */ /* 0x000fe20003f86270 */
[----:B------:R-:W-:Y:S01]  /*17e70*/  @!P3 IMAD.IADD R104, R104, 0x1, -R251 ;  /* 0x000000016868b824 */ /* 0x000fe200078e0afb */
[----:B------:R-:W-:-:S04]  /*17e80*/  @!P6 IADD3 R107, R107, -R251, RZ ;  /* 0x800000fb6b6be210 */ /* 0x000fc80007ffe0ff */
[----:B------:R-:W-:-:S07]  /*17e90*/  ISETP.GT.U32.AND P6, PT, R251, R107, PT ;  /* 0x0000006bfb00720c */ /* 0x000fce0003fc4070 */
[----:B------:R-:W-:Y:S01]  /*17ea0*/  @!P4 IMAD.MOV R109, RZ, RZ, -R109 ;  /* 0x000000ffff6dc224 */ /* 0x000fe200078e0a6d */
[----:B------:R-:W-:Y:S02]  /*17eb0*/  ISETP.GT.U32.AND P4, PT, R251, R104, PT ;  /* 0x00000068fb00720c */ /* 0x000fe40003f84070 */
[----:B------:R-:W-:Y:S02]  /*17ec0*/  ISETP.GE.AND P3, PT, R180, RZ, PT ;  /* 0x000000ffb400720c */ /* 0x000fe40003f66270 */
[----:B------:R-:W4:Y:S01]  /*17ed0*/  LDL R180, [R1+0x863c] ;  /* 0x00863c0001b47983 */ /* 0x000f220000100800 */
[----:B------:R-:W-:Y:S01]  /*17ee0*/  @!P6 IADD3 R107, R107, -R251, RZ ;  /* 0x800000fb6b6be210 */ /* 0x000fe20007ffe0ff */
[----:B------:R-:W-:-:S07]  /*17ef0*/  @!P5 IMAD.MOV R111, RZ, RZ, -R111 ;  /* 0x000000ffff6fd224 */ /* 0x000fce00078e0a6f */
[----:B------:R-:W-:Y:S01]  /*17f00*/  @!P4 IMAD.IADD R104, R104, 0x1, -R251 ;  /* 0x000000016868c824 */ /* 0x000fe200078e0afb */
[----:B------:R-:W-:Y:S01]  /*17f10*/  ISETP.GT.U32.AND P4, PT, R251, R98, PT ;  /* 0x00000062fb00720c */ /* 0x000fe20003f84070 */
[----:B------:R-:W-:Y:S01]  /*17f20*/  @!P2 IMAD.MOV R110, RZ, RZ, -R110 ;  /* 0x000000ffff6ea224 */ /* 0x000fe200078e0a6e */
[----:B------:R-:W-:Y:S01]  /*17f30*/  @!P3 IADD3 R108, -R108, RZ, RZ ;  /* 0x000000ff6c6cb210 */ /* 0x000fe20007ffe1ff */
[----:B------:R-:W-:Y:S01]  /*17f40*/  @!P1 IMAD.MOV R107, RZ, RZ, -R107 ;  /* 0x000000ffff6b9224 */ /* 0x000fe200078e0a6b */
[----:B------:R-:W-:Y:S01]  /*17f50*/  STL [R1+0x8e60], R111 ;  /* 0x008e606f01007387 */ /* 0x000fe20000100800 */
[----:B------:R-:W-:-:S03]  /*17f60*/  IADD3 R183, R189, 0x1d5, RZ ;  /* 0x000001d5bdb77810 */ /* 0x000fc60007ffe0ff */
[----:B------:R-:W-:Y:S04]  /*17f70*/  STL [R1+0x8e64], R110 ;  /* 0x008e646e01007387 */ /* 0x000fe80000100800 */
[----:B------:R-:W-:Y:S01]  /*17f80*/  STL [R1+0x8e68], R109 ;  /* 0x008e686d01007387 */ /* 0x000fe20000100800 */
[----:B------:R-:W-:-:S03]  /*17f90*/  @!P4 IADD3 R98, R98, -R251, RZ ;  /* 0x800000fb6262c210 */ /* 0x000fc60007ffe0ff */
[----:B------:R-:W-:Y:S04]  /*17fa0*/  STL [R1+0x8e6c], R108 ;  /* 0x008e6c6c01007387 */ /* 0x000fe80000100800 */
[----:B------:R-:W-:Y:S04]  /*17fb0*/  STL [R1+0x8e70], R107 ;  /* 0x008e706b01007387 */ /* 0x000fe80000100800 */
[----:B------:R-:W-:Y:S01]  /*17fc0*/  STL [R1+0x88f8], R183 ;  /* 0x0088f8b701007387 */ /* 0x000fe20000100800 */
[----:B--2---:R-:W-:-:S03]  /*17fd0*/  ISETP.GE.AND P4, PT, R186, RZ, PT ;  /* 0x000000ffba00720c */ /* 0x004fc60003f86270 */
[----:B------:R-:W2:Y:S01]  /*17fe0*/  LDL R186, [R1+0x864c] ;  /* 0x00864c0001ba7983 */ /* 0x000ea20000100800 */
[C---:B------:R-:W-:Y:S02]  /*17ff0*/  ISETP.GT.U32.AND P5, PT, R251.reuse, R106, PT ;  /* 0x0000006afb00720c */ /* 0x040fe40003fa4070 */
[C---:B------:R-:W-:Y:S02]  /*18000*/  ISETP.GT.U32.AND P2, PT, R251.reuse, R105, PT ;  /* 0x00000069fb00720c */ /* 0x040fe40003f44070 */
[C---:B------:R-:W-:Y:S02]  /*18010*/  ISETP.GT.U32.AND P3, PT, R251.reuse, R103, PT ;  /* 0x00000067fb00720c */ /* 0x040fe40003f64070 */
[----:B------:R-:W-:-:S07]  /*18020*/  ISETP.GT.U32.AND P1, PT, R251, R101, PT ;  /* 0x00000065fb00720c */ /* 0x000fce0003f24070 */
[--C-:B------:R-:W-:Y:S01]  /*18030*/  @!P5 IMAD.IADD R106, R106, 0x1, -R251.reuse ;  /* 0x000000016a6ad824 */ /* 0x100fe200078e0afb */
[----:B------:R-:W-:Y:S01]  /*18040*/  ISETP.GT.U32.AND P5, PT, R251, R100, PT ;  /* 0x00000064fb00720c */ /* 0x000fe20003fa4070 */
[--C-:B------:R-:W-:Y:S01]  /*18050*/  @!P2 IMAD.IADD R105, R105, 0x1, -R251.reuse ;  /* 0x000000016969a824 */ /* 0x100fe200078e0afb */
[----:B------:R-:W-:Y:S02]  /*18060*/  ISETP.GT.U32.AND P2, PT, R251, R99, PT ;  /* 0x00000063fb00720c */ /* 0x000fe40003f44070 */
[----:B------:R-:W-:Y:S01]  /*18070*/  @!P3 IADD3 R103, R103, -R251, RZ ;  /* 0x800000fb6767b210 */ /* 0x000fe20007ffe0ff */
[----:B------:R-:W-:Y:S01]  /*18080*/  @!P1 IMAD.IADD R101, R101, 0x1, -R251 ;  /* 0x0000000165659824 */ /* 0x000fe200078e0afb */
[----:B------:R-:W-:Y:S02]  /*18090*/  ISETP.GE.AND P3, PT, R175, RZ, PT ;  /* 0x000000ffaf00720c */ /* 0x000fe40003f66270 */
[----:B------:R-:W-:Y:S01]  /*180a0*/  ISETP.GT.U32.AND P6, PT, R251, R102, PT ;  /* 0x00000066fb00720c */ /* 0x000fe20003fc4070 */
[----:B------:R-:W2:Y:S01]  /*180b0*/  LDL R175, [R1+0x8640] ;  /* 0x0086400001af7983 */ /* 0x000ea20000100800 */
[----:B---3--:R-:W-:-:S03]  /*180c0*/  ISETP.GE.AND P1, PT, R179, RZ, PT ;  /* 0x000000ffb300720c */ /* 0x008fc60003f26270 */
[----:B------:R-:W-:Y:S01]  /*180d0*/  @!P5 IMAD.IADD R100, R100, 0x1, -R251 ;  /* 0x000000016464d824 */ /* 0x000fe200078e0afb */
[----:B------:R-:W3:Y:S01]  /*180e0*/  LDL R179, [R1+0x8644] ;  /* 0x0086440001b37983 */ /* 0x000ee20000100800 */
[----:B----4-:R-:W-:-:S03]  /*180f0*/  ISETP.GE.AND P5, PT, R181, RZ, PT ;  /* 0x000000ffb500720c */ /* 0x010fc60003fa6270 */
[----:B------:R-:W4:Y:S01]  /*18100*/  LDL R181, [R1+0x8648] ;  /* 0x0086480001b57983 */ /* 0x000f220000100800 */
[--C-:B------:R-:W-:Y:S02]  /*18110*/  @!P2 IMAD.IADD R99, R99, 0x1, -R251.reuse ;  /* 0x000000016363a824 */ /* 0x100fe400078e0afb */
[----:B------:R-:W-:-:S07]  /*18120*/  @!P6 IMAD.IADD R102, R102, 0x1, -R251 ;  /* 0x000000016666e824 */ /* 0x000fce00078e0afb */
[----:B------:R-:W-:Y:S02]  /*18130*/  @!P5 IADD3 R104, -R104, RZ, RZ ;  /* 0x000000ff6868d210 */ /* 0x000fe40007ffe1ff */
[C---:B------:R-:W-:Y:S02]  /*18140*/  ISETP.GT.U32.AND P5, PT, R251.reuse, R99, PT ;  /* 0x00000063fb00720c */ /* 0x040fe40003fa4070 */
[----:B------:R-:W-:Y:S02]  /*18150*/  ISETP.GT.U32.AND P6, PT, R251, R102, PT ;  /* 0x00000066fb00720c */ /* 0x000fe40003fc4070 */
[----:B------:R-:W-:Y:S02]  /*18160*/  ISETP.GE.AND P2, PT, R180, RZ, PT ;  /* 0x000000ffb400720c */ /* 0x000fe40003f46270 */
[----:B------:R-:W4:Y:S01]  /*18170*/  LDL R180, [R1+0x8650] ;  /* 0x0086500001b47983 */ /* 0x000f220000100800 */
[----:B------:R-:W-:-:S06]  /*18180*/  @!P3 IMAD.MOV R106, RZ, RZ, -R106 ;  /* 0x000000ffff6ab224 */ /* 0x000fcc00078e0a6a */
[----:B------:R-:W-:Y:S02]  /*18190*/  @!P5 IADD3 R99, R99, -R251, RZ ;  /* 0x800000fb6363d210 */ /* 0x000fe40007ffe0ff */
[----:B------:R-:W-:Y:S01]  /*181a0*/  ISETP.GT.U32.AND P5, PT, R251, R93, PT ;  /* 0x0000005dfb00720c */ /* 0x000fe20003fa4070 */
[----:B------:R-:W-:Y:S02]  /*181b0*/  @!P6 IMAD.IADD R102, R102, 0x1, -R251 ;  /* 0x000000016666e824 */ /* 0x000fe400078e0afb */
[----:B------:R-:W-:Y:S02]  /*181c0*/  @!P1 IMAD.MOV R105, RZ, RZ, -R105 ;  /* 0x000000ffff699224 */ /* 0x000fe400078e0a69 */
[----:B------:R-:W-:Y:S01]  /*181d0*/  @!P2 IMAD.MOV R103, RZ, RZ, -R103 ;  /* 0x000000ffff67a224 */ /* 0x000fe200078e0a67 */
[----:B------:R-:W-:Y:S01]  /*181e0*/  STL [R1+0x8e74], R106 ;  /* 0x008e746a01007387 */ /* 0x000fe20000100800 */
[----:B------:R-:W-:Y:S01]  /*181f0*/  @!P4 IMAD.MOV R102, RZ, RZ, -R102 ;  /* 0x000000ffff66c224 */ /* 0x000fe200078e0a66 */
[----:B------:R-:W-:-:S02]  /*18200*/  IADD3 R169, R189, 0x1d6, RZ ;  /* 0x000001d6bda97810 */ /* 0x000fc40007ffe0ff */
[----:B------:R-:W-:Y:S04]  /*18210*/  STL [R1+0x8e78], R105 ;  /* 0x008e786901007387 */ /* 0x000fe80000100800 */
[----:B------:R-:W-:Y:S01]  /*18220*/  STL [R1+0x8e7c], R104 ;  /* 0x008e7c6801007387 */ /* 0x000fe20000100800 */
[----:B------:R-:W-:-:S03]  /*18230*/  @!P5 IMAD.IADD R93, R93, 0x1, -R251 ;  /* 0x000000015d5dd824 */ /* 0x000fc600078e0afb */
        /* <DEDUP_REMOVED lines=10> */
[C---:B------:R-:W-:Y:S01]  /*182e0*/  ISETP.GT.U32.AND P3, PT, R251.reuse, R95, PT ;  /* 0x0000005ffb00720c */ /* 0x040fe20003f64070 */
[--C-:B------:R-:W-:Y:S01]  /*182f0*/  @!P1 IMAD.IADD R100, R100, 0x1, -R251.reuse ;  /* 0x0000000164649824 */ /* 0x100fe200078e0afb */
[C---:B------:R-:W-:Y:S01]  /*18300*/  ISETP.GT.U32.AND P1, PT, R251.reuse, R94, PT ;  /* 0x0000005efb00720c */ /* 0x040fe20003f24070 */
[--C-:B------:R-:W-:Y:S02]  /*18310*/  @!P2 IMAD.IADD R98, R98, 0x1, -R251.reuse ;  /* 0x000000016262a824 */ /* 0x100fe400078e0afb */
[----:B------:R-:W-:Y:S01]  /*18320*/  @!P4 IMAD.IADD R96, R96, 0x1, -R251 ;  /* 0x000000016060c824 */ /* 0x000fe200078e0afb */
[C---:B------:R-:W-:Y:S01]  /*18330*/  ISETP.GT.U32.AND P6, PT, R251.reuse, R97, PT ;  /* 0x00000061fb00720c */ /* 0x040fe20003fc4070 */
[----:B------:R-:W-:Y:S01]  /*18340*/  IMAD R172, R251, R176, R178 ;  /* 0x000000b0fbac7224 */ /* 0x000fe200078e02b2 */
[----:B------:R-:W-:Y:S01]  /*18350*/  ISETP.GE.AND P2, PT, R175, RZ, PT ;  /* 0x000000ffaf00720c */ /* 0x000fe20003f46270 */
[----:B------:R-:W2:Y:S01]  /*18360*/  LDL R178, [R1+0x8654] ;  /* 0x0086540001b27983 */ /* 0x000ea20000100800 */
[----:B---3--:R-:W-:-:S03]  /*18370*/  ISETP.GE.AND P4, PT, R179, RZ, PT ;  /* 0x000000ffb300720c */ /* 0x008fc60003f86270 */
[--C-:B------:R-:W-:Y:S01]  /*18380*/  @!P3 IMAD.IADD R95, R95, 0x1, -R251.reuse ;  /* 0x000000015f5fb824 */ /* 0x100fe200078e0afb */
[----:B------:R-:W3:Y:S04]  /*18390*/  LDL R175, [R1+0x8658] ;  /* 0x0086580001af7983 */ /* 0x000ee80000100800 */
[----:B------:R-:W3:Y:S01]  /*183a0*/  LDL R179, [R1+0x865c] ;  /* 0x00865c0001b37983 */ /* 0x000ee20000100800 */
[----:B----4-:R-:W-:Y:S02]  /*183b0*/  ISETP.GE.AND P3, PT, R181, RZ, PT ;  /* 0x000000ffb500720c */ /* 0x010fe40003f66270 */
[----:B------:R-:W-:Y:S01]  /*183c0*/  @!P1 IADD3 R94, R94, -R251, RZ ;  /* 0x800000fb5e5e9210 */ /* 0x000fe20007ffe0ff */
[----:B------:R-:W-:-:S10]  /*183d0*/  @!P6 IMAD.IADD R97, R97, 0x1, -R251 ;  /* 0x000000016161e824 */ /* 0x000fd400078e0afb */
[----:B------:R-:W-:Y:S01]  /*183e0*/  @!P3 IMAD.MOV R99, RZ, RZ, -R99 ;  /* 0x000000ffff63b224 */ /* 0x000fe200078e0a63 */
[C---:B------:R-:W-:Y:S02]  /*183f0*/  ISETP.GT.U32.AND P3, PT, R251.reuse, R94, PT ;  /* 0x0000005efb00720c */ /* 0x040fe40003f64070 */
[C---:B------:R-:W-:Y:S02]  /*18400*/  ISETP.GT.U32.AND P6, PT, R251.reuse, R97, PT ;  /* 0x00000061fb00720c */ /* 0x040fe40003fc4070 */
[----:B------:R-:W-:Y:S02]  /*18410*/  ISETP.GE.AND P1, PT, R180, RZ, PT ;  /* 0x000000ffb400720c */ /* 0x000fe40003f26270 */
[----:B------:R-:W4:Y:S07]  /*18420*/  LDL R180, [R1+0x8664] ;  /* 0x0086640001b47983 */ /* 0x000f2e0000100800 */
[--C-:B------:R-:W-:Y:S01]  /*18430*/  @!P3 IMAD.IADD R94, R94, 0x1, -R251.reuse ;  /* 0x000000015e5eb824 */ /* 0x100fe200078e0afb */
[----:B------:R-:W-:Y:S01]  /*18440*/  ISETP.GT.U32.AND P3, PT, R251, R88, PT ;  /* 0x00000058fb00720c */ /* 0x000fe20003f64070 */
[----:B------:R-:W-:Y:S01]  /*18450*/  @!P6 IMAD.IADD R97, R97, 0x1, -R251 ;  /* 0x000000016161e824 */ /* 0x000fe200078e0afb */
[----:B------:R-:W-:Y:S01]  /*18460*/  @!P4 IADD3 R100, -R100, RZ, RZ ;  /* 0x000000ff6464c210 */ /* 0x000fe20007ffe1ff */
[----:B------:R-:W-:Y:S01]  /*18470*/  @!P2 IMAD.MOV R101, RZ, RZ, -R101 ;  /* 0x000000ffff65a224 */ /* 0x000fe200078e0a65 */
[----:B------:R-:W-:Y:S01]  /*18480*/  IADD3 R181, R189, 0x1d7, RZ ;  /* 0x000001d7bdb57810 */ /* 0x000fe20007ffe0ff */
[----:B------:R-:W-:-:S03]  /*18490*/  @!P5 IMAD.MOV R97, RZ, RZ, -R97 ;  /* 0x000000ffff61d224 */ /* 0x000fc600078e0a61 */
        /* <DEDUP_REMOVED lines=9> */
[C---:B------:R-:W-:Y:S01]  /*18530*/  ISETP.GT.U32.AND P4, PT, R251.reuse, R95, PT ;  /* 0x0000005ffb00720c */ /* 0x040fe20003f84070 */
[----:B------:R-:W-:Y:S01]  /*18540*/  @!P1 IMAD.MOV R98, RZ, RZ, -R98 ;  /* 0x000000ffff629224 */ /* 0x000fe200078e0a62 */
[C---:B------:R-:W-:Y:S02]  /*18550*/  ISETP.GT.U32.AND P1, PT, R251.reuse, R93, PT ;  /* 0x0000005dfb00720c */ /* 0x040fe40003f24070 */
[----:B------:R-:W-:-:S07]  /*18560*/  ISETP.GT.U32.AND P5, PT, R251, R91, PT ;  /* 0x0000005bfb00720c */ /* 0x000fce0003fa4070 */
[--C-:B------:R-:W-:Y:S01]  /*18570*/  @!P2 IMAD.IADD R96, R96, 0x1, -R251.reuse ;  /* 0x000000016060a824 */ /* 0x100fe200078e0afb */
[----:B------:R-:W-:Y:S02]  /*18580*/  ISETP.GT.U32.AND P2, PT, R251, R90, PT ;  /* 0x0000005afb00720c */ /* 0x000fe40003f44070 */
[----:B------:R-:W-:Y:S02]  /*18590*/  @!P4 IADD3 R95, R95, -R251, RZ ;  /* 0x800000fb5f5fc210 */ /* 0x000fe40007ffe0ff */
[----:B------:R-:W-:Y:S01]  /*185a0*/  ISETP.GT.U32.AND P4, PT, R251, R89, PT ;  /* 0x00000059fb00720c */ /* 0x000fe20003f84070 */
[--C-:B------:R-:W-:Y:S02]  /*185b0*/  @!P1 IMAD.IADD R93, R93, 0x1, -R251.reuse ;  /* 0x000000015d5d9824 */ /* 0x100fe400078e0afb */
[----:B------:R-:W-:Y:S01]  /*185c0*/  @!P5 IMAD.IADD R91, R91, 0x1, -R251 ;  /* 0x000000015b5bd824 */ /* 0x000fe200078e0afb */
[----:B------:R-:W-:Y:S02]  /*185d0*/  ISETP.GE.AND P1, PT, R178, RZ, PT ;  /* 0x000000ffb200720c */ /* 0x000fe40003f26270 */
[----:B------:R-:W-:Y:S01]  /*185e0*/  ISETP.GT.U32.AND P6, PT, R251, R92, PT ;  /* 0x0000005cfb00720c */ /* 0x000fe20003fc4070 */
[----:B------:R-:W2:Y:S01]  /*185f0*/  LDL R178, [R1+0x8668] ;  /* 0x0086680001b27983 */ /* 0x000ea20000100800 */
[----:B---3--:R-:W-:-:S02]  /*18600*/  ISETP.GE.AND P5, PT, R175, RZ, PT ;  /* 0x000000ffaf00720c */ /* 0x008fc40003fa6270 */
[----:B------:R-:W-:Y:S01]  /*18610*/  @!P2 IADD3 R90, R90, -R251, RZ ;  /* 0x800000fb5a5aa210 */ /* 0x000fe20007ffe0ff */
[----:B------:R-:W3:Y:S01]  /*18620*/  LDL R175, [R1+0x866c] ;  /* 0x00866c0001af7983 */ /* 0x000ee20000100800 */
[----:B------:R-:W-:-:S03]  /*18630*/  ISETP.GE.AND P2, PT, R179, RZ, PT ;  /* 0x000000ffb300720c */ /* 0x000fc60003f46270 */
[----:B------:R-:W3:Y:S01]  /*18640*/  LDL R179, [R1+0x8670] ;  /* 0x0086700001b37983 */ /* 0x000ee20000100800 */
[----:B------:R-:W-:-:S03]  /*18650*/  @!P4 IMAD.IADD R89, R89, 0x1, -R251 ;  /* 0x000000015959c824 */ /* 0x000fc600078e0afb */
[----:B------:R-:W-:-:S06]  /*18660*/  @!P6 IMAD.IADD R92, R92, 0x1, -R251 ;  /* 0x000000015c5ce824 */ /* 0x000fcc00078e0afb */
[----:B------:R-:W-:Y:S01]  /*18670*/  @!P2 IMAD.MOV R94, RZ, RZ, -R94 ;  /* 0x000000ffff5ea224 */ /* 0x000fe200078e0a5e */
[C---:B------:R-:W-:Y:S02]  /*18680*/  ISETP.GT.U32.AND P2, PT, R251.reuse, R89, PT ;  /* 0x00000059fb00720c */ /* 0x040fe40003f44070 */
[----:B------:R-:W-:Y:S02]  /*18690*/  ISETP.GT.U32.AND P6, PT, R251, R92, PT ;  /* 0x0000005cfb00720c */ /* 0x000fe40003fc4070 */
[----:B----4-:R-:W-:Y:S02]  /*186a0*/  ISETP.GE.AND P4, PT, R180, RZ, PT ;  /* 0x000000ffb400720c */ /* 0x010fe40003f86270 */
[----:B------:R-:W4:Y:S07]  /*186b0*/  LDL R180, [R1+0x8674] ;  /* 0x0086740001b47983 */ /* 0x000f2e0000100800 */
[--C-:B------:R-:W-:Y:S01]  /*186c0*/  @!P2 IMAD.IADD R89, R89, 0x1, -R251.reuse ;  /* 0x000000015959a824 */ /* 0x100fe200078e0afb */
[----:B------:R-:W-:Y:S01]  /*186d0*/  ISETP.GT.U32.AND P2, PT, R251, R83, PT ;  /* 0x00000053fb00720c */ /* 0x000fe20003f44070 */
[----:B------:R-:W-:Y:S01]  /*186e0*/  @!P6 IMAD.IADD R92, R92, 0x1, -R251 ;  /* 0x000000015c5ce824 */ /* 0x000fe200078e0afb */
[----:B------:R-:W-:Y:S01]  /*186f0*/  @!P1 IADD3 R96, -R96, RZ, RZ ;  /* 0x000000ff60609210 */ /* 0x000fe20007ffe1ff */
[----:B------:R-:W-:Y:S01]  /*18700*/  @!P5 IMAD.MOV R95, RZ, RZ, -R95 ;  /* 0x000000ffff5fd224 */ /* 0x000fe200078e0a5f */
[----:B------:R-:W-:Y:S01]  /*18710*/  IADD3 R170, R189, 0x1d8, RZ ;  /* 0x000001d8bdaa7810 */ /* 0x000fe20007ffe0ff */
[----:B------:R-:W-:-:S02]  /*18720*/  @!P3 IMAD.MOV R92, RZ, RZ, -R92 ;  /* 0x000000ffff5cb224 */ /* 0x000fc400078e0a5c */
[----:B------:R-:W-:Y:S01]  /*18730*/  @!P4 IMAD.MOV R93, RZ, RZ, -R93 ;  /* 0x000000ffff5dc224 */ /* 0x000fe200078e0a5d */
[----:B------:R-:W-:Y:S05]  /*18740*/  STL [R1+0x8e98], R96 ;  /* 0x008e986001007387 */ /* 0x000fea0000100800 */
[----:B------:R-:W-:Y:S01]  /*18750*/  @!P2 IMAD.IADD R83, R83, 0x1, -R251 ;  /* 0x000000015353a824 */ /* 0x000fe200078e0afb */
[----:B------:R-:W-:Y:S04]  /*18760*/  STL.64 [R1+0x8ea0], R94 ;  /* 0x008ea05e01007387 */ /* 0x000fe80000100a00 */
[----:B------:R1:W-:Y:S04]  /*18770*/  STL.64 [R1+0x8ea8], R92 ;  /* 0x008ea85c01007387 */ /* 0x0003e80000100a00 */
[----:B------:R-:W-:Y:S01]  /*18780*/  STL [R1+0x8904], R170 ;  /* 0x008904aa01007387 */ /* 0x000fe20000100800 */
[----:B--2---:R-:W-:-:S03]  /*18790*/  ISETP.GE.AND P2, PT, R186, RZ, PT ;  /* 0x000000ffba00720c */ /* 0x004fc60003f46270 */
[----:B------:R-:W2:Y:S01]  /*187a0*/  LDL R186, [R1+0x8688] ;  /* 0x0086880001ba7983 */ /* 0x000ea20000100800 */
[C---:B------:R-:W-:Y:S02]  /*187b0*/  ISETP.GT.U32.AND P1, PT, R251.reuse, R91, PT ;  /* 0x0000005bfb00720c */ /* 0x040fe40003f24070 */
[C---:B------:R-:W-:Y:S02]  /*187c0*/  ISETP.GT.U32.AND P5, PT, R251.reuse, R90, PT ;  /* 0x0000005afb00720c */ /* 0x040fe40003fa4070 */
[C---:B------:R-:W-:Y:S02]  /*187d0*/  ISETP.GT.U32.AND P4, PT, R251.reuse, R88, PT ;  /* 0x00000058fb00720c */ /* 0x040fe40003f84070 */
[----:B------:R-:W-:-:S07]  /*187e0*/  ISETP.GT.U32.AND P3, PT, R251, R86, PT ;  /* 0x00000056fb00720c */ /* 0x000fce0003f64070 */
[----:B------:R-:W-:Y:S02]  /*187f0*/  @!P1 IADD3 R91, R91, -R251, RZ ;  /* 0x800000fb5b5b9210 */ /* 0x000fe40007ffe0ff */
[C---:B------:R-:W-:Y:S01]  /*18800*/  ISETP.GT.U32.AND P1, PT, R251.reuse, R85, PT ;  /* 0x00000055fb00720c */ /* 0x040fe20003f24070 */
[--C-:B------:R-:W-:Y:S01]  /*18810*/  @!P5 IMAD.IADD R90, R90, 0x1, -R251.reuse ;  /* 0x000000015a5ad824 */ /* 0x100fe200078e0afb */
[----:B------:R-:W-:Y:S01]  /*18820*/  ISETP.GT.U32.AND P5, PT, R251, R84, PT ;  /* 0x00000054fb00720c */ /* 0x000fe20003fa4070 */
[----:B------:R-:W-:Y:S01]  /*18830*/  @!P4 IMAD.IADD R88, R88, 0x1, -R251 ;  /* 0x000000015858c824 */ /* 0x000fe200078e0afb */
[----:B------:R-:W-:Y:S02]  /*18840*/  @!P3 IADD3 R86, R86, -R251, RZ ;  /* 0x800000fb5656b210 */ /* 0x000fe40007ffe0ff */
[----:B------:R-:W-:Y:S02]  /*18850*/  ISETP.GE.AND P4, PT, R178, RZ, PT ;  /* 0x000000ffb200720c */ /* 0x000fe40003f86270 */
[----:B------:R-:W2:Y:S01]  /*18860*/  LDL R178, [R1+0x867c] ;  /* 0x00867c0001b27983 */ /* 0x000ea20000100800 */
[----:B---3--:R-:W-:-:S04]  /*18870*/  ISETP.GE.AND P3, PT, R175, RZ, PT ;  /* 0x000000ffaf00720c */ /* 0x008fc80003f66270 */
[----:B------:R-:W-:Y:S01]  /*18880*/  @!P1 IMAD.IADD R85, R85, 0x1, -R251 ;  /* 0x0000000155559824 */ /* 0x000fe200078e0afb */
[----:B------:R-:W3:Y:S01]  /*18890*/  LDL R175, [R1+0x8680] ;  /* 0x0086800001af7983 */ /* 0x000ee20000100800 */
[----:B------:R-:W-:-:S03]  /*188a0*/  ISETP.GE.AND P1, PT, R179, RZ, PT ;  /* 0x000000ffb300720c */ /* 0x000fc60003f26270 */
[----:B------:R-:W3:Y:S01]  /*188b0*/  LDL R179, [R1+0x8684] ;  /* 0x0086840001b37983 */ /* 0x000ee20000100800 */
[----:B------:R-:W-:-:S09]  /*188c0*/  @!P5 IMAD.IADD R84, R84, 0x1, -R251 ;  /* 0x000000015454d824 */ /* 0x000fd200078e0afb */
[----:B------:R-:W-:Y:S01]  /*188d0*/  @!P1 IMAD.MOV R89, RZ, RZ, -R89 ;  /* 0x000000ffff599224 */ /* 0x000fe200078e0a59 */
[----:B------:R-:W-:Y:S02]  /*188e0*/  ISETP.GT.U32.AND P1, PT, R251, R84, PT ;  /* 0x00000054fb00720c */ /* 0x000fe40003f24070 */
[----:B------:R-:W-:Y:S02]  /*188f0*/  IABS R173, R173 ;  /* 0x000000ad00ad7213 */ /* 0x000fe40000000000 */
[----:B----4-:R-:W-:-:S03]  /*18900*/  ISETP.GE.AND P5, PT, R180, RZ, PT ;  /* 0x000000ffb400720c */ /* 0x010fc60003fa6270 */
[----:B------:R-:W-:Y:S01]  /*18910*/  IMAD.HI.U32 R174, R252, R173, RZ ;  /* 0x000000adfcae7227 */ /* 0x000fe200078e00ff */
[----:B------:R-:W4:Y:S05]  /*18920*/  LDL R180, [R1+0x868c] ;  /* 0x00868c0001b47983 */ /* 0x000f2a0000100800 */
[----:B------:R-:W-:Y:S01]  /*18930*/  @!P1 IMAD.IADD R84, R84, 0x1, -R251 ;  /* 0x0000000154549824 */ /* 0x000fe200078e0afb */
[----:B------:R-:W-:Y:S01]  /*18940*/  ISETP.GT.U32.AND P1, PT, R251, R78, PT ;  /* 0x0000004efb00720c */ /* 0x000fe20003f24070 */
[----:B------:R-:W-:-:S04]  /*18950*/  IMAD.MOV R171, RZ, RZ, -R174 ;  /* 0x000000ffffab7224 */ /* 0x000fc800078e0aae */
[----:B------:R-:W-:Y:S01]  /*18960*/  IMAD R167, R251, R171, R173 ;  /* 0x000000abfba77224 */ /* 0x000fe200078e02ad */
[----:B------:R-:W-:Y:S01]  /*18970*/  IADD3 R171, R189, 0x1d9, RZ ;  /* 0x000001d9bdab7810 */ /* 0x000fe20007ffe0ff */
[----:B------:R-:W-:-:S05]  /*18980*/  @!P5 IMAD.MOV R88, RZ, RZ, -R88 ;  /* 0x000000ffff58d224 */ /* 0x000fca00078e0a58 */
[----:B------:R1:W-:Y:S01]  /*18990*/  STL.64 [R1+0x8eb0], R88 ;  /* 0x008eb05801007387 */ /* 0x0003e20000100a00 */
[----:B------:R-:W-:-:S03]  /*189a0*/  @!P1 IMAD.IADD R78, R78, 0x1, -R251 ;  /* 0x000000014e4e9824 */ /* 0x000fc600078e0afb */
[----:B------:R-:W-:Y:S01]  /*189b0*/  STL [R1+0x8908], R171 ;  /* 0x008908ab01007387 */ /* 0x000fe20000100800 */
[----:B------:R-:W-:Y:S02]  /*189c0*/  ISETP.GT.U32.AND P6, PT, R251, R87, PT ;  /* 0x00000057fb00720c */ /* 0x000fe40003fc4070 */
[----:B--2---:R-:W-:Y:S02]  /*189d0*/  ISETP.GE.AND P1, PT, R186, RZ, PT ;  /* 0x000000ffba00720c */ /* 0x004fe40003f26270 */
[----:B------:R-:W2:Y:S09]  /*189e0*/  LDL R186, [R1+0x869c] ;  /* 0x00869c0001ba7983 */ /* 0x000eb20000100800 */
[----:B------:R-:W-:-:S05]  /*189f0*/  @!P6 IMAD.IADD R87, R87, 0x1, -R251 ;  /* 0x000000015757e824 */ /* 0x000fca00078e0afb */
[C---:B------:R-:W-:Y:S01]  /*18a00*/  ISETP.GT.U32.AND P6, PT, R251.reuse, R87, PT ;  /* 0x00000057fb00720c */ /* 0x040fe20003fc4070 */
[----:B------:R-:W-:Y:S01]  /*18a10*/  @!P4 IMAD.MOV R91, RZ, RZ, -R91 ;  /* 0x000000ffff5bc224 */ /* 0x000fe200078e0a5b */
[C---:B------:R-:W-:Y:S01]  /*18a20*/  ISETP.GT.U32.AND P4, PT, R251.reuse, R86, PT ;  /* 0x00000056fb00720c */ /* 0x040fe20003f84070 */
[----:B------:R-:W-:Y:S01]  /*18a30*/  @!P3 IMAD.MOV R90, RZ, RZ, -R90 ;  /* 0x000000ffff5ab224 */ /* 0x000fe200078e0a5a */
[C---:B------:R-:W-:Y:S02]  /*18a40*/  ISETP.GT.U32.AND P3, PT, R251.reuse, R85, PT ;  /* 0x00000055fb00720c */ /* 0x040fe40003f64070 */
[----:B------:R-:W-:-:S07]  /*18a50*/  ISETP.GT.U32.AND P5, PT, R251, R83, PT ;  /* 0x00000053fb00720c */ /* 0x000fce0003fa4070 */
[--C-:B------:R-:W-:Y:S02]  /*18a60*/  @!P6 IMAD.IADD R87, R87, 0x1, -R251.reuse ;  /* 0x000000015757e824 */ /* 0x100fe400078e0afb */
[--C-:B------:R-:W-:Y:S01]  /*18a70*/  @!P4 IMAD.IADD R86, R86, 0x1, -R251.reuse ;  /* 0x000000015656c824 */ /* 0x100fe200078e0afb */
[----:B------:R-:W-:Y:S02]  /*18a80*/  ISETP.GT.U32.AND P4, PT, R251, R80, PT ;  /* 0x00000050fb00720c */ /* 0x000fe40003f84070 */
[----:B------:R-:W-:Y:S02]  /*18a90*/  @!P2 IADD3 R87, -R87, RZ, RZ ;  /* 0x000000ff5757a210 */ /* 0x000fe40007ffe1ff */
[----:B------:R-:W-:Y:S01]  /*18aa0*/  ISETP.GT.U32.AND P2, PT, R251, R81, PT ;  /* 0x00000051fb00720c */ /* 0x000fe20003f44070 */
[--C-:B------:R-:W-:Y:S01]  /*18ab0*/  @!P3 IMAD.IADD R85, R85, 0x1, -R251.reuse ;  /* 0x000000015555b824 */ /* 0x100fe200078e0afb */
[----:B------:R-:W-:Y:S01]  /*18ac0*/  ISETP.GT.U32.AND P3, PT, R251, R79, PT ;  /* 0x0000004ffb00720c */ /* 0x000fe20003f64070 */
[----:B------:R-:W-:Y:S01]  /*18ad0*/  @!P5 IMAD.IADD R83, R83, 0x1, -R251 ;  /* 0x000000015353d824 */ /* 0x000fe200078e0afb */
[----:B------:R-:W-:-:S02]  /*18ae0*/  ISETP.GE.AND P5, PT, R178, RZ, PT ;  /* 0x000000ffb200720c */ /* 0x000fc40003fa6270 */
[----:B------:R-:W2:Y:S03]  /*18af0*/  LDL R178, [R1+0x8690] ;  /* 0x0086900001b27983 */ /* 0x000ea60000100800 */
[--C-:B------:R-:W-:Y:S01]  /*18b00*/  @!P4 IMAD.IADD R80, R80, 0x1, -R251.reuse ;  /* 0x000000015050c824 */ /* 0x100fe200078e0afb */
[----:B---3--:R-:W-:Y:S02]  /*18b10*/  ISETP.GE.AND P4, PT, R179, RZ, PT ;  /* 0x000000ffb300720c */ /* 0x008fe40003f86270 */
[----:B------:R-:W3:Y:S01]  /*18b20*/  LDL R179, [R1+0x8698] ;  /* 0x0086980001b37983 */ /* 0x000ee20000100800 */
[--C-:B------:R-:W-:Y:S01]  /*18b30*/  @!P2 IMAD.IADD R81, R81, 0x1, -R251.reuse ;  /* 0x000000015151a824 */ /* 0x100fe200078e0afb */
[----:B------:R-:W-:Y:S02]  /*18b40*/  ISETP.GE.AND P2, PT, R175, RZ, PT ;  /* 0x000000ffaf00720c */ /* 0x000fe40003f46270 */
[----:B------:R-:W3:Y:S01]  /*18b50*/  LDL R175, [R1+0x8694] ;  /* 0x0086940001af7983 */ /* 0x000ee20000100800 */
[----:B------:R-:W-:-:S06]  /*18b60*/  @!P3 IMAD.IADD R79, R79, 0x1, -R251 ;  /* 0x000000014f4fb824 */ /* 0x000fcc00078e0afb */
[----:B------:R-:W-:Y:S01]  /*18b70*/  @!P4 IMAD.MOV R84, RZ, RZ, -R84 ;  /* 0x000000ffff54c224 */ /* 0x000fe200078e0a54 */
[----:B------:R-:W-:Y:S02]  /*18b80*/  ISETP.GT.U32.AND P4, PT, R251, R79, PT ;  /* 0x0000004ffb00720c */ /* 0x000fe40003f84070 */
[----:B-1----:R-:W-:-:S11]  /*18b90*/  IADD3 R93, R189, 0x1da, RZ ;  /* 0x000001dabd5d7810 */ /* 0x002fd60007ffe0ff */
[----:B------:R-:W-:Y:S01]  /*18ba0*/  @!P4 IMAD.IADD R79, R79, 0x1, -R251 ;  /* 0x000000014f4fc824 */ /* 0x000fe200078e0afb */
[C---:B------:R-:W-:Y:S02]  /*18bb0*/  ISETP.GT.U32.AND P4, PT, R251.reuse, R73, PT ;  /* 0x00000049fb00720c */ /* 0x040fe40003f84070 */
[----:B----4-:R-:W-:Y:S02]  /*18bc0*/  ISETP.GE.AND P3, PT, R180, RZ, PT ;  /* 0x000000ffb400720c */ /* 0x010fe40003f66270 */
[----:B------:R-:W4:Y:S04]  /*18bd0*/  LDL R180, [R1+0x86a0] ;  /* 0x0086a00001b47983 */ /* 0x000f280000100800 */
[----:B------:R1:W-:Y:S01]  /*18be0*/  STL [R1+0x8910], R93 ;  /* 0x0089105d01007387 */ /* 0x0003e20000100800 */
[----:B------:R-:W-:Y:S01]  /*18bf0*/  ISETP.GT.U32.AND P6, PT, R251, R82, PT ;  /* 0x00000052fb00720c */ /* 0x000fe20003fc4070 */
[----:B------:R-:W-:-:S03]  /*18c00*/  @!P5 IMAD.MOV R86, RZ, RZ, -R86 ;  /* 0x000000ffff56d224 */ /* 0x000fc600078e0a56 */
[----:B------:R-:W-:Y:S01]  /*18c10*/  @!P4 IADD3 R73, R73, -R251, RZ ;  /* 0x800000fb4949c210 */ /* 0x000fe20007ffe0ff */
[----:B------:R-:W-:Y:S01]  /*18c20*/  @!P2 IMAD.MOV R85, RZ, RZ, -R85 ;  /* 0x000000ffff55a224 */ /* 0x000fe200078e0a55 */
[----:B------:R-:W-:Y:S01]  /*18c30*/  @!P3 IADD3 R83, -R83, RZ, RZ ;  /* 0x000000ff5353b210 */ /* 0x000fe20007ffe1ff */
[----:B------:R-:W4:Y:S01]  /*18c40*/  LDL R176, [R1+0x86a4] ;  /* 0x0086a40001b07983 */ /* 0x000f220000100800 */
[----:B--2---:R-:W-:-:S03]  /*18c50*/  ISETP.GE.AND P4, PT, R186, RZ, PT ;  /* 0x000000ffba00720c */ /* 0x004fc60003f86270 */
[----:B------:R-:W2:Y:S02]  /*18c60*/  LDL R186, [R1+0x86b0] ;  /* 0x0086b00001ba7983 */ /* 0x000ea40000100800 */
[----:B------:R-:W-:-:S04]  /*18c70*/  @!P6 IADD3 R82, R82, -R251, RZ ;  /* 0x800000fb5252e210 */ /* 0x000fc80007ffe0ff */
[C---:B------:R-:W-:Y:S02]  /*18c80*/  ISETP.GT.U32.AND P6, PT, R251.reuse, R82, PT ;  /* 0x00000052fb00720c */ /* 0x040fe40003fc4070 */
[C---:B------:R-:W-:Y:S02]  /*18c90*/  ISETP.GT.U32.AND P5, PT, R251.reuse, R81, PT ;  /* 0x00000051fb00720c */ /* 0x040fe40003fa4070 */
[C---:B------:R-:W-:Y:S02]  /*18ca0*/  ISETP.GT.U32.AND P2, PT, R251.reuse, R80, PT ;  /* 0x00000050fb00720c */ /* 0x040fe40003f44070 */
[----:B------:R-:W-:-:S07]  /*18cb0*/  ISETP.GT.U32.AND P3, PT, R251, R78, PT ;  /* 0x0000004efb00720c */ /* 0x000fce0003f64070 */
[----:B------:R-:W-:Y:S02]  /*18cc0*/  @!P6 IADD3 R82, R82, -R251, RZ ;  /* 0x800000fb5252e210 */ /* 0x000fe40007ffe0ff */
[--C-:B------:R-:W-:Y:S01]  /*18cd0*/  @!P5 IMAD.IADD R81, R81, 0x1, -R251.reuse ;  /* 0x000000015151d824 */ /* 0x100fe200078e0afb */
[C---:B------:R-:W-:Y:S02]  /*18ce0*/  ISETP.GT.U32.AND P5, PT, R251.reuse, R75, PT ;  /* 0x0000004bfb00720c */ /* 0x040fe40003fa4070 */
[----:B------:R-:W-:Y:S01]  /*18cf0*/  @!P1 IMAD.MOV R82, RZ, RZ, -R82 ;  /* 0x000000ffff529224 */ /* 0x000fe200078e0a52 */
[C---:B------:R-:W-:Y:S01]  /*18d00*/  ISETP.GT.U32.AND P1, PT, R251.reuse, R76, PT ;  /* 0x0000004cfb00720c */ /* 0x040fe20003f24070 */
[----:B------:R-:W-:Y:S01]  /*18d10*/  @!P2 IMAD.IADD R80, R80, 0x1, -R251 ;  /* 0x000000015050a824 */ /* 0x000fe200078e0afb */
[----:B------:R-:W-:Y:S02]  /*18d20*/  ISETP.GT.U32.AND P2, PT, R251, R74, PT ;  /* 0x0000004afb00720c */ /* 0x000fe40003f44070 */
[----:B------:R-:W-:-:S02]  /*18d30*/  @!P3 IADD3 R78, R78, -R251, RZ ;  /* 0x800000fb4e4eb210 */ /* 0x000fc40007ffe0ff */
[----:B------:R-:W-:Y:S02]  /*18d40*/  ISETP.GE.AND P3, PT, R178, RZ, PT ;  /* 0x000000ffb200720c */ /* 0x000fe40003f66270 */
[----:B------:R-:W2:Y:S02]  /*18d50*/  LDL R178, [R1+0x86a8] ;  /* 0x0086a80001b27983 */ /* 0x000ea40000100800 */
[--C-:B------:R-:W-:Y:S01]  /*18d60*/  @!P5 IMAD.IADD R75, R75, 0x1, -R251.reuse ;  /* 0x000000014b4bd824 */ /* 0x100fe200078e0afb */
[----:B---3--:R-:W-:Y:S02]  /*18d70*/  ISETP.GE.AND P5, PT, R179, RZ, PT ;  /* 0x000000ffb300720c */ /* 0x008fe40003fa6270 */
[----:B------:R-:W-:Y:S01]  /*18d80*/  @!P1 IMAD.IADD R76, R76, 0x1, -R251 ;  /* 0x000000014c4c9824 */ /* 0x000fe200078e0afb */
[----:B------:R-:W3:Y:S01]  /*18d90*/  LDL R179, [R1+0x86b4] ;  /* 0x0086b40001b37983 */ /* 0x000ee20000100800 */
[----:B------:R-:W-:-:S03]  /*18da0*/  ISETP.GE.AND P1, PT, R175, RZ, PT ;  /* 0x000000ffaf00720c */ /* 0x000fc60003f26270 */
[----:B------:R-:W3:Y:S01]  /*18db0*/  LDL R175, [R1+0x86ac] ;  /* 0x0086ac0001af7983 */ /* 0x000ee20000100800 */
[----:B------:R-:W-:-:S05]  /*18dc0*/  @!P2 IMAD.IADD R74, R74, 0x1, -R251 ;  /* 0x000000014a4aa824 */ /* 0x000fca00078e0afb */
[----:B------:R-:W-:Y:S02]  /*18dd0*/  @!P5 IADD3 R79, -R79, RZ, RZ ;  /* 0x000000ff4f4fd210 */ /* 0x000fe40007ffe1ff */
[----:B------:R-:W-:-:S13]  /*18de0*/  ISETP.GT.U32.AND P5, PT, R251, R74, PT ;  /* 0x0000004afb00720c */ /* 0x000fda0003fa4070 */
[----:B------:R-:W-:Y:S02]  /*18df0*/  @!P5 IADD3 R74, R74, -R251, RZ ;  /* 0x800000fb4a4ad210 */ /* 0x000fe40007ffe0ff */
[----:B------:R-:W-:Y:S02]  /*18e00*/  ISETP.GT.U32.AND P5, PT, R251, R68, PT ;  /* 0x00000044fb00720c */ /* 0x000fe40003fa4070 */
[----:B----4-:R-:W-:Y:S02]  /*18e10*/  ISETP.GE.AND P2, PT, R180, RZ, PT ;  /* 0x000000ffb400720c */ /* 0x010fe40003f46270 */
[----:B------:R-:W-:-:S05]  /*18e20*/  IADD3 R180, R189, 0x1db, RZ ;  /* 0x000001dbbdb47810 */ /* 0x000fca0007ffe0ff */
[----:B------:R-:W-:Y:S04]  /*18e30*/  STL [R1+0x8918], R180 ;  /* 0x008918b401007387 */ /* 0x000fe80000100800 */
[----:B------:R-:W-:Y:S01]  /*18e40*/  @!P5 IMAD.IADD R68, R68, 0x1, -R251 ;  /* 0x000000014444d824 */ /* 0x000fe200078e0afb */
[----:B------:R-:W-:Y:S01]  /*18e50*/  ISETP.GT.U32.AND P6, PT, R251, R77, PT ;  /* 0x0000004dfb00720c */ /* 0x000fe20003fc4070 */
[----:B------:R-:W-:Y:S01]  /*18e60*/  @!P3 IMAD.MOV R81, RZ, RZ, -R81 ;  /* 0x000000ffff51b224 */ /* 0x000fe200078e0a51 */
[----:B------:R-:W4:Y:S01]  /*18e70*/  LDL R174, [R1+0x86b8] ;  /* 0x0086b80001ae7983 */ /* 0x000f220000100800 */
[----:B--2---:R-:W-:-:S03]  /*18e80*/  ISETP.GE.AND P5, PT, R186, RZ, PT ;  /* 0x000000ffba00720c */ /* 0x004fc60003fa6270 */
[----:B------:R-:W2:Y:S07]  /*18e90*/  LDL R186, [R1+0x86c8] ;  /* 0x0086c80001ba7983 */ /* 0x000eae0000100800 */
[----:B------:R-:W-:Y:S01]  /*18ea0*/  @!P6 IMAD.IADD R77, R77, 0x1, -R251 ;  /* 0x000000014d4de824 */ /* 0x000fe200078e0afb */
[----:B------:R-:W-:-:S04]  /*18eb0*/  ISETP.GT.U32.AND P3, PT, R251, R76, PT ;  /* 0x0000004cfb00720c */ /* 0x000fc80003f64070 */
[C---:B------:R-:W-:Y:S01]  /*18ec0*/  ISETP.GT.U32.AND P6, PT, R251.reuse, R77, PT ;  /* 0x0000004dfb00720c */ /* 0x040fe20003fc4070 */
[----:B------:R-:W-:Y:S01]  /*18ed0*/  @!P1 IMAD.MOV R80, RZ, RZ, -R80 ;  /* 0x000000ffff509224 */ /* 0x000fe200078e0a50 */
[C---:B------:R-:W-:Y:S01]  /*18ee0*/  ISETP.GT.U32.AND P1, PT, R251.reuse, R75, PT ;  /* 0x0000004bfb00720c */ /* 0x040fe20003f24070 */
[----:B------:R-:W-:Y:S01]  /*18ef0*/  @!P2 IMAD.MOV R78, RZ, RZ, -R78 ;  /* 0x000000ffff4ea224 */ /* 0x000fe200078e0a4e */
[----:B------:R-:W-:-:S05]  /*18f00*/  ISETP.GT.U32.AND P2, PT, R251, R73, PT ;  /* 0x00000049fb00720c */ /* 0x000fca0003f44070 */
[----:B------:R-:W-:-:S04]  /*18f10*/  @!P3 IMAD.IADD R76, R76, 0x1, -R251 ;  /* 0x000000014c4cb824 */ /* 0x000fc800078e0afb */
[----:B------:R-:W-:Y:S01]  /*18f20*/  @!P6 IMAD.IADD R77, R77, 0x1, -R251 ;  /* 0x000000014d4de824 */ /* 0x000fe200078e0afb */
[----:B------:R-:W-:-:S03]  /*18f30*/  ISETP.GT.U32.AND P3, PT, R251, R70, PT ;  /* 0x00000046fb00720c */ /* 0x000fc60003f64070 */
[----:B------:R-:W-:Y:S01]  /*18f40*/  @!P4 IMAD.MOV R77, RZ, RZ, -R77 ;  /* 0x000000ffff4dc224 */ /* 0x000fe200078e0a4d */
[----:B------:R-:W-:Y:S01]  /*18f50*/  ISETP.GT.U32.AND P4, PT, R251, R71, PT ;  /* 0x00000047fb00720c */ /* 0x000fe20003f84070 */
[--C-:B------:R-:W-:Y:S01]  /*18f60*/  @!P1 IMAD.IADD R75, R75, 0x1, -R251.reuse ;  /* 0x000000014b4b9824 */ /* 0x100fe200078e0afb */
[----:B------:R-:W-:Y:S01]  /*18f70*/  ISETP.GT.U32.AND P1, PT, R251, R69, PT ;  /* 0x00000045fb00720c */ /* 0x000fe20003f24070 */
[--C-:B------:R-:W-:Y:S01]  /*18f80*/  @!P2 IMAD.IADD R73, R73, 0x1, -R251.reuse ;  /* 0x000000014949a824 */ /* 0x100fe200078e0afb */
[----:B------:R-:W-:Y:S02]  /*18f90*/  ISETP.GE.AND P2, PT, R176, RZ, PT ;  /* 0x000000ffb000720c */ /* 0x000fe40003f46270 */
[----:B------:R-:W4:Y:S03]  /*18fa0*/  LDL R176, [R1+0x86bc] ;  /* 0x0086bc0001b07983 */ /* 0x000f260000100800 */
[----:B------:R-:W-:-:S04]  /*18fb0*/  @!P3 IMAD.IADD R70, R70, 0x1, -R251 ;  /* 0x000000014646b824 */ /* 0x000fc800078e0afb */
[----:B------:R-:W-:Y:S01]  /*18fc0*/  @!P4 IMAD.IADD R71, R71, 0x1, -R251 ;  /* 0x000000014747c824 */ /* 0x000fe200078e0afb */
[----:B------:R-:W-:Y:S02]  /*18fd0*/  ISETP.GE.AND P4, PT, R178, RZ, PT ;  /* 0x000000ffb200720c */ /* 0x000fe40003f86270 */
[----:B---3--:R-:W-:Y:S01]  /*18fe0*/  ISETP.GE.AND P3, PT, R175, RZ, PT ;  /* 0x000000ffaf00720c */ /* 0x008fe20003f66270 */
[----:B------:R-:W3:Y:S01]  /*18ff0*/  LDL R178, [R1+0x86c0] ;  /* 0x0086c00001b27983 */ /* 0x000ee20000100800 */
[----:B------:R-:W-:-:S03]  /*19000*/  @!P1 IADD3 R69, R69, -R251, RZ ;  /* 0x800000fb45459210 */ /* 0x000fc60007ffe0ff */
[----:B------:R-:W3:Y:S08]  /*19010*/  LDL R175, [R1+0x86c4] ;  /* 0x0086c40001af7983 */ /* 0x000ef00000100800 */
[----:B------:R-:W-:Y:S01]  /*19020*/  @!P3 IMAD.MOV R74, RZ, RZ, -R74 ;  /* 0x000000ffff4ab224 */ /* 0x000fe200078e0a4a */
[----:B------:R-:W-:Y:S02]  /*19030*/  ISETP.GT.U32.AND P3, PT, R251, R69, PT ;  /* 0x00000045fb00720c */ /* 0x000fe40003f64070 */
[----:B------:R-:W-:-:S11]  /*19040*/  ISETP.GE.AND P1, PT, R179, RZ, PT ;  /* 0x000000ffb300720c */ /* 0x000fd60003f26270 */
[----:B------:R-:W-:Y:S01]  /*19050*/  @!P3 IMAD.IADD R69, R69, 0x1, -R251 ;  /* 0x000000014545b824 */ /* 0x000fe200078e0afb */
[----:B------:R-:W-:Y:S02]  /*19060*/  ISETP.GT.U32.AND P3, PT, R251, R63, PT ;  /* 0x0000003ffb00720c */ /* 0x000fe40003f64070 */
[----:B------:R-:W-:-:S05]  /*19070*/  IADD3 R179, R189, 0x1dc, RZ ;  /* 0x000001dcbdb37810 */ /* 0x000fca0007ffe0ff */
[----:B------:R-:W-:Y:S01]  /*19080*/  STL [R1+0x891c], R179 ;  /* 0x00891cb301007387 */ /* 0x000fe20000100800 */
[----:B------:R-:W-:Y:S01]  /*19090*/  ISETP.GT.U32.AND P6, PT, R251, R72, PT ;  /* 0x00000048fb00720c */ /* 0x000fe20003fc4070 */
[----:B------:R-:W-:-:S04]  /*190a0*/  @!P2 IMAD.MOV R76, RZ, RZ, -R76 ;  /* 0x000000ffff4ca224 */ /* 0x000fc800078e0a4c */
[----:B------:R-:W-:Y:S01]  /*190b0*/  @!P3 IMAD.IADD R63, R63, 0x1, -R251 ;  /* 0x000000013f3fb824 */ /* 0x000fe200078e0afb */
[----:B------:R-:W-:Y:S01]  /*190c0*/  @!P4 IADD3 R75, -R75, RZ, RZ ;  /* 0x000000ff4b4bc210 */ /* 0x000fe20007ffe1ff */
[----:B------:R-:W3:Y:S01]  /*190d0*/  LDL R173, [R1+0x86cc] ;  /* 0x0086cc0001ad7983 */ /* 0x000ee20000100800 */
[----:B--2---:R-:W-:-:S03]  /*190e0*/  ISETP.GE.AND P3, PT, R186, RZ, PT ;  /* 0x000000ffba00720c */ /* 0x004fc60003f66270 */
[----:B------:R-:W2:Y:S02]  /*190f0*/  LDL R186, [R1+0x86d8] ;  /* 0x0086d80001ba7983 */ /* 0x000ea40000100800 */
[----:B------:R-:W-:Y:S01]  /*19100*/  @!P6 IMAD.IADD R72, R72, 0x1, -R251 ;  /* 0x000000014848e824 */ /* 0x000fe200078e0afb */
[----:B------:R-:W-:-:S04]  /*19110*/  ISETP.GT.U32.AND P2, PT, R251, R71, PT ;  /* 0x00000047fb00720c */ /* 0x000fc80003f44070 */
[C---:B------:R-:W-:Y:S02]  /*19120*/  ISETP.GT.U32.AND P6, PT, R251.reuse, R72, PT ;  /* 0x00000048fb00720c */ /* 0x040fe40003fc4070 */
[----:B------:R-:W-:-:S07]  /*19130*/  ISETP.GT.U32.AND P4, PT, R251, R70, PT ;  /* 0x00000046fb00720c */ /* 0x000fce0003f84070 */
[----:B------:R-:W-:-:S04]  /*19140*/  @!P2 IMAD.IADD R71, R71, 0x1, -R251 ;  /* 0x000000014747a824 */ /* 0x000fc800078e0afb */
[----:B------:R-:W-:Y:S01]  /*19150*/  @!P6 IMAD.IADD R72, R72, 0x1, -R251 ;  /* 0x000000014848e824 */ /* 0x000fe200078e0afb */
[----:B------:R-:W-:-:S03]  /*19160*/  ISETP.GT.U32.AND P2, PT, R251, R65, PT ;  /* 0x00000041fb00720c */ /* 0x000fc60003f44070 */
[----:B------:R-:W-:Y:S01]  /*19170*/  @!P5 IMAD.MOV R72, RZ, RZ, -R72 ;  /* 0x000000ffff48d224 */ /* 0x000fe200078e0a48 */
[C---:B------:R-:W-:Y:S02]  /*19180*/  ISETP.GT.U32.AND P5, PT, R251.reuse, R66, PT ;  /* 0x00000042fb00720c */ /* 0x040fe40003fa4070 */
[----:B------:R-:W-:Y:S02]  /*19190*/  @!P4 IADD3 R70, R70, -R251, RZ ;  /* 0x800000fb4646c210 */ /* 0x000fe40007ffe0ff */
[----:B------:R-:W-:-:S05]  /*191a0*/  ISETP.GT.U32.AND P4, PT, R251, R64, PT ;  /* 0x00000040fb00720c */ /* 0x000fca0003f84070 */
[----:B------:R-:W-:-:S04]  /*191b0*/  @!P2 IADD3 R65, R65, -R251, RZ ;  /* 0x800000fb4141a210 */ /* 0x000fc80007ffe0ff */
[--C-:B------:R-:W-:Y:S01]  /*191c0*/  @!P5 IMAD.IADD R66, R66, 0x1, -R251.reuse ;  /* 0x000000014242d824 */ /* 0x100fe200078e0afb */
[----:B----4-:R-:W-:Y:S02]  /*191d0*/  ISETP.GE.AND P5, PT, R176, RZ, PT ;  /* 0x000000ffb000720c */ /* 0x010fe40003fa6270 */
[----:B---3--:R-:W-:Y:S01]  /*191e0*/  ISETP.GE.AND P2, PT, R178, RZ, PT ;  /* 0x000000ffb200720c */ /* 0x008fe20003f46270 */
[----:B------:R-:W3:Y:S04]  /*191f0*/  LDL R176, [R1+0x86d0] ;  /* 0x0086d00001b07983 */ /* 0x000ee80000100800 */
[----:B------:R-:W4:Y:S01]  /*19200*/  LDL R178, [R1+0x86d4] ;  /* 0x0086d40001b27983 */ /* 0x000f220000100800 */
[----:B------:R-:W-:-:S07]  /*19210*/  @!P4 IMAD.IADD R64, R64, 0x1, -R251 ;  /* 0x000000014040c824 */ /* 0x000fce00078e0afb */
[----:B------:R-:W-:Y:S01]  /*19220*/  @!P2 IMAD.MOV R69, RZ, RZ, -R69 ;  /* 0x000000ffff45a224 */ /* 0x000fe200078e0a45 */
[C---:B------:R-:W-:Y:S01]  /*19230*/  ISETP.GT.U32.AND P2, PT, R251.reuse, R64, PT ;  /* 0x00000040fb00720c */ /* 0x040fe20003f44070 */
[----:B------:R-:W-:Y:S01]  /*19240*/  @!P1 IMAD.MOV R73, RZ, RZ, -R73 ;  /* 0x000000ffff499224 */ /* 0x000fe200078e0a49 */
[----:B------:R-:W-:Y:S02]  /*19250*/  ISETP.GT.U32.AND P1, PT, R251, R68, PT ;  /* 0x00000044fb00720c */ /* 0x000fe40003f24070 */
[----:B------:R-:W-:Y:S02]  /*19260*/  ISETP.GE.AND P4, PT, R175, RZ, PT ;  /* 0x000000ffaf00720c */ /* 0x000fe40003f86270 */
[----:B------:R-:W4:Y:S07]  /*19270*/  LDL R175, [R1+0x86dc] ;  /* 0x0086dc0001af7983 */ /* 0x000f2e0000100800 */
[--C-:B------:R-:W-:Y:S01]  /*19280*/  @!P2 IMAD.IADD R64, R64, 0x1, -R251.reuse ;  /* 0x000000014040a824 */ /* 0x100fe200078e0afb */
[----:B------:R-:W-:Y:S01]  /*19290*/  ISETP.GT.U32.AND P2, PT, R251, R58, PT ;  /* 0x0000003afb00720c */ /* 0x000fe20003f44070 */
[----:B------:R-:W-:Y:S01]  /*192a0*/  @!P1 IMAD.IADD R68, R68, 0x1, -R251 ;  /* 0x0000000144449824 */ /* 0x000fe200078e0afb */
[----:B------:R-:W-:-:S02]  /*192b0*/  ISETP.GE.AND P1, PT, R174, RZ, PT ;  /* 0x000000ffae00720c */ /* 0x000fc40003f26270 */
[----:B------:R-:W-:-:S05]  /*192c0*/  IADD3 R174, R189, 0x1dd, RZ ;  /* 0x000001ddbdae7810 */ /* 0x000fca0007ffe0ff */
[----:B------:R1:W-:Y:S04]  /*192d0*/  STL [R1+0x8928], R174 ;  /* 0x008928ae01007387 */ /* 0x0003e80000100800 */
[--C-:B------:R-:W-:Y:S01]  /*192e0*/  @!P2 IMAD.IADD R58, R58, 0x1, -R251.reuse ;  /* 0x000000013a3aa824 */ /* 0x100fe200078e0afb */
[----:B------:R-:W4:Y:S01]  /*192f0*/  LDL R165, [R1+0x86e0] ;  /* 0x0086e00001a57983 */ /* 0x000f220000100800 */
[----:B------:R-:W-:Y:S02]  /*19300*/  ISETP.GT.U32.AND P6, PT, R251, R67, PT ;  /* 0x00000043fb00720c */ /* 0x000fe40003fc4070 */
[----:B--2---:R-:W-:Y:S02]  /*19310*/  ISETP.GE.AND P2, PT, R186, RZ, PT ;  /* 0x000000ffba00720c */ /* 0x004fe40003f46270 */
[----:B------:R-:W2:Y:S09]  /*19320*/  LDL R186, [R1+0x86ec] ;  /* 0x0086ec0001ba7983 */ /* 0x000eb20000100800 */
[----:B------:R-:W-:Y:S01]  /*19330*/  @!P6 IMAD.IADD R67, R67, 0x1, -R251 ;  /* 0x000000014343e824 */ /* 0x000fe200078e0afb */
[----:B------:R-:W-:-:S04]  /*19340*/  @!P1 IADD3 R71, -R71, RZ, RZ ;  /* 0x000000ff47479210 */ /* 0x000fc80007ffe1ff */
[C---:B------:R-:W-:Y:S02]  /*19350*/  ISETP.GT.U32.AND P6, PT, R251.reuse, R67, PT ;  /* 0x00000043fb00720c */ /* 0x040fe40003fc4070 */
[C---:B------:R-:W-:Y:S01]  /*19360*/  ISETP.GT.U32.AND P1, PT, R251.reuse, R66, PT ;  /* 0x00000042fb00720c */ /* 0x040fe20003f24070 */
[----:B------:R-:W-:Y:S01]  /*19370*/  @!P5 IMAD.MOV R70, RZ, RZ, -R70 ;  /* 0x000000ffff46d224 */ /* 0x000fe200078e0a46 */
[C---:B------:R-:W-:Y:S01]  /*19380*/  ISETP.GT.U32.AND P5, PT, R251.reuse, R65, PT ;  /* 0x00000041fb00720c */ /* 0x040fe20003fa4070 */
[----:B------:R-:W-:Y:S01]  /*19390*/  @!P4 IMAD.MOV R68, RZ, RZ, -R68 ;  /* 0x000000ffff44c224 */ /* 0x000fe200078e0a44 */
[----:B------:R-:W-:-:S07]  /*193a0*/  ISETP.GT.U32.AND P4, PT, R251, R63, PT ;  /* 0x0000003ffb00720c */ /* 0x000fce0003f84070 */
[----:B------:R-:W-:Y:S02]  /*193b0*/  @!P6 IMAD.IADD R67, R67, 0x1, -R251 ;  /* 0x000000014343e824 */ /* 0x000fe400078e0afb */
[----:B------:R-:W-:Y:S02]  /*193c0*/  @!P1 IADD3 R66, R66, -R251, RZ ;  /* 0x800000fb42429210 */ /* 0x000fe40007ffe0ff */
[----:B------:R-:W-:Y:S01]  /*193d0*/  @!P3 IMAD.MOV R67, RZ, RZ, -R67 ;  /* 0x000000ffff43b224 */ /* 0x000fe200078e0a43 */
[C---:B------:R-:W-:Y:S02]  /*193e0*/  ISETP.GT.U32.AND P3, PT, R251.reuse, R61, PT ;  /* 0x0000003dfb00720c */ /* 0x040fe40003f64070 */
[----:B------:R-:W-:Y:S01]  /*193f0*/  ISETP.GT.U32.AND P1, PT, R251, R60, PT ;  /* 0x0000003cfb00720c */ /* 0x000fe20003f24070 */
[--C-:B------:R-:W-:Y:S01]  /*19400*/  @!P5 IMAD.IADD R65, R65, 0x1, -R251.reuse ;  /* 0x000000014141d824 */ /* 0x100fe200078e0afb */
[----:B------:R-:W-:Y:S01]  /*19410*/  ISETP.GT.U32.AND P5, PT, R251, R59, PT ;  /* 0x0000003bfb00720c */ /* 0x000fe20003fa4070 */
[----:B------:R-:W-:Y:S01]  /*19420*/  @!P4 IMAD.IADD R63, R63, 0x1, -R251 ;  /* 0x000000013f3fc824 */ /* 0x000fe200078e0afb */
[----:B------:R-:W-:-:S02]  /*19430*/  ISETP.GE.AND P4, PT, R173, RZ, PT ;  /* 0x000000ffad00720c */ /* 0x000fc40003f86270 */
[----:B------:R-:W2:Y:S05]  /*19440*/  LDL R173, [R1+0x86e4] ;  /* 0x0086e40001ad7983 */ /* 0x000eaa0000100800 */
[----:B------:R-:W-:Y:S02]  /*19450*/  @!P3 IADD3 R61, R61, -R251, RZ ;  /* 0x800000fb3d3db210 */ /* 0x000fe40007ffe0ff */
[--C-:B------:R-:W-:Y:S01]  /*19460*/  @!P1 IMAD.IADD R60, R60, 0x1, -R251.reuse ;  /* 0x000000013c3c9824 */ /* 0x100fe200078e0afb */
[----:B---3--:R-:W-:Y:S02]  /*19470*/  ISETP.GE.AND P3, PT, R176, RZ, PT ;  /* 0x000000ffb000720c */ /* 0x008fe40003f66270 */
[----:B------:R-:W3:Y:S01]  /*19480*/  LDL R176, [R1+0x86e8] ;  /* 0x0086e80001b07983 */ /* 0x000ee20000100800 */
[----:B----4-:R-:W-:Y:S01]  /*19490*/  ISETP.GE.AND P1, PT, R178, RZ, PT ;  /* 0x000000ffb200720c */ /* 0x010fe20003f26270 */
[----:B------:R-:W-:-:S12]  /*194a0*/  @!P5 IMAD.IADD R59, R59, 0x1, -R251 ;  /* 0x000000013b3bd824 */ /* 0x000fd800078e0afb */
[----:B------:R-:W-:Y:S01]  /*194b0*/  @!P1 IMAD.MOV R64, RZ, RZ, -R64 ;  /* 0x000000ffff409224 */ /* 0x000fe200078e0a40 */
[----:B------:R-:W-:Y:S02]  /*194c0*/  ISETP.GT.U32.AND P1, PT, R251, R59, PT ;  /* 0x0000003bfb00720c */ /* 0x000fe40003f24070 */
[----:B------:R-:W-:Y:S02]  /*194d0*/  ISETP.GE.AND P5, PT, R175, RZ, PT ;  /* 0x000000ffaf00720c */ /* 0x000fe40003fa6270 */
[----:B------:R-:W4:Y:S09]  /*194e0*/  LDL R175, [R1+0x86f0] ;  /* 0x0086f00001af7983 */ /* 0x000f320000100800 */
[----:B------:R-:W-:Y:S01]  /*194f0*/  @!P1 IMAD.IADD R59, R59, 0x1, -R251 ;  /* 0x000000013b3b9824 */ /* 0x000fe200078e0afb */
[----:B------:R-:W-:-:S02]  /*19500*/  ISETP.GT.U32.AND P1, PT, R251, R53, PT ;  /* 0x00000035fb00720c */ /* 0x000fc40003f24070 */
[----:B------:R-:W-:-:S05]  /*19510*/  IADD3 R178, R189, 0x1de, RZ ;  /* 0x000001debdb27810 */ /* 0x000fca0007ffe0ff */
[----:B------:R-:W-:Y:S06]  /*19520*/  STL [R1+0x892c], R178 ;  /* 0x00892cb201007387 */ /* 0x000fec0000100800 */
[----:B------:R-:W-:Y:S02]  /*19530*/  @!P1 IMAD.IADD R53, R53, 0x1, -R251 ;  /* 0x0000000135359824 */ /* 0x000fe400078e0afb */
[----:B------:R-:W-:Y:S01]  /*19540*/  @!P5 IMAD.MOV R63, RZ, RZ, -R63 ;  /* 0x000000ffff3fd224 */ /* 0x000fe200078e0a3f */
[----:B------:R-:W-:Y:S02]  /*19550*/  ISETP.GT.U32.AND P5, PT, R251, R58, PT ;  /* 0x0000003afb00720c */ /* 0x000fe40003fa4070 */
[----:B------:R-:W-:-:S05]  /*19560*/  IABS R163, R163 ;  /* 0x000000a300a37213 */ /* 0x000fca0000000000 */
[----:B------:R-:W-:-:S05]  /*19570*/  IMAD.HI.U32 R164, R252, R163, RZ ;  /* 0x000000a3fca47227 */ /* 0x000fca00078e00ff */
[----:B------:R-:W-:Y:S01]  /*19580*/  IADD3 R161, -R164, RZ, RZ ;  /* 0x000000ffa4a17210 */ /* 0x000fe20007ffe1ff */
[----:B------:R-:W-:Y:S01]  /*19590*/  @!P5 IMAD.IADD R58, R58, 0x1, -R251 ;  /* 0x000000013a3ad824 */ /* 0x000fe200078e0afb */
[----:B------:R-:W-:Y:S01]  /*195a0*/  ISETP.GE.AND P5, PT, R165, RZ, PT ;  /* 0x000000ffa500720c */ /* 0x000fe20003fa6270 */
[----:B------:R-:W4:Y:S04]  /*195b0*/  LDL R164, [R1+0x86f4] ;  /* 0x0086f40001a47983 */ /* 0x000f280000100800 */
[----:B------:R-:W4:Y:S01]  /*195c0*/  LDL R165, [R1+0x86f8] ;  /* 0x0086f80001a57983 */ /* 0x000f220000100800 */
[----:B--2---:R-:W-:-:S03]  /*195d0*/  ISETP.GE.AND P1, PT, R186, RZ, PT ;  /* 0x000000ffba00720c */ /* 0x004fc60003f26270 */
[----:B------:R-:W2:Y:S01]  /*195e0*/  LDL R186, [R1+0x8700] ;  /* 0x0087000001ba7983 */ /* 0x000ea20000100800 */
[C---:B------:R-:W-:Y:S01]  /*195f0*/  ISETP.GT.U32.AND P6, PT, R251.reuse, R62, PT ;  /* 0x0000003efb00720c */ /* 0x040fe20003fc4070 */
[----:B------:R-:W-:Y:S01]  /*19600*/  @!P4 IMAD.MOV R66, RZ, RZ, -R66 ;  /* 0x000000ffff42c224 */ /* 0x000fe200078e0a42 */
[----:B------:R-:W-:-:S11]  /*19610*/  ISETP.GT.U32.AND P4, PT, R251, R61, PT ;  /* 0x0000003dfb00720c */ /* 0x000fd60003f84070 */
[----:B------:R-:W-:-:S05]  /*19620*/  @!P6 IMAD.IADD R62, R62, 0x1, -R251 ;  /* 0x000000013e3ee824 */ /* 0x000fca00078e0afb */
[C---:B------:R-:W-:Y:S01]  /*19630*/  ISETP.GT.U32.AND P6, PT, R251.reuse, R62, PT ;  /* 0x0000003efb00720c */ /* 0x040fe20003fc4070 */
[----:B------:R-:W-:Y:S01]  /*19640*/  @!P3 IMAD.MOV R65, RZ, RZ, -R65 ;  /* 0x000000ffff41b224 */ /* 0x000fe200078e0a41 */
[----:B------:R-:W-:Y:S01]  /*19650*/  ISETP.GT.U32.AND P3, PT, R251, R60, PT ;  /* 0x0000003cfb00720c */ /* 0x000fe20003f64070 */
[----:B------:R-:W-:Y:S01]  /*19660*/  @!P4 IMAD.IADD R61, R61, 0x1, -R251 ;  /* 0x000000013d3dc824 */ /* 0x000fe200078e0afb */
[----:B------:R-:W-:-:S09]  /*19670*/  ISETP.GT.U32.AND P4, PT, R251, R55, PT ;  /* 0x00000037fb00720c */ /* 0x000fd20003f84070 */
[----:B------:R-:W-:-:S05]  /*19680*/  @!P6 IMAD.IADD R62, R62, 0x1, -R251 ;  /* 0x000000013e3ee824 */ /* 0x000fca00078e0afb */
[----:B------:R-:W-:Y:S02]  /*19690*/  @!P2 IADD3 R62, -R62, RZ, RZ ;  /* 0x000000ff3e3ea210 */ /* 0x000fe40007ffe1ff */
[C---:B------:R-:W-:Y:S01]  /*196a0*/  ISETP.GT.U32.AND P2, PT, R251.reuse, R56, PT ;  /* 0x00000038fb00720c */ /* 0x040fe20003f44070 */
[--C-:B------:R-:W-:Y:S01]  /*196b0*/  @!P3 IMAD.IADD R60, R60, 0x1, -R251.reuse ;  /* 0x000000013c3cb824 */ /* 0x100fe200078e0afb */
[----:B------:R-:W-:Y:S01]  /*196c0*/  ISETP.GT.U32.AND P3, PT, R251, R54, PT ;  /* 0x00000036fb00720c */ /* 0x000fe20003f64070 */
[----:B------:R-:W-:Y:S01]  /*196d0*/  @!P4 IMAD.IADD R55, R55, 0x1, -R251 ;  /* 0x000000013737c824 */ /* 0x000fe200078e0afb */
[----:B---3--:R-:W-:-:S09]  /*196e0*/  ISETP.GE.AND P4, PT, R176, RZ, PT ;  /* 0x000000ffb000720c */ /* 0x008fd20003f86270 */
[--C-:B------:R-:W-:Y:S01]  /*196f0*/  @!P2 IMAD.IADD R56, R56, 0x1, -R251.reuse ;  /* 0x000000013838a824 */ /* 0x100fe200078e0afb */
[----:B------:R-:W-:Y:S02]  /*19700*/  ISETP.GE.AND P2, PT, R173, RZ, PT ;  /* 0x000000ffad00720c */ /* 0x000fe40003f46270 */
[----:B------:R-:W3:Y:S01]  /*19710*/  LDL R173, [R1+0x86fc] ;  /* 0x0086fc0001ad7983 */ /* 0x000ee20000100800 */
[----:B------:R-:W-:Y:S02]  /*19720*/  @!P3 IMAD.IADD R54, R54, 0x1, -R251 ;  /* 0x000000013636b824 */ /* 0x000fe400078e0afb */
[----:B------:R-:W-:-:S03]  /*19730*/  @!P4 IMAD.MOV R59, RZ, RZ, -R59 ;  /* 0x000000ffff3bc224 */ /* 0x000fc600078e0a3b */
[C---:B------:R-:W-:Y:S02]  /*19740*/  ISETP.GT.U32.AND P4, PT, R251.reuse, R54, PT ;  /* 0x00000036fb00720c */ /* 0x040fe40003f84070 */
[----:B------:R-:W-:Y:S02]  /*19750*/  ISETP.GT.U32.AND P6, PT, R251, R57, PT ;  /* 0x00000039fb00720c */ /* 0x000fe40003fc4070 */
[----:B----4-:R-:W-:Y:S02]  /*19760*/  ISETP.GE.AND P3, PT, R175, RZ, PT ;  /* 0x000000ffaf00720c */ /* 0x010fe40003f66270 */
[----:B------:R-:W4:Y:S07]  /*19770*/  LDL R175, [R1+0x8704] ;  /* 0x0087040001af7983 */ /* 0x000f2e0000100800 */
[----:B------:R-:W-:Y:S01]  /*19780*/  @!P4 IMAD.IADD R54, R54, 0x1, -R251 ;  /* 0x000000013636c824 */ /* 0x000fe200078e0afb */
[----:B------:R-:W-:-:S02]  /*19790*/  ISETP.GT.U32.AND P4, PT, R251, R48, PT ;  /* 0x00000030fb00720c */ /* 0x000fc40003f84070 */
[----:B------:R-:W-:-:S04]  /*197a0*/  @!P6 IADD3 R57, R57, -R251, RZ ;  /* 0x800000fb3939e210 */ /* 0x000fc80007ffe0ff */
[----:B------:R-:W-:Y:S02]  /*197b0*/  ISETP.GT.U32.AND P6, PT, R251, R57, PT ;  /* 0x00000039fb00720c */ /* 0x000fe40003fc4070 */
[----:B------:R-:W-:-:S05]  /*197c0*/  IADD3 R176, R189, 0x1df, RZ ;  /* 0x000001dfbdb07810 */ /* 0x000fca0007ffe0ff */
[-C--:B------:R-:W-:Y:S01]  /*197d0*/  @!P4 IADD3 R48, R48, -R251.reuse, RZ ;  /* 0x800000fb3030c210 */ /* 0x080fe20007ffe0ff */
[----:B------:R-:W-:Y:S05]  /*197e0*/  STL [R1+0x8938], R176 ;  /* 0x008938b001007387 */ /* 0x000fea0000100800 */
[----:B------:R-:W-:Y:S02]  /*197f0*/  @!P6 IADD3 R57, R57, -R251, RZ ;  /* 0x800000fb3939e210 */ /* 0x000fe40007ffe0ff */
[----:B------:R-:W-:Y:S02]  /*19800*/  @!P3 IADD3 R58, -R58, RZ, RZ ;  /* 0x000000ff3a3ab210 */ /* 0x000fe40007ffe1ff */
[C---:B------:R-:W-:Y:S01]  /*19810*/  ISETP.GT.U32.AND P3, PT, R251.reuse, R53, PT ;  /* 0x00000035fb00720c */ /* 0x040fe20003f64070 */
[----:B------:R-:W-:Y:S01]  /*19820*/  @!P1 IMAD.MOV R57, RZ, RZ, -R57 ;  /* 0x000000ffff399224 */ /* 0x000fe200078e0a39 */
[----:B------:R-:W-:-:S11]  /*19830*/  ISETP.GT.U32.AND P1, PT, R251, R51, PT ;  /* 0x00000033fb00720c */ /* 0x000fd60003f24070 */
[----:B------:R-:W-:Y:S02]  /*19840*/  @!P3 IADD3 R53, R53, -R251, RZ ;  /* 0x800000fb3535b210 */ /* 0x000fe40007ffe0ff */
[----:B------:R-:W-:Y:S01]  /*19850*/  @!P1 IMAD.IADD R51, R51, 0x1, -R251 ;  /* 0x0000000133339824 */ /* 0x000fe200078e0afb */
[----:B------:R-:W-:Y:S02]  /*19860*/  ISETP.GE.AND P3, PT, R164, RZ, PT ;  /* 0x000000ffa400720c */ /* 0x000fe40003f66270 */
[----:B------:R-:W-:Y:S01]  /*19870*/  ISETP.GE.AND P1, PT, R165, RZ, PT ;  /* 0x000000ffa500720c */ /* 0x000fe20003f26270 */
[----:B------:R-:W4:Y:S04]  /*19880*/  LDL R164, [R1+0x8708] ;  /* 0x0087080001a47983 */ /* 0x000f280000100800 */
[----:B------:R-:W4:Y:S01]  /*19890*/  LDL R165, [R1+0x870c] ;  /* 0x00870c0001a57983 */ /* 0x000f220000100800 */
[----:B--2---:R-:W-:-:S03]  /*198a0*/  ISETP.GE.AND P4, PT, R186, RZ, PT ;  /* 0x000000ffba00720c */ /* 0x004fc60003f86270 */
[----:B------:R-:W2:Y:S01]  /*198b0*/  LDL R186, [R1+0x8718] ;  /* 0x0087180001ba7983 */ /* 0x000ea20000100800 */
[----:B------:R-:W-:Y:S01]  /*198c0*/  @!P5 IMAD.MOV R61, RZ, RZ, -R61 ;  /* 0x000000ffff3dd224 */ /* 0x000fe200078e0a3d */
[C---:B------:R-:W-:Y:S01]  /*198d0*/  ISETP.GT.U32.AND P5, PT, R251.reuse, R56, PT ;  /* 0x00000038fb00720c */ /* 0x040fe20003fa4070 */
[----:B------:R-:W-:Y:S01]  /*198e0*/  @!P2 IMAD.MOV R60, RZ, RZ, -R60 ;  /* 0x000000ffff3ca224 */ /* 0x000fe200078e0a3c */
[----:B------:R-:W-:-:S11]  /*198f0*/  ISETP.GT.U32.AND P2, PT, R251, R55, PT ;  /* 0x00000037fb00720c */ /* 0x000fd60003f44070 */
[--C-:B------:R-:W-:Y:S01]  /*19900*/  @!P5 IMAD.IADD R56, R56, 0x1, -R251.reuse ;  /* 0x000000013838d824 */ /* 0x100fe200078e0afb */
[----:B------:R-:W-:Y:S01]  /*19910*/  ISETP.GT.U32.AND P5, PT, R251, R50, PT ;  /* 0x00000032fb00720c */ /* 0x000fe20003fa4070 */
[----:B------:R-:W-:Y:S01]  /*19920*/  @!P2 IMAD.IADD R55, R55, 0x1, -R251 ;  /* 0x000000013737a824 */ /* 0x000fe200078e0afb */
[----:B------:R-:W-:-:S11]  /*19930*/  ISETP.GT.U32.AND P2, PT, R251, R49, PT ;  /* 0x00000031fb00720c */ /* 0x000fd60003f44070 */
[--C-:B------:R-:W-:Y:S02]  /*19940*/  @!P5 IMAD.IADD R50, R50, 0x1, -R251.reuse ;  /* 0x000000013232d824 */ /* 0x100fe400078e0afb */
[----:B------:R-:W-:Y:S01]  /*19950*/  @!P2 IMAD.IADD R49, R49, 0x1, -R251 ;  /* 0x000000013131a824 */ /* 0x000fe200078e0afb */
[----:B------:R-:W-:Y:S02]  /*19960*/  ISETP.GT.U32.AND P6, PT, R251, R52, PT ;  /* 0x00000034fb00720c */ /* 0x000fe40003fc4070 */
[----:B---3--:R-:W-:Y:S02]  /*19970*/  ISETP.GE.AND P5, PT, R173, RZ, PT ;  /* 0x000000ffad00720c */ /* 0x008fe40003fa6270 */
[----:B------:R-:W3:Y:S11]  /*19980*/  LDL R173, [R1+0x8710] ;  /* 0x0087100001ad7983 */ /* 0x000ef60000100800 */
[----:B------:R-:W-:-:S02]  /*19990*/  @!P5 IADD3 R54, -R54, RZ, RZ ;  /* 0x000000ff3636d210 */ /* 0x000fc40007ffe1ff */
[----:B------:R-:W-:Y:S01]  /*199a0*/  ISETP.GT.U32.AND P5, PT, R251, R49, PT ;  /* 0x00000031fb00720c */ /* 0x000fe20003fa4070 */
[----:B------:R-:W-:Y:S01]  /*199b0*/  @!P6 IMAD.IADD R52, R52, 0x1, -R251 ;  /* 0x000000013434e824 */ /* 0x000fe200078e0afb */
[----:B----4-:R-:W-:Y:S02]  /*199c0*/  ISETP.GE.AND P2, PT, R175, RZ, PT ;  /* 0x000000ffaf00720c */ /* 0x010fe40003f46270 */
[----:B------:R-:W4:Y:S09]  /*199d0*/  LDL R175, [R1+0x8714] ;  /* 0x0087140001af7983 */ /* 0x000f320000100800 */
[----:B------:R-:W-:-:S02]  /*199e0*/  @!P5 IADD3 R49, R49, -R251, RZ ;  /* 0x800000fb3131d210 */ /* 0x000fc40007ffe0ff */
[C---:B------:R-:W-:Y:S02]  /*199f0*/  ISETP.GT.U32.AND P5, PT, R251.reuse, R43, PT ;  /* 0x0000002bfb00720c */ /* 0x040fe40003fa4070 */
[----:B------:R-:W-:Y:S02]  /*19a00*/  ISETP.GT.U32.AND P6, PT, R251, R52, PT ;  /* 0x00000034fb00720c */ /* 0x000fe40003fc4070 */
[----:B------:R-:W-:-:S05]  /*19a10*/  IADD3 R92, R189, 0x1e0, RZ ;  /* 0x000001e0bd5c7810 */ /* 0x000fca0007ffe0ff */
[----:B------:R1:W-:Y:S04]  /*19a20*/  STL [R1+0x893c], R92 ;  /* 0x00893c5c01007387 */ /* 0x0003e80000100800 */
[--C-:B------:R-:W-:Y:S01]  /*19a30*/  @!P5 IMAD.IADD R43, R43, 0x1, -R251.reuse ;  /* 0x000000012b2bd824 */ /* 0x100fe200078e0afb */
[----:B------:R-:W4:Y:S01]  /*19a40*/  LDL R160, [R1+0x871c] ;  /* 0x00871c0001a07983 */ /* 0x000f220000100800 */
[----:B------:R-:W-:Y:S02]  /*19a50*/  @!P6 IMAD.IADD R52, R52, 0x1, -R251 ;  /* 0x000000013434e824 */ /* 0x000fe400078e0afb */
[----:B------:R-:W-:Y:S01]  /*19a60*/  @!P2 IMAD.MOV R53, RZ, RZ, -R53 ;  /* 0x000000ffff35a224 */ /* 0x000fe200078e0a35 */
[C---:B------:R-:W-:Y:S01]  /*19a70*/  ISETP.GT.U32.AND P2, PT, R251.reuse, R48, PT ;  /* 0x00000030fb00720c */ /* 0x040fe20003f44070 */
[----:B------:R-:W-:Y:S01]  /*19a80*/  @!P4 IMAD.MOV R52, RZ, RZ, -R52 ;  /* 0x000000ffff34c224 */ /* 0x000fe200078e0a34 */
[----:B------:R-:W-:-:S11]  /*19a90*/  ISETP.GT.U32.AND P4, PT, R251, R46, PT ;  /* 0x0000002efb00720c */ /* 0x000fd60003f84070 */
[--C-:B------:R-:W-:Y:S01]  /*19aa0*/  @!P2 IMAD.IADD R48, R48, 0x1, -R251.reuse ;  /* 0x000000013030a824 */ /* 0x100fe200078e0afb */
[----:B------:R-:W-:Y:S01]  /*19ab0*/  ISETP.GE.AND P2, PT, R164, RZ, PT ;  /* 0x000000ffa400720c */ /* 0x000fe20003f46270 */
[----:B------:R-:W-:Y:S01]  /*19ac0*/  @!P4 IMAD.IADD R46, R46, 0x1, -R251 ;  /* 0x000000012e2ec824 */ /* 0x000fe200078e0afb */
[----:B------:R-:W4:Y:S01]  /*19ad0*/  LDL R164, [R1+0x8720] ;  /* 0x0087200001a47983 */ /* 0x000f220000100800 */
[----:B------:R-:W-:-:S03]  /*19ae0*/  ISETP.GE.AND P4, PT, R165, RZ, PT ;  /* 0x000000ffa500720c */ /* 0x000fc60003f86270 */
        /* <DEDUP_REMOVED lines=8> */
[C---:B------:R-:W-:Y:S01]  /*19b70*/  ISETP.GT.U32.AND P3, PT, R251.reuse, R45, PT ;  /* 0x0000002dfb00720c */ /* 0x040fe20003f64070 */
[----:B------:R-:W-:Y:S01]  /*19b80*/  @!P1 IMAD.IADD R50, R50, 0x1, -R251 ;  /* 0x0000000132329824 */ /* 0x000fe200078e0afb */
[----:B------:R-:W-:-:S11]  /*19b90*/  ISETP.GT.U32.AND P1, PT, R251, R44, PT ;  /* 0x0000002cfb00720c */ /* 0x000fd60003f24070 */
[----:B------:R-:W-:Y:S02]  /*19ba0*/  @!P3 IMAD.IADD R45, R45, 0x1, -R251 ;  /* 0x000000012d2db824 */ /* 0x000fe400078e0afb */
[----:B------:R-:W-:Y:S02]  /*19bb0*/  @!P1 IADD3 R44, R44, -R251, RZ ;  /* 0x800000fb2c2c9210 */ /* 0x000fe40007ffe0ff */
[----:B------:R-:W-:Y:S02]  /*19bc0*/  ISETP.GT.U32.AND P6, PT, R251, R47, PT ;  /* 0x0000002ffb00720c */ /* 0x000fe40003fc4070 */
[----:B---3--:R-:W-:-:S11]  /*19bd0*/  ISETP.GE.AND P3, PT, R173, RZ, PT ;  /* 0x000000ffad00720c */ /* 0x008fd60003f66270 */
[----:B------:R-:W-:Y:S01]  /*19be0*/  @!P6 IMAD.IADD R47, R47, 0x1, -R251 ;  /* 0x000000012f2fe824 */ /* 0x000fe200078e0afb */
[----:B------:R-:W3:Y:S01]  /*19bf0*/  LDL R173, [R1+0x872c] ;  /* 0x00872c0001ad7983 */ /* 0x000ee20000100800 */
[----:B------:R-:W-:Y:S01]  /*19c00*/  @!P3 IMAD.MOV R49, RZ, RZ, -R49 ;  /* 0x000000ffff31b224 */ /* 0x000fe200078e0a31 */
[C---:B------:R-:W-:Y:S02]  /*19c10*/  ISETP.GT.U32.AND P3, PT, R251.reuse, R44, PT ;  /* 0x0000002cfb00720c */ /* 0x040fe40003f64070 */
[----:B------:R-:W-:Y:S02]  /*19c20*/  ISETP.GT.U32.AND P6, PT, R251, R47, PT ;  /* 0x0000002ffb00720c */ /* 0x000fe40003fc4070 */
[----:B----4-:R-:W-:-:S09]  /*19c30*/  ISETP.GE.AND P1, PT, R175, RZ, PT ;  /* 0x000000ffaf00720c */ /* 0x010fd20003f26270 */
[----:B------:R-:W-:Y:S01]  /*19c40*/  @!P3 IMAD.IADD R44, R44, 0x1, -R251 ;  /* 0x000000012c2cb824 */ /* 0x000fe200078e0afb */
[----:B------:R-:W-:Y:S01]  /*19c50*/  ISETP.GT.U32.AND P3, PT, R251, R38, PT ;  /* 0x00000026fb00720c */ /* 0x000fe20003f64070 */
[----:B------:R-:W-:Y:S01]  /*19c60*/  @!P2 IMAD.MOV R51, RZ, RZ, -R51 ;  /* 0x000000ffff33a224 */ /* 0x000fe200078e0a33 */
[----:B------:R-:W-:Y:S02]  /*19c70*/  IADD3 R175, R189, 0x1e1, RZ ;  /* 0x000001e1bdaf7810 */ /* 0x000fe40007ffe0ff */
[----:B------:R-:W-:-:S03]  /*19c80*/  ISETP.GT.U32.AND P2, PT, R251, R46, PT ;  /* 0x0000002efb00720c */ /* 0x000fc60003f44070 */
[----:B------:R-:W-:Y:S06]  /*19c90*/  STL [R1+0x8940], R175 ;  /* 0x008940af01007387 */ /* 0x000fec0000100800 */
[--C-:B------:R-:W-:Y:S02]  /*19ca0*/  @!P3 IMAD.IADD R38, R38, 0x1, -R251.reuse ;  /* 0x000000012626b824 */ /* 0x100fe400078e0afb */
[--C-:B------:R-:W-:Y:S02]  /*19cb0*/  @!P6 IMAD.IADD R47, R47, 0x1, -R251.reuse ;  /* 0x000000012f2fe824 */ /* 0x100fe400078e0afb */
[----:B------:R-:W-:Y:S01]  /*19cc0*/  @!P2 IMAD.IADD R46, R46, 0x1, -R251 ;  /* 0x000000012e2ea824 */ /* 0x000fe200078e0afb */
[C---:B------:R-:W-:Y:S01]  /*19cd0*/  ISETP.GT.U32.AND P2, PT, R251.reuse, R40, PT ;  /* 0x00000028fb00720c */ /* 0x040fe20003f44070 */
[----:B------:R-:W-:Y:S01]  /*19ce0*/  @!P5 IMAD.MOV R47, RZ, RZ, -R47 ;  /* 0x000000ffff2fd224 */ /* 0x000fe200078e0a2f */
[C---:B------:R-:W-:Y:S01]  /*19cf0*/  ISETP.GT.U32.AND P5, PT, R251.reuse, R41, PT ;  /* 0x00000029fb00720c */ /* 0x040fe20003fa4070 */
[----:B------:R-:W-:-:S02]  /*19d00*/  IMAD R157, R251, R161, R163 ;  /* 0x000000a1fb9d7224 */ /* 0x000fc400078e02a3 */
[----:B------:R-:W4:Y:S08]  /*19d10*/  LDL R163, [R1+0x8730] ;  /* 0x0087300001a37983 */ /* 0x000f300000100800 */
[----:B------:R-:W-:Y:S02]  /*19d20*/  @!P2 IADD3 R40, R40, -R251, RZ ;  /* 0x800000fb2828a210 */ /* 0x000fe40007ffe0ff */
[----:B------:R-:W-:Y:S01]  /*19d30*/  @!P5 IMAD.IADD R41, R41, 0x1, -R251 ;  /* 0x000000012929d824 */ /* 0x000fe200078e0afb */
[----:B------:R-:W-:-:S02]  /*19d40*/  ISETP.GE.AND P5, PT, R164, RZ, PT ;  /* 0x000000ffa400720c */ /* 0x000fc40003fa6270 */
[----:B------:R-:W4:Y:S01]  /*19d50*/  LDL R164, [R1+0x8738] ;  /* 0x0087380001a47983 */ /* 0x000f220000100800 */
[----:B------:R-:W-:-:S03]  /*19d60*/  ISETP.GE.AND P2, PT, R165, RZ, PT ;  /* 0x000000ffa500720c */ /* 0x000fc60003f46270 */
[----:B------:R-:W4:Y:S01]  /*19d70*/  LDL R165, [R1+0x8740] ;  /* 0x0087400001a57983 */ /* 0x000f220000100800 */
[----:B--2---:R-:W-:-:S03]  /*19d80*/  ISETP.GE.AND P3, PT, R186, RZ, PT ;  /* 0x000000ffba00720c */ /* 0x004fc60003f66270 */
[----:B------:R-:W2:Y:S01]  /*19d90*/  LDL R186, [R1+0x873c] ;  /* 0x00873c0001ba7983 */ /* 0x000ea20000100800 */
[----:B------:R-:W-:Y:S02]  /*19da0*/  @!P4 IADD3 R50, -R50, RZ, RZ ;  /* 0x000000ff3232c210 */ /* 0x000fe40007ffe1ff */
[----:B------:R-:W-:-:S13]  /*19db0*/  ISETP.GT.U32.AND P4, PT, R251, R45, PT ;  /* 0x0000002dfb00720c */ /* 0x000fda0003f84070 */
[----:B------:R-:W-:Y:S02]  /*19dc0*/  @!P4 IADD3 R45, R45, -R251, RZ ;  /* 0x800000fb2d2dc210 */ /* 0x000fe40007ffe0ff */
[C---:B------:R-:W-:Y:S01]  /*19dd0*/  ISETP.GT.U32.AND P4, PT, R251.reuse, R39, PT ;  /* 0x00000027fb00720c */ /* 0x040fe20003f84070 */
[----:B------:R-:W-:Y:S01]  /*19de0*/  @!P1 IMAD.MOV R48, RZ, RZ, -R48 ;  /* 0x000000ffff309224 */ /* 0x000fe200078e0a30 */
[----:B------:R-:W-:Y:S01]  /*19df0*/  ISETP.GT.U32.AND P1, PT, R251, R43, PT ;  /* 0x0000002bfb00720c */ /* 0x000fe20003f24070 */
[----:B------:R-:W-:-:S10]  /*19e00*/  @!P2 IMAD.MOV R44, RZ, RZ, -R44 ;  /* 0x000000ffff2ca224 */ /* 0x000fd400078e0a2c */
[----:B------:R-:W-:-:S05]  /*19e10*/  @!P4 IMAD.IADD R39, R39, 0x1, -R251 ;  /* 0x000000012727c824 */ /* 0x000fca00078e0afb */
[----:B------:R-:W-:Y:S01]  /*19e20*/  ISETP.GT.U32.AND P2, PT, R251, R39, PT ;  /* 0x00000027fb00720c */ /* 0x000fe20003f44070 */
[--C-:B------:R-:W-:Y:S01]  /*19e30*/  @!P1 IMAD.IADD R43, R43, 0x1, -R251.reuse ;  /* 0x000000012b2b9824 */ /* 0x100fe200078e0afb */
[----:B------:R-:W-:Y:S02]  /*19e40*/  ISETP.GE.AND P1, PT, R160, RZ, PT ;  /* 0x000000ffa000720c */ /* 0x000fe40003f26270 */
[----:B------:R-:W2:Y:S09]  /*19e50*/  LDL R160, [R1+0x8734] ;  /* 0x0087340001a07983 */ /* 0x000eb20000100800 */
[----:B------:R-:W-:Y:S01]  /*19e60*/  @!P2 IMAD.IADD R39, R39, 0x1, -R251 ;  /* 0x000000012727a824 */ /* 0x000fe200078e0afb */
[----:B------:R-:W-:Y:S01]  /*19e70*/  ISETP.GT.U32.AND P2, PT, R251, R33, PT ;  /* 0x00000021fb00720c */ /* 0x000fe20003f44070 */
[----:B------:R-:W-:Y:S01]  /*19e80*/  @!P5 IMAD.MOV R45, RZ, RZ, -R45 ;  /* 0x000000ffff2dd224 */ /* 0x000fe200078e0a2d */
[----:B---3--:R-:W-:-:S02]  /*19e90*/  ISETP.GE.AND P4, PT, R173, RZ, PT ;  /* 0x000000ffad00720c */ /* 0x008fc40003f86270 */
[----:B------:R-:W-:Y:S02]  /*19ea0*/  IADD3 R173, R189, 0x1e2, RZ ;  /* 0x000001e2bdad7810 */ /* 0x000fe40007ffe0ff */
[----:B------:R-:W-:Y:S02]  /*19eb0*/  @!P1 IADD3 R46, -R46, RZ, RZ ;  /* 0x000000ff2e2e9210 */ /* 0x000fe40007ffe1ff */
[C---:B------:R-:W-:Y:S02]  /*19ec0*/  ISETP.GT.U32.AND P1, PT, R251.reuse, R41, PT ;  /* 0x00000029fb00720c */ /* 0x040fe40003f24070 */
[----:B------:R-:W-:Y:S01]  /*19ed0*/  ISETP.GT.U32.AND P5, PT, R251, R40, PT ;  /* 0x00000028fb00720c */ /* 0x000fe20003fa4070 */
[----:B------:R-:W-:Y:S02]  /*19ee0*/  STL [R1+0x8944], R173 ;  /* 0x008944ad01007387 */ /* 0x000fe40000100800 */
[----:B------:R-:W-:Y:S02]  /*19ef0*/  @!P2 IMAD.IADD R33, R33, 0x1, -R251 ;  /* 0x000000012121a824 */ /* 0x000fe400078e0afb */
[----:B------:R-:W-:Y:S01]  /*19f00*/  @!P4 IMAD.MOV R43, RZ, RZ, -R43 ;  /* 0x000000ffff2bc224 */ /* 0x000fe200078e0a2b */
[----:B------:R-:W-:-:S05]  /*19f10*/  ISETP.GT.U32.AND P4, PT, R251, R38, PT ;  /* 0x00000026fb00720c */ /* 0x000fca0003f84070 */
[----:B------:R-:W-:Y:S02]  /*19f20*/  @!P1 IADD3 R41, R41, -R251, RZ ;  /* 0x800000fb29299210 */ /* 0x000fe40007ffe0ff */
[----:B------:R-:W-:Y:S01]  /*19f30*/  @!P5 IMAD.IADD R40, R40, 0x1, -R251 ;  /* 0x000000012828d824 */ /* 0x000fe200078e0afb */
[C---:B------:R-:W-:Y:S02]  /*19f40*/  ISETP.GT.U32.AND P1, PT, R251.reuse, R35, PT ;  /* 0x00000023fb00720c */ /* 0x040fe40003f24070 */
[----:B------:R-:W-:-:S03]  /*19f50*/  ISETP.GT.U32.AND P5, PT, R251, R34, PT ;  /* 0x00000022fb00720c */ /* 0x000fc60003fa4070 */
[----:B------:R-:W-:-:S08]  /*19f60*/  @!P4 IMAD.IADD R38, R38, 0x1, -R251 ;  /* 0x000000012626c824 */ /* 0x000fd000078e0afb */
[--C-:B------:R-:W-:Y:S02]  /*19f70*/  @!P1 IMAD.IADD R35, R35, 0x1, -R251.reuse ;  /* 0x0000000123239824 */ /* 0x100fe400078e0afb */
[----:B------:R-:W-:Y:S01]  /*19f80*/  @!P5 IMAD.IADD R34, R34, 0x1, -R251 ;  /* 0x000000012222d824 */ /* 0x000fe200078e0afb */
[----:B----4-:R-:W-:Y:S02]  /*19f90*/  ISETP.GE.AND P4, PT, R163, RZ, PT ;  /* 0x000000ffa300720c */ /* 0x010fe40003f86270 */
[----:B------:R-:W3:Y:S01]  /*19fa0*/  LDL R163, [R1+0x8744] ;  /* 0x0087440001a37983 */ /* 0x000ee20000100800 */
[----:B------:R-:W-:-:S03]  /*19fb0*/  ISETP.GE.AND P1, PT, R164, RZ, PT ;  /* 0x000000ffa400720c */ /* 0x000fc60003f26270 */
[----:B------:R-:W4:Y:S01]  /*19fc0*/  LDL R164, [R1+0x874c] ;  /* 0x00874c0001a47983 */ /* 0x000f220000100800 */
[----:B------:R-:W-:-:S03]  /*19fd0*/  ISETP.GE.AND P5, PT, R165, RZ, PT ;  /* 0x000000ffa500720c */ /* 0x000fc60003fa6270 */
[----:B------:R-:W4:Y:S01]  /*19fe0*/  LDL R165, [R1+0x8754] ;  /* 0x0087540001a57983 */ /* 0x000f220000100800 */
[----:B--2---:R-:W-:-:S03]  /*19ff0*/  ISETP.GE.AND P2, PT, R186, RZ, PT ;  /* 0x000000ffba00720c */ /* 0x004fc60003f46270 */
[----:B------:R-:W2:Y:S01]  /*1a000*/  LDL R186, [R1+0x8750] ;  /* 0x0087500001ba7983 */ /* 0x000ea20000100800 */
[----:B------:R-:W-:-:S13]  /*1a010*/  ISETP.GT.U32.AND P6, PT, R251, R42, PT ;  /* 0x0000002afb00720c */ /* 0x000fda0003fc4070 */
[----:B------:R-:W-:-:S05]  /*1a020*/  @!P6 IMAD.IADD R42, R42, 0x1, -R251 ;  /* 0x000000012a2ae824 */ /* 0x000fca00078e0afb */
[C---:B------:R-:W-:Y:S01]  /*1a030*/  ISETP.GT.U32.AND P6, PT, R251.reuse, R42, PT ;  /* 0x0000002afb00720c */ /* 0x040fe20003fc4070 */
[----:B------:R-:W-:Y:S01]  /*1a040*/  @!P1 IMAD.MOV R39, RZ, RZ, -R39 ;  /* 0x000000ffff279224 */ /* 0x000fe200078e0a27 */
[----:B------:R-:W-:-:S11]  /*1a050*/  ISETP.GT.U32.AND P1, PT, R251, R34, PT ;  /* 0x00000022fb00720c */ /* 0x000fd60003f24070 */
[----:B------:R-:W-:Y:S01]  /*1a060*/  @!P6 IMAD.IADD R42, R42, 0x1, -R251 ;  /* 0x000000012a2ae824 */ /* 0x000fe200078e0afb */
[----:B------:R-:W-:-:S03]  /*1a070*/  ISETP.GT.U32.AND P6, PT, R251, R37, PT ;  /* 0x00000025fb00720c */ /* 0x000fc60003fc4070 */
[----:B------:R-:W-:Y:S01]  /*1a080*/  @!P3 IMAD.MOV R42, RZ, RZ, -R42 ;  /* 0x000000ffff2ab224 */ /* 0x000fe200078e0a2a */
[----:B------:R-:W-:Y:S01]  /*1a090*/  ISETP.GT.U32.AND P3, PT, R251, R36, PT ;  /* 0x00000024fb00720c */ /* 0x000fe20003f64070 */
[----:B------:R-:W-:-:S08]  /*1a0a0*/  @!P1 IMAD.IADD R34, R34, 0x1, -R251 ;  /* 0x0000000122229824 */ /* 0x000fd000078e0afb */
[----:B------:R-:W-:-:S04]  /*1a0b0*/  @!P6 IMAD.IADD R37, R37, 0x1, -R251 ;  /* 0x000000012525e824 */ /* 0x000fc800078e0afb */
[----:B------:R-:W-:Y:S02]  /*1a0c0*/  @!P3 IADD3 R36, R36, -R251, RZ ;  /* 0x800000fb2424b210 */ /* 0x000fe40007ffe0ff */
[C---:B------:R-:W-:Y:S02]  /*1a0d0*/  ISETP.GT.U32.AND P6, PT, R251.reuse, R37, PT ;  /* 0x00000025fb00720c */ /* 0x040fe40003fc4070 */
[----:B------:R-:W-:Y:S02]  /*1a0e0*/  ISETP.GE.AND P3, PT, R160, RZ, PT ;  /* 0x000000ffa000720c */ /* 0x000fe40003f66270 */
[----:B------:R-:W2:Y:S01]  /*1a0f0*/  LDL R160, [R1+0x8748] ;  /* 0x0087480001a07983 */ /* 0x000ea20000100800 */
[----:B------:R-:W-:Y:S01]  /*1a100*/  ISETP.GT.U32.AND P1, PT, R251, R28, PT ;  /* 0x0000001cfb00720c */ /* 0x000fe20003f24070 */
[----:B------:R-:W-:Y:S01]  /*1a110*/  @!P4 IMAD.MOV R41, RZ, RZ, -R41 ;  /* 0x000000ffff29c224 */ /* 0x000fe200078e0a29 */
[----:B------:R-:W-:Y:S02]  /*1a120*/  IADD3 R116, R189, 0x1e3, RZ ;  /* 0x000001e3bd747810 */ /* 0x000fe40007ffe0ff */
[----:B------:R-:W-:-:S04]  /*1a130*/  ISETP.GT.U32.AND P4, PT, R251, R36, PT ;  /* 0x00000024fb00720c */ /* 0x000fc80003f84070 */
[--C-:B------:R-:W-:Y:S01]  /*1a140*/  @!P6 IMAD.IADD R37, R37, 0x1, -R251.reuse ;  /* 0x000000012525e824 */ /* 0x100fe200078e0afb */
[C---:B------:R-:W-:Y:S01]  /*1a150*/  ISETP.GT.U32.AND P6, PT, R251.reuse, R32, PT ;  /* 0x00000020fb00720c */ /* 0x040fe20003fc4070 */
[----:B------:R-:W-:Y:S01]  /*1a160*/  @!P3 IMAD.MOV R40, RZ, RZ, -R40 ;  /* 0x000000ffff28b224 */ /* 0x000fe200078e0a28 */
[----:B------:R-:W-:Y:S01]  /*1a170*/  ISETP.GT.U32.AND P3, PT, R251, R35, PT ;  /* 0x00000023fb00720c */ /* 0x000fe20003f64070 */
[----:B------:R-:W-:Y:S01]  /*1a180*/  STL [R1+0x894c], R116 ;  /* 0x00894c7401007387 */ /* 0x000fe20000100800 */
[----:B------:R-:W-:-:S04]  /*1a190*/  @!P1 IMAD.IADD R28, R28, 0x1, -R251 ;  /* 0x000000011c1c9824 */ /* 0x000fc800078e0afb */
[----:B------:R-:W-:Y:S01]  /*1a1a0*/  @!P4 IMAD.IADD R36, R36, 0x1, -R251 ;  /* 0x000000012424c824 */ /* 0x000fe200078e0afb */
[----:B------:R-:W-:-:S04]  /*1a1b0*/  ISETP.GT.U32.AND P4, PT, R251, R30, PT ;  /* 0x0000001efb00720c */ /* 0x000fc80003f84070 */
[----:B------:R-:W-:Y:S02]  /*1a1c0*/  @!P6 IADD3 R32, R32, -R251, RZ ;  /* 0x800000fb2020e210 */ /* 0x000fe40007ffe0ff */
[----:B------:R-:W-:Y:S01]  /*1a1d0*/  @!P3 IMAD.IADD R35, R35, 0x1, -R251 ;  /* 0x000000012323b824 */ /* 0x000fe200078e0afb */
[C---:B------:R-:W-:Y:S02]  /*1a1e0*/  ISETP.GT.U32.AND P6, PT, R251.reuse, R33, PT ;  /* 0x00000021fb00720c */ /* 0x040fe40003fc4070 */
[----:B------:R-:W-:-:S04]  /*1a1f0*/  ISETP.GT.U32.AND P3, PT, R251, R29, PT ;  /* 0x0000001dfb00720c */ /* 0x000fc80003f64070 */
[----:B------:R-:W-:-:S07]  /*1a200*/  @!P4 IMAD.IADD R30, R30, 0x1, -R251 ;  /* 0x000000011e1ec824 */ /* 0x000fce00078e0afb */
[--C-:B------:R-:W-:Y:S02]  /*1a210*/  @!P6 IMAD.IADD R33, R33, 0x1, -R251.reuse ;  /* 0x000000012121e824 */ /* 0x100fe400078e0afb */
[----:B------:R-:W-:Y:S01]  /*1a220*/  @!P3 IMAD.IADD R29, R29, 0x1, -R251 ;  /* 0x000000011d1db824 */ /* 0x000fe200078e0afb */
[----:B---3--:R-:W-:Y:S02]  /*1a230*/  ISETP.GE.AND P6, PT, R163, RZ, PT ;  /* 0x000000ffa300720c */ /* 0x008fe40003fc6270 */
[----:B------:R-:W3:Y:S01]  /*1a240*/  LDL R163, [R1+0x8758] ;  /* 0x0087580001a37983 */ /* 0x000ee20000100800 */
[----:B----4-:R-:W-:-:S03]  /*1a250*/  ISETP.GE.AND P4, PT, R164, RZ, PT ;  /* 0x000000ffa400720c */ /* 0x010fc60003f86270 */
[----:B------:R-:W4:Y:S01]  /*1a260*/  LDL R164, [R1+0x8760] ;  /* 0x0087600001a47983 */ /* 0x000f220000100800 */
[----:B------:R-:W-:-:S03]  /*1a270*/  ISETP.GE.AND P3, PT, R165, RZ, PT ;  /* 0x000000ffa500720c */ /* 0x000fc60003f66270 */
[----:B------:R-:W4:Y:S01]  /*1a280*/  LDL R165, [R1+0x8764] ;  /* 0x0087640001a57983 */ /* 0x000f220000100800 */
[----:B--2---:R-:W-:-:S03]  /*1a290*/  ISETP.GE.AND P1, PT, R186, RZ, PT ;  /* 0x000000ffba00720c */ /* 0x004fc60003f26270 */
[----:B------:R-:W2:Y:S01]  /*1a2a0*/  LDL R186, [R1+0x8768] ;  /* 0x0087680001ba7983 */ /* 0x000ea20000100800 */
[----:B------:R-:W-:Y:S01]  /*1a2b0*/  @!P5 IMAD.MOV R38, RZ, RZ, -R38 ;  /* 0x000000ffff26d224 */ /* 0x000fe200078e0a26 */
[----:B------:R-:W-:Y:S02]  /*1a2c0*/  @!P2 IADD3 R37, -R37, RZ, RZ ;  /* 0x000000ff2525a210 */ /* 0x000fe40007ffe1ff */
[C---:B------:R-:W-:Y:S02]  /*1a2d0*/  ISETP.GT.U32.AND P5, PT, R251.reuse, R32, PT ;  /* 0x00000020fb00720c */ /* 0x040fe40003fa4070 */
[C---:B------:R-:W-:Y:S01]  /*1a2e0*/  ISETP.GT.U32.AND P2, PT, R251.reuse, R31, PT ;  /* 0x0000001ffb00720c */ /* 0x040fe20003f44070 */
[----:B------:R-:W-:Y:S01]  /*1a2f0*/  @!P4 IMAD.MOV R34, RZ, RZ, -R34 ;  /* 0x000000ffff22c224 */ /* 0x000fe200078e0a22 */
[----:B------:R-:W-:-:S09]  /*1a300*/  ISETP.GT.U32.AND P4, PT, R251, R29, PT ;  /* 0x0000001dfb00720c */ /* 0x000fd20003f84070 */
[----:B------:R-:W-:Y:S02]  /*1a310*/  @!P5 IADD3 R32, R32, -R251, RZ ;  /* 0x800000fb2020d210 */ /* 0x000fe40007ffe0ff */
[--C-:B------:R-:W-:Y:S01]  /*1a320*/  @!P2 IMAD.IADD R31, R31, 0x1, -R251.reuse ;  /* 0x000000011f1fa824 */ /* 0x100fe200078e0afb */
[----:B------:R-:W-:Y:S01]  /*1a330*/  ISETP.GT.U32.AND P5, PT, R251, R27, PT ;  /* 0x0000001bfb00720c */ /* 0x000fe20003fa4070 */
[----:B------:R-:W-:Y:S01]  /*1a340*/  @!P4 IMAD.IADD R29, R29, 0x1, -R251 ;  /* 0x000000011d1dc824 */ /* 0x000fe200078e0afb */
[----:B------:R-:W-:Y:S02]  /*1a350*/  ISETP.GT.U32.AND P4, PT, R251, R23, PT ;  /* 0x00000017fb00720c */ /* 0x000fe40003f84070 */
[----:B------:R-:W-:-:S09]  /*1a360*/  IADD3 R115, R189, 0x1e4, RZ ;  /* 0x000001e4bd737810 */ /* 0x000fd20007ffe0ff */
[----:B------:R-:W-:Y:S01]  /*1a370*/  @!P5 IMAD.IADD R27, R27, 0x1, -R251 ;  /* 0x000000011b1bd824 */ /* 0x000fe200078e0afb */
[----:B------:R-:W-:Y:S02]  /*1a380*/  ISETP.GT.U32.AND P5, PT, R251, R31, PT ;  /* 0x0000001ffb00720c */ /* 0x000fe40003fa4070 */
[----:B------:R-:W-:Y:S02]  /*1a390*/  @!P4 IADD3 R23, R23, -R251, RZ ;  /* 0x800000fb1717c210 */ /* 0x000fe40007ffe0ff */
[----:B------:R-:W-:Y:S02]  /*1a3a0*/  ISETP.GE.AND P2, PT, R160, RZ, PT ;  /* 0x000000ffa000720c */ /* 0x000fe40003f46270 */
[----:B------:R-:W2:Y:S04]  /*1a3b0*/  LDL R160, [R1+0x875c] ;  /* 0x00875c0001a07983 */ /* 0x000ea80000100800 */
[----:B------:R-:W-:Y:S07]  /*1a3c0*/  STL [R1+0x8954], R115 ;  /* 0x0089547301007387 */ /* 0x000fee0000100800 */
[----:B------:R-:W-:Y:S01]  /*1a3d0*/  @!P2 IMAD.MOV R35, RZ, RZ, -R35 ;  /* 0x000000ffff23a224 */ /* 0x000fe200078e0a23 */
[----:B------:R-:W-:Y:S01]  /*1a3e0*/  ISETP.GT.U32.AND P2, PT, R251, R30, PT ;  /* 0x0000001efb00720c */ /* 0x000fe20003f44070 */
[----:B------:R-:W-:Y:S01]  /*1a3f0*/  @!P5 IMAD.IADD R31, R31, 0x1, -R251 ;  /* 0x000000011f1fd824 */ /* 0x000fe200078e0afb */
[----:B------:R-:W-:-:S02]  /*1a400*/  @!P3 IADD3 R33, -R33, RZ, RZ ;  /* 0x000000ff2121b210 */ /* 0x000fc40007ffe1ff */
[C---:B------:R-:W-:Y:S02]  /*1a410*/  ISETP.GT.U32.AND P3, PT, R251.reuse, R28, PT ;  /* 0x0000001cfb00720c */ /* 0x040fe40003f64070 */
[----:B------:R-:W-:-:S07]  /*1a420*/  ISETP.GT.U32.AND P5, PT, R251, R25, PT ;  /* 0x00000019fb00720c */ /* 0x000fce0003fa4070 */
[----:B------:R-:W-:Y:S01]  /*1a430*/  @!P2 IMAD.IADD R30, R30, 0x1, -R251 ;  /* 0x000000011e1ea824 */ /* 0x000fe200078e0afb */
[----:B------:R-:W-:-:S03]  /*1a440*/  ISETP.GT.U32.AND P2, PT, R251, R24, PT ;  /* 0x00000018fb00720c */ /* 0x000fc60003f44070 */
[----:B------:R-:W-:Y:S02]  /*1a450*/  @!P3 IADD3 R28, R28, -R251, RZ ;  /* 0x800000fb1c1cb210 */ /* 0x000fe40007ffe0ff */
[----:B------:R-:W-:-:S08]  /*1a460*/  @!P5 IMAD.IADD R25, R25, 0x1, -R251 ;  /* 0x000000011919d824 */ /* 0x000fd000078e0afb */
        /* <DEDUP_REMOVED lines=10> */
[----:B------:R-:W-:Y:S02]  /*1a510*/  ISETP.GT.U32.AND P1, PT, R251, R26, PT ;  /* 0x0000001afb00720c */ /* 0x000fe40003f24070 */
[----:B------:R-:W-:Y:S02]  /*1a520*/  @!P5 IADD3 R29, -R29, RZ, RZ ;  /* 0x000000ff1d1dd210 */ /* 0x000fe40007ffe1ff */
[----:B------:R-:W-:-:S09]  /*1a530*/  ISETP.GT.U32.AND P5, PT, R251, R24, PT ;  /* 0x00000018fb00720c */ /* 0x000fd20003fa4070 */
[----:B------:R-:W-:-:S04]  /*1a540*/  @!P1 IMAD.IADD R26, R26, 0x1, -R251 ;  /* 0x000000011a1a9824 */ /* 0x000fc800078e0afb */
[----:B------:R-:W-:Y:S02]  /*1a550*/  @!P5 IADD3 R24, R24, -R251, RZ ;  /* 0x800000fb1818d210 */ /* 0x000fe40007ffe0ff */
[----:B------:R-:W-:Y:S01]  /*1a560*/  ISETP.GT.U32.AND P5, PT, R251, R18, PT ;  /* 0x00000012fb00720c */ /* 0x000fe20003fa4070 */
[----:B------:R-:W-:Y:S01]  /*1a570*/  @!P3 IMAD.MOV R31, RZ, RZ, -R31 ;  /* 0x000000ffff1fb224 */ /* 0x000fe200078e0a1f */
[----:B------:R-:W-:Y:S02]  /*1a580*/  IADD3 R89, R189, 0x1e5, RZ ;  /* 0x000001e5bd597810 */ /* 0x000fe40007ffe0ff */
[----:B------:R-:W-:-:S09]  /*1a590*/  ISETP.GT.U32.AND P3, PT, R251, R26, PT ;  /* 0x0000001afb00720c */ /* 0x000fd20003f64070 */
[--C-:B------:R-:W-:Y:S01]  /*1a5a0*/  @!P5 IMAD.IADD R18, R18, 0x1, -R251.reuse ;  /* 0x000000011212d824 */ /* 0x100fe200078e0afb */
[----:B------:R-:W-:Y:S02]  /*1a5b0*/  ISETP.GE.AND P1, PT, R160, RZ, PT ;  /* 0x000000ffa000720c */ /* 0x000fe40003f26270 */
[----:B------:R-:W2:Y:S04]  /*1a5c0*/  LDL R160, [R1+0x8770] ;  /* 0x0087700001a07983 */ /* 0x000ea80000100800 */
[----:B------:R-:W-:Y:S07]  /*1a5d0*/  STL [R1+0x8958], R89 ;  /* 0x0089585901007387 */ /* 0x000fee0000100800 */
[----:B------:R-:W-:Y:S01]  /*1a5e0*/  @!P1 IMAD.MOV R30, RZ, RZ, -R30 ;  /* 0x000000ffff1e9224 */ /* 0x000fe200078e0a1e */
[C---:B------:R-:W-:Y:S01]  /*1a5f0*/  ISETP.GT.U32.AND P1, PT, R251.reuse, R25, PT ;  /* 0x00000019fb00720c */ /* 0x040fe20003f24070 */
[----:B------:R-:W-:Y:S01]  /*1a600*/  @!P2 IMAD.MOV R28, RZ, RZ, -R28 ;  /* 0x000000ffff1ca224 */ /* 0x000fe200078e0a1c */
[C---:B------:R-:W-:Y:S01]  /*1a610*/  ISETP.GT.U32.AND P2, PT, R251.reuse, R23, PT ;  /* 0x00000017fb00720c */ /* 0x040fe20003f44070 */
[----:B------:R-:W-:Y:S01]  /*1a620*/  @!P3 IMAD.IADD R26, R26, 0x1, -R251 ;  /* 0x000000011a1ab824 */ /* 0x000fe200078e0afb */
[----:B------:R-:W-:-:S09]  /*1a630*/  ISETP.GT.U32.AND P3, PT, R251, R20, PT ;  /* 0x00000014fb00720c */ /* 0x000fd20003f64070 */
[--C-:B------:R-:W-:Y:S01]  /*1a640*/  @!P1 IMAD.IADD R25, R25, 0x1, -R251.reuse ;  /* 0x0000000119199824 */ /* 0x100fe200078e0afb */
[----:B------:R-:W-:Y:S01]  /*1a650*/  ISETP.GT.U32.AND P1, PT, R251, R19, PT ;  /* 0x00000013fb00720c */ /* 0x000fe20003f24070 */
[--C-:B------:R-:W-:Y:S02]  /*1a660*/  @!P2 IMAD.IADD R23, R23, 0x1, -R251.reuse ;  /* 0x000000011717a824 */ /* 0x100fe400078e0afb */
[----:B------:R-:W-:-:S10]  /*1a670*/  @!P3 IMAD.IADD R20, R20, 0x1, -R251 ;  /* 0x000000011414b824 */ /* 0x000fd400078e0afb */
[----:B------:R-:W-:Y:S02]  /*1a680*/  @!P1 IADD3 R19, R19, -R251, RZ ;  /* 0x800000fb13139210 */ /* 0x000fe40007ffe0ff */
        /* <DEDUP_REMOVED lines=12> */
[----:B------:R-:W-:-:S04]  /*1a750*/  @!P6 IMAD.IADD R27, R27, 0x1, -R251 ;  /* 0x000000011b1be824 */ /* 0x000fc800078e0afb */
[----:B------:R-:W-:Y:S01]  /*1a760*/  @!P4 IMAD.MOV R27, RZ, RZ, -R27 ;  /* 0x000000ffff1bc224 */ /* 0x000fe200078e0a1b */
[----:B------:R-:W-:Y:S01]  /*1a770*/  ISETP.GT.U32.AND P4, PT, R251, R21, PT ;  /* 0x00000015fb00720c */ /* 0x000fe20003f84070 */
[----:B------:R-:W-:Y:S01]  /*1a780*/  @!P3 IMAD.IADD R19, R19, 0x1, -R251 ;  /* 0x000000011313b824 */ /* 0x000fe200078e0afb */
[----:B------:R-:W-:-:S11]  /*1a790*/  ISETP.GT.U32.AND P3, PT, R251, R13, PT ;  /* 0x0000000dfb00720c */ /* 0x000fd60003f64070 */
[----:B------:R-:W-:Y:S01]  /*1a7a0*/  @!P4 IMAD.IADD R21, R21, 0x1, -R251 ;  /* 0x000000011515c824 */ /* 0x000fe200078e0afb */
[----:B------:R-:W-:Y:S01]  /*1a7b0*/  IADD3 R88, R189, 0x1e6, RZ ;  /* 0x000001e6bd587810 */ /* 0x000fe20007ffe0ff */
[----:B------:R-:W-:-:S03]  /*1a7c0*/  @!P2 IMAD.MOV R26, RZ, RZ, -R26 ;  /* 0x000000ffff1aa224 */ /* 0x000fc600078e0a1a */
[----:B------:R-:W-:Y:S02]  /*1a7d0*/  ISETP.GT.U32.AND P2, PT, R251, R21, PT ;  /* 0x00000015fb00720c */ /* 0x000fe40003f44070 */
[----:B------:R-:W-:Y:S02]  /*1a7e0*/  ISETP.GE.AND P4, PT, R160, RZ, PT ;  /* 0x000000ffa000720c */ /* 0x000fe40003f86270 */
[----:B------:R-:W2:Y:S01]  /*1a7f0*/  LDL R160, [R1+0x8784] ;  /* 0x0087840001a07983 */ /* 0x000ea20000100800 */
[----:B------:R-:W-:-:S03]  /*1a800*/  @!P3 IMAD.IADD R13, R13, 0x1, -R251 ;  /* 0x000000010d0db824 */ /* 0x000fc600078e0afb */
[----:B------:R1:W-:Y:S07]  /*1a810*/  STL [R1+0x8964], R88 ;  /* 0x0089645801007387 */ /* 0x0003ee0000100800 */
[----:B------:R-:W-:Y:S02]  /*1a820*/  @!P4 IADD3 R25, -R25, RZ, RZ ;  /* 0x000000ff1919c210 */ /* 0x000fe40007ffe1ff */
[C---:B------:R-:W-:Y:S01]  /*1a830*/  ISETP.GT.U32.AND P4, PT, R251.reuse, R20, PT ;  /* 0x00000014fb00720c */ /* 0x040fe20003f84070 */
[----:B------:R-:W-:Y:S01]  /*1a840*/  @!P1 IMAD.MOV R23, RZ, RZ, -R23 ;  /* 0x000000ffff179224 */ /* 0x000fe200078e0a17 */
[----:B------:R-:W-:Y:S01]  /*1a850*/  ISETP.GT.U32.AND P1, PT, R251, R18, PT ;  /* 0x00000012fb00720c */ /* 0x000fe20003f24070 */
[----:B------:R-:W-:Y:S01]  /*1a860*/  @!P2 IMAD.IADD R21, R21, 0x1, -R251 ;  /* 0x000000011515a824 */ /* 0x000fe200078e0afb */
[----:B------:R-:W-:-:S09]  /*1a870*/  ISETP.GT.U32.AND P2, PT, R251, R15, PT ;  /* 0x0000000ffb00720c */ /* 0x000fd20003f44070 */
[-C--:B------:R-:W-:Y:S02]  /*1a880*/  @!P4 IADD3 R20, R20, -R251.reuse, RZ ;  /* 0x800000fb1414c210 */ /* 0x080fe40007ffe0ff */
[----:B------:R-:W-:Y:S01]  /*1a890*/  ISETP.GT.U32.AND P4, PT, R251, R14, PT ;  /* 0x0000000efb00720c */ /* 0x000fe20003f84070 */
[----:B------:R-:W-:Y:S01]  /*1a8a0*/  @!P1 IMAD.IADD R18, R18, 0x1, -R251 ;  /* 0x0000000112129824 */ /* 0x000fe200078e0afb */
[----:B------:R-:W-:-:S11]  /*1a8b0*/  @!P2 IADD3 R15, R15, -R251, RZ ;  /* 0x800000fb0f0fa210 */ /* 0x000fd60007ffe0ff */
        /* <DEDUP_REMOVED lines=14> */
[----:B------:R-:W-:-:S04]  /*1a9a0*/  @!P6 IMAD.IADD R22, R22, 0x1, -R251 ;  /* 0x000000011616e824 */ /* 0x000fc800078e0afb */
[----:B------:R-:W-:Y:S01]  /*1a9b0*/  @!P5 IMAD.MOV R22, RZ, RZ, -R22 ;  /* 0x000000ffff16d224 */ /* 0x000fe200078e0a16 */
[C---:B------:R-:W-:Y:S01]  /*1a9c0*/  ISETP.GT.U32.AND P5, PT, R251.reuse, R16, PT ;  /* 0x00000010fb00720c */ /* 0x040fe20003fa4070 */
[----:B------:R-:W-:Y:S01]  /*1a9d0*/  @!P2 IMAD.IADD R14, R14, 0x1, -R251 ;  /* 0x000000010e0ea824 */ /* 0x000fe200078e0afb */
[----:B------:R-:W-:-:S11]  /*1a9e0*/  ISETP.GT.U32.AND P2, PT, R251, R8, PT ;  /* 0x00000008fb00720c */ /* 0x000fd60003f44070 */
[--C-:B------:R-:W-:Y:S01]  /*1a9f0*/  @!P5 IMAD.IADD R16, R16, 0x1, -R251.reuse ;  /* 0x000000011010d824 */ /* 0x100fe200078e0afb */
[----:B------:R-:W-:Y:S02]  /*1aa00*/  ISETP.GE.AND P5, PT, R160, RZ, PT ;  /* 0x000000ffa000720c */ /* 0x000fe40003fa6270 */
[----:B------:R-:W2:Y:S01]  /*1aa10*/  LDL R160, [R1+0x8798] ;  /* 0x0087980001a07983 */ /* 0x000ea20000100800 */
[----:B------:R-:W-:Y:S02]  /*1aa20*/  IADD3 R113, R189, 0x1e7, RZ ;  /* 0x000001e7bd717810 */ /* 0x000fe40007ffe0ff */
[----:B------:R-:W-:Y:S02]  /*1aa30*/  @!P1 IADD3 R21, -R21, RZ, RZ ;  /* 0x000000ff15159210 */ /* 0x000fe40007ffe1ff */
[C---:B------:R-:W-:Y:S01]  /*1aa40*/  ISETP.GT.U32.AND P1, PT, R251.reuse, R16, PT ;  /* 0x00000010fb00720c */ /* 0x040fe20003f24070 */
[----:B------:R-:W-:Y:S01]  /*1aa50*/  @!P2 IMAD.IADD R8, R8, 0x1, -R251 ;  /* 0x000000010808a824 */ /* 0x000fe200078e0afb */
[----:B------:R-:W-:Y:S04]  /*1aa60*/  STL [R1+0x896c], R113 ;  /* 0x00896c7101007387 */ /* 0x000fe80000100800 */
[----:B------:R-:W-:Y:S01]  /*1aa70*/  @!P5 IMAD.MOV R20, RZ, RZ, -R20 ;  /* 0x000000ffff14d224 */ /* 0x000fe200078e0a14 */
[C---:B------:R-:W-:Y:S01]  /*1aa80*/  ISETP.GT.U32.AND P5, PT, R251.reuse, R15, PT ;  /* 0x0000000ffb00720c */ /* 0x040fe20003fa4070 */
[----:B------:R-:W-:Y:S01]  /*1aa90*/  @!P4 IMAD.MOV R18, RZ, RZ, -R18 ;  /* 0x000000ffff12c224 */ /* 0x000fe200078e0a12 */
[----:B------:R-:W-:-:S04]  /*1aaa0*/  ISETP.GT.U32.AND P4, PT, R251, R13, PT ;  /* 0x0000000dfb00720c */ /* 0x000fc80003f84070 */
[----:B------:R-:W-:Y:S02]  /*1aab0*/  @!P1 IADD3 R16, R16, -R251, RZ ;  /* 0x800000fb10109210 */ /* 0x000fe40007ffe0ff */
[----:B------:R-:W-:-:S05]  /*1aac0*/  ISETP.GT.U32.AND P1, PT, R251, R10, PT ;  /* 0x0000000afb00720c */ /* 0x000fca0003f24070 */
[--C-:B------:R-:W-:Y:S01]  /*1aad0*/  @!P5 IMAD.IADD R15, R15, 0x1, -R251.reuse ;  /* 0x000000010f0fd824 */ /* 0x100fe200078e0afb */
[----:B------:R-:W-:Y:S01]  /*1aae0*/  ISETP.GT.U32.AND P5, PT, R251, R9, PT ;  /* 0x00000009fb00720c */ /* 0x000fe20003fa4070 */
[----:B------:R-:W-:Y:S01]  /*1aaf0*/  @!P4 IMAD.IADD R13, R13, 0x1, -R251 ;  /* 0x000000010d0dc824 */ /* 0x000fe200078e0afb */
[----:B------:R-:W-:-:S05]  /*1ab00*/  IABS R118, R185 ;  /* 0x000000b900767213 */ /* 0x000fca0000000000 */
[----:B------:R-:W-:-:S06]  /*1ab10*/  @!P1 IMAD.IADD R10, R10, 0x1, -R251 ;  /* 0x000000010a0a9824 */ /* 0x000fcc00078e0afb */
[----:B------:R-:W-:Y:S01]  /*1ab20*/  @!P5 IMAD.IADD R9, R9, 0x1, -R251 ;  /* 0x000000010909d824 */ /* 0x000fe200078e0afb */
[----:B---3--:R-:W-:Y:S02]  /*1ab30*/  ISETP.GE.AND P4, PT, R163, RZ, PT ;  /* 0x000000ffa300720c */ /* 0x008fe40003f86270 */
[----:B------:R-:W3:Y:S01]  /*1ab40*/  LDL R163, [R1+0x87a8] ;  /* 0x0087a80001a37983 */ /* 0x000ee20000100800 */
[----:B------:R-:W-:Y:S01]  /*1ab50*/  IMAD.HI.U32 R119, R252, R118, RZ ;  /* 0x00000076fc777227 */ /* 0x000fe200078e00ff */
[----:B----4-:R-:W-:Y:S02]  /*1ab60*/  ISETP.GE.AND P1, PT, R164, RZ, PT ;  /* 0x000000ffa400720c */ /* 0x010fe40003f26270 */
[----:B------:R-:W4:Y:S01]  /*1ab70*/  LDL R164, [R1+0x87b0] ;  /* 0x0087b00001a47983 */ /* 0x000f220000100800 */
[----:B------:R-:W-:-:S03]  /*1ab80*/  ISETP.GE.AND P5, PT, R165, RZ, PT ;  /* 0x000000ffa500720c */ /* 0x000fc60003fa6270 */
[----:B------:R-:W3:Y:S01]  /*1ab90*/  LDL R165, [R1+0x87b4] ;  /* 0x0087b40001a57983 */ /* 0x000ee20000100800 */
[----:B------:R-:W-:-:S04]  /*1aba0*/  IMAD.MOV R119, RZ, RZ, -R119 ;  /* 0x000000ffff777224 */ /* 0x000fc800078e0a77 */
[----:B------:R-:W-:Y:S01]  /*1abb0*/  IMAD R118, R251, R119, R118 ;  /* 0x00000077fb767224 */ /* 0x000fe200078e0276 */
[----:B------:R-:W-:Y:S02]  /*1abc0*/  IABS R119, R184 ;  /* 0x000000b800777213 */ /* 0x000fe40000000000 */
[----:B------:R-:W-:-:S03]  /*1abd0*/  IABS R124, R187 ;  /* 0x000000bb007c7213 */ /* 0x000fc60000000000 */
[----:B------:R-:W-:-:S05]  /*1abe0*/  IMAD.HI.U32 R120, R252, R119, RZ ;  /* 0x00000077fc787227 */ /* 0x000fca00078e00ff */
[----:B------:R-:W-:Y:S01]  /*1abf0*/  IADD3 R120, -R120, RZ, RZ ;  /* 0x000000ff78787210 */ /* 0x000fe20007ffe1ff */
[----:B------:R-:W-:-:S04]  /*1ac00*/  IMAD.HI.U32 R125, R252, R124, RZ ;  /* 0x0000007cfc7d7227 */ /* 0x000fc800078e00ff */
[----:B------:R-:W-:Y:S01]  /*1ac10*/  IMAD R119, R251, R120, R119 ;  /* 0x00000078fb777224 */ /* 0x000fe200078e0277 */
[----:B------:R-:W-:Y:S01]  /*1ac20*/  IABS R120, R183 ;  /* 0x000000b700787213 */ /* 0x000fe20000000000 */
[----:B------:R-:W-:-:S04]  /*1ac30*/  IMAD.MOV R121, RZ, RZ, -R125 ;  /* 0x000000ffff797224 */ /* 0x000fc800078e0a7d */
[----:B------:R-:W-:Y:S02]  /*1ac40*/  IMAD R117, R251, R121, R124 ;  /* 0x00000079fb757224 */ /* 0x000fe400078e027c */
[----:B------:R-:W-:-:S04]  /*1ac50*/  IMAD.HI.U32 R121, R252, R120, RZ ;  /* 0x00000078fc797227 */ /* 0x000fc800078e00ff */
[----:B------:R-:W-:-:S04]  /*1ac60*/  IMAD.MOV R121, RZ, RZ, -R121 ;  /* 0x000000ffff797224 */ /* 0x000fc800078e0a79 */
[----:B------:R-:W-:Y:S01]  /*1ac70*/  IMAD R120, R251, R121, R120 ;  /* 0x00000079fb787224 */ /* 0x000fe200078e0278 */
[----:B------:R-:W-:-:S05]  /*1ac80*/  IABS R121, R169 ;  /* 0x000000a900797213 */ /* 0x000fca0000000000 */
[----:B------:R-:W-:-:S04]  /*1ac90*/  IMAD.HI.U32 R124, R252, R121, RZ ;  /* 0x00000079fc7c7227 */ /* 0x000fc800078e00ff */
[----:B------:R-:W-:-:S04]  /*1aca0*/  IMAD.MOV R124, RZ, RZ, -R124 ;  /* 0x000000ffff7c7224 */ /* 0x000fc800078e0a7c */
[----:B------:R-:W-:Y:S01]  /*1acb0*/  IMAD R121, R251, R124, R121 ;  /* 0x0000007cfb797224 */ /* 0x000fe200078e0279 */
[----:B------:R-:W-:Y:S02]  /*1acc0*/  IABS R124, R181 ;  /* 0x000000b5007c7213 */ /* 0x000fe40000000000 */
[----:B------:R-:W-:-:S03]  /*1acd0*/  IABS R128, R188 ;  /* 0x000000bc00807213 */ /* 0x000fc60000000000 */
[----:B------:R-:W-:-:S04]  /*1ace0*/  IMAD.HI.U32 R125, R252, R124, RZ ;  /* 0x0000007cfc7d7227 */ /* 0x000fc800078e00ff */
[----:B------:R-:W-:Y:S02]  /*1acf0*/  IMAD.MOV R125, RZ, RZ, -R125 ;  /* 0x000000ffff7d7224 */ /* 0x000fe400078e0a7d */
[----:B------:R-:W-:-:S04]  /*1ad00*/  IMAD.HI.U32 R129, R252, R128, RZ ;  /* 0x00000080fc817227 */ /* 0x000fc800078e00ff */
[----:B------:R-:W-:Y:S01]  /*1ad10*/  IMAD R124, R251, R125, R124 ;  /* 0x0000007dfb7c7224 */ /* 0x000fe200078e027c */
[----:B------:R-:W-:Y:S01]  /*1ad20*/  IABS R125, R170 ;  /* 0x000000aa007d7213 */ /* 0x000fe20000000000 */
[----:B------:R-:W-:-:S04]  /*1ad30*/  IMAD.MOV R126, RZ, RZ, -R129 ;  /* 0x000000ffff7e7224 */ /* 0x000fc800078e0a81 */
[----:B------:R-:W-:Y:S01]  /*1ad40*/  IMAD R122, R251, R126, R128 ;  /* 0x0000007efb7a7224 */ /* 0x000fe200078e0280 */
[----:B--2---:R-:W-:Y:S02]  /*1ad50*/  ISETP.GE.AND P2, PT, R186, RZ, PT ;  /* 0x000000ffba00720c */ /* 0x004fe40003f46270 */
[----:B------:R-:W3:Y:S01]  /*1ad60*/  LDL R186, [R1+0x87b8] ;  /* 0x0087b80001ba7983 */ /* 0x000ee20000100800 */
[----:B------:R-:W-:-:S04]  /*1ad70*/  IMAD.HI.U32 R126, R252, R125, RZ ;  /* 0x0000007dfc7e7227 */ /* 0x000fc800078e00ff */
[----:B------:R-:W-:-:S04]  /*1ad80*/  IMAD.MOV R126, RZ, RZ, -R126 ;  /* 0x000000ffff7e7224 */ /* 0x000fc800078e0a7e */
[----:B------:R-:W-:Y:S01]  /*1ad90*/  IMAD R125, R251, R126, R125 ;  /* 0x0000007efb7d7224 */ /* 0x000fe200078e027d */
[----:B------:R-:W-:-:S05]  /*1ada0*/  IABS R126, R171 ;  /* 0x000000ab007e7213 */ /* 0x000fca0000000000 */
[----:B------:R-:W-:-:S05]  /*1adb0*/  IMAD.HI.U32 R128, R252, R126, RZ ;  /* 0x0000007efc807227 */ /* 0x000fca00078e00ff */
[----:B------:R-:W-:-:S05]  /*1adc0*/  IADD3 R128, -R128, RZ, RZ ;  /* 0x000000ff80807210 */ /* 0x000fca0007ffe1ff */
        /* <DEDUP_REMOVED lines=21> */
[----:B------:R-:W-:-:S05]  /*1af20*/  IABS R133, R178 ;  /* 0x000000b200857213 */ /* 0x000fca0000000000 */
[----:B------:R-:W-:-:S05]  /*1af30*/  IMAD.HI.U32 R134, R252, R133, RZ ;  /* 0x00000085fc867227 */ /* 0x000fca00078e00ff */
[----:B------:R-:W-:-:S05]  /*1af40*/  IADD3 R134, -R134, RZ, RZ ;  /* 0x000000ff86867210 */ /* 0x000fca0007ffe1ff */
        /* <DEDUP_REMOVED lines=12> */
[C---:B------:R-:W-:Y:S01]  /*1b010*/  IMAD R135, R251.reuse, R136, R135 ;  /* 0x00000088fb877224 */ /* 0x040fe200078e0287 */
[----:B------:R-:W-:Y:S02]  /*1b020*/  IABS R136, R175 ;  /* 0x000000af00887213 */ /* 0x000fe40000000000 */
[----:B------:R-:W-:-:S03]  /*1b030*/  ISETP.GT.U32.AND P6, PT, R251, R17, PT ;  /* 0x00000011fb00720c */ /* 0x000fc60003fc4070 */
[----:B------:R-:W-:-:S04]  /*1b040*/  IMAD.HI.U32 R138, R252, R136, RZ ;  /* 0x00000088fc8a7227 */ /* 0x000fc800078e00ff */
[----:B------:R-:W-:-:S04]  /*1b050*/  IMAD.MOV R138, RZ, RZ, -R138 ;  /* 0x000000ffff8a7224 */ /* 0x000fc800078e0a8a */
[----:B------:R-:W-:Y:S01]  /*1b060*/  IMAD R136, R251, R138, R136 ;  /* 0x0000008afb887224 */ /* 0x000fe200078e0288 */
[----:B------:R-:W-:Y:S01]  /*1b070*/  IABS R138, R173 ;  /* 0x000000ad008a7213 */ /* 0x000fe20000000000 */
[----:B------:R-:W-:-:S04]  /*1b080*/  @!P6 IMAD.IADD R17, R17, 0x1, -R251 ;  /* 0x000000011111e824 */ /* 0x000fc800078e0afb */
[----:B------:R-:W-:Y:S01]  /*1b090*/  IMAD.HI.U32 R139, R252, R138, RZ ;  /* 0x0000008afc8b7227 */ /* 0x000fe200078e00ff */
[----:B------:R-:W-:-:S03]  /*1b0a0*/  ISETP.GT.U32.AND P6, PT, R251, R17, PT ;  /* 0x00000011fb00720c */ /* 0x000fc60003fc4070 */
[----:B------:R-:W-:-:S04]  /*1b0b0*/  IMAD.MOV R139, RZ, RZ, -R139 ;  /* 0x000000ffff8b7224 */ /* 0x000fc800078e0a8b */
[----:B------:R-:W-:Y:S01]  /*1b0c0*/  IMAD R138, R251, R139, R138 ;  /* 0x0000008bfb8a7224 */ /* 0x000fe200078e028a */
[----:B------:R-:W-:Y:S02]  /*1b0d0*/  IABS R139, R116 ;  /* 0x00000074008b7213 */ /* 0x000fe40000000000 */
[----:B------:R-:W-:-:S03]  /*1b0e0*/  IABS R143, R143 ;  /* 0x0000008f008f7213 */ /* 0x000fc60000000000 */
[----:B------:R-:W-:-:S04]  /*1b0f0*/  IMAD.HI.U32 R140, R252, R139, RZ ;  /* 0x0000008bfc8c7227 */ /* 0x000fc800078e00ff */
[----:B------:R-:W-:Y:S01]  /*1b100*/  @!P6 IMAD.IADD R17, R17, 0x1, -R251 ;  /* 0x000000011111e824 */ /* 0x000fe200078e0afb */
[----:B------:R-:W-:Y:S01]  /*1b110*/  IADD3 R140, -R140, RZ, RZ ;  /* 0x000000ff8c8c7210 */ /* 0x000fe20007ffe1ff */
[----:B------:R-:W-:-:S04]  /*1b120*/  IMAD.HI.U32 R144, R252, R143, RZ ;  /* 0x0000008ffc907227 */ /* 0x000fc800078e00ff */
[----:B------:R-:W-:Y:S01]  /*1b130*/  @!P3 IMAD.MOV R17, RZ, RZ, -R17 ;  /* 0x000000ffff11b224 */ /* 0x000fe200078e0a11 */
[C---:B------:R-:W-:Y:S01]  /*1b140*/  ISETP.GT.U32.AND P3, PT, R251.reuse, R11, PT ;  /* 0x0000000bfb00720c */ /* 0x040fe20003f64070 */
[----:B------:R-:W-:Y:S01]  /*1b150*/  @!P1 IMAD.MOV R14, RZ, RZ, -R14 ;  /* 0x000000ffff0e9224 */ /* 0x000fe200078e0a0e */
[C---:B------:R-:W-:Y:S01]  /*1b160*/  ISETP.GT.U32.AND P1, PT, R251.reuse, R9, PT ;  /* 0x00000009fb00720c */ /* 0x040fe20003f24070 */
[----:B------:R-:W-:Y:S01]  /*1b170*/  IMAD R139, R251, R140, R139 ;  /* 0x0000008cfb8b7224 */ /* 0x000fe200078e028b */
[----:B------:R-:W-:Y:S01]  /*1b180*/  IABS R140, R115 ;  /* 0x00000073008c7213 */ /* 0x000fe20000000000 */
[----:B------:R-:W-:Y:S01]  /*1b190*/  IMAD.MOV R141, RZ, RZ, -R144 ;  /* 0x000000ffff8d7224 */ /* 0x000fe200078e0a90 */
[----:B------:R-:W-:-:S03]  /*1b1a0*/  IABS R153, R166 ;  /* 0x000000a600997213 */ /* 0x000fc60000000000 */
[----:B------:R-:W-:Y:S02]  /*1b1b0*/  IMAD R137, R251, R141, R143 ;  /* 0x0000008dfb897224 */ /* 0x000fe400078e028f */
[C---:B------:R-:W-:Y:S01]  /*1b1c0*/  IMAD.HI.U32 R141, R252.reuse, R140, RZ ;  /* 0x0000008cfc8d7227 */ /* 0x040fe200078e00ff */
[----:B------:R-:W-:Y:S02]  /*1b1d0*/  IABS R145, R89 ;  /* 0x0000005900917213 */ /* 0x000fe40000000000 */
[----:B------:R-:W-:Y:S01]  /*1b1e0*/  @!P3 IADD3 R11, R11, -R251, RZ ;  /* 0x800000fb0b0bb210 */ /* 0x000fe20007ffe0ff */
[----:B------:R-:W-:Y:S01]  /*1b1f0*/  IMAD.HI.U32 R154, R252, R153, RZ ;  /* 0x00000099fc9a7227 */ /* 0x000fe200078e00ff */
[----:B------:R-:W-:Y:S02]  /*1b200*/  ISETP.GE.AND P3, PT, R160, RZ, PT ;  /* 0x000000ffa000720c */ /* 0x000fe40003f66270 */
[----:B------:R-:W2:Y:S01]  /*1b210*/  LDL R160, [R1+0x87ac] ;  /* 0x0087ac0001a07983 */ /* 0x000ea20000100800 */
[----:B------:R-:W-:Y:S01]  /*1b220*/  IMAD.MOV R141, RZ, RZ, -R141 ;  /* 0x000000ffff8d7224 */ /* 0x000fe200078e0a8d */
[----:B------:R-:W-:Y:S01]  /*1b230*/  @!P1 IADD3 R9, R9, -R251, RZ ;  /* 0x800000fb09099210 */ /* 0x000fe20007ffe0ff */
[----:B------:R-:W-:Y:S01]  /*1b240*/  IMAD.MOV R151, RZ, RZ, -R154 ;  /* 0x000000ffff977224 */ /* 0x000fe200078e0a9a */
[C---:B------:R-:W-:Y:S01]  /*1b250*/  ISETP.GT.U32.AND P1, PT, R251.reuse, R3, PT ;  /* 0x00000003fb00720c */ /* 0x040fe20003f24070 */
[----:B------:R-:W-:-:S02]  /*1b260*/  IMAD R140, R251, R141, R140 ;  /* 0x0000008dfb8c7224 */ /* 0x000fc400078e028c */
[----:B------:R-:W-:-:S04]  /*1b270*/  IMAD.HI.U32 R141, R252, R145, RZ ;  /* 0x00000091fc8d7227 */ /* 0x000fc800078e00ff */
[----:B------:R-:W-:Y:S01]  /*1b280*/  IMAD R147, R251, R151, R153 ;  /* 0x00000097fb937224 */ /* 0x000fe200078e0299 */
[----:B------:R-:W-:Y:S01]  /*1b290*/  IABS R153, R88 ;  /* 0x0000005800997213 */ /* 0x000fe20000000000 */
[----:B------:R-:W-:Y:S01]  /*1b2a0*/  IMAD.MOV R141, RZ, RZ, -R141 ;  /* 0x000000ffff8d7224 */ /* 0x000fe200078e0a8d */
[----:B------:R-:W-:Y:S01]  /*1b2b0*/  IADD3 R112, R189, 0x1e8, RZ ;  /* 0x000001e8bd707810 */ /* 0x000fe20007ffe0ff */
[----:B------:R-:W-:Y:S02]  /*1b2c0*/  @!P4 IMAD.MOV R16, RZ, RZ, -R16 ;  /* 0x000000ffff10c224 */ /* 0x000fe400078e0a10 */
[C---:B------:R-:W-:Y:S01]  /*1b2d0*/  IMAD R145, R251.reuse, R141, R145 ;  /* 0x0000008dfb917224 */ /* 0x040fe200078e0291 */
[----:B------:R-:W-:Y:S01]  /*1b2e0*/  ISETP.GT.U32.AND P4, PT, R251, R11, PT ;  /* 0x0000000bfb00720c */ /* 0x000fe20003f84070 */
[----:B------:R-:W-:-:S04]  /*1b2f0*/  IMAD.HI.U32 R141, R252, R153, RZ ;  /* 0x00000099fc8d7227 */ /* 0x000fc800078e00ff */
[----:B------:R-:W-:Y:S01]  /*1b300*/  @!P3 IMAD.MOV R15, RZ, RZ, -R15 ;  /* 0x000000ffff0fb224 */ /* 0x000fe200078e0a0f */
[----:B------:R-:W-:Y:S01]  /*1b310*/  ISETP.GT.U32.AND P3, PT, R251, R10, PT ;  /* 0x0000000afb00720c */ /* 0x000fe20003f64070 */
[----:B------:R-:W-:Y:S01]  /*1b320*/  @!P1 IMAD.IADD R3, R3, 0x1, -R251 ;  /* 0x0000000103039824 */ /* 0x000fe200078e0afb */
[----:B------:R-:W-:Y:S01]  /*1b330*/  STL [R1+0x8974], R112 ;  /* 0x0089747001007387 */ /* 0x000fe20000100800 */
[----:B------:R-:W-:-:S04]  /*1b340*/  IMAD.MOV R141, RZ, RZ, -R141 ;  /* 0x000000ffff8d7224 */ /* 0x000fc800078e0a8d */
[----:B------:R-:W-:Y:S02]  /*1b350*/  IMAD R153, R251, R141, R153 ;  /* 0x0000008dfb997224 */ /* 0x000fe400078e0299 */
[----:B------:R-:W-:Y:S02]  /*1b360*/  IMAD.MOV.U32 R141, RZ, RZ, R13 ;  /* 0x000000ffff8d7224 */ /* 0x000fe400078e000d */
[--C-:B------:R-:W-:Y:S01]  /*1b370*/  @!P4 IMAD.IADD R11, R11, 0x1, -R251.reuse ;  /* 0x000000010b0bc824 */ /* 0x100fe200078e0afb */
[----:B------:R-:W-:Y:S01]  /*1b380*/  ISETP.GT.U32.AND P4, PT, R251, R5, PT ;  /* 0x00000005fb00720c */ /* 0x000fe20003f84070 */
[----:B------:R-:W-:Y:S01]  /*1b390*/  @!P3 IMAD.IADD R10, R10, 0x1, -R251 ;  /* 0x000000010a0ab824 */ /* 0x000fe200078e0afb */
[----:B------:R-:W-:Y:S02]  /*1b3a0*/  @!P5 IADD3 R141, -R141, RZ, RZ ;  /* 0x000000ff8d8dd210 */ /* 0x000fe40007ffe1ff */
[C---:B------:R-:W-:Y:S02]  /*1b3b0*/  ISETP.GT.U32.AND P5, PT, R251.reuse, R8, PT ;  /* 0x00000008fb00720c */ /* 0x040fe40003fa4070 */
[----:B------:R-:W-:-:S07]  /*1b3c0*/  ISETP.GT.U32.AND P3, PT, R251, R4, PT ;  /* 0x00000004fb00720c */ /* 0x000fce0003f64070 */
[--C-:B------:R-:W-:Y:S01]  /*1b3d0*/  @!P4 IMAD.IADD R5, R5, 0x1, -R251.reuse ;  /* 0x000000010505c824 */ /* 0x100fe200078e0afb */
[----:B----4-:R-:W-:Y:S02]  /*1b3e0*/  ISETP.GE.AND P4, PT, R164, RZ, PT ;  /* 0x000000ffa400720c */ /* 0x010fe40003f86270 */
[----:B------:R-:W4:Y:S01]  /*1b3f0*/  LDL R164, [R1+0x87c4] ;  /* 0x0087c40001a47983 */ /* 0x000f220000100800 */
[----:B------:R-:W-:Y:S01]  /*1b400*/  @!P5 IMAD.IADD R8, R8, 0x1, -R251 ;  /* 0x000000010808d824 */ /* 0x000fe200078e0afb */
[----:B---3--:R-:W-:Y:S02]  /*1b410*/  ISETP.GE.AND P5, PT, R163, RZ, PT ;  /* 0x000000ffa300720c */ /* 0x008fe40003fa6270 */
[----:B------:R-:W-:Y:S01]  /*1b420*/  @!P3 IADD3 R4, R4, -R251, RZ ;  /* 0x800000fb0404b210 */ /* 0x000fe20007ffe0ff */
[----:B------:R-:W3:Y:S01]  /*1b430*/  LDL R163, [R1+0x87bc] ;  /* 0x0087bc0001a37983 */ /* 0x000ee20000100800 */
[----:B------:R-:W-:-:S03]  /*1b440*/  ISETP.GE.AND P3, PT, R165, RZ, PT ;  /* 0x000000ffa500720c */ /* 0x000fc60003f66270 */
[----:B------:R-:W3:Y:S01]  /*1b450*/  LDL R165, [R1+0x87d0] ;  /* 0x0087d00001a57983 */ /* 0x000ee20000100800 */
[----:B------:R-:W-:-:S03]  /*1b460*/  ISETP.GE.AND P1, PT, R186, RZ, PT ;  /* 0x000000ffba00720c */ /* 0x000fc60003f26270 */
[----:B------:R-:W3:Y:S01]  /*1b470*/  LDL R186, [R1+0x87cc] ;  /* 0x0087cc0001ba7983 */ /* 0x000ee20000100800 */
[----:B------:R-:W-:Y:S02]  /*1b480*/  ISETP.GT.U32.AND P6, PT, R251, R12, PT ;  /* 0x0000000cfb00720c */ /* 0x000fe40003fc4070 */
[----:B------:R-:W-:-:S11]  /*1b490*/  IABS R148, R148 ;  /* 0x0000009400947213 */ /* 0x000fd60000000000 */
[----:B------:R-:W-:-:S05]  /*1b4a0*/  @!P6 IMAD.IADD R12, R12, 0x1, -R251 ;  /* 0x000000010c0ce824 */ /* 0x000fca00078e0afb */
[----:B------:R-:W-:Y:S01]  /*1b4b0*/  ISETP.GT.U32.AND P6, PT, R251, R12, PT ;  /* 0x0000000cfb00720c */ /* 0x000fe20003fc4070 */
[----:B------:R-:W-:-:S04]  /*1b4c0*/  IMAD.HI.U32 R149, R252, R148, RZ ;  /* 0x00000094fc957227 */ /* 0x000fc800078e00ff */
[----:B------:R-:W-:-:S08]  /*1b4d0*/  IMAD.MOV R146, RZ, RZ, -R149 ;  /* 0x000000ffff927224 */ /* 0x000fd000078e0a95 */
[----:B------:R-:W-:Y:S02]  /*1b4e0*/  @!P6 IMAD.IADD R12, R12, 0x1, -R251 ;  /* 0x000000010c0ce824 */ /* 0x000fe400078e0afb */
[C---:B------:R-:W-:Y:S02]  /*1b4f0*/  IMAD R142, R251.reuse, R146, R148 ;  /* 0x00000092fb8e7224 */ /* 0x040fe400078e0294 */
[----:B------:R-:W-:Y:S02]  /*1b500*/  IMAD.MOV.U32 R143, RZ, RZ, R12 ;  /* 0x000000ffff8f7224 */ /* 0x000fe400078e000c */
[----:B------:R-:W-:Y:S02]  /*1b510*/  IMAD.MOV.U32 R148, RZ, RZ, R9 ;  /* 0x000000ffff947224 */ /* 0x000fe400078e0009 */
[----:B------:R-:W-:Y:S01]  /*1b520*/  @!P2 IMAD.MOV R143, RZ, RZ, -R143 ;  /* 0x000000ffff8fa224 */ /* 0x000fe200078e0a8f */
[----:B------:R-:W-:Y:S02]  /*1b530*/  ISETP.GT.U32.AND P2, PT, R251, R6, PT ;  /* 0x00000006fb00720c */ /* 0x000fe40003f44070 */
[----:B------:R-:W-:-:S02]  /*1b540*/  @!P4 IADD3 R148, -R148, RZ, RZ ;  /* 0x000000ff9494c210 */ /* 0x000fc40007ffe1ff */
[----:B------:R-:W-:Y:S02]  /*1b550*/  IABS R144, R113 ;  /* 0x0000007100907213 */ /* 0x000fe40000000000 */
[----:B------:R-:W-:-:S03]  /*1b560*/  ISETP.GT.U32.AND P4, PT, R251, R4, PT ;  /* 0x00000004fb00720c */ /* 0x000fc60003f84070 */
[----:B------:R-:W-:Y:S01]  /*1b570*/  IMAD.HI.U32 R146, R252, R144, RZ ;  /* 0x00000090fc927227 */ /* 0x000fe200078e00ff */
[----:B------:R-:W-:-:S03]  /*1b580*/  IABS R13, R112 ;  /* 0x00000070000d7213 */ /* 0x000fc60000000000 */
[----:B------:R-:W-:Y:S02]  /*1b590*/  IMAD.MOV R146, RZ, RZ, -R146 ;  /* 0x000000ffff927224 */ /* 0x000fe400078e0a92 */
[--C-:B------:R-:W-:Y:S02]  /*1b5a0*/  @!P2 IMAD.IADD R6, R6, 0x1, -R251.reuse ;  /* 0x000000010606a824 */ /* 0x100fe400078e0afb */
[C---:B------:R-:W-:Y:S02]  /*1b5b0*/  IMAD R12, R251.reuse, R146, R144 ;  /* 0x00000092fb0c7224 */ /* 0x040fe400078e0290 */
[----:B------:R-:W-:Y:S01]  /*1b5c0*/  @!P4 IMAD.IADD R4, R4, 0x1, -R251 ;  /* 0x000000010404c824 */ /* 0x000fe200078e0afb */
[----:B------:R-:W-:Y:S01]  /*1b5d0*/  ISETP.GT.U32.AND P4, PT, R251, R248, PT ;  /* 0x000000f8fb00720c */ /* 0x000fe20003f84070 */
[----:B------:R-:W-:-:S04]  /*1b5e0*/  IMAD.HI.U32 R146, R252, R13, RZ ;  /* 0x0000000dfc927227 */ /* 0x000fc800078e00ff */
[----:B------:R-:W-:Y:S02]  /*1b5f0*/  IMAD.MOV.U32 R144, RZ, RZ, R11 ;  /* 0x000000ffff907224 */ /* 0x000fe400078e000b */
[----:B------:R-:W-:Y:S01]  /*1b600*/  IMAD.MOV R11, RZ, RZ, -R146 ;  /* 0x000000ffff0b7224 */ /* 0x000fe200078e0a92 */
[----:B------:R-:W-:Y:S01]  /*1b610*/  MOV R146, R10 ;  /* 0x0000000a00927202 */ /* 0x000fe20000000f00 */
[----:B------:R-:W-:Y:S01]  /*1b620*/  @!P5 IMAD.MOV R144, RZ, RZ, -R144 ;  /* 0x000000ffff90d224 */ /* 0x000fe200078e0a90 */
[----:B------:R-:W-:Y:S02]  /*1b630*/  IADD3 R111, R189, 0x1e9, RZ ;  /* 0x000001e9bd6f7810 */ /* 0x000fe40007ffe0ff */
[----:B------:R-:W-:Y:S01]  /*1b640*/  ISETP.GT.U32.AND P5, PT, R251, R6, PT ;  /* 0x00000006fb00720c */ /* 0x000fe20003fa4070 */
[----:B------:R-:W-:Y:S02]  /*1b650*/  @!P4 IMAD.IADD R248, R248, 0x1, -R251 ;  /* 0x00000001f8f8c824 */ /* 0x000fe400078e0afb */
[----:B------:R-:W-:-:S04]  /*1b660*/  IMAD.MOV.U32 R149, RZ, RZ, R8 ;  /* 0x000000ffff957224 */ /* 0x000fc800078e0008 */
[----:B------:R-:W-:Y:S01]  /*1b670*/  @!P3 IMAD.MOV R149, RZ, RZ, -R149 ;  /* 0x000000ffff95b224 */ /* 0x000fe200078e0a95 */
[----:B------:R-:W-:-:S05]  /*1b680*/  ISETP.GT.U32.AND P3, PT, R251, R3, PT ;  /* 0x00000003fb00720c */ /* 0x000fca0003f64070 */
[----:B------:R-:W-:Y:S01]  /*1b690*/  @!P5 IMAD.IADD R6, R6, 0x1, -R251 ;  /* 0x000000010606d824 */ /* 0x000fe200078e0afb */
[----:B------:R-:W-:-:S07]  /*1b6a0*/  ISETP.GT.U32.AND P5, PT, R251, R246, PT ;  /* 0x000000f6fb00720c */ /* 0x000fce0003fa4070 */
[----:B------:R-:W-:-:S06]  /*1b6b0*/  @!P3 IMAD.IADD R3, R3, 0x1, -R251 ;  /* 0x000000010303b824 */ /* 0x000fcc00078e0afb */
[----:B------:R-:W-:Y:S02]  /*1b6c0*/  @!P5 IADD3 R246, R246, -R251, RZ ;  /* 0x800000fbf6f6d210 */ /* 0x000fe40007ffe0ff */
[----:B--2---:R-:W-:Y:S02]  /*1b6d0*/  ISETP.GE.AND P2, PT, R160, RZ, PT ;  /* 0x000000ffa000720c */ /* 0x004fe40003f46270 */
[----:B------:R-:W2:Y:S04]  /*1b6e0*/  LDL R160, [R1+0x87c0] ;  /* 0x0087c00001a07983 */ /* 0x000ea80000100800 */
[----:B------:R-:W-:Y:S07]  /*1b6f0*/  STL [R1+0x897c], R111 ;  /* 0x00897c6f01007387 */ /* 0x000fee0000100800 */
[----:B------:R-:W-:Y:S01]  /*1b700*/  @!P2 IMAD.MOV R146, RZ, RZ, -R146 ;  /* 0x000000ffff92a224 */ /* 0x000fe200078e0a92 */
[----:B------:R-:W-:-:S13]  /*1b710*/  ISETP.GT.U32.AND P2, PT, R251, R5, PT ;  /* 0x00000005fb00720c */ /* 0x000fda0003f44070 */
[----:B------:R-:W-:Y:S02]  /*1b720*/  @!P2 IADD3 R5, R5, -R251, RZ ;  /* 0x800000fb0505a210 */ /* 0x000fe40007ffe0ff */
[----:B------:R-:W-:-:S13]  /*1b730*/  ISETP.GT.U32.AND P2, PT, R251, R247, PT ;  /* 0x000000f7fb00720c */ /* 0x000fda0003f44070 */
[----:B------:R-:W-:Y:S01]  /*1b740*/  @!P2 IMAD.IADD R247, R247, 0x1, -R251 ;  /* 0x00000001f7f7a824 */ /* 0x000fe200078e0afb */
[----:B----4-:R-:W-:Y:S02]  /*1b750*/  ISETP.GE.AND P5, PT, R164, RZ, PT ;  /* 0x000000ffa400720c */ /* 0x010fe40003fa6270 */
[----:B------:R-:W4:Y:S01]  /*1b760*/  LDL R164, [R1+0x87d4] ;  /* 0x0087d40001a47983 */ /* 0x000f220000100800 */
[----:B---3--:R-:W-:-:S03]  /*1b770*/  ISETP.GE.AND P3, PT, R163, RZ, PT ;  /* 0x000000ffa300720c */ /* 0x008fc60003f66270 */
[----:B------:R-:W3:Y:S01]  /*1b780*/  LDL R163, [R1+0x87d8] ;  /* 0x0087d80001a37983 */ /* 0x000ee20000100800 */
[----:B------:R-:W-:-:S03]  /*1b790*/  ISETP.GE.AND P2, PT, R165, RZ, PT ;  /* 0x000000ffa500720c */ /* 0x000fc60003f46270 */
[----:B------:R-:W3:Y:S01]  /*1b7a0*/  LDL R165, [R1+0x87dc] ;  /* 0x0087dc0001a57983 */ /* 0x000ee20000100800 */
[----:B------:R-:W-:-:S03]  /*1b7b0*/  ISETP.GE.AND P4, PT, R186, RZ, PT ;  /* 0x000000ffba00720c */ /* 0x000fc60003f86270 */
[----:B------:R-:W3:Y:S01]  /*1b7c0*/  LDL R186, [R1+0x87e0] ;  /* 0x0087e00001ba7983 */ /* 0x000ee20000100800 */
[----:B------:R-:W-:-:S13]  /*1b7d0*/  ISETP.GT.U32.AND P6, PT, R251, R7, PT ;  /* 0x00000007fb00720c */ /* 0x000fda0003fc4070 */
[----:B------:R-:W-:-:S04]  /*1b7e0*/  @!P6 IADD3 R7, R7, -R251, RZ ;  /* 0x800000fb0707e210 */ /* 0x000fc80007ffe0ff */
[----:B------:R-:W-:Y:S01]  /*1b7f0*/  ISETP.GT.U32.AND P6, PT, R251, R7, PT ;  /* 0x00000007fb00720c */ /* 0x000fe20003fc4070 */
[----:B------:R-:W-:-:S12]  /*1b800*/  IMAD.MOV.U32 R155, RZ, RZ, R4 ;  /* 0x000000ffff9b7224 */ /* 0x000fd800078e0004 */
[----:B------:R-:W-:-:S04]  /*1b810*/  @!P6 IMAD.IADD R7, R7, 0x1, -R251 ;  /* 0x000000010707e824 */ /* 0x000fc800078e0afb */
[----:B------:R-:W-:-:S04]  /*1b820*/  IMAD.MOV.U32 R150, RZ, RZ, R7 ;  /* 0x000000ffff967224 */ /* 0x000fc800078e0007 */
[----:B------:R-:W-:Y:S01]  /*1b830*/  @!P1 IMAD.MOV R150, RZ, RZ, -R150 ;  /* 0x000000ffff969224 */ /* 0x000fe200078e0a96 */
[C---:B------:R-:W-:Y:S01]  /*1b840*/  ISETP.GT.U32.AND P1, PT, R251.reuse, R0, PT ;  /* 0x00000000fb00720c */ /* 0x040fe20003f24070 */
[----:B------:R-:W-:Y:S01]  /*1b850*/  @!P5 IMAD.MOV R155, RZ, RZ, -R155 ;  /* 0x000000ffff9bd224 */ /* 0x000fe200078e0a9b */
[----:B------:R-:W-:Y:S01]  /*1b860*/  ISETP.GT.U32.AND P5, PT, R251, R247, PT ;  /* 0x000000f7fb00720c */ /* 0x000fe20003fa4070 */
[----:B------:R-:W-:-:S10]  /*1b870*/  IMAD.MOV.U32 R154, RZ, RZ, R5 ;  /* 0x000000ffff9a7224 */ /* 0x000fd400078e0005 */
[--C-:B------:R-:W-:Y:S02]  /*1b880*/  @!P1 IMAD.IADD R0, R0, 0x1, -R251.reuse ;  /* 0x0000000100009824 */ /* 0x100fe400078e0afb */
[----:B------:R-:W-:Y:S01]  /*1b890*/  @!P5 IMAD.IADD R247, R247, 0x1, -R251 ;  /* 0x00000001f7f7d824 */ /* 0x000fe200078e0afb */
[----:B------:R-:W-:Y:S01]  /*1b8a0*/  ISETP.GT.U32.AND P5, PT, R251, R243, PT ;  /* 0x000000f3fb00720c */ /* 0x000fe20003fa4070 */
[----:B------:R-:W-:Y:S01]  /*1b8b0*/  IMAD.MOV.U32 R151, RZ, RZ, R6 ;  /* 0x000000ffff977224 */ /* 0x000fe200078e0006 */
[----:B------:R-:W-:Y:S02]  /*1b8c0*/  IABS R158, R158 ;  /* 0x0000009e009e7213 */ /* 0x000fe40000000000 */
[----:B------:R-:W-:Y:S01]  /*1b8d0*/  IADD3 R110, R189, 0x1ea, RZ ;  /* 0x000001eabd6e7810 */ /* 0x000fe20007ffe0ff */
[----:B------:R-:W-:Y:S01]  /*1b8e0*/  @!P3 IMAD.MOV R151, RZ, RZ, -R151 ;  /* 0x000000ffff97b224 */ /* 0x000fe200078e0a97 */
[----:B------:R-:W-:Y:S01]  /*1b8f0*/  ISETP.GT.U32.AND P3, PT, R251, R0, PT ;  /* 0x00000000fb00720c */ /* 0x000fe20003f64070 */
[----:B------:R-:W-:-:S04]  /*1b900*/  IMAD.HI.U32 R159, R252, R158, RZ ;  /* 0x0000009efc9f7227 */ /* 0x000fc800078e00ff */
[----:B------:R-:W-:Y:S02]  /*1b910*/  IMAD.MOV R156, RZ, RZ, -R159 ;  /* 0x000000ffff9c7224 */ /* 0x000fe400078e0a9f */
[----:B------:R-:W-:Y:S02]  /*1b920*/  @!P5 IMAD.IADD R243, R243, 0x1, -R251 ;  /* 0x00000001f3f3d824 */ /* 0x000fe400078e0afb */
[C---:B------:R-:W-:Y:S02]  /*1b930*/  IMAD R152, R251.reuse, R156, R158 ;  /* 0x0000009cfb987224 */ /* 0x040fe400078e029e */
[----:B------:R-:W-:Y:S02]  /*1b940*/  IMAD.MOV.U32 R156, RZ, RZ, R3 ;  /* 0x000000ffff9c7224 */ /* 0x000fe400078e0003 */
[----:B------:R-:W-:Y:S02]  /*1b950*/  @!P3 IADD3 R0, R0, -R251, RZ ;  /* 0x800000fb0000b210 */ /* 0x000fe40007ffe0ff */
[----:B------:R-:W-:Y:S01]  /*1b960*/  @!P2 IMAD.MOV R156, RZ, RZ, -R156 ;  /* 0x000000ffff9ca224 */ /* 0x000fe200078e0a9c */
[----:B------:R-:W-:-:S02]  /*1b970*/  ISETP.GT.U32.AND P2, PT, R251, R248, PT ;  /* 0x000000f8fb00720c */ /* 0x000fc40003f44070 */
[----:B------:R-:W-:-:S11]  /*1b980*/  ISETP.GT.U32.AND P3, PT, R251, R245, PT ;  /* 0x000000f5fb00720c */ /* 0x000fd60003f64070 */
[--C-:B------:R-:W-:Y:S02]  /*1b990*/  @!P2 IMAD.IADD R248, R248, 0x1, -R251.reuse ;  /* 0x00000001f8f8a824 */ /* 0x100fe400078e0afb */
[----:B------:R-:W-:Y:S01]  /*1b9a0*/  @!P3 IMAD.IADD R245, R245, 0x1, -R251 ;  /* 0x00000001f5f5b824 */ /* 0x000fe200078e0afb */
[----:B--2---:R-:W-:Y:S02]  /*1b9b0*/  ISETP.GE.AND P1, PT, R160, RZ, PT ;  /* 0x000000ffa000720c */ /* 0x004fe40003f26270 */
[----:B------:R-:W2:Y:S04]  /*1b9c0*/  LDL R160, [R1+0x87c8] ;  /* 0x0087c80001a07983 */ /* 0x000ea80000100800 */
[----:B------:R-:W-:Y:S07]  /*1b9d0*/  STL [R1+0x8980], R110 ;  /* 0x0089806e01007387 */ /* 0x000fee0000100800 */
[----:B------:R-:W-:-:S02]  /*1b9e0*/  @!P1 IADD3 R154, -R154, RZ, RZ ;  /* 0x000000ff9a9a9210 */ /* 0x000fc40007ffe1ff */
[----:B------:R-:W-:-:S13]  /*1b9f0*/  ISETP.GT.U32.AND P1, PT, R251, R246, PT ;  /* 0x000000f6fb00720c */ /* 0x000fda0003f24070 */
[----:B------:R-:W-:Y:S01]  /*1ba00*/  @!P1 IMAD.IADD R246, R246, 0x1, -R251 ;  /* 0x00000001f6f69824 */ /* 0x000fe200078e0afb */
        /* <DEDUP_REMOVED lines=11> */
[----:B------:R-:W-:-:S05]  /*1bac0*/  @!P6 IMAD.IADD R2, R2, 0x1, -R251 ;  /* 0x000000010202e824 */ /* 0x000fca00078e0afb */
[----:B------:R-:W-:Y:S01]  /*1bad0*/  ISETP.GT.U32.AND P6, PT, R251, R2, PT ;  /* 0x00000002fb00720c */ /* 0x000fe20003fc4070 */
[----:B------:R-:W-:-:S12]  /*1bae0*/  @!P3 IMAD.MOV R247, RZ, RZ, -R247 ;  /* 0x000000fffff7b224 */ /* 0x000fd800078e0af7 */
[----:B------:R-:W-:-:S04]  /*1baf0*/  @!P6 IMAD.IADD R2, R2, 0x1, -R251 ;  /* 0x000000010202e824 */ /* 0x000fc800078e0afb */
[----:B------:R-:W-:-:S04]  /*1bb00*/  IMAD.MOV.U32 R158, RZ, RZ, R2 ;  /* 0x000000ffff9e7224 */ /* 0x000fc800078e0002 */
[----:B------:R-:W-:Y:S01]  /*1bb10*/  @!P4 IMAD.MOV R158, RZ, RZ, -R158 ;  /* 0x000000ffff9ec224 */ /* 0x000fe200078e0a9e */
[C---:B------:R-:W-:Y:S02]  /*1bb20*/  ISETP.GT.U32.AND P4, PT, R251.reuse, R250, PT ;  /* 0x000000fafb00720c */ /* 0x040fe40003f84070 */
[----:B------:R-:W-:Y:S01]  /*1bb30*/  ISETP.GT.U32.AND P3, PT, R251, R244, PT ;  /* 0x000000f4fb00720c */ /* 0x000fe20003f64070 */
[----:B------:R-:W-:-:S10]  /*1bb40*/  IMAD.MOV.U32 R159, RZ, RZ, R0 ;  /* 0x000000ffff9f7224 */ /* 0x000fd400078e0000 */
[----:B------:R-:W-:Y:S02]  /*1bb50*/  @!P4 IADD3 R250, R250, -R251, RZ ;  /* 0x800000fbfafac210 */ /* 0x000fe40007ffe0ff */
[----:B------:R-:W-:Y:S01]  /*1bb60*/  @!P3 IMAD.IADD R244, R244, 0x1, -R251 ;  /* 0x00000001f4f4b824 */ /* 0x000fe200078e0afb */
[----:B------:R-:W-:Y:S01]  /*1bb70*/  ISETP.GT.U32.AND P3, PT, R251, R238, PT ;  /* 0x000000eefb00720c */ /* 0x000fe20003f64070 */
[----:B------:R-:W-:Y:S01]  /*1bb80*/  @!P2 IMAD.MOV R159, RZ, RZ, -R159 ;  /* 0x000000ffff9fa224 */ /* 0x000fe200078e0a9f */
[----:B------:R-:W-:Y:S02]  /*1bb90*/  IADD3 R109, R189, 0x1eb, RZ ;  /* 0x000001ebbd6d7810 */ /* 0x000fe40007ffe0ff */
[----:B------:R-:W-:-:S09]  /*1bba0*/  ISETP.GT.U32.AND P2, PT, R251, R250, PT ;  /* 0x000000fafb00720c */ /* 0x000fd20003f44070 */
[----:B------:R-:W-:Y:S02]  /*1bbb0*/  @!P3 IADD3 R238, R238, -R251, RZ ;  /* 0x800000fbeeeeb210 */ /* 0x000fe40007ffe0ff */
[----:B------:R-:W-:Y:S02]  /*1bbc0*/  @!P1 IADD3 R248, -R248, RZ, RZ ;  /* 0x000000fff8f89210 */ /* 0x000fe40007ffe1ff */
[----:B------:R-:W-:Y:S01]  /*1bbd0*/  @!P2 IMAD.IADD R250, R250, 0x1, -R251 ;  /* 0x00000001fafaa824 */ /* 0x000fe200078e0afb */
[C---:B------:R-:W-:Y:S02]  /*1bbe0*/  ISETP.GT.U32.AND P1, PT, R251.reuse, R243, PT ;  /* 0x000000f3fb00720c */ /* 0x040fe40003f24070 */
[----:B------:R-:W-:-:S11]  /*1bbf0*/  ISETP.GT.U32.AND P2, PT, R251, R240, PT ;  /* 0x000000f0fb00720c */ /* 0x000fd60003f44070 */
[----:B------:R-:W-:Y:S02]  /*1bc00*/  @!P1 IADD3 R243, R243, -R251, RZ ;  /* 0x800000fbf3f39210 */ /* 0x000fe40007ffe0ff */
[----:B------:R-:W-:Y:S01]  /*1bc10*/  @!P2 IMAD.IADD R240, R240, 0x1, -R251 ;  /* 0x00000001f0f0a824 */ /* 0x000fe200078e0afb */
[----:B--2---:R-:W-:Y:S02]  /*1bc20*/  ISETP.GE.AND P4, PT, R160, RZ, PT ;  /* 0x000000ffa000720c */ /* 0x004fe40003f86270 */
[----:B------:R-:W2:Y:S04]  /*1bc30*/  LDL R160, [R1+0x87e8] ;  /* 0x0087e80001a07983 */ /* 0x000ea80000100800 */
[----:B------:R1:W-:Y:S04]  /*1bc40*/  STL [R1+0x8984], R109 ;  /* 0x0089846d01007387 */ /* 0x0003e80000100800 */
[----:B------:R-:W2:Y:S03]  /*1bc50*/  LDL R161, [R1+0x87f4] ;  /* 0x0087f40001a17983 */ /* 0x000ea60000100800 */
[----:B------:R-:W-:Y:S01]  /*1bc60*/  @!P4 IMAD.MOV R246, RZ, RZ, -R246 ;  /* 0x000000fffff6c224 */ /* 0x000fe200078e0af6 */
        /* <DEDUP_REMOVED lines=14> */
[C---:B------:R-:W-:Y:S01]  /*1bd50*/  ISETP.GT.U32.AND P6, PT, R251.reuse, R249, PT ;  /* 0x000000f9fb00720c */ /* 0x040fe20003fc4070 */
[----:B------:R-:W-:Y:S01]  /*1bd60*/  @!P2 IMAD.MOV R244, RZ, RZ, -R244 ;  /* 0x000000fffff4a224 */ /* 0x000fe200078e0af4 */
[----:B------:R-:W-:-:S11]  /*1bd70*/  ISETP.GT.U32.AND P2, PT, R251, R239, PT ;  /* 0x000000effb00720c */ /* 0x000fd60003f44070 */
[----:B------:R-:W-:-:S04]  /*1bd80*/  @!P6 IMAD.IADD R249, R249, 0x1, -R251 ;  /* 0x00000001f9f9e824 */ /* 0x000fc800078e0afb */
[----:B------:R-:W-:Y:S01]  /*1bd90*/  @!P5 IMAD.MOV R249, RZ, RZ, -R249 ;  /* 0x000000fffff9d224 */ /* 0x000fe200078e0af9 */
[C---:B------:R-:W-:Y:S02]  /*1bda0*/  ISETP.GT.U32.AND P5, PT, R251.reuse, R241, PT ;  /* 0x000000f1fb00720c */ /* 0x040fe40003fa4070 */
[----:B------:R-:W-:Y:S01]  /*1bdb0*/  ISETP.GT.U32.AND P6, PT, R251, R242, PT ;  /* 0x000000f2fb00720c */ /* 0x000fe20003fc4070 */
[----:B------:R-:W-:Y:S01]  /*1bdc0*/  @!P2 IMAD.IADD R239, R239, 0x1, -R251 ;  /* 0x00000001efefa824 */ /* 0x000fe200078e0afb */
[----:B------:R-:W-:-:S09]  /*1bdd0*/  ISETP.GT.U32.AND P2, PT, R251, R233, PT ;  /* 0x000000e9fb00720c */ /* 0x000fd20003f44070 */
[--C-:B------:R-:W-:Y:S02]  /*1bde0*/  @!P5 IMAD.IADD R241, R241, 0x1, -R251.reuse ;  /* 0x00000001f1f1d824 */ /* 0x100fe400078e0afb */
[----:B------:R-:W-:Y:S01]  /*1bdf0*/  @!P6 IMAD.IADD R242, R242, 0x1, -R251 ;  /* 0x00000001f2f2e824 */ /* 0x000fe200078e0afb */
[----:B------:R-:W-:-:S04]  /*1be00*/  IADD3 R108, R189, 0x1ec, RZ ;  /* 0x000001ecbd6c7810 */ /* 0x000fc80007ffe0ff */
[----:B------:R-:W-:Y:S01]  /*1be10*/  ISETP.GT.U32.AND P6, PT, R251, R242, PT ;  /* 0x000000f2fb00720c */ /* 0x000fe20003fc4070 */
[----:B------:R-:W-:Y:S01]  /*1be20*/  @!P2 IMAD.IADD R233, R233, 0x1, -R251 ;  /* 0x00000001e9e9a824 */ /* 0x000fe200078e0afb */
[----:B------:R-:W-:Y:S01]  /*1be30*/  STL [R1+0x8988], R108 ;  /* 0x0089886c01007387 */ /* 0x000fe20000100800 */
[----:B------:R-:W-:Y:S01]  /*1be40*/  @!P4 IMAD.MOV R243, RZ, RZ, -R243 ;  /* 0x000000fffff3c224 */ /* 0x000fe200078e0af3 */
[----:B------:R-:W-:-:S09]  /*1be50*/  ISETP.GT.U32.AND P4, PT, R251, R238, PT ;  /* 0x000000eefb00720c */ /* 0x000fd20003f84070 */
[----:B------:R-:W-:-:S04]  /*1be60*/  @!P6 IMAD.IADD R242, R242, 0x1, -R251 ;  /* 0x00000001f2f2e824 */ /* 0x000fc800078e0afb */
[----:B------:R-:W-:Y:S01]  /*1be70*/  @!P3 IMAD.MOV R242, RZ, RZ, -R242 ;  /* 0x000000fffff2b224 */ /* 0x000fe200078e0af2 */
[----:B------:R-:W-:Y:S01]  /*1be80*/  ISETP.GT.U32.AND P3, PT, R251, R236, PT ;  /* 0x000000ecfb00720c */ /* 0x000fe20003f64070 */
[----:B------:R-:W-:-:S12]  /*1be90*/  @!P4 IMAD.IADD R238, R238, 0x1, -R251 ;  /* 0x00000001eeeec824 */ /* 0x000fd800078e0afb */
[----:B------:R-:W-:Y:S01]  /*1bea0*/  @!P3 IMAD.IADD R236, R236, 0x1, -R251 ;  /* 0x00000001ececb824 */ /* 0x000fe200078e0afb */
[----:B--2---:R-:W-:Y:S01]  /*1beb0*/  ISETP.GE.AND P5, PT, R160, RZ, PT ;  /* 0x000000ffa000720c */ /* 0x004fe20003fa6270 */
[----:B------:R-:W-:-:S04]  /*1bec0*/  IMAD.MOV.U32 R160, RZ, RZ, R250 ;  /* 0x000000ffffa07224 */ /* 0x000fc800078e00fa */
[----:B------:R-:W-:Y:S01]  /*1bed0*/  @!P1 IMAD.MOV R160, RZ, RZ, -R160 ;  /* 0x000000ffffa09224 */ /* 0x000fe200078e0aa0 */
[----:B------:R-:W-:-:S07]  /*1bee0*/  ISETP.GT.U32.AND P1, PT, R251, R241, PT ;  /* 0x000000f1fb00720c */ /* 0x000fce0003f24070 */
[----:B------:R-:W-:Y:S02]  /*1bef0*/  @!P5 IADD3 R245, -R245, RZ, RZ ;  /* 0x000000fff5f5d210 */ /* 0x000fe40007ffe1ff */
[----:B------:R-:W-:-:S04]  /*1bf00*/  ISETP.GT.U32.AND P5, PT, R251, R240, PT ;  /* 0x000000f0fb00720c */ /* 0x000fc80003fa4070 */
[----:B------:R-:W-:Y:S01]  /*1bf10*/  @!P1 IMAD.IADD R241, R241, 0x1, -R251 ;  /* 0x00000001f1f19824 */ /* 0x000fe200078e0afb */
[----:B------:R-:W-:-:S08]  /*1bf20*/  ISETP.GT.U32.AND P1, PT, R251, R235, PT ;  /* 0x000000ebfb00720c */ /* 0x000fd00003f24070 */
[-C--:B------:R-:W-:Y:S02]  /*1bf30*/  @!P5 IADD3 R240, R240, -R251.reuse, RZ ;  /* 0x800000fbf0f0d210 */ /* 0x080fe40007ffe0ff */
[----:B------:R-:W-:Y:S02]  /*1bf40*/  ISETP.GT.U32.AND P5, PT, R251, R234, PT ;  /* 0x000000eafb00720c */ /* 0x000fe40003fa4070 */
[----:B------:R-:W-:Y:S02]  /*1bf50*/  ISETP.GE.AND P4, PT, R161, RZ, PT ;  /* 0x000000ffa100720c */ /* 0x000fe40003f86270 */
[----:B------:R-:W-:Y:S01]  /*1bf60*/  @!P1 IADD3 R235, R235, -R251, RZ ;  /* 0x800000fbebeb9210 */ /* 0x000fe20007ffe0ff */
[----:B------:R-:W2:Y:S08]  /*1bf70*/  LDL R161, [R1+0x880c] ;  /* 0x00880c0001a17983 */ /* 0x000eb00000100800 */
[----:B------:R-:W-:Y:S01]  /*1bf80*/  @!P5 IMAD.IADD R234, R234, 0x1, -R251 ;  /* 0x00000001eaead824 */ /* 0x000fe200078e0afb */
[----:B----4-:R-:W-:-:S02]  /*1bf90*/  ISETP.GE.AND P1, PT, R164, RZ, PT ;  /* 0x000000ffa400720c */ /* 0x010fc40003f26270 */
[----:B------:R-:W4:Y:S01]  /*1bfa0*/  LDL R164, [R1+0x8814] ;  /* 0x0088140001a47983 */ /* 0x000f220000100800 */
[----:B---3--:R-:W-:-:S03]  /*1bfb0*/  ISETP.GE.AND P3, PT, R163, RZ, PT ;  /* 0x000000ffa300720c */ /* 0x008fc60003f66270 */
[----:B------:R-:W3:Y:S01]  /*1bfc0*/  LDL R163, [R1+0x8810] ;  /* 0x0088100001a37983 */ /* 0x000ee20000100800 */
[----:B------:R-:W-:-:S03]  /*1bfd0*/  ISETP.GE.AND P5, PT, R165, RZ, PT ;  /* 0x000000ffa500720c */ /* 0x000fc60003fa6270 */
[----:B------:R-:W3:Y:S01]  /*1bfe0*/  LDL R165, [R1+0x8818] ;  /* 0x0088180001a57983 */ /* 0x000ee20000100800 */
[----:B------:R-:W-:-:S03]  /*1bff0*/  ISETP.GE.AND P2, PT, R186, RZ, PT ;  /* 0x000000ffba00720c */ /* 0x000fc60003f46270 */
[----:B------:R-:W3:Y:S01]  /*1c000*/  LDL R186, [R1+0x881c] ;  /* 0x00881c0001ba7983 */ /* 0x000ee20000100800 */
[----:B------:R-:W-:Y:S01]  /*1c010*/  @!P1 IMAD.MOV R239, RZ, RZ, -R239 ;  /* 0x000000ffffef9224 */ /* 0x000fe200078e0aef */
[C---:B------:R-:W-:Y:S02]  /*1c020*/  ISETP.GT.U32.AND P1, PT, R251.reuse, R234, PT ;  /* 0x000000eafb00720c */ /* 0x040fe40003f24070 */
[----:B------:R-:W-:-:S11]  /*1c030*/  ISETP.GT.U32.AND P6, PT, R251, R237, PT ;  /* 0x000000edfb00720c */ /* 0x000fd60003fc4070 */
[--C-:B------:R-:W-:Y:S01]  /*1c040*/  @!P1 IMAD.IADD R234, R234, 0x1, -R251.reuse ;  /* 0x00000001eaea9824 */ /* 0x100fe200078e0afb */
[----:B------:R-:W-:Y:S01]  /*1c050*/  ISETP.GT.U32.AND P1, PT, R251, R228, PT ;  /* 0x000000e4fb00720c */ /* 0x000fe20003f24070 */
[----:B------:R-:W-:Y:S01]  /*1c060*/  @!P6 IMAD.IADD R237, R237, 0x1, -R251 ;  /* 0x00000001edede824 */ /* 0x000fe200078e0afb */
[----:B------:R-:W-:Y:S01]  /*1c070*/  IADD3 R107, R189, 0x1ed, RZ ;  /* 0x000001edbd6b7810 */ /* 0x000fe20007ffe0ff */
[----:B------:R-:W-:-:S03]  /*1c080*/  @!P3 IMAD.MOV R240, RZ, RZ, -R240 ;  /* 0x000000fffff0b224 */ /* 0x000fc600078e0af0 */
[----:B------:R-:W-:Y:S02]  /*1c090*/  ISETP.GT.U32.AND P6, PT, R251, R237, PT ;  /* 0x000000edfb00720c */ /* 0x000fe40003fc4070 */
[----:B------:R-:W-:Y:S02]  /*1c0a0*/  @!P4 IADD3 R241, -R241, RZ, RZ ;  /* 0x000000fff1f1c210 */ /* 0x000fe40007ffe1ff */
[C---:B------:R-:W-:Y:S02]  /*1c0b0*/  ISETP.GT.U32.AND P4, PT, R251.reuse, R236, PT ;  /* 0x000000ecfb00720c */ /* 0x040fe40003f84070 */
[----:B------:R-:W-:Y:S01]  /*1c0c0*/  ISETP.GT.U32.AND P3, PT, R251, R235, PT ;  /* 0x000000ebfb00720c */ /* 0x000fe20003f64070 */
[----:B------:R-:W-:Y:S01]  /*1c0d0*/  @!P1 IMAD.IADD R228, R228, 0x1, -R251 ;  /* 0x00000001e4e49824 */ /* 0x000fe200078e0afb */
[----:B------:R-:W-:Y:S01]  /*1c0e0*/  STL [R1+0x8978], R107 ;  /* 0x0089786b01007387 */ /* 0x000fe20000100800 */
[----:B------:R-:W-:-:S04]  /*1c0f0*/  @!P5 IMAD.MOV R238, RZ, RZ, -R238 ;  /* 0x000000ffffeed224 */ /* 0x000fc800078e0aee */
[----:B------:R-:W-:Y:S01]  /*1c100*/  @!P6 IMAD.IADD R237, R237, 0x1, -R251 ;  /* 0x00000001edede824 */ /* 0x000fe200078e0afb */
[----:B------:R-:W-:-:S03]  /*1c110*/  ISETP.GT.U32.AND P5, PT, R251, R233, PT ;  /* 0x000000e9fb00720c */ /* 0x000fc60003fa4070 */
[----:B------:R-:W-:Y:S01]  /*1c120*/  @!P2 IMAD.MOV R237, RZ, RZ, -R237 ;  /* 0x000000ffffeda224 */ /* 0x000fe200078e0aed */
[----:B------:R-:W-:Y:S01]  /*1c130*/  @!P4 IADD3 R236, R236, -R251, RZ ;  /* 0x800000fbececc210 */ /* 0x000fe20007ffe0ff */
[----:B------:R-:W-:Y:S01]  /*1c140*/  @!P3 IMAD.IADD R235, R235, 0x1, -R251 ;  /* 0x00000001ebebb824 */ /* 0x000fe200078e0afb */
[C---:B------:R-:W-:Y:S02]  /*1c150*/  ISETP.GT.U32.AND P2, PT, R251.reuse, R231, PT ;  /* 0x000000e7fb00720c */ /* 0x040fe40003f44070 */
[C---:B------:R-:W-:Y:S02]  /*1c160*/  ISETP.GT.U32.AND P4, PT, R251.reuse, R230, PT ;  /* 0x000000e6fb00720c */ /* 0x040fe40003f84070 */
[----:B------:R-:W-:-:S03]  /*1c170*/  ISETP.GT.U32.AND P3, PT, R251, R229, PT ;  /* 0x000000e5fb00720c */ /* 0x000fc60003f64070 */
[----:B------:R-:W-:-:S06]  /*1c180*/  @!P5 IMAD.IADD R233, R233, 0x1, -R251 ;  /* 0x00000001e9e9d824 */ /* 0x000fcc00078e0afb */
[----:B------:R-:W-:Y:S02]  /*1c190*/  @!P2 IADD3 R231, R231, -R251, RZ ;  /* 0x800000fbe7e7a210 */ /* 0x000fe40007ffe0ff */
[--C-:B------:R-:W-:Y:S02]  /*1c1a0*/  @!P4 IMAD.IADD R230, R230, 0x1, -R251.reuse ;  /* 0x00000001e6e6c824 */ /* 0x100fe400078e0afb */
[----:B------:R-:W-:Y:S01]  /*1c1b0*/  @!P3 IMAD.IADD R229, R229, 0x1, -R251 ;  /* 0x00000001e5e5b824 */ /* 0x000fe200078e0afb */
[----:B--2---:R-:W-:Y:S02]  /*1c1c0*/  ISETP.GE.AND P5, PT, R161, RZ, PT ;  /* 0x000000ffa100720c */ /* 0x004fe40003fa6270 */
[----:B------:R-:W2:Y:S01]  /*1c1d0*/  LDL R161, [R1+0x8820] ;  /* 0x0088200001a17983 */ /* 0x000ea20000100800 */
[----:B----4-:R-:W-:-:S03]  /*1c1e0*/  ISETP.GE.AND P4, PT, R164, RZ, PT ;  /* 0x000000ffa400720c */ /* 0x010fc60003f86270 */
        /* <DEDUP_REMOVED lines=13> */
[----:B------:R-:W-:-:S04]  /*1c2c0*/  IADD3 R106, R189, 0x1ee, RZ ;  /* 0x000001eebd6a7810 */ /* 0x000fc80007ffe0ff */
[C---:B------:R-:W-:Y:S01]  /*1c2d0*/  ISETP.GT.U32.AND P6, PT, R251.reuse, R232, PT ;  /* 0x000000e8fb00720c */ /* 0x040fe20003fc4070 */
[----:B------:R-:W-:Y:S01]  /*1c2e0*/  @!P5 IMAD.MOV R236, RZ, RZ, -R236 ;  /* 0x000000ffffecd224 */ /* 0x000fe200078e0aec */
[C---:B------:R-:W-:Y:S01]  /*1c2f0*/  ISETP.GT.U32.AND P5, PT, R251.reuse, R231, PT ;  /* 0x000000e7fb00720c */ /* 0x040fe20003fa4070 */
[----:B------:R-:W-:Y:S01]  /*1c300*/  @!P2 IMAD.MOV R235, RZ, RZ, -R235 ;  /* 0x000000ffffeba224 */ /* 0x000fe200078e0aeb */
[----:B------:R-:W-:Y:S01]  /*1c310*/  ISETP.GT.U32.AND P2, PT, R251, R230, PT ;  /* 0x000000e6fb00720c */ /* 0x000fe20003f44070 */
[----:B------:R-:W-:Y:S02]  /*1c320*/  STL [R1+0x8970], R106 ;  /* 0x0089706a01007387 */ /* 0x000fe40000100800 */
[----:B------:R-:W-:-:S06]  /*1c330*/  @!P4 IMAD.IADD R223, R223, 0x1, -R251 ;  /* 0x00000001dfdfc824 */ /* 0x000fcc00078e0afb */
[----:B------:R-:W-:Y:S02]  /*1c340*/  @!P6 IMAD.IADD R232, R232, 0x1, -R251 ;  /* 0x00000001e8e8e824 */ /* 0x000fe400078e0afb */
[----:B------:R-:W-:Y:S01]  /*1c350*/  @!P3 IMAD.MOV R233, RZ, RZ, -R233 ;  /* 0x000000ffffe9b224 */ /* 0x000fe200078e0ae9 */
[----:B------:R-:W-:Y:S01]  /*1c360*/  ISETP.GT.U32.AND P3, PT, R251, R228, PT ;  /* 0x000000e4fb00720c */ /* 0x000fe20003f64070 */
[--C-:B------:R-:W-:Y:S01]  /*1c370*/  @!P5 IMAD.IADD R231, R231, 0x1, -R251.reuse ;  /* 0x00000001e7e7d824 */ /* 0x100fe200078e0afb */
[----:B------:R-:W-:Y:S01]  /*1c380*/  @!P1 IADD3 R232, -R232, RZ, RZ ;  /* 0x000000ffe8e89210 */ /* 0x000fe20007ffe1ff */
[----:B------:R-:W-:Y:S01]  /*1c390*/  @!P2 IMAD.IADD R230, R230, 0x1, -R251 ;  /* 0x00000001e6e6a824 */ /* 0x000fe200078e0afb */
[C---:B------:R-:W-:Y:S02]  /*1c3a0*/  ISETP.GT.U32.AND P1, PT, R251.reuse, R226, PT ;  /* 0x000000e2fb00720c */ /* 0x040fe40003f24070 */
[C---:B------:R-:W-:Y:S02]  /*1c3b0*/  ISETP.GT.U32.AND P5, PT, R251.reuse, R225, PT ;  /* 0x000000e1fb00720c */ /* 0x040fe40003fa4070 */
[----:B------:R-:W-:-:S05]  /*1c3c0*/  ISETP.GT.U32.AND P2, PT, R251, R224, PT ;  /* 0x000000e0fb00720c */ /* 0x000fca0003f44070 */
[----:B------:R-:W-:-:S04]  /*1c3d0*/  @!P3 IMAD.IADD R228, R228, 0x1, -R251 ;  /* 0x00000001e4e4b824 */ /* 0x000fc800078e0afb */
[--C-:B------:R-:W-:Y:S02]  /*1c3e0*/  @!P1 IMAD.IADD R226, R226, 0x1, -R251.reuse ;  /* 0x00000001e2e29824 */ /* 0x100fe400078e0afb */
        /* <DEDUP_REMOVED lines=15> */
[----:B------:R-:W-:Y:S01]  /*1c4e0*/  @!P5 IMAD.IADD R224, R224, 0x1, -R251 ;  /* 0x00000001e0e0d824 */ /* 0x000fe200078e0afb */
[----:B------:R-:W-:Y:S02]  /*1c4f0*/  ISETP.GT.U32.AND P5, PT, R251, R218, PT ;  /* 0x000000dafb00720c */ /* 0x000fe40003fa4070 */
[----:B------:R-:W-:-:S04]  /*1c500*/  @!P6 IADD3 R227, R227, -R251, RZ ;  /* 0x800000fbe3e3e210 */ /* 0x000fc80007ffe0ff */
[----:B------:R-:W-:Y:S01]  /*1c510*/  ISETP.GT.U32.AND P6, PT, R251, R227, PT ;  /* 0x000000e3fb00720c */ /* 0x000fe20003fc4070 */
[----:B------:R-:W-:Y:S01]  /*1c520*/  @!P3 IMAD.MOV R231, RZ, RZ, -R231 ;  /* 0x000000ffffe7b224 */ /* 0x000fe200078e0ae7 */
[----:B------:R-:W-:Y:S01]  /*1c530*/  IADD3 R100, R189, 0x1ef, RZ ;  /* 0x000001efbd647810 */ /* 0x000fe20007ffe0ff */
[----:B------:R-:W-:Y:S01]  /*1c540*/  @!P1 IMAD.MOV R230, RZ, RZ, -R230 ;  /* 0x000000ffffe69224 */ /* 0x000fe200078e0ae6 */
[C---:B------:R-:W-:Y:S02]  /*1c550*/  ISETP.GT.U32.AND P3, PT, R251.reuse, R226, PT ;  /* 0x000000e2fb00720c */ /* 0x040fe40003f64070 */
[----:B------:R-:W-:Y:S01]  /*1c560*/  ISETP.GT.U32.AND P1, PT, R251, R225, PT ;  /* 0x000000e1fb00720c */ /* 0x000fe20003f24070 */
[----:B------:R1:W-:Y:S01]  /*1c570*/  STL [R1+0x8968], R100 ;  /* 0x0089686401007387 */ /* 0x0003e20000100800 */
[----:B------:R-:W-:-:S05]  /*1c580*/  @!P5 IADD3 R218, R218, -R251, RZ ;  /* 0x800000fbdadad210 */ /* 0x000fca0007ffe0ff */
[----:B------:R-:W-:Y:S02]  /*1c590*/  @!P6 IADD3 R227, R227, -R251, RZ ;  /* 0x800000fbe3e3e210 */ /* 0x000fe40007ffe0ff */
[----:B------:R-:W-:Y:S02]  /*1c5a0*/  @!P2 IADD3 R228, -R228, RZ, RZ ;  /* 0x000000ffe4e4a210 */ /* 0x000fe40007ffe1ff */
[----:B------:R-:W-:Y:S01]  /*1c5b0*/  @!P3 IMAD.IADD R226, R226, 0x1, -R251 ;  /* 0x00000001e2e2b824 */ /* 0x000fe200078e0afb */
[C---:B------:R-:W-:Y:S01]  /*1c5c0*/  ISETP.GT.U32.AND P2, PT, R251.reuse, R223, PT ;  /* 0x000000dffb00720c */ /* 0x040fe20003f44070 */
[----:B------:R-:W-:Y:S01]  /*1c5d0*/  @!P4 IMAD.MOV R227, RZ, RZ, -R227 ;  /* 0x000000ffffe3c224 */ /* 0x000fe200078e0ae3 */
[----:B------:R-:W-:Y:S01]  /*1c5e0*/  ISETP.GT.U32.AND P4, PT, R251, R221, PT ;  /* 0x000000ddfb00720c */ /* 0x000fe20003f84070 */
[----:B------:R-:W-:Y:S01]  /*1c5f0*/  @!P1 IMAD.IADD R225, R225, 0x1, -R251 ;  /* 0x00000001e1e19824 */ /* 0x000fe200078e0afb */
[C---:B------:R-:W-:Y:S02]  /*1c600*/  ISETP.GT.U32.AND P3, PT, R251.reuse, R220, PT ;  /* 0x000000dcfb00720c */ /* 0x040fe40003f64070 */
[----:B------:R-:W-:-:S07]  /*1c610*/  ISETP.GT.U32.AND P1, PT, R251, R219, PT ;  /* 0x000000dbfb00720c */ /* 0x000fce0003f24070 */
[----:B------:R-:W-:Y:S02]  /*1c620*/  @!P2 IADD3 R223, R223, -R251, RZ ;  /* 0x800000fbdfdfa210 */ /* 0x000fe40007ffe0ff */
        /* <DEDUP_REMOVED lines=15> */
[----:B------:R-:W-:-:S13]  /*1c720*/  ISETP.GT.U32.AND P6, PT, R251, R222, PT ;  /* 0x000000defb00720c */ /* 0x000fda0003fc4070 */
[----:B------:R-:W-:Y:S01]  /*1c730*/  @!P6 IMAD.IADD R222, R222, 0x1, -R251 ;  /* 0x00000001dedee824 */ /* 0x000fe200078e0afb */
[----:B------:R-:W-:-:S13]  /*1c740*/  ISETP.GT.U32.AND P6, PT, R251, R217, PT ;  /* 0x000000d9fb00720c */ /* 0x000fda0003fc4070 */
[----:B------:R-:W-:Y:S01]  /*1c750*/  @!P6 IMAD.IADD R217, R217, 0x1, -R251 ;  /* 0x00000001d9d9e824 */ /* 0x000fe200078e0afb */
[----:B------:R-:W-:Y:S02]  /*1c760*/  ISETP.GT.U32.AND P6, PT, R251, R218, PT ;  /* 0x000000dafb00720c */ /* 0x000fe40003fc4070 */
[----:B------:R-:W-:-:S11]  /*1c770*/  IADD3 R105, R189, 0x1f0, RZ ;  /* 0x000001f0bd697810 */ /* 0x000fd60007ffe0ff */
[----:B------:R-:W-:Y:S01]  /*1c780*/  @!P6 IMAD.IADD R218, R218, 0x1, -R251 ;  /* 0x00000001dadae824 */ /* 0x000fe200078e0afb */
[----:B------:R-:W-:Y:S01]  /*1c790*/  ISETP.GT.U32.AND P6, PT, R251, R213, PT ;  /* 0x000000d5fb00720c */ /* 0x000fe20003fc4070 */
[----:B------:R-:W-:Y:S01]  /*1c7a0*/  @!P2 IMAD.MOV R226, RZ, RZ, -R226 ;  /* 0x000000ffffe2a224 */ /* 0x000fe200078e0ae2 */
[----:B------:R-:W-:Y:S01]  /*1c7b0*/  IADD3 R104, R189, 0x1f1, RZ ;  /* 0x000001f1bd687810 */ /* 0x000fe20007ffe0ff */
[----:B------:R-:W-:Y:S01]  /*1c7c0*/  @!P4 IMAD.MOV R225, RZ, RZ, -R225 ;  /* 0x000000ffffe1c224 */ /* 0x000fe200078e0ae1 */
[C---:B------:R-:W-:Y:S02]  /*1c7d0*/  ISETP.GT.U32.AND P2, PT, R251.reuse, R221, PT ;  /* 0x000000ddfb00720c */ /* 0x040fe40003f44070 */
[----:B------:R-:W-:Y:S01]  /*1c7e0*/  ISETP.GT.U32.AND P4, PT, R251, R220, PT ;  /* 0x000000dcfb00720c */ /* 0x000fe20003f84070 */
[----:B------:R-:W-:Y:S04]  /*1c7f0*/  STL [R1+0x8960], R105 ;  /* 0x0089606901007387 */ /* 0x000fe80000100800 */
[----:B------:R-:W-:Y:S02]  /*1c800*/  STL [R1+0x895c], R104 ;  /* 0x00895c6801007387 */ /* 0x000fe40000100800 */
[----:B------:R-:W-:Y:S01]  /*1c810*/  @!P6 IMAD.IADD R213, R213, 0x1, -R251 ;  /* 0x00000001d5d5e824 */ /* 0x000fe200078e0afb */
[----:B------:R-:W-:Y:S01]  /*1c820*/  @!P3 IADD3 R224, -R224, RZ, RZ ;  /* 0x000000ffe0e0b210 */ /* 0x000fe20007ffe1ff */
[----:B------:R-:W-:Y:S01]  /*1c830*/  @!P1 IMAD.MOV R223, RZ, RZ, -R223 ;  /* 0x000000ffffdf9224 */ /* 0x000fe200078e0adf */
[----:B------:R-:W-:Y:S01]  /*1c840*/  ISETP.GT.U32.AND P3, PT, R251, R219, PT ;  /* 0x000000dbfb00720c */ /* 0x000fe20003f64070 */
[--C-:B------:R-:W-:Y:S01]  /*1c850*/  @!P2 IMAD.IADD R221, R221, 0x1, -R251.reuse ;  /* 0x00000001dddda824 */ /* 0x100fe200078e0afb */
[C---:B------:R-:W-:Y:S01]  /*1c860*/  ISETP.GT.U32.AND P1, PT, R251.reuse, R217, PT ;  /* 0x000000d9fb00720c */ /* 0x040fe20003f24070 */
[----:B------:R-:W-:Y:S01]  /*1c870*/  @!P4 IMAD.IADD R220, R220, 0x1, -R251 ;  /* 0x00000001dcdcc824 */ /* 0x000fe200078e0afb */
[----:B------:R-:W-:-:S02]  /*1c880*/  ISETP.GT.U32.AND P2, PT, R251, R215, PT ;  /* 0x000000d7fb00720c */ /* 0x000fc40003f44070 */
[----:B------:R-:W-:-:S07]  /*1c890*/  ISETP.GT.U32.AND P4, PT, R251, R214, PT ;  /* 0x000000d6fb00720c */ /* 0x000fce0003f84070 */
[-C--:B------:R-:W-:Y:S02]  /*1c8a0*/  @!P3 IADD3 R219, R219, -R251.reuse, RZ ;  /* 0x800000fbdbdbb210 */ /* 0x080fe40007ffe0ff */
[--C-:B------:R-:W-:Y:S02]  /*1c8b0*/  @!P1 IMAD.IADD R217, R217, 0x1, -R251.reuse ;  /* 0x00000001d9d99824 */ /* 0x100fe400078e0afb */
[----:B------:R-:W-:Y:S02]  /*1c8c0*/  @!P2 IMAD.IADD R215, R215, 0x1, -R251 ;  /* 0x00000001d7d7a824 */ /* 0x000fe400078e0afb */
[----:B------:R-:W-:Y:S02]  /*1c8d0*/  @!P4 IADD3 R214, R214, -R251, RZ ;  /* 0x800000fbd6d6c210 */ /* 0x000fe40007ffe0ff */
        /* <DEDUP_REMOVED lines=11> */
[C---:B------:R-:W-:Y:S01]  /*1c990*/  ISETP.GT.U32.AND P2, PT, R251.reuse, R214, PT ;  /* 0x000000d6fb00720c */ /* 0x040fe20003f44070 */
[----:B------:R-:W-:Y:S01]  /*1c9a0*/  @!P5 IMAD.MOV R222, RZ, RZ, -R222 ;  /* 0x000000ffffded224 */ /* 0x000fe200078e0ade */
[----:B------:R-:W-:-:S11]  /*1c9b0*/  ISETP.GT.U32.AND P5, PT, R251, R216, PT ;  /* 0x000000d8fb00720c */ /* 0x000fd60003fa4070 */
[--C-:B------:R-:W-:Y:S01]  /*1c9c0*/  @!P2 IMAD.IADD R214, R214, 0x1, -R251.reuse ;  /* 0x00000001d6d6a824 */ /* 0x100fe200078e0afb */
[C---:B------:R-:W-:Y:S01]  /*1c9d0*/  ISETP.GT.U32.AND P2, PT, R251.reuse, R208, PT ;  /* 0x000000d0fb00720c */ /* 0x040fe20003f44070 */
[----:B------:R-:W-:Y:S01]  /*1c9e0*/  @!P5 IMAD.IADD R216, R216, 0x1, -R251 ;  /* 0x00000001d8d8d824 */ /* 0x000fe200078e0afb */
[C---:B------:R-:W-:Y:S01]  /*1c9f0*/  ISETP.GT.U32.AND P5, PT, R251.reuse, R212, PT ;  /* 0x000000d4fb00720c */ /* 0x040fe20003fa4070 */
[----:B------:R-:W-:Y:S01]  /*1ca00*/  @!P3 IMAD.MOV R221, RZ, RZ, -R221 ;  /* 0x000000ffffddb224 */ /* 0x000fe200078e0add */
[----:B------:R-:W-:Y:S02]  /*1ca10*/  @!P1 IADD3 R220, -R220, RZ, RZ ;  /* 0x000000ffdcdc9210 */ /* 0x000fe40007ffe1ff */
[C---:B------:R-:W-:Y:S02]  /*1ca20*/  ISETP.GT.U32.AND P3, PT, R251.reuse, R216, PT ;  /* 0x000000d8fb00720c */ /* 0x040fe40003f64070 */
[----:B------:R-:W-:-:S05]  /*1ca30*/  ISETP.GT.U32.AND P1, PT, R251, R215, PT ;  /* 0x000000d7fb00720c */ /* 0x000fca0003f24070 */
[--C-:B------:R-:W-:Y:S02]  /*1ca40*/  @!P2 IMAD.IADD R208, R208, 0x1, -R251.reuse ;  /* 0x00000001d0d0a824 */ /* 0x100fe400078e0afb */
[----:B------:R-:W-:Y:S02]  /*1ca50*/  @!P5 IMAD.IADD R212, R212, 0x1, -R251 ;  /* 0x00000001d4d4d824 */ /* 0x000fe400078e0afb */
[----:B------:R-:W-:Y:S02]  /*1ca60*/  @!P4 IMAD.MOV R218, RZ, RZ, -R218 ;  /* 0x000000ffffdac224 */ /* 0x000fe400078e0ada */
[----:B------:R-:W-:Y:S01]  /*1ca70*/  @!P6 IMAD.MOV R217, RZ, RZ, -R217 ;  /* 0x000000ffffd9e224 */ /* 0x000fe200078e0ad9 */
[----:B------:R-:W-:Y:S01]  /*1ca80*/  ISETP.GT.U32.AND P4, PT, R251, R212, PT ;  /* 0x000000d4fb00720c */ /* 0x000fe20003f84070 */
[----:B------:R-:W-:Y:S01]  /*1ca90*/  @!P3 IMAD.IADD R216, R216, 0x1, -R251 ;  /* 0x00000001d8d8b824 */ /* 0x000fe200078e0afb */
[----:B------:R-:W-:Y:S02]  /*1caa0*/  @!P1 IADD3 R215, R215, -R251, RZ ;  /* 0x800000fbd7d79210 */ /* 0x000fe40007ffe0ff */
[----:B------:R-:W-:-:S02]  /*1cab0*/  ISETP.GT.U32.AND P6, PT, R251, R211, PT ;  /* 0x000000d3fb00720c */ /* 0x000fc40003fc4070 */
[C---:B------:R-:W-:Y:S02]  /*1cac0*/  ISETP.GT.U32.AND P3, PT, R251.reuse, R210, PT ;  /* 0x000000d2fb00720c */ /* 0x040fe40003f64070 */
[----:B------:R-:W-:Y:S02]  /*1cad0*/  ISETP.GT.U32.AND P1, PT, R251, R209, PT ;  /* 0x000000d1fb00720c */ /* 0x000fe40003f24070 */
[C---:B------:R-:W-:Y:S02]  /*1cae0*/  IADD3 R103, R189.reuse, 0x1f2, RZ ;  /* 0x000001f2bd677810 */ /* 0x040fe40007ffe0ff */
[----:B------:R-:W-:Y:S01]  /*1caf0*/  IADD3 R102, R189, 0x1f3, RZ ;  /* 0x000001f3bd667810 */ /* 0x000fe20007ffe0ff */
[----:B------:R-:W-:-:S04]  /*1cb00*/  @!P4 IMAD.IADD R212, R212, 0x1, -R251 ;  /* 0x00000001d4d4c824 */ /* 0x000fc800078e0afb */
        /* <DEDUP_REMOVED lines=10> */
[----:B------:R-:W2:Y:S01]  /*1cbb0*/  LDL R165, [R1+0x887c] ;  /* 0x00887c0001a57983 */ /* 0x000ea20000100800 */
[----:B------:R-:W-:-:S03]  /*1cbc0*/  ISETP.GE.AND P2, PT, R186, RZ, PT ;  /* 0x000000ffba00720c */ /* 0x000fc60003f46270 */
[----:B------:R-:W3:Y:S04]  /*1cbd0*/  LDL R186, [R1+0x8880] ;  /* 0x0088800001ba7983 */ /* 0x000ee80000100800 */
[----:B------:R-:W-:Y:S04]  /*1cbe0*/  STL [R1+0x8950], R103 ;  /* 0x0089506701007387 */ /* 0x000fe80000100800 */
[----:B------:R-:W-:Y:S04]  /*1cbf0*/  STL [R1+0x8948], R102 ;  /* 0x0089486601007387 */ /* 0x000fe80000100800 */
[----:B------:R-:W4:Y:S04]  /*1cc00*/  LDL R201, [R1+0x8888] ;  /* 0x0088880001c97983 */ /* 0x000f280000100800 */
[----:B------:R-:W4:Y:S01]  /*1cc10*/  LDL R203, [R1+0x888c] ;  /* 0x00888c0001cb7983 */ /* 0x000f220000100800 */
[C---:B------:R-:W-:Y:S01]  /*1cc20*/  ISETP.GT.U32.AND P5, PT, R251.reuse, R213, PT ;  /* 0x000000d5fb00720c */ /* 0x040fe20003fa4070 */
[----:B------:R-:W-:Y:S01]  /*1cc30*/  @!P6 IMAD.MOV R215, RZ, RZ, -R215 ;  /* 0x000000ffffd7e224 */ /* 0x000fe200078e0ad7 */
[----:B------:R-:W-:Y:S01]  /*1cc40*/  ISETP.GT.U32.AND P6, PT, R251, R208, PT ;  /* 0x000000d0fb00720c */ /* 0x000fe20003fc4070 */
[----:B------:R-:W-:Y:S01]  /*1cc50*/  @!P2 IMAD.MOV R212, RZ, RZ, -R212 ;  /* 0x000000ffffd4a224 */ /* 0x000fe200078e0ad4 */
[----:B------:R-:W4:Y:S09]  /*1cc60*/  LDL R200, [R1+0x8884] ;  /* 0x0088840001c87983 */ /* 0x000f320000100800 */
[--C-:B------:R-:W-:Y:S01]  /*1cc70*/  @!P5 IMAD.IADD R213, R213, 0x1, -R251.reuse ;  /* 0x00000001d5d5d824 */ /* 0x100fe200078e0afb */
[C---:B------:R-:W-:Y:S01]  /*1cc80*/  ISETP.GT.U32.AND P5, PT, R251.reuse, R207, PT ;  /* 0x000000cffb00720c */ /* 0x040fe20003fa4070 */
[----:B------:R-:W-:Y:S01]  /*1cc90*/  @!P6 IMAD.IADD R208, R208, 0x1, -R251 ;  /* 0x00000001d0d0e824 */ /* 0x000fe200078e0afb */
[C---:B------:R-:W-:Y:S01]  /*1cca0*/  ISETP.GT.U32.AND P6, PT, R251.reuse, R202, PT ;  /* 0x000000cafb00720c */ /* 0x040fe20003fc4070 */
[----:B------:R-:W-:Y:S01]  /*1ccb0*/  @!P1 IMAD.MOV R213, RZ, RZ, -R213 ;  /* 0x000000ffffd59224 */ /* 0x000fe200078e0ad5 */
[C---:B------:R-:W-:Y:S01]  /*1ccc0*/  ISETP.GT.U32.AND P2, PT, R251.reuse, R206, PT ;  /* 0x000000cefb00720c */ /* 0x040fe20003f44070 */
[----:B------:R-:W-:Y:S01]  /*1ccd0*/  @!P3 IMAD.MOV R214, RZ, RZ, -R214 ;  /* 0x000000ffffd6b224 */ /* 0x000fe200078e0ad6 */
[----:B------:R-:W-:-:S07]  /*1cce0*/  ISETP.GT.U32.AND P3, PT, R251, R209, PT ;  /* 0x000000d1fb00720c */ /* 0x000fce0003f64070 */
[--C-:B------:R-:W-:Y:S02]  /*1ccf0*/  @!P5 IMAD.IADD R207, R207, 0x1, -R251.reuse ;  /* 0x00000001cfcfd824 */ /* 0x100fe400078e0afb */
[----:B------:R-:W-:-:S03]  /*1cd00*/  @!P6 IMAD.IADD R202, R202, 0x1, -R251 ;  /* 0x00000001cacae824 */ /* 0x000fc600078e0afb */
[----:B------:R-:W-:Y:S02]  /*1cd10*/  ISETP.GT.U32.AND P1, PT, R251, R207, PT ;  /* 0x000000cffb00720c */ /* 0x000fe40003f24070 */
[----:B------:R-:W-:Y:S01]  /*1cd20*/  @!P2 IADD3 R206, R206, -R251, RZ ;  /* 0x800000fbcecea210 */ /* 0x000fe20007ffe0ff */
[----:B------:R-:W-:Y:S01]  /*1cd30*/  @!P3 IMAD.IADD R209, R209, 0x1, -R251 ;  /* 0x00000001d1d1b824 */ /* 0x000fe200078e0afb */
[C---:B------:R-:W-:Y:S02]  /*1cd40*/  ISETP.GT.U32.AND P2, PT, R251.reuse, R197, PT ;  /* 0x000000c5fb00720c */ /* 0x040fe40003f44070 */
[----:B------:R-:W-:-:S07]  /*1cd50*/  ISETP.GT.U32.AND P3, PT, R251, R204, PT ;  /* 0x000000ccfb00720c */ /* 0x000fce0003f64070 */
[----:B------:R-:W-:-:S04]  /*1cd60*/  @!P1 IMAD.IADD R207, R207, 0x1, -R251 ;  /* 0x00000001cfcf9824 */ /* 0x000fc800078e0afb */
[----:B------:R-:W-:Y:S02]  /*1cd70*/  @!P2 IADD3 R197, R197, -R251, RZ ;  /* 0x800000fbc5c5a210 */ /* 0x000fe40007ffe0ff */
[----:B------:R-:W-:Y:S01]  /*1cd80*/  ISETP.GT.U32.AND P2, PT, R251, R206, PT ;  /* 0x000000cefb00720c */ /* 0x000fe20003f44070 */
[----:B------:R-:W-:-:S12]  /*1cd90*/  @!P3 IMAD.IADD R204, R204, 0x1, -R251 ;  /* 0x00000001ccccb824 */ /* 0x000fd800078e0afb */
[----:B------:R-:W-:Y:S01]  /*1cda0*/  @!P2 IMAD.IADD R206, R206, 0x1, -R251 ;  /* 0x00000001cecea824 */ /* 0x000fe200078e0afb */
[----:B------:R-:W-:-:S13]  /*1cdb0*/  ISETP.GT.U32.AND P2, PT, R251, R193, PT ;  /* 0x000000c1fb00720c */ /* 0x000fda0003f44070 */
[----:B------:R-:W-:Y:S01]  /*1cdc0*/  @!P2 IMAD.IADD R193, R193, 0x1, -R251 ;  /* 0x00000001c1c1a824 */ /* 0x000fe200078e0afb */
[----:B--2---:R-:W-:Y:S02]  /*1cdd0*/  ISETP.GE.AND P3, PT, R165, RZ, PT ;  /* 0x000000ffa500720c */ /* 0x004fe40003f66270 */
[----:B------:R-:W2:Y:S01]  /*1cde0*/  LDL R165, [R1+0x8894] ;  /* 0x0088940001a57983 */ /* 0x000ea20000100800 */
[----:B---3--:R-:W-:-:S13]  /*1cdf0*/  ISETP.GE.AND P6, PT, R186, RZ, PT ;  /* 0x000000ffba00720c */ /* 0x008fda0003fc6270 */
[----:B------:R-:W-:Y:S01]  /*1ce00*/  @!P6 IMAD.MOV R207, RZ, RZ, -R207 ;  /* 0x000000ffffcfe224 */ /* 0x000fe200078e0acf */
[----:B------:R-:W-:-:S13]  /*1ce10*/  ISETP.GT.U32.AND P6, PT, R251, R192, PT ;  /* 0x000000c0fb00720c */ /* 0x000fda0003fc4070 */
[----:B------:R-:W-:Y:S01]  /*1ce20*/  @!P6 IMAD.IADD R192, R192, 0x1, -R251 ;  /* 0x00000001c0c0e824 */ /* 0x000fe200078e0afb */
[----:B----4-:R-:W-:Y:S02]  /*1ce30*/  ISETP.GE.AND P6, PT, R201, RZ, PT ;  /* 0x000000ffc900720c */ /* 0x010fe40003fc6270 */
[----:B------:R-:W3:Y:S01]  /*1ce40*/  LDL R201, [R1+0x889c] ;  /* 0x00889c0001c97983 */ /* 0x000ee20000100800 */
[----:B------:R-:W-:-:S03]  /*1ce50*/  ISETP.GE.AND P2, PT, R203, RZ, PT ;  /* 0x000000ffcb00720c */ /* 0x000fc60003f46270 */
[----:B------:R-:W4:Y:S01]  /*1ce60*/  LDL R203, [R1+0x88a0] ;  /* 0x0088a00001cb7983 */ /* 0x000f220000100800 */
[----:B------:R-:W-:Y:S02]  /*1ce70*/  @!P4 IADD3 R216, -R216, RZ, RZ ;  /* 0x000000ffd8d8c210 */ /* 0x000fe40007ffe1ff */
[C---:B------:R-:W-:Y:S02]  /*1ce80*/  ISETP.GT.U32.AND P4, PT, R251.reuse, R211, PT ;  /* 0x000000d3fb00720c */ /* 0x040fe40003f84070 */
[----:B------:R-:W-:-:S11]  /*1ce90*/  ISETP.GT.U32.AND P5, PT, R251, R210, PT ;  /* 0x000000d2fb00720c */ /* 0x000fd60003fa4070 */
[----:B------:R-:W-:Y:S02]  /*1cea0*/  @!P4 IADD3 R211, R211, -R251, RZ ;  /* 0x800000fbd3d3c210 */ /* 0x000fe40007ffe0ff */
[----:B------:R-:W-:Y:S01]  /*1ceb0*/  ISETP.GT.U32.AND P4, PT, R251, R205, PT ;  /* 0x000000cdfb00720c */ /* 0x000fe20003f84070 */
[----:B------:R-:W-:Y:S01]  /*1cec0*/  @!P5 IMAD.IADD R210, R210, 0x1, -R251 ;  /* 0x00000001d2d2d824 */ /* 0x000fe200078e0afb */
[----:B------:R-:W-:Y:S01]  /*1ced0*/  ISETP.GE.AND P5, PT, R161, RZ, PT ;  /* 0x000000ffa100720c */ /* 0x000fe20003fa6270 */
[----:B------:R-:W-:-:S10]  /*1cee0*/  @!P3 IMAD.MOV R208, RZ, RZ, -R208 ;  /* 0x000000ffffd0b224 */ /* 0x000fd400078e0ad0 */
[----:B------:R-:W-:Y:S01]  /*1cef0*/  @!P4 IMAD.IADD R205, R205, 0x1, -R251 ;  /* 0x00000001cdcdc824 */ /* 0x000fe200078e0afb */
[----:B------:R-:W-:Y:S02]  /*1cf00*/  ISETP.GE.AND P4, PT, R164, RZ, PT ;  /* 0x000000ffa400720c */ /* 0x000fe40003f86270 */
[----:B------:R-:W4:Y:S01]  /*1cf10*/  LDL R164, [R1+0x8890] ;  /* 0x0088900001a47983 */ /* 0x000f220000100800 */
[----:B------:R-:W-:Y:S02]  /*1cf20*/  ISETP.GE.AND P1, PT, R163, RZ, PT ;  /* 0x000000ffa300720c */ /* 0x000fe40003f26270 */
[C---:B------:R-:W-:Y:S01]  /*1cf30*/  ISETP.GT.U32.AND P3, PT, R251.reuse, R202, PT ;  /* 0x000000cafb00720c */ /* 0x040fe20003f64070 */
[----:B------:R-:W-:Y:S01]  /*1cf40*/  @!P5 IMAD.MOV R211, RZ, RZ, -R211 ;  /* 0x000000ffffd3d224 */ /* 0x000fe200078e0ad3 */
[----:B------:R-:W-:-:S06]  /*1cf50*/  ISETP.GT.U32.AND P5, PT, R251, R197, PT ;  /* 0x000000c5fb00720c */ /* 0x000fcc0003fa4070 */
[----:B------:R-:W-:Y:S01]  /*1cf60*/  @!P4 IMAD.MOV R209, RZ, RZ, -R209 ;  /* 0x000000ffffd1c224 */ /* 0x000fe200078e0ad1 */
[C---:B------:R-:W-:Y:S02]  /*1cf70*/  ISETP.GT.U32.AND P4, PT, R251.reuse, R204, PT ;  /* 0x000000ccfb00720c */ /* 0x040fe40003f84070 */
[----:B------:R-:W-:Y:S01]  /*1cf80*/  @!P1 IMAD.MOV R210, RZ, RZ, -R210 ;  /* 0x000000ffffd29224 */ /* 0x000fe200078e0ad2 */
[C---:B------:R-:W-:Y:S02]  /*1cf90*/  ISETP.GT.U32.AND P1, PT, R251.reuse, R205, PT ;  /* 0x000000cdfb00720c */ /* 0x040fe40003f24070 */
[----:B------:R-:W-:Y:S02]  /*1cfa0*/  @!P3 IADD3 R202, R202, -R251, RZ ;  /* 0x800000fbcacab210 */ /* 0x000fe40007ffe0ff */
[----:B------:R-:W-:Y:S01]  /*1cfb0*/  ISETP.GT.U32.AND P3, PT, R251, R172, PT ;  /* 0x000000acfb00720c */ /* 0x000fe20003f64070 */
[----:B------:R-:W-:Y:S01]  /*1cfc0*/  @!P5 IMAD.IADD R197, R197, 0x1, -R251 ;  /* 0x00000001c5c5d824 */ /* 0x000fe200078e0afb */
[----:B------:R-:W-:-:S02]  /*1cfd0*/  ISETP.GE.AND P5, PT, R200, RZ, PT ;  /* 0x000000ffc800720c */ /* 0x000fc40003fa6270 */
[----:B------:R-:W4:Y:S02]  /*1cfe0*/  LDL R200, [R1+0x8898] ;  /* 0x0088980001c87983 */ /* 0x000f240000100800 */
[--C-:B------:R-:W-:Y:S01]  /*1cff0*/  @!P4 IMAD.IADD R204, R204, 0x1, -R251.reuse ;  /* 0x00000001ccccc824 */ /* 0x100fe200078e0afb */
[----:B------:R-:W-:Y:S02]  /*1d000*/  ISETP.GT.U32.AND P4, PT, R251, R177, PT ;  /* 0x000000b1fb00720c */ /* 0x000fe40003f84070 */
[----:B------:R-:W-:-:S04]  /*1d010*/  @!P1 IMAD.IADD R205, R205, 0x1, -R251 ;  /* 0x00000001cdcd9824 */ /* 0x000fc800078e0afb */
[----:B------:R-:W-:Y:S02]  /*1d020*/  @!P3 IMAD.IADD R172, R172, 0x1, -R251 ;  /* 0x00000001acacb824 */ /* 0x000fe400078e0afb */
[----:B------:R-:W-:-:S03]  /*1d030*/  @!P6 IMAD.MOV R205, RZ, RZ, -R205 ;  /* 0x000000ffffcde224 */ /* 0x000fc600078e0acd */
[----:B------:R-:W-:Y:S02]  /*1d040*/  ISETP.GT.U32.AND P6, PT, R251, R172, PT ;  /* 0x000000acfb00720c */ /* 0x000fe40003fc4070 */
[----:B------:R-:W-:Y:S02]  /*1d050*/  IADD3 R99, R189, 0x1f4, RZ ;  /* 0x000001f4bd637810 */ /* 0x000fe40007ffe0ff */
[----:B------:R-:W-:Y:S02]  /*1d060*/  ISETP.GT.U32.AND P3, PT, R251, R192, PT ;  /* 0x000000c0fb00720c */ /* 0x000fe40003f64070 */
[----:B------:R-:W-:Y:S02]  /*1d070*/  IADD3 R101, R189, 0x1f5, RZ ;  /* 0x000001f5bd657810 */ /* 0x000fe40007ffe0ff */
[----:B------:R-:W-:-:S05]  /*1d080*/  @!P4 IADD3 R177, R177, -R251, RZ ;  /* 0x800000fbb1b1c210 */ /* 0x000fca0007ffe0ff */
[----:B------:R-:W-:-:S04]  /*1d090*/  @!P6 IMAD.IADD R172, R172, 0x1, -R251 ;  /* 0x00000001acace824 */ /* 0x000fc800078e0afb */
[----:B------:R-:W-:Y:S01]  /*1d0a0*/  @!P3 IMAD.IADD R192, R192, 0x1, -R251 ;  /* 0x00000001c0c0b824 */ /* 0x000fe200078e0afb */
[----:B------:R-:W-:-:S13]  /*1d0b0*/  ISETP.GT.U32.AND P3, PT, R251, R162, PT ;  /* 0x000000a2fb00720c */ /* 0x000fda0003f64070 */
[----:B------:R-:W-:Y:S01]  /*1d0c0*/  @!P3 IMAD.IADD R162, R162, 0x1, -R251 ;  /* 0x00000001a2a2b824 */ /* 0x000fe200078e0afb */
[----:B--2---:R-:W-:Y:S02]  /*1d0d0*/  ISETP.GE.AND P4, PT, R165, RZ, PT ;  /* 0x000000ffa500720c */ /* 0x004fe40003f86270 */
[----:B------:R-:W2:Y:S04]  /*1d0e0*/  LDL R165, [R1+0x88a4] ;  /* 0x0088a40001a57983 */ /* 0x000ea80000100800 */
[----:B------:R1:W-:Y:S04]  /*1d0f0*/  STL [R1+0x8934], R99 ;  /* 0x0089346301007387 */ /* 0x0003e80000100800 */
[----:B------:R-:W-:Y:S01]  /*1d100*/  STL [R1+0x8930], R101 ;  /* 0x0089306501007387 */ /* 0x000fe20000100800 */
[----:B---3--:R-:W-:-:S02]  /*1d110*/  ISETP.GE.AND P6, PT, R201, RZ, PT ;  /* 0x000000ffc900720c */ /* 0x008fc40003fc6270 */
[----:B----4-:R-:W-:Y:S01]  /*1d120*/  ISETP.GE.AND P3, PT, R203, RZ, PT ;  /* 0x000000ffcb00720c */ /* 0x010fe20003f66270 */
[----:B------:R-:W3:Y:S04]  /*1d130*/  LDL R201, [R1+0x88b4] ;  /* 0x0088b40001c97983 */ /* 0x000ee80000100800 */
[----:B------:R-:W4:Y:S01]  /*1d140*/  LDL R203, [R1+0x88b8] ;  /* 0x0088b80001cb7983 */ /* 0x000f220000100800 */
[C---:B------:R-:W-:Y:S01]  /*1d150*/  ISETP.GT.U32.AND P1, PT, R251.reuse, R182, PT ;  /* 0x000000b6fb00720c */ /* 0x040fe20003f24070 */
[----:B------:R-:W-:Y:S01]  /*1d160*/  @!P4 IMAD.MOV R197, RZ, RZ, -R197 ;  /* 0x000000ffffc5c224 */ /* 0x000fe200078e0ac5 */
[----:B------:R-:W-:Y:S01]  /*1d170*/  ISETP.GT.U32.AND P4, PT, R251, R167, PT ;  /* 0x000000a7fb00720c */ /* 0x000fe20003f84070 */
[----:B------:R-:W-:Y:S01]  /*1d180*/  @!P5 IMAD.MOV R206, RZ, RZ, -R206 ;  /* 0x000000ffffced224 */ /* 0x000fe200078e0ace */
[----:B------:R-:W2:Y:S04]  /*1d190*/  LDL R196, [R1+0x88a8] ;  /* 0x0088a80001c47983 */ /* 0x000ea80000100800 */
[----:B------:R-:W2:Y:S05]  /*1d1a0*/  LDL R198, [R1+0x88ac] ;  /* 0x0088ac0001c67983 */ /* 0x000eaa0000100800 */
[----:B------:R-:W-:-:S02]  /*1d1b0*/  @!P1 IMAD.IADD R182, R182, 0x1, -R251 ;  /* 0x00000001b6b69824 */ /* 0x000fc400078e0afb */
[----:B------:R-:W-:Y:S01]  /*1d1c0*/  @!P4 IMAD.IADD R167, R167, 0x1, -R251 ;  /* 0x00000001a7a7c824 */ /* 0x000fe200078e0afb */
[----:B------:R-:W-:Y:S02]  /*1d1d0*/  ISETP.GE.AND P1, PT, R164, RZ, PT ;  /* 0x000000ffa400720c */ /* 0x000fe40003f26270 */
[C---:B------:R-:W-:Y:S02]  /*1d1e0*/  ISETP.GT.U32.AND P4, PT, R251.reuse, R147, PT ;  /* 0x00000093fb00720c */ /* 0x040fe40003f84070 */
[----:B------:R-:W-:-:S09]  /*1d1f0*/  ISETP.GT.U32.AND P5, PT, R251, R193, PT ;  /* 0x000000c1fb00720c */ /* 0x000fd20003fa4070 */
[----:B------:R-:W-:Y:S02]  /*1d200*/  @!P1 IADD3 R202, -R202, RZ, RZ ;  /* 0x000000ffcaca9210 */ /* 0x000fe40007ffe1ff */
[----:B------:R-:W-:Y:S01]  /*1d210*/  ISETP.GT.U32.AND P1, PT, R251, R177, PT ;  /* 0x000000b1fb00720c */ /* 0x000fe20003f24070 */
[--C-:B------:R-:W-:Y:S01]  /*1d220*/  @!P4 IMAD.IADD R147, R147, 0x1, -R251.reuse ;  /* 0x000000019393c824 */ /* 0x100fe200078e0afb */
[----:B------:R-:W-:Y:S01]  /*1d230*/  ISETP.GT.U32.AND P4, PT, R251, R162, PT ;  /* 0x000000a2fb00720c */ /* 0x000fe20003f84070 */
[----:B------:R-:W-:Y:S01]  /*1d240*/  @!P5 IMAD.IADD R193, R193, 0x1, -R251 ;  /* 0x00000001c1c1d824 */ /* 0x000fe200078e0afb */
[----:B------:R-:W-:-:S09]  /*1d250*/  ISETP.GT.U32.AND P5, PT, R251, R157, PT ;  /* 0x0000009dfb00720c */ /* 0x000fd20003fa4070 */
[----:B------:R-:W-:Y:S02]  /*1d260*/  @!P1 IADD3 R177, R177, -R251, RZ ;  /* 0x800000fbb1b19210 */ /* 0x000fe40007ffe0ff */
[----:B------:R-:W-:Y:S02]  /*1d270*/  ISETP.GE.AND P1, PT, R200, RZ, PT ;  /* 0x000000ffc800720c */ /* 0x000fe40003f26270 */
[----:B------:R-:W2:Y:S01]  /*1d280*/  LDL R200, [R1+0x88b0] ;  /* 0x0088b00001c87983 */ /* 0x000ea20000100800 */
[--C-:B------:R-:W-:Y:S01]  /*1d290*/  @!P4 IMAD.IADD R162, R162, 0x1, -R251.reuse ;  /* 0x00000001a2a2c824 */ /* 0x100fe200078e0afb */
[----:B------:R-:W-:Y:S01]  /*1d2a0*/  ISETP.GT.U32.AND P4, PT, R251, R137, PT ;  /* 0x00000089fb00720c */ /* 0x000fe20003f84070 */
[----:B------:R-:W-:Y:S02]  /*1d2b0*/  @!P5 IMAD.IADD R157, R157, 0x1, -R251 ;  /* 0x000000019d9dd824 */ /* 0x000fe400078e0afb */
[----:B------:R-:W-:-:S03]  /*1d2c0*/  @!P6 IMAD.MOV R193, RZ, RZ, -R193 ;  /* 0x000000ffffc1e224 */ /* 0x000fc600078e0ac1 */
[----:B------:R-:W-:-:S07]  /*1d2d0*/  ISETP.GT.U32.AND P6, PT, R251, R157, PT ;  /* 0x0000009dfb00720c */ /* 0x000fce0003fc4070 */
[----:B------:R-:W-:-:S06]  /*1d2e0*/  @!P4 IADD3 R137, R137, -R251, RZ ;  /* 0x800000fb8989c210 */ /* 0x000fcc0007ffe0ff */
[----:B------:R-:W-:Y:S02]  /*1d2f0*/  @!P6 IADD3 R157, R157, -R251, RZ ;  /* 0x800000fb9d9de210 */ /* 0x000fe40007ffe0ff */
[----:B------:R-:W-:-:S13]  /*1d300*/  ISETP.GT.U32.AND P6, PT, R251, R132, PT ;  /* 0x00000084fb00720c */ /* 0x000fda0003fc4070 */
[----:B------:R-:W-:Y:S01]  /*1d310*/  @!P6 IMAD.IADD R132, R132, 0x1, -R251 ;  /* 0x000000018484e824 */ /* 0x000fe200078e0afb */
[----:B------:R-:W-:-:S05]  /*1d320*/  IABS R3, R110 ;  /* 0x0000006e00037213 */ /* 0x000fca0000000000 */
[----:B------:R-:W-:-:S05]  /*1d330*/  IMAD.HI.U32 R4, R252, R3, RZ ;  /* 0x00000003fc047227 */ /* 0x000fca00078e00ff */
[----:B------:R-:W-:Y:S02]  /*1d340*/  IADD3 R0, -R4, RZ, RZ ;  /* 0x000000ff04007210 */ /* 0x000fe40007ffe1ff */
[----:B------:R-:W-:Y:S02]  /*1d350*/  IABS R4, R109 ;  /* 0x0000006d00047213 */ /* 0x000fe40000000000 */
[----:B------:R-:W-:Y:S01]  /*1d360*/  IABS R8, R111 ;  /* 0x0000006f00087213 */ /* 0x000fe20000000000 */
[----:B------:R-:W-:Y:S01]  /*1d370*/  IMAD R3, R251, R0, R3 ;  /* 0x00000000fb037224 */ /* 0x000fe200078e0203 */
[----:B---3--:R-:W-:Y:S02]  /*1d380*/  ISETP.GE.AND P4, PT, R201, RZ, PT ;  /* 0x000000ffc900720c */ /* 0x008fe40003f86270 */
[----:B------:R-:W3:Y:S01]  /*1d390*/  LDL R201, [R1+0x88c0] ;  /* 0x0088c00001c97983 */ /* 0x000ee20000100800 */
[----:B----4-:R-:W-:-:S03]  /*1d3a0*/  ISETP.GE.AND P6, PT, R203, RZ, PT ;  /* 0x000000ffcb00720c */ /* 0x010fc60003fc6270 */
[----:B------:R-:W4:Y:S01]  /*1d3b0*/  LDL R203, [R1+0x88c8] ;  /* 0x0088c80001cb7983 */ /* 0x000f220000100800 */
[----:B------:R-:W-:Y:S01]  /*1d3c0*/  IMAD.HI.U32 R0, R252, R4, RZ ;  /* 0x00000004fc007227 */ /* 0x000fe200078e00ff */
[----:B------:R-:W-:-:S03]  /*1d3d0*/  IABS R5, R108 ;  /* 0x0000006c00057213 */ /* 0x000fc60000000000 */
[----:B------:R-:W-:-:S04]  /*1d3e0*/  IMAD.HI.U32 R9, R252, R8, RZ ;  /* 0x00000008fc097227 */ /* 0x000fc800078e00ff */
[----:B------:R-:W-:Y:S02]  /*1d3f0*/  IMAD.MOV R0, RZ, RZ, -R0 ;  /* 0x000000ffff007224 */ /* 0x000fe400078e0a00 */
[----:B------:R-:W-:Y:S02]  /*1d400*/  IMAD.MOV R6, RZ, RZ, -R9 ;  /* 0x000000ffff067224 */ /* 0x000fe400078e0a09 */
[----:B------:R-:W-:Y:S02]  /*1d410*/  IMAD R4, R251, R0, R4 ;  /* 0x00000000fb047224 */ /* 0x000fe400078e0204 */
[----:B------:R-:W-:-:S04]  /*1d420*/  IMAD.HI.U32 R0, R252, R5, RZ ;  /* 0x00000005fc007227 */ /* 0x000fc800078e00ff */
[----:B------:R-:W-:Y:S01]  /*1d430*/  IMAD R2, R251, R6, R8 ;  /* 0x00000006fb027224 */ /* 0x000fe200078e0208 */
[----:B------:R-:W-:Y:S01]  /*1d440*/  IABS R6, R107 ;  /* 0x0000006b00067213 */ /* 0x000fe20000000000 */
[----:B------:R-:W-:-:S04]  /*1d450*/  IMAD.MOV R0, RZ, RZ, -R0 ;  /* 0x000000ffff007224 */ /* 0x000fc800078e0a00 */
[----:B------:R-:W-:Y:S02]  /*1d460*/  IMAD R5, R251, R0, R5 ;  /* 0x00000000fb057224 */ /* 0x000fe400078e0205 */
[----:B------:R-:W-:Y:S01]  /*1d470*/  IMAD.HI.U32 R0, R252, R6, RZ ;  /* 0x00000006fc007227 */ /* 0x000fe200078e00ff */
[----:B------:R-:W-:-:S03]  /*1d480*/  IABS R8, R106 ;  /* 0x0000006a00087213 */ /* 0x000fc60000000000 */
[----:B------:R-:W-:-:S04]  /*1d490*/  IMAD.MOV R0, RZ, RZ, -R0 ;  /* 0x000000ffff007224 */ /* 0x000fc800078e0a00 */
[----:B------:R-:W-:Y:S02]  /*1d4a0*/  IMAD R6, R251, R0, R6 ;  /* 0x00000000fb067224 */ /* 0x000fe400078e0206 */
[----:B------:R-:W-:-:S04]  /*1d4b0*/  IMAD.HI.U32 R0, R252, R8, RZ ;  /* 0x00000008fc007227 */ /* 0x000fc800078e00ff */
[----:B------:R-:W-:Y:S01]  /*1d4c0*/  @!P2 IMAD.MOV R204, RZ, RZ, -R204 ;  /* 0x000000ffffcca224 */ /* 0x000fe200078e0acc */
[----:B------:R-:W-:Y:S02]  /*1d4d0*/  ISETP.GT.U32.AND P2, PT, R251, R182, PT ;  /* 0x000000b6fb00720c */ /* 0x000fe40003f44070 */
[----:B------:R-:W-:Y:S02]  /*1d4e0*/  IADD3 R0, -R0, RZ, RZ ;  /* 0x000000ff00007210 */ /* 0x000fe40007ffe1ff */
[----:B------:R-:W-:-:S03]  /*1d4f0*/  IABS R9, R100 ;  /* 0x0000006400097213 */ /* 0x000fc60000000000 */
[----:B------:R-:W-:Y:S02]  /*1d500*/  IMAD R8, R251, R0, R8 ;  /* 0x00000000fb087224 */ /* 0x000fe400078e0208 */
[----:B------:R-:W-:-:S04]  /*1d510*/  IMAD.HI.U32 R0, R252, R9, RZ ;  /* 0x00000009fc007227 */ /* 0x000fc800078e00ff */
[C---:B------:R-:W-:Y:S01]  /*1d520*/  IMAD R7, R251.reuse, R11, R13 ;  /* 0x0000000bfb077224 */ /* 0x040fe200078e020d */
[----:B------:R-:W-:Y:S01]  /*1d530*/  IABS R11, R105 ;  /* 0x00000069000b7213 */ /* 0x000fe20000000000 */
[----:B------:R-:W-:Y:S02]  /*1d540*/  IMAD.MOV R0, RZ, RZ, -R0 ;  /* 0x000000ffff007224 */ /* 0x000fe400078e0a00 */
[----:B------:R-:W-:Y:S01]  /*1d550*/  @!P2 IMAD.IADD R182, R182, 0x1, -R251 ;  /* 0x00000001b6b6a824 */ /* 0x000fe200078e0afb */
[C---:B------:R-:W-:Y:S01]  /*1d560*/  ISETP.GT.U32.AND P2, PT, R251.reuse, R152, PT ;  /* 0x00000098fb00720c */ /* 0x040fe20003f44070 */
[----:B------:R-:W-:Y:S02]  /*1d570*/  IMAD R9, R251, R0, R9 ;  /* 0x00000000fb097224 */ /* 0x000fe400078e0209 */
[----:B------:R-:W-:Y:S01]  /*1d580*/  IMAD.HI.U32 R0, R252, R11, RZ ;  /* 0x0000000bfc007227 */ /* 0x000fe200078e00ff */
[----:B------:R-:W-:Y:S01]  /*1d590*/  IABS R10, R104 ;  /* 0x00000068000a7213 */ /* 0x000fe20000000000 */
[----:B------:R-:W1:Y:S02]  /*1d5a0*/  S2R R186, SR_TID.X ;  /* 0x0000000000ba7919 */ /* 0x000e640000002100 */
[----:B------:R-:W-:-:S04]  /*1d5b0*/  IMAD.MOV R0, RZ, RZ, -R0 ;  /* 0x000000ffff007224 */ /* 0x000fc800078e0a00 */
[C---:B------:R-:W-:Y:S02]  /*1d5c0*/  IMAD R11, R251.reuse, R0, R11 ;  /* 0x00000000fb0b7224 */ /* 0x040fe400078e020b */
[----:B------:R-:W-:Y:S01]  /*1d5d0*/  IMAD.HI.U32 R0, R252, R10, RZ ;  /* 0x0000000afc007227 */ /* 0x000fe200078e00ff */
[----:B------:R-:W-:Y:S02]  /*1d5e0*/  @!P2 IADD3 R152, R152, -R251, RZ ;  /* 0x800000fb9898a210 */ /* 0x000fe40007ffe0ff */
[----:B------:R-:W-:Y:S01]  /*1d5f0*/  ISETP.GT.U32.AND P2, PT, R251, R142, PT ;  /* 0x0000008efb00720c */ /* 0x000fe20003f44070 */
[----:B------:R-:W-:Y:S01]  /*1d600*/  IMAD.MOV R0, RZ, RZ, -R0 ;  /* 0x000000ffff007224 */ /* 0x000fe200078e0a00 */
[----:B------:R-:W-:-:S03]  /*1d610*/  IABS R13, R102 ;  /* 0x00000066000d7213 */ /* 0x000fc60000000000 */
[----:B------:R-:W-:Y:S02]  /*1d620*/  IMAD R10, R251, R0, R10 ;  /* 0x00000000fb0a7224 */ /* 0x000fe400078e020a */
[----:B------:R-:W-:Y:S01]  /*1d630*/  IMAD.HI.U32 R0, R252, R13, RZ ;  /* 0x0000000dfc007227 */ /* 0x000fe200078e00ff */
[----:B------:R-:W-:-:S03]  /*1d640*/  IABS R164, R99 ;  /* 0x0000006300a47213 */ /* 0x000fc60000000000 */
[----:B------:R-:W-:Y:S01]  /*1d650*/  @!P1 IMAD.MOV R192, RZ, RZ, -R192 ;  /* 0x000000ffffc09224 */ /* 0x000fe200078e0ac0 */
[----:B------:R-:W-:Y:S02]  /*1d660*/  IADD3 R0, -R0, RZ, RZ ;  /* 0x000000ff00007210 */ /* 0x000fe40007ffe1ff */
[C---:B------:R-:W-:Y:S02]  /*1d670*/  ISETP.GT.U32.AND P1, PT, R251.reuse, R167, PT ;  /* 0x000000a7fb00720c */ /* 0x040fe40003f24070 */
[----:B------:R-:W-:Y:S02]  /*1d680*/  @!P2 IADD3 R142, R142, -R251, RZ ;  /* 0x800000fb8e8ea210 */ /* 0x000fe40007ffe0ff */
[C---:B------:R-:W-:Y:S01]  /*1d690*/  ISETP.GT.U32.AND P2, PT, R251.reuse, R152, PT ;  /* 0x00000098fb00720c */ /* 0x040fe20003f44070 */
[----:B------:R-:W-:Y:S01]  /*1d6a0*/  @!P3 IMAD.MOV R182, RZ, RZ, -R182 ;  /* 0x000000ffffb6b224 */ /* 0x000fe200078e0ab6 */
[----:B-1----:R-:W-:Y:S01]  /*1d6b0*/  LOP3.LUT R186, R186, 0x3f, RZ, 0xc0, !PT ;  /* 0x0000003fbaba7812 */ /* 0x002fe200078ec0ff */
[C---:B------:R-:W-:Y:S01]  /*1d6c0*/  IMAD R13, R251.reuse, R0, R13 ;  /* 0x00000000fb0d7224 */ /* 0x040fe200078e020d */
[----:B------:R-:W-:Y:S01]  /*1d6d0*/  ISETP.GT.U32.AND P3, PT, R251, R147, PT ;  /* 0x00000093fb00720c */ /* 0x000fe20003f64070 */
[----:B------:R-:W-:Y:S01]  /*1d6e0*/  IMAD.HI.U32 R0, R252, R164, RZ ;  /* 0x000000a4fc007227 */ /* 0x000fe200078e00ff */
[----:B--2---:R-:W-:-:S03]  /*1d6f0*/  ISETP.GE.AND P5, PT, R165, RZ, PT ;  /* 0x000000ffa500720c */ /* 0x004fc60003fa6270 */
[----:B------:R-:W-:Y:S02]  /*1d700*/  IMAD R250, R186, c[0x0][0x18c], RZ ;  /* 0x00006300bafa7a24 */ /* 0x000fe400078e02ff */
[----:B------:R-:W-:Y:S02]  /*1d710*/  IMAD.MOV R0, RZ, RZ, -R0 ;  /* 0x000000ffff007224 */ /* 0x000fe400078e0a00 */
[--C-:B------:R-:W-:Y:S02]  /*1d720*/  @!P1 IMAD.IADD R167, R167, 0x1, -R251.reuse ;  /* 0x00000001a7a79824 */ /* 0x100fe400078e0afb */
[C---:B------:R-:W-:Y:S01]  /*1d730*/  IMAD R164, R251.reuse, R0, R164 ;  /* 0x00000000fba47224 */ /* 0x040fe200078e02a4 */
[----:B------:R-:W-:Y:S01]  /*1d740*/  LEA R0, P1, R250, c[0x0][0x168], 0x2 ;  /* 0x00005a00fa007a11 */ /* 0x000fe200078210ff */
[--C-:B------:R-:W-:Y:S01]  /*1d750*/  @!P2 IMAD.IADD R152, R152, 0x1, -R251.reuse ;  /* 0x000000019898a824 */ /* 0x100fe200078e0afb */
[----:B------:R-:W-:Y:S01]  /*1d760*/  ISETP.GT.U32.AND P2, PT, R251, R127, PT ;  /* 0x0000007ffb00720c */ /* 0x000fe20003f44070 */
[----:B------:R-:W-:Y:S01]  /*1d770*/  @!P3 IMAD.IADD R147, R147, 0x1, -R251 ;  /* 0x000000019393b824 */ /* 0x000fe200078e0afb */
[----:B------:R-:W-:-:S02]  /*1d780*/  ISETP.GE.AND P3, PT, R196, RZ, PT ;  /* 0x000000ffc400720c */ /* 0x000fc40003f66270 */
[----:B------:R-:W-:Y:S02]  /*1d790*/  LEA.HI.X.SX32 R250, R250, c[0x0][0x16c], 0x2, P1 ;  /* 0x00005b00fafa7a11 */ /* 0x000fe400008f16ff */
[----:B------:R-:W-:Y:S01]  /*1d7a0*/  ISETP.GE.AND P1, PT, R200, RZ, PT ;  /* 0x000000ffc800720c */ /* 0x000fe20003f26270 */
[----:B------:R-:W-:Y:S01]  /*1d7b0*/  @!P5 IMAD.MOV R177, RZ, RZ, -R177 ;  /* 0x000000ffffb1d224 */ /* 0x000fe200078e0ab1 */
[----:B------:R-:W-:-:S05]  /*1d7c0*/  ISETP.GT.U32.AND P5, PT, R251, R142, PT ;  /* 0x0000008efb00720c */ /* 0x000fca0003fa4070 */
[----:B------:R-:W-:Y:S02]  /*1d7d0*/  @!P2 IMAD.IADD R127, R127, 0x1, -R251 ;  /* 0x000000017f7fa824 */ /* 0x000fe400078e0afb */
[----:B------:R-:W-:Y:S01]  /*1d7e0*/  @!P3 IMAD.MOV R172, RZ, RZ, -R172 ;  /* 0x000000ffffacb224 */ /* 0x000fe200078e0aac */
[----:B------:R-:W-:-:S03]  /*1d7f0*/  ISETP.GT.U32.AND P3, PT, R251, R132, PT ;  /* 0x00000084fb00720c */ /* 0x000fc60003f64070 */
[----:B------:R-:W-:Y:S02]  /*1d800*/  @!P1 IADD3 R162, -R162, RZ, RZ ;  /* 0x000000ffa2a29210 */ /* 0x000fe40007ffe1ff */
[C---:B------:R-:W-:Y:S01]  /*1d810*/  ISETP.GT.U32.AND P1, PT, R251.reuse, R127, PT ;  /* 0x0000007ffb00720c */ /* 0x040fe20003f24070 */
[----:B------:R-:W-:Y:S01]  /*1d820*/  @!P5 IMAD.IADD R142, R142, 0x1, -R251 ;  /* 0x000000018e8ed824 */ /* 0x000fe200078e0afb */
[----:B------:R-:W-:Y:S01]  /*1d830*/  ISETP.GE.AND P5, PT, R198, RZ, PT ;  /* 0x000000ffc600720c */ /* 0x000fe20003fa6270 */
[----:B------:R-:W-:Y:S01]  /*1d840*/  @!P4 IMAD.MOV R157, RZ, RZ, -R157 ;  /* 0x000000ffff9dc224 */ /* 0x000fe200078e0a9d */
[C---:B------:R-:W-:Y:S02]  /*1d850*/  ISETP.GT.U32.AND P2, PT, R251.reuse, R137, PT ;  /* 0x00000089fb00720c */ /* 0x040fe40003f44070 */
[C---:B------:R-:W-:Y:S01]  /*1d860*/  ISETP.GT.U32.AND P4, PT, R251.reuse, R122, PT ;  /* 0x0000007afb00720c */ /* 0x040fe20003f84070 */
[----:B------:R-:W-:Y:S01]  /*1d870*/  @!P6 IMAD.MOV R152, RZ, RZ, -R152 ;  /* 0x000000ffff98e224 */ /* 0x000fe200078e0a98 */
[C---:B------:R-:W-:Y:S01]  /*1d880*/  ISETP.GT.U32.AND P6, PT, R251.reuse, R117, PT ;  /* 0x00000075fb00720c */ /* 0x040fe20003fc4070 */
[----:B------:R-:W-:Y:S01]  /*1d890*/  @!P3 IMAD.IADD R132, R132, 0x1, -R251 ;  /* 0x000000018484b824 */ /* 0x000fe200078e0afb */
[----:B------:R-:W-:-:S03]  /*1d8a0*/  ISETP.GT.U32.AND P3, PT, R251, R119, PT ;  /* 0x00000077fb00720c */ /* 0x000fc60003f64070 */
[----:B------:R-:W-:Y:S02]  /*1d8b0*/  @!P1 IADD3 R127, R127, -R251, RZ ;  /* 0x800000fb7f7f9210 */ /* 0x000fe40007ffe0ff */
[----:B------:R-:W-:Y:S01]  /*1d8c0*/  @!P5 IMAD.MOV R167, RZ, RZ, -R167 ;  /* 0x000000ffffa7d224 */ /* 0x000fe200078e0aa7 */
[----:B------:R-:W-:Y:S01]  /*1d8d0*/  ISETP.GT.U32.AND P5, PT, R251, R118, PT ;  /* 0x00000076fb00720c */ /* 0x000fe20003fa4070 */
[--C-:B------:R-:W-:Y:S01]  /*1d8e0*/  @!P2 IMAD.IADD R137, R137, 0x1, -R251.reuse ;  /* 0x000000018989a824 */ /* 0x100fe200078e0afb */
[----:B------:R-:W-:Y:S01]  /*1d8f0*/  ISETP.GE.AND P2, PT, R166, RZ, PT ;  /* 0x000000ffa600720c */ /* 0x000fe20003f46270 */
[--C-:B------:R-:W-:Y:S01]  /*1d900*/  @!P4 IMAD.IADD R122, R122, 0x1, -R251.reuse ;  /* 0x000000017a7ac824 */ /* 0x100fe200078e0afb */
[----:B------:R-:W-:Y:S01]  /*1d910*/  ISETP.GT.U32.AND P4, PT, R251, R120, PT ;  /* 0x00000078fb00720c */ /* 0x000fe20003f84070 */
[--C-:B------:R-:W-:Y:S02]  /*1d920*/  @!P6 IMAD.IADD R117, R117, 0x1, -R251.reuse ;  /* 0x000000017575e824 */ /* 0x100fe400078e0afb */
[----:B------:R-:W-:Y:S01]  /*1d930*/  @!P3 IMAD.IADD R119, R119, 0x1, -R251 ;  /* 0x000000017777b824 */ /* 0x000fe200078e0afb */
[----:B------:R-:W-:-:S05]  /*1d940*/  ISETP.GE.AND P3, PT, R199, RZ, PT ;  /* 0x000000ffc700720c */ /* 0x000fca0003f66270 */
[----:B------:R-:W-:Y:S01]  /*1d950*/  @!P5 IMAD.IADD R118, R118, 0x1, -R251 ;  /* 0x000000017676d824 */ /* 0x000fe200078e0afb */
[----:B------:R-:W-:Y:S01]  /*1d960*/  ISETP.GE.AND P5, PT, R168, RZ, PT ;  /* 0x000000ffa800720c */ /* 0x000fe20003fa6270 */
[----:B------:R-:W-:Y:S01]  /*1d970*/  @!P2 IMAD.MOV R147, RZ, RZ, -R147 ;  /* 0x000000ffff93a224 */ /* 0x000fe200078e0a93 */
[C---:B------:R-:W-:Y:S01]  /*1d980*/  ISETP.GT.U32.AND P2, PT, R251.reuse, R122, PT ;  /* 0x0000007afb00720c */ /* 0x040fe20003f44070 */
[----:B------:R-:W-:Y:S01]  /*1d990*/  @!P4 IMAD.IADD R120, R120, 0x1, -R251 ;  /* 0x000000017878c824 */ /* 0x000fe200078e0afb */
[----:B------:R-:W-:-:S03]  /*1d9a0*/  ISETP.GT.U32.AND P4, PT, R251, R118, PT ;  /* 0x00000076fb00720c */ /* 0x000fc60003f84070 */
[----:B------:R-:W-:Y:S01]  /*1d9b0*/  @!P3 IMAD.MOV R127, RZ, RZ, -R127 ;  /* 0x000000ffff7fb224 */ /* 0x000fe200078e0a7f */
[----:B------:R-:W-:-:S05]  /*1d9c0*/  ISETP.GT.U32.AND P3, PT, R251, R121, PT ;  /* 0x00000079fb00720c */ /* 0x000fca0003f64070 */
[----:B------:R-:W-:Y:S02]  /*1d9d0*/  @!P5 IADD3 R132, -R132, RZ, RZ ;  /* 0x000000ff8484d210 */ /* 0x000fe40007ffe1ff */
[C---:B------:R-:W-:Y:S01]  /*1d9e0*/  ISETP.GT.U32.AND P5, PT, R251.reuse, R120, PT ;  /* 0x00000078fb00720c */ /* 0x040fe20003fa4070 */
[--C-:B------:R-:W-:Y:S01]  /*1d9f0*/  @!P2 IMAD.IADD R122, R122, 0x1, -R251.reuse ;  /* 0x000000017a7aa824 */ /* 0x100fe200078e0afb */
[C---:B------:R-:W-:Y:S01]  /*1da00*/  ISETP.GT.U32.AND P2, PT, R251.reuse, R124, PT ;  /* 0x0000007cfb00720c */ /* 0x040fe20003f44070 */
[--C-:B------:R-:W-:Y:S01]  /*1da10*/  @!P4 IMAD.IADD R118, R118, 0x1, -R251.reuse ;  /* 0x000000017676c824 */ /* 0x100fe200078e0afb */
[----:B------:R-:W-:Y:S02]  /*1da20*/  ISETP.GT.U32.AND P4, PT, R251, R126, PT ;  /* 0x0000007efb00720c */ /* 0x000fe40003f84070 */
[----:B------:R-:W-:Y:S01]  /*1da30*/  @!P3 IMAD.IADD R121, R121, 0x1, -R251 ;  /* 0x000000017979b824 */ /* 0x000fe200078e0afb */
[----:B------:R-:W-:-:S06]  /*1da40*/  ISETP.GE.AND P3, PT, R187, RZ, PT ;  /* 0x000000ffbb00720c */ /* 0x000fcc0003f66270 */
[--C-:B------:R-:W-:Y:S01]  /*1da50*/  @!P5 IMAD.IADD R120, R120, 0x1, -R251.reuse ;  /* 0x000000017878d824 */ /* 0x100fe200078e0afb */
[----:B------:R-:W-:Y:S01]  /*1da60*/  ISETP.GE.AND P5, PT, R188, RZ, PT ;  /* 0x000000ffbc00720c */ /* 0x000fe20003fa6270 */
[--C-:B------:R-:W-:Y:S01]  /*1da70*/  @!P2 IMAD.IADD R124, R124, 0x1, -R251.reuse ;  /* 0x000000017c7ca824 */ /* 0x100fe200078e0afb */
[----:B------:R-:W-:Y:S01]  /*1da80*/  ISETP.GE.AND P2, PT, R185, RZ, PT ;  /* 0x000000ffb900720c */ /* 0x000fe20003f46270 */
[----:B------:R-:W-:Y:S01]  /*1da90*/  @!P4 IMAD.IADD R126, R126, 0x1, -R251 ;  /* 0x000000017e7ec824 */ /* 0x000fe200078e0afb */
[----:B------:R-:W-:-:S09]  /*1daa0*/  ISETP.GE.AND P4, PT, R183, RZ, PT ;  /* 0x000000ffb700720c */ /* 0x000fd20003f86270 */
[----:B------:R-:W-:Y:S01]  /*1dab0*/  @!P5 IMAD.MOV R122, RZ, RZ, -R122 ;  /* 0x000000ffff7ad224 */ /* 0x000fe200078e0a7a */
[C---:B------:R-:W-:Y:S02]  /*1dac0*/  ISETP.GT.U32.AND P5, PT, R251.reuse, R121, PT ;  /* 0x00000079fb00720c */ /* 0x040fe40003fa4070 */
[----:B------:R-:W-:Y:S01]  /*1dad0*/  @!P2 IADD3 R118, -R118, RZ, RZ ;  /* 0x000000ff7676a210 */ /* 0x000fe20007ffe1ff */
[----:B------:R-:W-:Y:S01]  /*1dae0*/  @!P4 IMAD.MOV R120, RZ, RZ, -R120 ;  /* 0x000000ffff78c224 */ /* 0x000fe200078e0a78 */
[----:B------:R-:W-:-:S09]  /*1daf0*/  ISETP.GT.U32.AND P4, PT, R251, R129, PT ;  /* 0x00000081fb00720c */ /* 0x000fd20003f84070 */
[----:B------:R-:W-:Y:S01]  /*1db00*/  @!P5 IMAD.IADD R121, R121, 0x1, -R251 ;  /* 0x000000017979d824 */ /* 0x000fe200078e0afb */
[----:B------:R-:W-:Y:S02]  /*1db10*/  ISETP.GE.AND P5, PT, R169, RZ, PT ;  /* 0x000000ffa900720c */ /* 0x000fe40003fa6270 */
[----:B---3--:R-:W-:-:S13]  /*1db20*/  ISETP.GE.AND P1, PT, R201, RZ, PT ;  /* 0x000000ffc900720c */ /* 0x008fda0003f26270 */
[----:B------:R-:W-:Y:S01]  /*1db30*/  @!P1 IMAD.MOV R142, RZ, RZ, -R142 ;  /* 0x000000ffff8e9224 */ /* 0x000fe200078e0a8e */
[----:B------:R-:W-:Y:S02]  /*1db40*/  ISETP.GT.U32.AND P1, PT, R251, R117, PT ;  /* 0x00000075fb00720c */ /* 0x000fe40003f24070 */
[----:B----4-:R-:W-:-:S11]  /*1db50*/  ISETP.GE.AND P6, PT, R203, RZ, PT ;  /* 0x000000ffcb00720c */ /* 0x010fd60003fc6270 */
[----:B------:R-:W-:Y:S01]  /*1db60*/  @!P1 IMAD.IADD R117, R117, 0x1, -R251 ;  /* 0x0000000175759824 */ /* 0x000fe200078e0afb */
[C---:B------:R-:W-:Y:S01]  /*1db70*/  ISETP.GT.U32.AND P1, PT, R251.reuse, R125, PT ;  /* 0x0000007dfb00720c */ /* 0x040fe20003f24070 */
[----:B------:R-:W-:Y:S01]  /*1db80*/  @!P6 IMAD.MOV R137, RZ, RZ, -R137 ;  /* 0x000000ffff89e224 */ /* 0x000fe200078e0a89 */
[----:B------:R-:W-:-:S11]  /*1db90*/  ISETP.GT.U32.AND P6, PT, R251, R119, PT ;  /* 0x00000077fb00720c */ /* 0x000fd60003fc4070 */
[----:B------:R-:W-:Y:S02]  /*1dba0*/  @!P1 IADD3 R125, R125, -R251, RZ ;  /* 0x800000fb7d7d9210 */ /* 0x000fe40007ffe0ff */
[----:B------:R-:W-:Y:S01]  /*1dbb0*/  ISETP.GE.AND P1, PT, R184, RZ, PT ;  /* 0x000000ffb800720c */ /* 0x000fe20003f26270 */
[----:B------:R-:W-:Y:S01]  /*1dbc0*/  @!P6 IMAD.IADD R119, R119, 0x1, -R251 ;  /* 0x000000017777e824 */ /* 0x000fe200078e0afb */
[C---:B------:R-:W-:Y:S01]  /*1dbd0*/  ISETP.GT.U32.AND P6, PT, R251.reuse, R128, PT ;  /* 0x00000080fb00720c */ /* 0x040fe20003fc4070 */
[----:B------:R-:W-:Y:S01]  /*1dbe0*/  @!P3 IMAD.MOV R117, RZ, RZ, -R117 ;  /* 0x000000ffff75b224 */ /* 0x000fe200078e0a75 */
[C---:B------:R-:W-:Y:S02]  /*1dbf0*/  ISETP.GT.U32.AND P3, PT, R251.reuse, R124, PT ;  /* 0x0000007cfb00720c */ /* 0x040fe40003f64070 */
[----:B------:R-:W-:-:S07]  /*1dc00*/  ISETP.GT.U32.AND P2, PT, R251, R125, PT ;  /* 0x0000007dfb00720c */ /* 0x000fce0003f44070 */
[----:B------:R-:W-:Y:S01]  /*1dc10*/  @!P1 IMAD.MOV R119, RZ, RZ, -R119 ;  /* 0x000000ffff779224 */ /* 0x000fe200078e0a77 */
[C---:B------:R-:W-:Y:S01]  /*1dc20*/  ISETP.GT.U32.AND P1, PT, R251.reuse, R126, PT ;  /* 0x0000007efb00720c */ /* 0x040fe20003f24070 */
[--C-:B------:R-:W-:Y:S02]  /*1dc30*/  @!P6 IMAD.IADD R128, R128, 0x1, -R251.reuse ;  /* 0x000000018080e824 */ /* 0x100fe400078e0afb */
[----:B------:R-:W-:Y:S01]  /*1dc40*/  @!P3 IMAD.IADD R124, R124, 0x1, -R251 ;  /* 0x000000017c7cb824 */ /* 0x000fe200078e0afb */
[C---:B------:R-:W-:Y:S02]  /*1dc50*/  ISETP.GT.U32.AND P3, PT, R251.reuse, R130, PT ;  /* 0x00000082fb00720c */ /* 0x040fe40003f64070 */
[----:B------:R-:W-:Y:S02]  /*1dc60*/  ISETP.GT.U32.AND P6, PT, R251, R128, PT ;  /* 0x00000080fb00720c */ /* 0x000fe40003fc4070 */
[----:B------:R-:W-:-:S05]  /*1dc70*/  @!P2 IADD3 R125, R125, -R251, RZ ;  /* 0x800000fb7d7da210 */ /* 0x000fca0007ffe0ff */
[--C-:B------:R-:W-:Y:S01]  /*1dc80*/  @!P1 IMAD.IADD R126, R126, 0x1, -R251.reuse ;  /* 0x000000017e7e9824 */ /* 0x100fe200078e0afb */
[----:B------:R-:W-:Y:S01]  /*1dc90*/  ISETP.GT.U32.AND P1, PT, R251, R133, PT ;  /* 0x00000085fb00720c */ /* 0x000fe20003f24070 */
[--C-:B------:R-:W-:Y:S01]  /*1dca0*/  @!P4 IMAD.IADD R129, R129, 0x1, -R251.reuse ;  /* 0x000000018181c824 */ /* 0x100fe200078e0afb */
[C---:B------:R-:W-:Y:S02]  /*1dcb0*/  ISETP.GT.U32.AND P2, PT, R251.reuse, R131, PT ;  /* 0x00000083fb00720c */ /* 0x040fe40003f44070 */
[----:B------:R-:W-:Y:S01]  /*1dcc0*/  ISETP.GT.U32.AND P4, PT, R251, R134, PT ;  /* 0x00000086fb00720c */ /* 0x000fe20003f84070 */
[--C-:B------:R-:W-:Y:S01]  /*1dcd0*/  @!P6 IMAD.IADD R128, R128, 0x1, -R251.reuse ;  /* 0x000000018080e824 */ /* 0x100fe200078e0afb */
[----:B------:R-:W-:Y:S01]  /*1dce0*/  ISETP.GE.AND P6, PT, R181, RZ, PT ;  /* 0x000000ffb500720c */ /* 0x000fe20003fc6270 */
[----:B------:R-:W-:Y:S01]  /*1dcf0*/  @!P3 IMAD.IADD R130, R130, 0x1, -R251 ;  /* 0x000000018282b824 */ /* 0x000fe200078e0afb */
[----:B------:R-:W-:Y:S02]  /*1dd00*/  ISETP.GE.AND P3, PT, R170, RZ, PT ;  /* 0x000000ffaa00720c */ /* 0x000fe40003f66270 */
[----:B------:R-:W-:-:S03]  /*1dd10*/  @!P5 IADD3 R121, -R121, RZ, RZ ;  /* 0x000000ff7979d210 */ /* 0x000fc60007ffe1ff */
[--C-:B------:R-:W-:Y:S01]  /*1dd20*/  @!P1 IMAD.IADD R133, R133, 0x1, -R251.reuse ;  /* 0x0000000185859824 */ /* 0x100fe200078e0afb */
[----:B------:R-:W-:Y:S02]  /*1dd30*/  ISETP.GE.AND P1, PT, R93, RZ, PT ;  /* 0x000000ff5d00720c */ /* 0x000fe40003f26270 */
[----:B------:R-:W-:Y:S02]  /*1dd40*/  ISETP.GT.U32.AND P5, PT, R251, R130, PT ;  /* 0x00000082fb00720c */ /* 0x000fe40003fa4070 */
[----:B------:R-:W-:Y:S01]  /*1dd50*/  @!P2 IADD3 R131, R131, -R251, RZ ;  /* 0x800000fb8383a210 */ /* 0x000fe20007ffe0ff */
[----:B------:R-:W-:Y:S01]  /*1dd60*/  @!P4 IMAD.IADD R134, R134, 0x1, -R251 ;  /* 0x000000018686c824 */ /* 0x000fe200078e0afb */
[----:B------:R-:W-:Y:S02]  /*1dd70*/  ISETP.GE.AND P2, PT, R171, RZ, PT ;  /* 0x000000ffab00720c */ /* 0x000fe40003f46270 */
[C---:B------:R-:W-:Y:S01]  /*1dd80*/  ISETP.GT.U32.AND P4, PT, R251.reuse, R129, PT ;  /* 0x00000081fb00720c */ /* 0x040fe20003f84070 */
[----:B------:R-:W-:Y:S01]  /*1dd90*/  @!P6 IMAD.MOV R124, RZ, RZ, -R124 ;  /* 0x000000ffff7ce224 */ /* 0x000fe200078e0a7c */
[----:B------:R-:W-:Y:S01]  /*1dda0*/  ISETP.GT.U32.AND P6, PT, R251, R134, PT ;  /* 0x00000086fb00720c */ /* 0x000fe20003fc4070 */
[----:B------:R-:W-:-:S02]  /*1ddb0*/  @!P3 IMAD.MOV R125, RZ, RZ, -R125 ;  /* 0x000000ffff7db224 */ /* 0x000fc400078e0a7d */
[----:B------:R-:W-:Y:S01]  /*1ddc0*/  @!P1 IMAD.MOV R128, RZ, RZ, -R128 ;  /* 0x000000ffff809224 */ /* 0x000fe200078e0a80 */
[C---:B------:R-:W-:Y:S01]  /*1ddd0*/  ISETP.GT.U32.AND P1, PT, R251.reuse, R135, PT ;  /* 0x00000087fb00720c */ /* 0x040fe20003f24070 */
[--C-:B------:R-:W-:Y:S01]  /*1dde0*/  @!P5 IMAD.IADD R130, R130, 0x1, -R251.reuse ;  /* 0x000000018282d824 */ /* 0x100fe200078e0afb */
[C---:B------:R-:W-:Y:S02]  /*1ddf0*/  ISETP.GT.U32.AND P3, PT, R251.reuse, R131, PT ;  /* 0x00000083fb00720c */ /* 0x040fe40003f64070 */
[----:B------:R-:W-:Y:S01]  /*1de00*/  ISETP.GE.AND P5, PT, R180, RZ, PT ;  /* 0x000000ffb400720c */ /* 0x000fe20003fa6270 */
[----:B------:R-:W-:Y:S01]  /*1de10*/  @!P2 IMAD.MOV R126, RZ, RZ, -R126 ;  /* 0x000000ffff7ea224 */ /* 0x000fe200078e0a7e */
[----:B------:R-:W-:Y:S02]  /*1de20*/  ISETP.GT.U32.AND P2, PT, R251, R133, PT ;  /* 0x00000085fb00720c */ /* 0x000fe40003f44070 */
[----:B------:R-:W-:Y:S02]  /*1de30*/  @!P4 IADD3 R129, R129, -R251, RZ ;  /* 0x800000fb8181c210 */ /* 0x000fe40007ffe0ff */
[C---:B------:R-:W-:Y:S01]  /*1de40*/  ISETP.GT.U32.AND P4, PT, R251.reuse, R136, PT ;  /* 0x00000088fb00720c */ /* 0x040fe20003f84070 */
[----:B------:R-:W-:Y:S01]  /*1de50*/  @!P6 IMAD.IADD R134, R134, 0x1, -R251 ;  /* 0x000000018686e824 */ /* 0x000fe200078e0afb */
[----:B------:R-:W-:-:S02]  /*1de60*/  ISETP.GT.U32.AND P6, PT, R251, R138, PT ;  /* 0x0000008afb00720c */ /* 0x000fc40003fc4070 */
[----:B------:R-:W-:Y:S01]  /*1de70*/  @!P1 IADD3 R135, R135, -R251, RZ ;  /* 0x800000fb87879210 */ /* 0x000fe20007ffe0ff */
[----:B------:R-:W-:Y:S01]  /*1de80*/  @!P3 IMAD.IADD R131, R131, 0x1, -R251 ;  /* 0x000000018383b824 */ /* 0x000fe200078e0afb */
[----:B------:R-:W-:Y:S01]  /*1de90*/  ISETP.GE.AND P3, PT, R179, RZ, PT ;  /* 0x000000ffb300720c */ /* 0x000fe20003f66270 */
[----:B------:R-:W-:Y:S01]  /*1dea0*/  @!P5 IMAD.MOV R129, RZ, RZ, -R129 ;  /* 0x000000ffff81d224 */ /* 0x000fe200078e0a81 */
[----:B------:R-:W-:Y:S01]  /*1deb0*/  ISETP.GT.U32.AND P5, PT, R251, R135, PT ;  /* 0x00000087fb00720c */ /* 0x000fe20003fa4070 */
[----:B------:R-:W-:Y:S01]  /*1dec0*/  @!P2 IMAD.IADD R133, R133, 0x1, -R251 ;  /* 0x000000018585a824 */ /* 0x000fe200078e0afb */
[----:B------:R-:W-:-:S03]  /*1ded0*/  ISETP.GE.AND P2, PT, R174, RZ, PT ;  /* 0x000000ffae00720c */ /* 0x000fc60003f46270 */
[--C-:B------:R-:W-:Y:S01]  /*1dee0*/  @!P4 IMAD.IADD R136, R136, 0x1, -R251.reuse ;  /* 0x000000018888c824 */ /* 0x100fe200078e0afb */
[----:B------:R-:W-:Y:S01]  /*1def0*/  ISETP.GT.U32.AND P4, PT, R251, R139, PT ;  /* 0x0000008bfb00720c */ /* 0x000fe20003f84070 */
[----:B------:R-:W-:Y:S01]  /*1df00*/  @!P6 IMAD.IADD R138, R138, 0x1, -R251 ;  /* 0x000000018a8ae824 */ /* 0x000fe200078e0afb */
[----:B------:R-:W-:-:S03]  /*1df10*/  ISETP.GE.AND P1, PT, R178, RZ, PT ;  /* 0x000000ffb200720c */ /* 0x000fc60003f26270 */
[----:B------:R-:W-:Y:S01]  /*1df20*/  @!P3 IMAD.MOV R130, RZ, RZ, -R130 ;  /* 0x000000ffff82b224 */ /* 0x000fe200078e0a82 */
[----:B------:R-:W-:Y:S01]  /*1df30*/  ISETP.GT.U32.AND P3, PT, R251, R136, PT ;  /* 0x00000088fb00720c */ /* 0x000fe20003f64070 */
[--C-:B------:R-:W-:Y:S01]  /*1df40*/  @!P5 IMAD.IADD R135, R135, 0x1, -R251.reuse ;  /* 0x000000018787d824 */ /* 0x100fe200078e0afb */
[C---:B------:R-:W-:Y:S02]  /*1df50*/  ISETP.GT.U32.AND P6, PT, R251.reuse, R138, PT ;  /* 0x0000008afb00720c */ /* 0x040fe40003fc4070 */
[----:B------:R-:W-:Y:S02]  /*1df60*/  ISETP.GT.U32.AND P5, PT, R251, R140, PT ;  /* 0x0000008cfb00720c */ /* 0x000fe40003fa4070 */
[----:B------:R-:W-:Y:S01]  /*1df70*/  @!P2 IADD3 R131, -R131, RZ, RZ ;  /* 0x000000ff8383a210 */ /* 0x000fe20007ffe1ff */
[----:B------:R-:W-:Y:S01]  /*1df80*/  @!P4 IMAD.IADD R139, R139, 0x1, -R251 ;  /* 0x000000018b8bc824 */ /* 0x000fe200078e0afb */
[----:B------:R-:W-:Y:S01]  /*1df90*/  ISETP.GE.AND P2, PT, R176, RZ, PT ;  /* 0x000000ffb000720c */ /* 0x000fe20003f46270 */
[----:B------:R-:W-:-:S03]  /*1dfa0*/  @!P1 IMAD.MOV R133, RZ, RZ, -R133 ;  /* 0x000000ffff859224 */ /* 0x000fc600078e0a85 */
[C---:B------:R-:W-:Y:S02]  /*1dfb0*/  ISETP.GT.U32.AND P4, PT, R251.reuse, R139, PT ;  /* 0x0000008bfb00720c */ /* 0x040fe40003f84070 */
[----:B------:R-:W-:Y:S01]  /*1dfc0*/  @!P3 IADD3 R136, R136, -R251, RZ ;  /* 0x800000fb8888b210 */ /* 0x000fe20007ffe0ff */
[--C-:B------:R-:W-:Y:S01]  /*1dfd0*/  @!P6 IMAD.IADD R138, R138, 0x1, -R251.reuse ;  /* 0x000000018a8ae824 */ /* 0x100fe200078e0afb */
[----:B------:R-:W-:Y:S01]  /*1dfe0*/  ISETP.GE.AND P1, PT, R92, RZ, PT ;  /* 0x000000ff5c00720c */ /* 0x000fe20003f26270 */
[----:B------:R-:W-:Y:S01]  /*1dff0*/  @!P5 IMAD.IADD R140, R140, 0x1, -R251 ;  /* 0x000000018c8cd824 */ /* 0x000fe200078e0afb */
[C---:B------:R-:W-:Y:S02]  /*1e000*/  ISETP.GT.U32.AND P3, PT, R251.reuse, R145, PT ;  /* 0x00000091fb00720c */ /* 0x040fe40003f64070 */
[----:B------:R-:W-:Y:S01]  /*1e010*/  ISETP.GT.U32.AND P6, PT, R251, R153, PT ;  /* 0x00000099fb00720c */ /* 0x000fe20003fc4070 */
[----:B------:R-:W-:Y:S01]  /*1e020*/  @!P2 IMAD.MOV R134, RZ, RZ, -R134 ;  /* 0x000000ffff86a224 */ /* 0x000fe200078e0a86 */
[----:B------:R-:W-:-:S02]  /*1e030*/  ISETP.GE.AND P2, PT, R175, RZ, PT ;  /* 0x000000ffaf00720c */ /* 0x000fc40003f46270 */
[----:B------:R-:W-:Y:S02]  /*1e040*/  ISETP.GT.U32.AND P5, PT, R251, R140, PT ;  /* 0x0000008cfb00720c */ /* 0x000fe40003fa4070 */
[----:B------:R-:W-:Y:S02]  /*1e050*/  @!P4 IADD3 R139, R139, -R251, RZ ;  /* 0x800000fb8b8bc210 */ /* 0x000fe40007ffe0ff */
[----:B------:R-:W-:Y:S01]  /*1e060*/  ISETP.GE.AND P4, PT, R116, RZ, PT ;  /* 0x000000ff7400720c */ /* 0x000fe20003f86270 */
[----:B------:R-:W-:Y:S01]  /*1e070*/  @!P1 IMAD.MOV R135, RZ, RZ, -R135 ;  /* 0x000000ffff879224 */ /* 0x000fe200078e0a87 */
[----:B------:R-:W-:Y:S01]  /*1e080*/  IABS R161, R103 ;  /* 0x0000006700a17213 */ /* 0x000fe20000000000 */
[--C-:B------:R-:W-:Y:S01]  /*1e090*/  @!P3 IMAD.IADD R145, R145, 0x1, -R251.reuse ;  /* 0x000000019191b824 */ /* 0x100fe200078e0afb */
[----:B------:R-:W-:Y:S01]  /*1e0a0*/  ISETP.GE.AND P1, PT, R173, RZ, PT ;  /* 0x000000ffad00720c */ /* 0x000fe20003f26270 */
[----:B------:R-:W-:Y:S01]  /*1e0b0*/  @!P6 IMAD.IADD R153, R153, 0x1, -R251 ;  /* 0x000000019999e824 */ /* 0x000fe200078e0afb */
[----:B------:R-:W-:Y:S01]  /*1e0c0*/  ISETP.GE.AND P3, PT, R115, RZ, PT ;  /* 0x000000ff7300720c */ /* 0x000fe20003f66270 */
[----:B------:R-:W-:-:S04]  /*1e0d0*/  IMAD.HI.U32 R163, R252, R161, RZ ;  /* 0x000000a1fca37227 */ /* 0x000fc800078e00ff */
[----:B------:R-:W-:Y:S01]  /*1e0e0*/  @!P2 IMAD.MOV R136, RZ, RZ, -R136 ;  /* 0x000000ffff88a224 */ /* 0x000fe200078e0a88 */
[C---:B------:R-:W-:Y:S01]  /*1e0f0*/  ISETP.GT.U32.AND P2, PT, R251.reuse, R145, PT ;  /* 0x00000091fb00720c */ /* 0x040fe20003f44070 */
[----:B------:R-:W-:Y:S01]  /*1e100*/  @!P5 IMAD.IADD R140, R140, 0x1, -R251 ;  /* 0x000000018c8cd824 */ /* 0x000fe200078e0afb */
[C---:B------:R-:W-:Y:S01]  /*1e110*/  ISETP.GT.U32.AND P6, PT, R251.reuse, R153, PT ;  /* 0x00000099fb00720c */ /* 0x040fe20003fc4070 */
[----:B------:R-:W-:Y:S01]  /*1e120*/  IMAD.MOV R163, RZ, RZ, -R163 ;  /* 0x000000ffffa37224 */ /* 0x000fe200078e0aa3 */
[C---:B------:R-:W-:Y:S01]  /*1e130*/  ISETP.GT.U32.AND P5, PT, R251.reuse, R12, PT ;  /* 0x0000000cfb00720c */ /* 0x040fe20003fa4070 */
[----:B------:R-:W-:Y:S01]  /*1e140*/  @!P4 IMAD.MOV R139, RZ, RZ, -R139 ;  /* 0x000000ffff8bc224 */ /* 0x000fe200078e0a8b */
[C---:B------:R-:W-:Y:S01]  /*1e150*/  ISETP.GT.U32.AND P4, PT, R251.reuse, R2, PT ;  /* 0x00000002fb00720c */ /* 0x040fe20003f84070 */
[----:B------:R-:W-:Y:S01]  /*1e160*/  IMAD R161, R251, R163, R161 ;  /* 0x000000a3fba17224 */ /* 0x000fe200078e02a1 */
[----:B------:R-:W-:Y:S02]  /*1e170*/  IADD3 R97, R189, 0x1f6, RZ ;  /* 0x000001f6bd617810 */ /* 0x000fe40007ffe0ff */
[----:B------:R-:W-:-:S02]  /*1e180*/  IABS R163, R101 ;  /* 0x0000006500a37213 */ /* 0x000fc40000000000 */
[----:B------:R-:W-:Y:S01]  /*1e190*/  @!P1 IADD3 R138, -R138, RZ, RZ ;  /* 0x000000ff8a8a9210 */ /* 0x000fe20007ffe1ff */
[----:B------:R-:W-:Y:S01]  /*1e1a0*/  @!P3 IMAD.MOV R140, RZ, RZ, -R140 ;  /* 0x000000ffff8cb224 */ /* 0x000fe200078e0a8c */
[C---:B------:R-:W-:Y:S02]  /*1e1b0*/  ISETP.GT.U32.AND P1, PT, R251.reuse, R7, PT ;  /* 0x00000007fb00720c */ /* 0x040fe40003f24070 */
[----:B------:R-:W-:Y:S01]  /*1e1c0*/  IABS R166, R97 ;  /* 0x0000006100a67213 */ /* 0x000fe20000000000 */
[----:B------:R-:W-:Y:S01]  /*1e1d0*/  IMAD.HI.U32 R165, R252, R163, RZ ;  /* 0x000000a3fca57227 */ /* 0x000fe200078e00ff */
[----:B------:R-:W-:-:S03]  /*1e1e0*/  ISETP.GT.U32.AND P3, PT, R251, R3, PT ;  /* 0x00000003fb00720c */ /* 0x000fc60003f64070 */
[--C-:B------:R-:W-:Y:S01]  /*1e1f0*/  @!P2 IMAD.IADD R145, R145, 0x1, -R251.reuse ;  /* 0x000000019191a824 */ /* 0x100fe200078e0afb */
[----:B------:R-:W-:Y:S01]  /*1e200*/  ISETP.GE.AND P2, PT, R89, RZ, PT ;  /* 0x000000ff5900720c */ /* 0x000fe20003f46270 */
[----:B------:R-:W-:Y:S01]  /*1e210*/  @!P5 IMAD.IADD R12, R12, 0x1, -R251 ;  /* 0x000000010c0cd824 */ /* 0x000fe200078e0afb */
[----:B------:R-:W-:Y:S01]  /*1e220*/  @!P6 IADD3 R153, R153, -R251, RZ ;  /* 0x800000fb9999e210 */ /* 0x000fe20007ffe0ff */
[----:B------:R-:W-:Y:S01]  /*1e230*/  IMAD.HI.U32 R168, R252, R166, RZ ;  /* 0x000000a6fca87227 */ /* 0x000fe200078e00ff */
[----:B------:R-:W-:Y:S02]  /*1e240*/  ISETP.GT.U32.AND P6, PT, R251, R4, PT ;  /* 0x00000004fb00720c */ /* 0x000fe40003fc4070 */
[C---:B------:R-:W-:Y:S01]  /*1e250*/  IADD3 R96, R189.reuse, 0x1f7, RZ ;  /* 0x000001f7bd607810 */ /* 0x040fe20007ffe0ff */
[----:B------:R-:W-:Y:S01]  /*1e260*/  IMAD.MOV R165, RZ, RZ, -R165 ;  /* 0x000000ffffa57224 */ /* 0x000fe200078e0aa5 */
[----:B------:R-:W-:Y:S01]  /*1e270*/  IADD3 R95, R189, 0x1f8, RZ ;  /* 0x000001f8bd5f7810 */ /* 0x000fe20007ffe0ff */
[----:B------:R-:W-:Y:S01]  /*1e280*/  @!P4 IMAD.IADD R2, R2, 0x1, -R251 ;  /* 0x000000010202c824 */ /* 0x000fe200078e0afb */
[C---:B------:R-:W-:Y:S01]  /*1e290*/  ISETP.GT.U32.AND P4, PT, R251.reuse, R12, PT ;  /* 0x0000000cfb00720c */ /* 0x040fe20003f84070 */
[----:B------:R-:W-:Y:S01]  /*1e2a0*/  IMAD R163, R251, R165, R163 ;  /* 0x000000a5fba37224 */ /* 0x000fe200078e02a3 */
[----:B------:R-:W-:Y:S01]  /*1e2b0*/  IADD3 R168, -R168, RZ, RZ ;  /* 0x000000ffa8a87210 */ /* 0x000fe20007ffe1ff */
[----:B------:R-:W-:Y:S01]  /*1e2c0*/  @!P1 IMAD.IADD R7, R7, 0x1, -R251 ;  /* 0x0000000107079824 */ /* 0x000fe200078e0afb */
[----:B------:R-:W-:-:S02]  /*1e2d0*/  IABS R165, R96 ;  /* 0x0000006000a57213 */ /* 0x000fc40000000000 */
[----:B------:R-:W-:Y:S01]  /*1e2e0*/  IABS R169, R95 ;  /* 0x0000005f00a97213 */ /* 0x000fe20000000000 */
[----:B------:R-:W-:Y:S01]  /*1e2f0*/  @!P3 IMAD.IADD R3, R3, 0x1, -R251 ;  /* 0x000000010303b824 */ /* 0x000fe200078e0afb */
[C---:B------:R-:W-:Y:S01]  /*1e300*/  ISETP.GT.U32.AND P5, PT, R251.reuse, R5, PT ;  /* 0x00000005fb00720c */ /* 0x040fe20003fa4070 */
[----:B------:R-:W-:Y:S01]  /*1e310*/  IMAD R166, R251, R168, R166 ;  /* 0x000000a8fba67224 */ /* 0x000fe200078e02a6 */
[----:B------:R-:W-:Y:S01]  /*1e320*/  @!P2 IADD3 R145, -R145, RZ, RZ ;  /* 0x000000ff9191a210 */ /* 0x000fe20007ffe1ff */
[C---:B------:R-:W-:Y:S01]  /*1e330*/  IMAD.HI.U32 R168, R252.reuse, R165, RZ ;  /* 0x000000a5fca87227 */ /* 0x040fe200078e00ff */
[----:B------:R-:W-:Y:S02]  /*1e340*/  IADD3 R93, R189, 0x1fa, RZ ;  /* 0x000001fabd5d7810 */ /* 0x000fe40007ffe0ff */
[----:B------:R-:W-:Y:S01]  /*1e350*/  ISETP.GT.U32.AND P2, PT, R251, R7, PT ;  /* 0x00000007fb00720c */ /* 0x000fe20003f44070 */
[----:B------:R-:W-:Y:S01]  /*1e360*/  IMAD.HI.U32 R170, R252, R169, RZ ;  /* 0x000000a9fcaa7227 */ /* 0x000fe200078e00ff */
[----:B------:R-:W-:-:S03]  /*1e370*/  ISETP.GE.AND P1, PT, R88, RZ, PT ;  /* 0x000000ff5800720c */ /* 0x000fc60003f26270 */
[--C-:B------:R-:W-:Y:S01]  /*1e380*/  @!P6 IMAD.IADD R4, R4, 0x1, -R251.reuse ;  /* 0x000000010404e824 */ /* 0x100fe200078e0afb */
[----:B------:R-:W-:Y:S01]  /*1e390*/  ISETP.GT.U32.AND P6, PT, R251, R3, PT ;  /* 0x00000003fb00720c */ /* 0x000fe20003fc4070 */
[----:B------:R-:W-:Y:S01]  /*1e3a0*/  IMAD.MOV R170, RZ, RZ, -R170 ;  /* 0x000000ffffaa7224 */ /* 0x000fe200078e0aaa */
[----:B------:R-:W-:Y:S01]  /*1e3b0*/  IADD3 R168, -R168, RZ, RZ ;  /* 0x000000ffa8a87210 */ /* 0x000fe20007ffe1ff */
[----:B------:R-:W-:Y:S01]  /*1e3c0*/  @!P4 IMAD.IADD R12, R12, 0x1, -R251 ;  /* 0x000000010c0cc824 */ /* 0x000fe200078e0afb */
[----:B------:R-:W-:Y:S02]  /*1e3d0*/  IABS R174, R93 ;  /* 0x0000005d00ae7213 */ /* 0x000fe40000000000 */
[----:B------:R-:W-:Y:S02]  /*1e3e0*/  IADD3 R94, R189, 0x1f9, RZ ;  /* 0x000001f9bd5e7810 */ /* 0x000fe40007ffe0ff */
[C---:B------:R-:W-:Y:S01]  /*1e3f0*/  ISETP.GT.U32.AND P4, PT, R251.reuse, R6, PT ;  /* 0x00000006fb00720c */ /* 0x040fe20003f84070 */
[----:B------:R-:W-:Y:S01]  /*1e400*/  IMAD R169, R251, R170, R169 ;  /* 0x000000aafba97224 */ /* 0x000fe200078e02a9 */
[----:B------:R-:W-:Y:S01]  /*1e410*/  IADD3 R92, R189, 0x1fb, RZ ;  /* 0x000001fbbd5c7810 */ /* 0x000fe20007ffe0ff */
[----:B------:R-:W-:Y:S01]  /*1e420*/  IMAD R165, R251, R168, R165 ;  /* 0x000000a8fba57224 */ /* 0x000fe200078e02a5 */
[----:B------:R-:W-:Y:S01]  /*1e430*/  IABS R168, R94 ;  /* 0x0000005e00a87213 */ /* 0x000fe20000000000 */
[----:B------:R-:W-:Y:S01]  /*1e440*/  IMAD.HI.U32 R170, R252, R174, RZ ;  /* 0x000000aefcaa7227 */ /* 0x000fe200078e00ff */
[----:B------:R-:W-:-:S03]  /*1e450*/  IABS R183, R92 ;  /* 0x0000005c00b77213 */ /* 0x000fc60000000000 */
[----:B------:R-:W-:Y:S01]  /*1e460*/  @!P5 IMAD.IADD R5, R5, 0x1, -R251 ;  /* 0x000000010505d824 */ /* 0x000fe200078e0afb */
[----:B------:R-:W-:Y:S01]  /*1e470*/  @!P2 IADD3 R7, R7, -R251, RZ ;  /* 0x800000fb0707a210 */ /* 0x000fe20007ffe0ff */
[----:B------:R-:W-:Y:S01]  /*1e480*/  IMAD.MOV R170, RZ, RZ, -R170 ;  /* 0x000000ffffaa7224 */ /* 0x000fe200078e0aaa */
[C---:B------:R-:W-:Y:S01]  /*1e490*/  ISETP.GT.U32.AND P2, PT, R251.reuse, R8, PT ;  /* 0x00000008fb00720c */ /* 0x040fe20003f44070 */
[----:B------:R-:W-:Y:S01]  /*1e4a0*/  @!P1 IMAD.MOV R153, RZ, RZ, -R153 ;  /* 0x000000ffff999224 */ /* 0x000fe200078e0a99 */
[----:B------:R-:W-:Y:S01]  /*1e4b0*/  ISETP.GT.U32.AND P1, PT, R251, R5, PT ;  /* 0x00000005fb00720c */ /* 0x000fe20003f24070 */
[----:B------:R-:W-:Y:S01]  /*1e4c0*/  IMAD.HI.U32 R171, R252, R168, RZ ;  /* 0x000000a8fcab7227 */ /* 0x000fe200078e00ff */
[----:B------:R-:W-:-:S03]  /*1e4d0*/  IADD3 R88, R189, 0x1fd, RZ ;  /* 0x000001fdbd587810 */ /* 0x000fc60007ffe0ff */
[----:B------:R-:W-:Y:S01]  /*1e4e0*/  @!P6 IMAD.IADD R3, R3, 0x1, -R251 ;  /* 0x000000010303e824 */ /* 0x000fe200078e0afb */
[C---:B------:R-:W-:Y:S01]  /*1e4f0*/  ISETP.GT.U32.AND P6, PT, R251.reuse, R9, PT ;  /* 0x00000009fb00720c */ /* 0x040fe20003fc4070 */
[----:B------:R-:W-:Y:S01]  /*1e500*/  IMAD R174, R251, R170, R174 ;  /* 0x000000aafbae7224 */ /* 0x000fe200078e02ae */
[----:B------:R-:W-:Y:S01]  /*1e510*/  @!P4 IADD3 R6, R6, -R251, RZ ;  /* 0x800000fb0606c210 */ /* 0x000fe20007ffe0ff */
[----:B------:R-:W-:Y:S01]  /*1e520*/  IMAD.HI.U32 R170, R252, R183, RZ ;  /* 0x000000b7fcaa7227 */ /* 0x000fe200078e00ff */
[----:B------:R-:W-:Y:S02]  /*1e530*/  IABS R178, R88 ;  /* 0x0000005800b27213 */ /* 0x000fe40000000000 */
[----:B------:R-:W-:Y:S01]  /*1e540*/  ISETP.GE.AND P4, PT, R112, RZ, PT ;  /* 0x000000ff7000720c */ /* 0x000fe20003f86270 */
[----:B------:R-:W-:Y:S02]  /*1e550*/  IMAD.MOV R171, RZ, RZ, -R171 ;  /* 0x000000ffffab7224 */ /* 0x000fe400078e0aab */
[----:B------:R-:W-:-:S02]  /*1e560*/  IMAD.MOV R170, RZ, RZ, -R170 ;  /* 0x000000ffffaa7224 */ /* 0x000fc400078e0aaa */
[----:B------:R-:W-:Y:S02]  /*1e570*/  IMAD R168, R251, R171, R168 ;  /* 0x000000abfba87224 */ /* 0x000fe400078e02a8 */
[----:B------:R-:W-:-:S04]  /*1e580*/  IMAD.HI.U32 R171, R252, R178, RZ ;  /* 0x000000b2fcab7227 */ /* 0x000fc800078e00ff */
[C---:B------:R-:W-:Y:S02]  /*1e590*/  IMAD R183, R251.reuse, R170, R183 ;  /* 0x000000aafbb77224 */ /* 0x040fe400078e02b7 */
[--C-:B------:R-:W-:Y:S01]  /*1e5a0*/  @!P2 IMAD.IADD R8, R8, 0x1, -R251.reuse ;  /* 0x000000010808a824 */ /* 0x100fe200078e0afb */
[----:B------:R-:W-:Y:S01]  /*1e5b0*/  ISETP.GT.U32.AND P2, PT, R251, R161, PT ;  /* 0x000000a1fb00720c */ /* 0x000fe20003f44070 */
[----:B------:R-:W-:Y:S02]  /*1e5c0*/  IMAD.MOV.U32 R170, RZ, RZ, R12 ;  /* 0x000000ffffaa7224 */ /* 0x000fe400078e000c */
[----:B------:R-:W-:Y:S01]  /*1e5d0*/  @!P1 IMAD.IADD R5, R5, 0x1, -R251 ;  /* 0x0000000105059824 */ /* 0x000fe200078e0afb */
[----:B------:R-:W-:Y:S01]  /*1e5e0*/  ISETP.GT.U32.AND P1, PT, R251, R10, PT ;  /* 0x0000000afb00720c */ /* 0x000fe20003f24070 */
[----:B------:R-:W-:Y:S02]  /*1e5f0*/  IMAD.MOV R12, RZ, RZ, -R171 ;  /* 0x000000ffff0c7224 */ /* 0x000fe400078e0aab */
[----:B------:R-:W-:-:S02]  /*1e600*/  @!P6 IMAD.IADD R9, R9, 0x1, -R251 ;  /* 0x000000010909e824 */ /* 0x000fc400078e0afb */
[----:B------:R-:W-:Y:S01]  /*1e610*/  IMAD.MOV.U32 R171, RZ, RZ, R7 ;  /* 0x000000ffffab7224 */ /* 0x000fe200078e0007 */
[----:B------:R-:W-:-:S03]  /*1e620*/  ISETP.GT.U32.AND P5, PT, R251, R4, PT ;  /* 0x00000004fb00720c */ /* 0x000fc60003fa4070 */
[----:B------:R-:W-:Y:S01]  /*1e630*/  @!P4 IMAD.MOV R171, RZ, RZ, -R171 ;  /* 0x000000ffffabc224 */ /* 0x000fe200078e0aab */
[----:B------:R-:W-:Y:S01]  /*1e640*/  ISETP.GT.U32.AND P4, PT, R251, R9, PT ;  /* 0x00000009fb00720c */ /* 0x000fe20003f84070 */
[----:B------:R-:W-:Y:S02]  /*1e650*/  IMAD.MOV.U32 R200, RZ, RZ, c[0x0][0x180] ;  /* 0x00006000ffc87624 */ /* 0x000fe400078e00ff */
[--C-:B------:R-:W-:Y:S01]  /*1e660*/  @!P2 IMAD.IADD R161, R161, 0x1, -R251.reuse ;  /* 0x00000001a1a1a824 */ /* 0x100fe200078e0afb */
[----:B------:R-:W-:Y:S01]  /*1e670*/  ISETP.GT.U32.AND P2, PT, R251, R6, PT ;  /* 0x00000006fb00720c */ /* 0x000fe20003f44070 */
[--C-:B------:R-:W-:Y:S01]  /*1e680*/  @!P1 IMAD.IADD R10, R10, 0x1, -R251.reuse ;  /* 0x000000010a0a9824 */ /* 0x100fe200078e0afb */
[----:B------:R-:W-:Y:S02]  /*1e690*/  ISETP.GE.AND P1, PT, R109, RZ, PT ;  /* 0x000000ff6d00720c */ /* 0x000fe40003f26270 */
[----:B------:R-:W-:Y:S01]  /*1e6a0*/  IADD3 R109, R200, 0x3f, RZ ;  /* 0x0000003fc86d7810 */ /* 0x000fe20007ffe0ff */
[----:B------:R-:W-:-:S04]  /*1e6b0*/  @!P5 IMAD.IADD R4, R4, 0x1, -R251 ;  /* 0x000000010404d824 */ /* 0x000fc800078e0afb */
[----:B------:R-:W-:Y:S01]  /*1e6c0*/  @!P4 IMAD.IADD R9, R9, 0x1, -R251 ;  /* 0x000000010909c824 */ /* 0x000fe200078e0afb */
[----:B------:R-:W-:Y:S01]  /*1e6d0*/  ISETP.GT.AND P4, PT, R109, 0x3f, PT ;  /* 0x0000003f6d00780c */ /* 0x000fe20003f84270 */
[----:B------:R-:W-:-:S03]  /*1e6e0*/  IMAD.MOV.U32 R176, RZ, RZ, R4 ;  /* 0x000000ffffb07224 */ /* 0x000fc600078e0004 */
[----:B------:R-:W-:Y:S02]  /*1e6f0*/  SEL R4, RZ, 0x4, !P4 ;  /* 0x00000004ff047807 */ /* 0x000fe40006000000 */
[----:B------:R-:W-:Y:S01]  /*1e700*/  ISETP.GE.AND P4, PT, R186, c[0x0][0x180], PT ;  /* 0x00006000ba007a0c */ /* 0x000fe20003f86270 */
[----:B------:R-:W-:Y:S01]  /*1e710*/  @!P2 IMAD.IADD R6, R6, 0x1, -R251 ;  /* 0x000000010606a824 */ /* 0x000fe200078e0afb */
[C---:B------:R-:W-:Y:S02]  /*1e720*/  ISETP.GT.U32.AND P2, PT, R251.reuse, R13, PT ;  /* 0x0000000dfb00720c */ /* 0x040fe40003f44070 */
[----:B------:R-:W-:Y:S02]  /*1e730*/  SEL R4, R4, RZ, !P4 ;  /* 0x000000ff04047207 */ /* 0x000fe40006000000 */
[----:B------:R-:W-:Y:S01]  /*1e740*/  ISETP.GT.U32.AND P4, PT, R251, R169, PT ;  /* 0x000000a9fb00720c */ /* 0x000fe20003f84070 */
[----:B------:R-:W-:Y:S01]  /*1e750*/  STL [R1+0x8924], R97 ;  /* 0x0089246101007387 */ /* 0x000fe20000100800 */
[----:B------:R-:W-:-:S03]  /*1e760*/  IADD3 R89, R189, 0x1fc, RZ ;  /* 0x000001fcbd597810 */ /* 0x000fc60007ffe0ff */
[----:B------:R-:W-:Y:S04]  /*1e770*/  STL [R1+0x8920], R96 ;  /* 0x0089206001007387 */ /* 0x000fe80000100800 */
[----:B------:R-:W2:Y:S01]  /*1e780*/  LDL.LU R199, [R1+0x8eb8] ;  /* 0x008eb80001c77983 */ /* 0x000ea20000300800 */
[-C--:B------:R-:W-:Y:S02]  /*1e790*/  @!P2 IADD3 R13, R13, -R251.reuse, RZ ;  /* 0x800000fb0d0da210 */ /* 0x080fe40007ffe0ff */
[----:B------:R-:W-:Y:S01]  /*1e7a0*/  ISETP.GE.AND P2, PT, R100, RZ, PT ;  /* 0x000000ff6400720c */ /* 0x000fe20003f46270 */
[----:B------:R-:W-:Y:S01]  /*1e7b0*/  STL [R1+0x8914], R95 ;  /* 0x0089145f01007387 */ /* 0x000fe20000100800 */
[----:B------:R-:W-:Y:S02]  /*1e7c0*/  IADD3 R100, R189, 0x1fe, RZ ;  /* 0x000001febd647810 */ /* 0x000fe40007ffe0ff */
[----:B------:R-:W-:Y:S01]  /*1e7d0*/  @!P4 IADD3 R169, R169, -R251, RZ ;  /* 0x800000fba9a9c210 */ /* 0x000fe20007ffe0ff */
[----:B------:R-:W-:Y:S01]  /*1e7e0*/  STL [R1+0x890c], R94 ;  /* 0x00890c5e01007387 */ /* 0x000fe20000100800 */
[----:B------:R-:W-:-:S02]  /*1e7f0*/  ISETP.GE.AND P4, PT, R99, RZ, PT ;  /* 0x000000ff6300720c */ /* 0x000fc40003f86270 */
[----:B------:R-:W-:Y:S01]  /*1e800*/  IADD3 R99, R189, 0x1ff, RZ ;  /* 0x000001ffbd637810 */ /* 0x000fe20007ffe0ff */
[----:B------:R-:W-:Y:S04]  /*1e810*/  STL [R1+0x88f4], R93 ;  /* 0x0088f45d01007387 */ /* 0x000fe80000100800 */
[----:B------:R-:W-:Y:S04]  /*1e820*/  STL [R1+0x88ec], R92 ;  /* 0x0088ec5c01007387 */ /* 0x000fe80000100800 */
[----:B------:R-:W-:Y:S04]  /*1e830*/  STL [R1+0x88e4], R89 ;  /* 0x0088e45901007387 */ /* 0x000fe80000100800 */
[----:B------:R-:W-:Y:S04]  /*1e840*/  STL [R1+0x88e0], R88 ;  /* 0x0088e05801007387 */ /* 0x000fe80000100800 */
[----:B------:R-:W-:Y:S04]  /*1e850*/  STL [R1+0x88d0], R100 ;  /* 0x0088d06401007387 */ /* 0x000fe80000100800 */
[----:B------:R1:W-:Y:S04]  /*1e860*/  STL [R1+0x11bc], R4 ;  /* 0x0011bc0401007387 */ /* 0x0003e80000100800 */
[----:B------:R-:W-:Y:S04]  /*1e870*/  STL [R1+0x88c4], R99 ;  /* 0x0088c46301007387 */ /* 0x000fe80000100800 */
[----:B------:R-:W3:Y:S04]  /*1e880*/  LDL.LU R201, [R1+0x40c] ;  /* 0x00040c0001c97983 */ /* 0x000ee80000300800 */
[----:B------:R-:W4:Y:S01]  /*1e890*/  LDL.LU R203, [R1+0x3f0] ;  /* 0x0003f00001cb7983 */ /* 0x000f220000300800 */
[----:B------:R-:W-:-:S02]  /*1e8a0*/  ISETP.GT.U32.AND P3, PT, R251, R2, PT ;  /* 0x00000002fb00720c */ /* 0x000fc40003f64070 */
[----:B------:R-:W-:Y:S02]  /*1e8b0*/  ISETP.GT.U32.AND P5, PT, R251, R11, PT ;  /* 0x0000000bfb00720c */ /* 0x000fe40003fa4070 */
[----:B------:R-:W-:-:S09]  /*1e8c0*/  ISETP.GE.AND P6, PT, R111, RZ, PT ;  /* 0x000000ff6f00720c */ /* 0x000fd20003fc6270 */
[--C-:B------:R-:W-:Y:S01]  /*1e8d0*/  @!P3 IMAD.IADD R2, R2, 0x1, -R251.reuse ;  /* 0x000000010202b824 */ /* 0x100fe200078e0afb */
[----:B------:R-:W-:Y:S01]  /*1e8e0*/  ISETP.GE.AND P3, PT, R113, RZ, PT ;  /* 0x000000ff7100720c */ /* 0x000fe20003f66270 */
[----:B------:R-:W-:Y:S01]  /*1e8f0*/  @!P5 IMAD.IADD R11, R11, 0x1, -R251 ;  /* 0x000000010b0bd824 */ /* 0x000fe200078e0afb */
[----:B------:R-:W-:Y:S01]  /*1e900*/  ISETP.GE.AND P5, PT, R110, RZ, PT ;  /* 0x000000ff6e00720c */ /* 0x000fe20003fa6270 */
[----:B------:R-:W-:Y:S02]  /*1e910*/  IMAD.MOV.U32 R173, RZ, RZ, R2 ;  /* 0x000000ffffad7224 */ /* 0x000fe400078e0002 */
[----:B------:R-:W-:Y:S01]  /*1e920*/  @!P1 IMAD.MOV R176, RZ, RZ, -R176 ;  /* 0x000000ffffb09224 */ /* 0x000fe200078e0ab0 */
[----:B------:R-:W-:-:S07]  /*1e930*/  ISETP.GT.U32.AND P1, PT, R251, R161, PT ;  /* 0x000000a1fb00720c */ /* 0x000fce0003f24070 */
[----:B------:R-:W-:Y:S02]  /*1e940*/  @!P3 IADD3 R170, -R170, RZ, RZ ;  /* 0x000000ffaaaab210 */ /* 0x000fe40007ffe1ff */
[----:B------:R-:W-:Y:S02]  /*1e950*/  ISETP.GT.U32.AND P3, PT, R251, R8, PT ;  /* 0x00000008fb00720c */ /* 0x000fe40003f64070 */
[----:B------:R-:W-:Y:S01]  /*1e960*/  @!P6 IADD3 R173, -R173, RZ, RZ ;  /* 0x000000ffadade210 */ /* 0x000fe20007ffe1ff */
[----:B------:R-:W-:Y:S01]  /*1e970*/  IMAD.MOV.U32 R175, RZ, RZ, R3 ;  /* 0x000000ffffaf7224 */ /* 0x000fe200078e0003 */
[C---:B------:R-:W-:Y:S02]  /*1e980*/  ISETP.GT.U32.AND P6, PT, R251.reuse, R10, PT ;  /* 0x0000000afb00720c */ /* 0x040fe40003fc4070 */
[----:B------:R-:W-:Y:S01]  /*1e990*/  IABS R179, R89 ;  /* 0x0000005900b37213 */ /* 0x000fe20000000000 */
[----:B------:R-:W-:Y:S01]  /*1e9a0*/  @!P5 IMAD.MOV R175, RZ, RZ, -R175 ;  /* 0x000000ffffafd224 */ /* 0x000fe200078e0aaf */
[----:B------:R-:W-:-:S05]  /*1e9b0*/  ISETP.GT.U32.AND P5, PT, R251, R11, PT ;  /* 0x0000000bfb00720c */ /* 0x000fca0003fa4070 */
[----:B------:R-:W-:Y:S02]  /*1e9c0*/  @!P3 IADD3 R8, R8, -R251, RZ ;  /* 0x800000fb0808b210 */ /* 0x000fe40007ffe0ff */
[----:B------:R-:W-:Y:S01]  /*1e9d0*/  ISETP.GT.U32.AND P3, PT, R251, R164, PT ;  /* 0x000000a4fb00720c */ /* 0x000fe20003f64070 */
[----:B------:R-:W-:-:S04]  /*1e9e0*/  IMAD.HI.U32 R180, R252, R179, RZ ;  /* 0x000000b3fcb47227 */ /* 0x000fc800078e00ff */
[--C-:B------:R-:W-:Y:S01]  /*1e9f0*/  @!P1 IMAD.IADD R161, R161, 0x1, -R251.reuse ;  /* 0x00000001a1a19824 */ /* 0x100fe200078e0afb */
[----:B------:R-:W-:Y:S01]  /*1ea00*/  ISETP.GE.AND P1, PT, R106, RZ, PT ;  /* 0x000000ff6a00720c */ /* 0x000fe20003f26270 */
[--C-:B------:R-:W-:Y:S01]  /*1ea10*/  @!P6 IMAD.IADD R10, R10, 0x1, -R251.reuse ;  /* 0x000000010a0ae824 */ /* 0x100fe200078e0afb */
[----:B------:R-:W-:Y:S02]  /*1ea20*/  ISETP.GE.AND P6, PT, R107, RZ, PT ;  /* 0x000000ff6b00720c */ /* 0x000fe40003fc6270 */
[----:B------:R-:W-:Y:S01]  /*1ea30*/  IADD3 R180, -R180, RZ, RZ ;  /* 0x000000ffb4b47210 */ /* 0x000fe20007ffe1ff */
[--C-:B------:R-:W-:Y:S01]  /*1ea40*/  @!P5 IMAD.IADD R11, R11, 0x1, -R251.reuse ;  /* 0x000000010b0bd824 */ /* 0x100fe200078e0afb */
[----:B------:R-:W-:Y:S01]  /*1ea50*/  ISETP.GE.AND P5, PT, R108, RZ, PT ;  /* 0x000000ff6c00720c */ /* 0x000fe20003fa6270 */
[----:B------:R-:W-:Y:S01]  /*1ea60*/  @!P3 IMAD.IADD R164, R164, 0x1, -R251 ;  /* 0x00000001a4a4b824 */ /* 0x000fe200078e0afb */
[C---:B------:R-:W-:Y:S01]  /*1ea70*/  ISETP.GT.U32.AND P3, PT, R251.reuse, R13, PT ;  /* 0x0000000dfb00720c */ /* 0x040fe20003f64070 */
[----:B------:R-:W-:-:S02]  /*1ea80*/  IMAD R3, R251, R180, R179 ;  /* 0x000000b4fb037224 */ /* 0x000fc400078e02b3 */
[----:B------:R-:W-:Y:S02]  /*1ea90*/  IMAD.MOV.U32 R180, RZ, RZ, R8 ;  /* 0x000000ffffb47224 */ /* 0x000fe400078e0008 */
[----:B------:R-:W-:Y:S02]  /*1eaa0*/  IMAD.MOV.U32 R179, RZ, RZ, R6 ;  /* 0x000000ffffb37224 */ /* 0x000fe400078e0006 */
[----:B------:R-:W-:Y:S01]  /*1eab0*/  @!P1 IMAD.MOV R180, RZ, RZ, -R180 ;  /* 0x000000ffffb49224 */ /* 0x000fe200078e0ab4 */
[C---:B------:R-:W-:Y:S01]  /*1eac0*/  ISETP.GT.U32.AND P1, PT, R251.reuse, R163, PT ;  /* 0x000000a3fb00720c */ /* 0x040fe20003f24070 */
[C---:B------:R-:W-:Y:S02]  /*1ead0*/  IMAD R2, R251.reuse, R12, R178 ;  /* 0x0000000cfb027224 */ /* 0x040fe400078e02b2 */
[----:B------:R-:W-:Y:S01]  /*1eae0*/  @!P6 IMAD.MOV R179, RZ, RZ, -R179 ;  /* 0x000000ffffb3e224 */ /* 0x000fe200078e0ab3 */
[----:B------:R-:W-:Y:S01]  /*1eaf0*/  ISETP.GT.U32.AND P6, PT, R251, R166, PT ;  /* 0x000000a6fb00720c */ /* 0x000fe20003fc4070 */
[----:B------:R-:W-:-:S02]  /*1eb00*/  IMAD.MOV.U32 R178, RZ, RZ, R5 ;  /* 0x000000ffffb27224 */ /* 0x000fc400078e0005 */
[----:B------:R-:W-:Y:S01]  /*1eb10*/  IMAD.MOV.U32 R181, RZ, RZ, R9 ;  /* 0x000000ffffb57224 */ /* 0x000fe200078e0009 */
[----:B------:R-:W-:Y:S02]  /*1eb20*/  @!P3 IADD3 R13, R13, -R251, RZ ;  /* 0x800000fb0d0db210 */ /* 0x000fe40007ffe0ff */
[----:B------:R-:W-:Y:S02]  /*1eb30*/  @!P5 IADD3 R178, -R178, RZ, RZ ;  /* 0x000000ffb2b2d210 */ /* 0x000fe40007ffe1ff */
[----:B------:R-:W-:Y:S01]  /*1eb40*/  ISETP.GT.U32.AND P5, PT, R251, R164, PT ;  /* 0x000000a4fb00720c */ /* 0x000fe20003fa4070 */
[----:B------:R-:W-:Y:S01]  /*1eb50*/  @!P2 IMAD.MOV R181, RZ, RZ, -R181 ;  /* 0x000000ffffb5a224 */ /* 0x000fe200078e0ab5 */
[----:B------:R-:W-:Y:S02]  /*1eb60*/  ISETP.GE.AND P3, PT, R105, RZ, PT ;  /* 0x000000ff6900720c */ /* 0x000fe40003f66270 */
[----:B------:R-:W-:Y:S01]  /*1eb70*/  ISETP.GT.U32.AND P2, PT, R251, R165, PT ;  /* 0x000000a5fb00720c */ /* 0x000fe20003f44070 */
[--C-:B------:R-:W-:Y:S01]  /*1eb80*/  @!P1 IMAD.IADD R163, R163, 0x1, -R251.reuse ;  /* 0x00000001a3a39824 */ /* 0x100fe200078e0afb */
[----:B------:R-:W-:Y:S01]  /*1eb90*/  ISETP.GE.AND P1, PT, R104, RZ, PT ;  /* 0x000000ff6800720c */ /* 0x000fe20003f26270 */
[----:B------:R-:W-:Y:S01]  /*1eba0*/  @!P6 IMAD.IADD R166, R166, 0x1, -R251 ;  /* 0x00000001a6a6e824 */ /* 0x000fe200078e0afb */
[----:B------:R-:W-:Y:S01]  /*1ebb0*/  ISETP.GE.AND P6, PT, R103, RZ, PT ;  /* 0x000000ff6700720c */ /* 0x000fe20003fc6270 */
[----:B------:R-:W-:-:S04]  /*1ebc0*/  IMAD.MOV.U32 R184, RZ, RZ, R11 ;  /* 0x000000ffffb87224 */ /* 0x000fc800078e000b */
[--C-:B------:R-:W-:Y:S01]  /*1ebd0*/  @!P5 IMAD.IADD R164, R164, 0x1, -R251.reuse ;  /* 0x00000001a4a4d824 */ /* 0x100fe200078e0afb */
[----:B------:R-:W-:Y:S01]  /*1ebe0*/  ISETP.GT.U32.AND P5, PT, R251, R168, PT ;  /* 0x000000a8fb00720c */ /* 0x000fe20003fa4070 */
[----:B------:R-:W-:Y:S01]  /*1ebf0*/  IMAD.MOV.U32 R185, RZ, RZ, R10 ;  /* 0x000000ffffb97224 */ /* 0x000fe200078e000a */
[----:B------:R-:W-:Y:S01]  /*1ec00*/  @!P3 IADD3 R184, -R184, RZ, RZ ;  /* 0x000000ffb8b8b210 */ /* 0x000fe20007ffe1ff */
[----:B------:R-:W-:Y:S01]  /*1ec10*/  @!P2 IMAD.IADD R165, R165, 0x1, -R251 ;  /* 0x00000001a5a5a824 */ /* 0x000fe200078e0afb */
[C---:B------:R-:W-:Y:S02]  /*1ec20*/  ISETP.GT.U32.AND P3, PT, R251.reuse, R163, PT ;  /* 0x000000a3fb00720c */ /* 0x040fe40003f64070 */
[----:B------:R-:W-:Y:S01]  /*1ec30*/  ISETP.GE.AND P2, PT, R102, RZ, PT ;  /* 0x000000ff6600720c */ /* 0x000fe20003f46270 */
[----:B------:R-:W-:Y:S01]  /*1ec40*/  @!P1 IMAD.MOV R185, RZ, RZ, -R185 ;  /* 0x000000ffffb99224 */ /* 0x000fe200078e0ab9 */
[----:B------:R-:W-:Y:S01]  /*1ec50*/  MOV R187, R164 ;  /* 0x000000a400bb7202 */ /* 0x000fe20000000f00 */
[----:B------:R-:W-:Y:S01]  /*1ec60*/  @!P6 IMAD.MOV R161, RZ, RZ, -R161 ;  /* 0x000000ffffa1e224 */ /* 0x000fe200078e0aa1 */
[C---:B------:R-:W-:Y:S01]  /*1ec70*/  ISETP.GT.U32.AND P1, PT, R251.reuse, R166, PT ;  /* 0x000000a6fb00720c */ /* 0x040fe20003f24070 */
[----:B------:R-:W-:Y:S01]  /*1ec80*/  IMAD.MOV.U32 R186, RZ, RZ, R13 ;  /* 0x000000ffffba7224 */ /* 0x000fe200078e000d */
[C---:B------:R-:W-:Y:S01]  /*1ec90*/  ISETP.GT.U32.AND P6, PT, R251.reuse, R169, PT ;  /* 0x000000a9fb00720c */ /* 0x040fe20003fc4070 */
[----:B------:R-:W-:Y:S01]  /*1eca0*/  @!P4 IMAD.MOV R187, RZ, RZ, -R187 ;  /* 0x000000ffffbbc224 */ /* 0x000fe200078e0abb */
[----:B------:R-:W-:Y:S01]  /*1ecb0*/  ISETP.GT.U32.AND P4, PT, R251, R174, PT ;  /* 0x000000aefb00720c */ /* 0x000fe20003f84070 */
[--C-:B------:R-:W-:Y:S01]  /*1ecc0*/  @!P5 IMAD.IADD R168, R168, 0x1, -R251.reuse ;  /* 0x00000001a8a8d824 */ /* 0x100fe200078e0afb */
[----:B-1----:R-:W-:Y:S01]  /*1ecd0*/  IABS R4, R100 ;  /* 0x0000006400047213 */ /* 0x002fe20000000000 */
[--C-:B------:R-:W-:Y:S01]  /*1ece0*/  @!P3 IMAD.IADD R163, R163, 0x1, -R251.reuse ;  /* 0x00000001a3a3b824 */ /* 0x100fe200078e0afb */
[C---:B------:R-:W-:Y:S01]  /*1ecf0*/  ISETP.GT.U32.AND P3, PT, R251.reuse, R183, PT ;  /* 0x000000b7fb00720c */ /* 0x040fe20003f64070 */
[----:B------:R-:W-:Y:S01]  /*1ed00*/  @!P2 IMAD.MOV R186, RZ, RZ, -R186 ;  /* 0x000000ffffbaa224 */ /* 0x000fe200078e0aba */
[C---:B------:R-:W-:Y:S01]  /*1ed10*/  ISETP.GT.U32.AND P2, PT, R251.reuse, R168, PT ;  /* 0x000000a8fb00720c */ /* 0x040fe20003f44070 */
[----:B------:R-:W2:Y:S02]  /*1ed20*/  LDL.LU R102, [R1+0x3d0] ;  /* 0x0003d00001667983 */ /* 0x000ea40000300800 */
[----:B------:R-:W-:Y:S01]  /*1ed30*/  @!P1 IMAD.IADD R166, R166, 0x1, -R251 ;  /* 0x00000001a6a69824 */ /* 0x000fe200078e0afb */
[----:B------:R-:W-:-:S02]  /*1ed40*/  ISETP.GT.U32.AND P1, PT, R251, R3, PT ;  /* 0x00000003fb00720c */ /* 0x000fc40003f24070 */
[----:B------:R-:W-:Y:S02]  /*1ed50*/  @!P6 IADD3 R169, R169, -R251, RZ ;  /* 0x800000fba9a9e210 */ /* 0x000fe40007ffe0ff */
[C---:B------:R-:W-:Y:S01]  /*1ed60*/  ISETP.GT.U32.AND P5, PT, R251.reuse, R165, PT ;  /* 0x000000a5fb00720c */ /* 0x040fe20003fa4070 */
[--C-:B------:R-:W-:Y:S01]  /*1ed70*/  @!P4 IMAD.IADD R174, R174, 0x1, -R251.reuse ;  /* 0x00000001aeaec824 */ /* 0x100fe200078e0afb */
[----:B------:R-:W-:Y:S01]  /*1ed80*/  ISETP.GT.U32.AND P6, PT, R251, R2, PT ;  /* 0x00000002fb00720c */ /* 0x000fe20003fc4070 */
[--C-:B------:R-:W-:Y:S01]  /*1ed90*/  @!P3 IMAD.IADD R183, R183, 0x1, -R251.reuse ;  /* 0x00000001b7b7b824 */ /* 0x100fe200078e0afb */
[----:B------:R-:W-:Y:S01]  /*1eda0*/  ISETP.GE.AND P4, PT, R96, RZ, PT ;  /* 0x000000ff6000720c */ /* 0x000fe20003f86270 */
[----:B------:R-:W-:Y:S01]  /*1edb0*/  IMAD.HI.U32 R5, R252, R4, RZ ;  /* 0x00000004fc057227 */ /* 0x000fe200078e00ff */
[----:B------:R-:W-:Y:S01]  /*1edc0*/  ISETP.GE.AND P3, PT, R95, RZ, PT ;  /* 0x000000ff5f00720c */ /* 0x000fe20003f66270 */
[----:B------:R-:W2:Y:S02]  /*1edd0*/  LDL.LU R103, [R1+0x3b8] ;  /* 0x0003b80001677983 */ /* 0x000ea40000300800 */
[--C-:B------:R-:W-:Y:S01]  /*1ede0*/  @!P2 IMAD.IADD R168, R168, 0x1, -R251.reuse ;  /* 0x00000001a8a8a824 */ /* 0x100fe200078e0afb */
[----:B------:R-:W-:Y:S01]  /*1edf0*/  ISETP.GE.AND P2, PT, R97, RZ, PT ;  /* 0x000000ff6100720c */ /* 0x000fe20003f46270 */
[----:B------:R-:W-:Y:S01]  /*1ee00*/  @!P1 IMAD.IADD R3, R3, 0x1, -R251 ;  /* 0x0000000103039824 */ /* 0x000fe200078e0afb */
[----:B------:R-:W-:Y:S01]  /*1ee10*/  ISETP.GE.AND P1, PT, R94, RZ, PT ;  /* 0x000000ff5e00720c */ /* 0x000fe20003f26270 */
[----:B------:R-:W-:Y:S01]  /*1ee20*/  IMAD.MOV R5, RZ, RZ, -R5 ;  /* 0x000000ffff057224 */ /* 0x000fe200078e0a05 */
[----:B------:R-:W-:Y:S01]  /*1ee30*/  MOV R188, R169 ;  /* 0x000000a900bc7202 */ /* 0x000fe20000000f00 */
[--C-:B------:R-:W-:Y:S01]  /*1ee40*/  @!P5 IMAD.IADD R165, R165, 0x1, -R251.reuse ;  /* 0x00000001a5a5d824 */ /* 0x100fe200078e0afb */
[----:B------:R-:W2:Y:S01]  /*1ee50*/  LDL.LU R106, [R1+0x6c] ;  /* 0x00006c00016a7983 */ /* 0x000ea20000300800 */
[----:B------:R-:W-:-:S02]  /*1ee60*/  @!P6 IMAD.IADD R2, R2, 0x1, -R251 ;  /* 0x000000010202e824 */ /* 0x000fc400078e0afb */
[C---:B------:R-:W-:Y:S02]  /*1ee70*/  IMAD R164, R251.reuse, R5, R4 ;  /* 0x00000005fba47224 */ /* 0x040fe400078e0204 */
[----:B------:R-:W-:Y:S01]  /*1ee80*/  @!P4 IMAD.MOV R165, RZ, RZ, -R165 ;  /* 0x000000ffffa5c224 */ /* 0x000fe200078e0aa5 */
[C---:B------:R-:W-:Y:S01]  /*1ee90*/  ISETP.GT.U32.AND P4, PT, R251.reuse, R2, PT ;  /* 0x00000002fb00720c */ /* 0x040fe20003f84070 */
[----:B------:R-:W-:Y:S01]  /*1eea0*/  @!P3 IMAD.MOV R188, RZ, RZ, -R188 ;  /* 0x000000ffffbcb224 */ /* 0x000fe200078e0abc */
[C---:B------:R-:W-:Y:S01]  /*1eeb0*/  ISETP.GT.U32.AND P3, PT, R251.reuse, R164, PT ;  /* 0x000000a4fb00720c */ /* 0x040fe20003f64070 */
[----:B------:R-:W-:Y:S01]  /*1eec0*/  IMAD.MOV.U32 R189, RZ, RZ, R168 ;  /* 0x000000ffffbd7224 */ /* 0x000fe200078e00a8 */
[C---:B------:R-:W-:Y:S01]  /*1eed0*/  ISETP.GT.U32.AND P6, PT, R251.reuse, R3, PT ;  /* 0x00000003fb00720c */ /* 0x040fe20003fc4070 */
[----:B------:R-:W-:Y:S01]  /*1eee0*/  @!P2 IMAD.MOV R166, RZ, RZ, -R166 ;  /* 0x000000ffffa6a224 */ /* 0x000fe200078e0aa6 */
[----:B------:R-:W-:Y:S01]  /*1eef0*/  ISETP.GT.U32.AND P2, PT, R251, R183, PT ;  /* 0x000000b7fb00720c */ /* 0x000fe20003f44070 */
[----:B------:R-:W2:Y:S01]  /*1ef00*/  LDL.LU R107, [R1+0x68] ;  /* 0x00006800016b7983 */ /* 0x000ea20000300800 */
[----:B------:R-:W-:Y:S01]  /*1ef10*/  @!P1 IMAD.MOV R189, RZ, RZ, -R189 ;  /* 0x000000ffffbd9224 */ /* 0x000fe200078e0abd */
[----:B------:R-:W-:-:S02]  /*1ef20*/  ISETP.NE.AND P1, PT, RZ, c[0x0][0x17c], PT ;  /* 0x00005f00ff007a0c */ /* 0x000fc40003f25270 */
[----:B------:R-:W2:Y:S01]  /*1ef30*/  LDL.LU R110, [R1+0x64] ;  /* 0x00006400016e7983 */ /* 0x000ea20000300800 */
[----:B------:R-:W-:-:S03]  /*1ef40*/  LOP3.LUT R168, RZ, c[0x0][0x17c], RZ, 0x33, !PT ;  /* 0x00005f00ffa87a12 */ /* 0x000fc600078e33ff */
[----:B------:R-:W2:Y:S01]  /*1ef50*/  LDL.LU R111, [R1+0x5c] ;  /* 0x00005c00016f7983 */ /* 0x000ea20000300800 */
[----:B------:R-:W-:-:S03]  /*1ef60*/  ISETP.GE.AND P5, PT, R101, RZ, PT ;  /* 0x000000ff6500720c */ /* 0x000fc60003fa6270 */
[----:B------:R-:W2:Y:S01]  /*1ef70*/  LDL.LU R112, [R1+0x58] ;  /* 0x0000580001707983 */ /* 0x000ea20000300800 */
[----:B------:R-:W-:-:S03]  /*1ef80*/  @!P4 IMAD.IADD R2, R2, 0x1, -R251 ;  /* 0x000000010202c824 */ /* 0x000fc600078e0afb */
[----:B------:R-:W2:Y:S01]  /*1ef90*/  LDL.LU R115, [R1+0x54] ;  /* 0x0000540001737983 */ /* 0x000ea20000300800 */
[----:B------:R-:W-:-:S03]  /*1efa0*/  ISETP.GE.AND P4, PT, R89, RZ, PT ;  /* 0x000000ff5900720c */ /* 0x000fc60003f86270 */
[----:B------:R-:W2:Y:S04]  /*1efb0*/  LDL.LU R190, [R1+0x48] ;  /* 0x0000480001be7983 */ /* 0x000ea80000300800 */
[----:B------:R-:W2:Y:S04]  /*1efc0*/  LDL.LU R195, [R1+0x44] ;  /* 0x0000440001c37983 */ /* 0x000ea80000300800 */
[----:B------:R-:W2:Y:S01]  /*1efd0*/  LDL.LU R198, [R1+0x3c] ;  /* 0x00003c0001c67983 */ /* 0x000ea20000300800 */
[--C-:B------:R-:W-:Y:S01]  /*1efe0*/  @!P3 IMAD.IADD R164, R164, 0x1, -R251.reuse ;  /* 0x00000001a4a4b824 */ /* 0x100fe200078e0afb */
[----:B------:R-:W-:Y:S01]  /*1eff0*/  IABS R4, R99 ;  /* 0x0000006300047213 */ /* 0x000fe20000000000 */
[----:B------:R-:W-:Y:S01]  /*1f000*/  @!P6 IMAD.IADD R3, R3, 0x1, -R251 ;  /* 0x000000010303e824 */ /* 0x000fe200078e0afb */
[----:B------:R-:W-:-:S02]  /*1f010*/  ISETP.GE.AND P3, PT, R88, RZ, PT ;  /* 0x000000ff5800720c */ /* 0x000fc40003f66270 */
[----:B------:R-:W-:Y:S02]  /*1f020*/  @!P2 IADD3 R183, R183, -R251, RZ ;  /* 0x800000fbb7b7a210 */ /* 0x000fe40007ffe0ff */
[----:B------:R-:W-:Y:S02]  /*1f030*/  ISETP.GE.AND P6, PT, R92, RZ, PT ;  /* 0x000000ff5c00720c */ /* 0x000fe40003fc6270 */
[----:B------:R-:W-:Y:S01]  /*1f040*/  ISETP.GE.AND P2, PT, R93, RZ, PT ;  /* 0x000000ff5d00720c */ /* 0x000fe20003f46270 */
[----:B------:R-:W-:Y:S01]  /*1f050*/  IMAD.HI.U32 R5, R252, R4, RZ ;  /* 0x00000004fc057227 */ /* 0x000fe200078e00ff */
[----:B------:R-:W-:-:S04]  /*1f060*/  IADD3 R97, R200, -0x3c, RZ ;  /* 0xffffffc4c8617810 */ /* 0x000fc80007ffe0ff */
[----:B------:R-:W-:Y:S02]  /*1f070*/  IADD3 R5, -R5, RZ, RZ ;  /* 0x000000ff05057210 */ /* 0x000fe40007ffe1ff */
[----:B------:R-:W-:-:S03]  /*1f080*/  IADD3 R96, R200, -0x38, RZ ;  /* 0xffffffc8c8607810 */ /* 0x000fc60007ffe0ff */
[----:B------:R-:W-:Y:S01]  /*1f090*/  IMAD R169, R251, R5, R4 ;  /* 0x00000005fba97224 */ /* 0x000fe200078e0204 */
[C---:B----4-:R-:W-:Y:S02]  /*1f0a0*/  SEL R101, R168.reuse, R203, !P1 ;  /* 0x000000cba8657207 */ /* 0x050fe40004800000 */
[----:B------:R-:W4:Y:S04]  /*1f0b0*/  LDL.LU R203, [R1+0x38] ;  /* 0x0000380001cb7983 */ /* 0x000f280000300800 */
        /* <DEDUP_REMOVED lines=15> */
[----:B------:R-:W4:Y:S01]  /*1f1b0*/  LDL.LU R191, [R1+0xa8] ;  /* 0x0000a80001bf7983 */ /* 0x000f220000300800 */
[----:B---3--:R-:W-:-:S03]  /*1f1c0*/  SEL R4, R168, R201, !P1 ;  /* 0x000000c9a8047207 */ /* 0x008fc60004800000 */
[----:B------:R-:W3:Y:S04]  /*1f1d0*/  LDL.LU R196, [R1+0x8c] ;  /* 0x00008c0001c47983 */ /* 0x000ee80000300800 */
[----:B------:R-:W3:Y:S04]  /*1f1e0*/  LDL.LU R200, [R1+0x40] ;  /* 0x0000400001c87983 */ /* 0x000ee80000300800 */
[----:B------:R-:W3:Y:S01]  /*1f1f0*/  LDL.LU R201, [R1] ;  /* 0x0000000001c97983 */ /* 0x000ee20000300800 */
[----:B------:R-:W-:Y:S01]  /*1f200*/  @!P5 IMAD.MOV R163, RZ, RZ, -R163 ;  /* 0x000000ffffa3d224 */ /* 0x000fe200078e0aa3 */
[----:B------:R-:W-:-:S02]  /*1f210*/  ISETP.GT.U32.AND P5, PT, R251, R174, PT ;  /* 0x000000aefb00720c */ /* 0x000fc40003fa4070 */
[----:B------:R-:W-:Y:S01]  /*1f220*/  SEL R90, R168, R90, !P1 ;  /* 0x0000005aa85a7207 */ /* 0x000fe20004800000 */
[----:B------:R-:W-:-:S10]  /*1f230*/  IMAD R4, R4, c[0x0][0x190], RZ ;  /* 0x0000640004047a24 */ /* 0x000fd400078e02ff */
[----:B------:R-:W-:Y:S01]  /*1f240*/  @!P5 IMAD.IADD R174, R174, 0x1, -R251 ;  /* 0x00000001aeaed824 */ /* 0x000fe200078e0afb */
[----:B------:R-:W-:Y:S01]  /*1f250*/  ISETP.GT.U32.AND P5, PT, R251, R169, PT ;  /* 0x000000a9fb00720c */ /* 0x000fe20003fa4070 */
[----:B------:R-:W-:Y:S01]  /*1f260*/  IMAD R90, R90, c[0x0][0x190], RZ ;  /* 0x000064005a5a7a24 */ /* 0x000fe200078e02ff */
[C---:B------:R-:W-:Y:S02]  /*1f270*/  SEL R98, R168.reuse, R98, !P1 ;  /* 0x00000062a8627207 */ /* 0x040fe40004800000 */
[----:B------:R-:W-:Y:S02]  /*1f280*/  SEL R114, R168, R114, !P1 ;  /* 0x00000072a8727207 */ /* 0x000fe40004800000 */
[----:B------:R-:W-:Y:S01]  /*1f290*/  @!P2 IADD3 R174, -R174, RZ, RZ ;  /* 0x000000ffaeaea210 */ /* 0x000fe20007ffe1ff */
[----:B------:R-:W-:Y:S01]  /*1f2a0*/  IMAD R98, R98, c[0x0][0x190], RZ ;  /* 0x0000640062627a24 */ /* 0x000fe200078e02ff */
[----:B------:R-:W-:Y:S01]  /*1f2b0*/  SEL R123, R168, R123, !P1 ;  /* 0x0000007ba87b7207 */ /* 0x000fe20004800000 */
[----:B------:R-:W-:-:S04]  /*1f2c0*/  IMAD R114, R114, c[0x0][0x190], RZ ;  /* 0x0000640072727a24 */ /* 0x000fc800078e02ff */
[----:B------:R-:W-:Y:S01]  /*1f2d0*/  @!P5 IMAD.IADD R169, R169, 0x1, -R251 ;  /* 0x00000001a9a9d824 */ /* 0x000fe200078e0afb */
[C---:B------:R-:W-:Y:S01]  /*1f2e0*/  SEL R194, R168.reuse, R194, !P1 ;  /* 0x000000c2a8c27207 */ /* 0x040fe20004800000 */
[----:B------:R-:W-:Y:S01]  /*1f2f0*/  IMAD R123, R123, c[0x0][0x190], RZ ;  /* 0x000064007b7b7a24 */ /* 0x000fe200078e02ff */
[----:B--2---:R-:W-:-:S03]  /*1f300*/  SEL R199, R168, R199, !P1 ;  /* 0x000000c7a8c77207 */ /* 0x004fc60004800000 */
[----:B------:R-:W-:Y:S02]  /*1f310*/  IMAD R194, R194, c[0x0][0x190], RZ ;  /* 0x00006400c2c27a24 */ /* 0x000fe400078e02ff */
[----:B------:R-:W-:Y:S01]  /*1f320*/  IMAD R199, R199, c[0x0][0x190], RZ ;  /* 0x00006400c7c77a24 */ /* 0x000fe200078e02ff */
[C---:B------:R-:W-:Y:S02]  /*1f330*/  SEL R195, R168.reuse, R195, !P1 ;  /* 0x000000c3a8c37207 */ /* 0x040fe40004800000 */
[C---:B------:R-:W-:Y:S02]  /*1f340*/  SEL R198, R168.reuse, R198, !P1 ;  /* 0x000000c6a8c67207 */ /* 0x040fe40004800000 */
[C---:B----4-:R-:W-:Y:S02]  /*1f350*/  SEL R89, R168.reuse, R89, !P1 ;  /* 0x00000059a8597207 */ /* 0x050fe40004800000 */
[C---:B------:R-:W-:Y:S02]  /*1f360*/  SEL R116, R168.reuse, R116, !P1 ;  /* 0x00000074a8747207 */ /* 0x040fe40004800000 */
[----:B------:R-:W-:-:S02]  /*1f370*/  SEL R88, R168, R88, !P1 ;  /* 0x00000058a8587207 */ /* 0x000fc40004800000 */
[C---:B------:R-:W-:Y:S02]  /*1f380*/  SEL R92, R168.reuse, R92, !P1 ;  /* 0x0000005ca85c7207 */ /* 0x040fe40004800000 */
[C---:B------:R-:W-:Y:S02]  /*1f390*/  SEL R94, R168.reuse, R94, !P1 ;  /* 0x0000005ea85e7207 */ /* 0x040fe40004800000 */
[C---:B------:R-:W-:Y:S02]  /*1f3a0*/  SEL R93, R168.reuse, R93, !P1 ;  /* 0x0000005da85d7207 */ /* 0x040fe40004800000 */
[C---:B------:R-:W-:Y:S02]  /*1f3b0*/  SEL R252, R168.reuse, R6, !P1 ;  /* 0x00000006a8fc7207 */ /* 0x040fe40004800000 */
[C---:B------:R-:W-:Y:S02]  /*1f3c0*/  SEL R13, R168.reuse, R12, !P1 ;  /* 0x0000000ca80d7207 */ /* 0x040fe40004800000 */
[----:B------:R-:W-:-:S02]  /*1f3d0*/  SEL R12, R168, R7, !P1 ;  /* 0x00000007a80c7207 */ /* 0x000fc40004800000 */
[C---:B------:R-:W-:Y:S02]  /*1f3e0*/  SEL R10, R168.reuse, R108, !P1 ;  /* 0x0000006ca80a7207 */ /* 0x040fe40004800000 */
[C---:B------:R-:W-:Y:S02]  /*1f3f0*/  SEL R9, R168.reuse, R109, !P1 ;  /* 0x0000006da8097207 */ /* 0x040fe40004800000 */
[C---:B------:R-:W-:Y:S02]  /*1f400*/  SEL R113, R168.reuse, R113, !P1 ;  /* 0x00000071a8717207 */ /* 0x040fe40004800000 */
[C---:B---3--:R-:W-:Y:S02]  /*1f410*/  SEL R7, R168.reuse, R196, !P1 ;  /* 0x000000c4a8077207 */ /* 0x048fe40004800000 */
[----:B------:R-:W-:Y:S01]  /*1f420*/  SEL R5, R168, R200, !P1 ;  /* 0x000000c8a8057207 */ /* 0x000fe20004800000 */
[----:B------:R-:W-:Y:S02]  /*1f430*/  IMAD R200, R10, c[0x0][0x190], RZ ;  /* 0x000064000ac87a24 */ /* 0x000fe400078e02ff */
[----:B------:R-:W-:Y:S01]  /*1f440*/  IMAD R10, R252, c[0x0][0x190], RZ ;  /* 0x00006400fc0a7a24 */ /* 0x000fe200078e02ff */
[----:B------:R-:W-:Y:S01]  /*1f450*/  SEL R6, R168, R201, !P1 ;  /* 0x000000c9a8067207 */ /* 0x000fe20004800000 */
[----:B------:R-:W-:Y:S01]  /*1f460*/  IMAD R252, R88, c[0x0][0x190], RZ ;  /* 0x0000640058fc7a24 */ /* 0x000fe200078e02ff */
[----:B------:R-:W-:Y:S01]  /*1f470*/  LEA R88, P5, R4, R0, 0x2 ;  /* 0x0000000004587211 */ /* 0x000fe200078a10ff */
[----:B------:R-:W-:Y:S01]  /*1f480*/  IMAD R201, R9, c[0x0][0x190], RZ ;  /* 0x0000640009c97a24 */ /* 0x000fe200078e02ff */
[C---:B------:R-:W-:Y:S01]  /*1f490*/  SEL R8, R168.reuse, R191, !P1 ;  /* 0x000000bfa8087207 */ /* 0x040fe20004800000 */
[----:B------:R-:W-:Y:S01]  /*1f4a0*/  IMAD R109, R7, c[0x0][0x190], RZ ;  /* 0x00006400076d7a24 */ /* 0x000fe200078e02ff */
[----:B------:R-:W-:Y:S01]  /*1f4b0*/  SEL R11, R168, R104, !P1 ;  /* 0x00000068a80b7207 */ /* 0x000fe20004800000 */
[----:B------:R-:W-:Y:S01]  /*1f4c0*/  IMAD R9, R92, c[0x0][0x190], RZ ;  /* 0x000064005c097a24 */ /* 0x000fe200078e02ff */
[----:B------:R-:W-:Y:S01]  /*1f4d0*/  LEA R92, P2, R90, R0, 0x2 ;  /* 0x000000005a5c7211 */ /* 0x000fe200078410ff */
[----:B------:R-:W-:Y:S01]  /*1f4e0*/  IMAD R7, R12, c[0x0][0x190], RZ ;  /* 0x000064000c077a24 */ /* 0x000fe200078e02ff */
[----:B------:R-:W-:Y:S01]  /*1f4f0*/  MOV R12, R89 ;  /* 0x00000059000c7202 */ /* 0x000fe20000000f00 */
[----:B------:R-:W-:Y:S01]  /*1f500*/  IMAD R191, R13, c[0x0][0x190], RZ ;  /* 0x000064000dbf7a24 */ /* 0x000fe200078e02ff */
[----:B------:R-:W-:Y:S01]  /*1f510*/  SEL R95, R168, R95, !P1 ;  /* 0x0000005fa85f7207 */ /* 0x000fe20004800000 */
[----:B------:R-:W-:Y:S01]  /*1f520*/  IMAD R104, R5, c[0x0][0x190], RZ ;  /* 0x0000640005687a24 */ /* 0x000fe200078e02ff */
[----:B------:R-:W-:Y:S01]  /*1f530*/  LEA.HI.X.SX32 R89, R4, R250, 0x2, P5 ;  /* 0x000000fa04597211 */ /* 0x000fe200028f16ff */
[----:B------:R-:W-:-:S02]  /*1f540*/  IMAD.MOV.U32 R13, RZ, RZ, R116 ;  /* 0x000000ffff0d7224 */ /* 0x000fc400078e0074 */
[----:B------:R-:W-:Y:S01]  /*1f550*/  IMAD R116, R113, c[0x0][0x190], RZ ;  /* 0x0000640071747a24 */ /* 0x000fe200078e02ff */
[----:B------:R-:W-:Y:S01]  /*1f560*/  SEL R105, R168, R105, !P1 ;  /* 0x00000069a8697207 */ /* 0x000fe20004800000 */
[----:B------:R-:W-:Y:S01]  /*1f570*/  IMAD R113, R93, c[0x0][0x190], RZ ;  /* 0x000064005d717a24 */ /* 0x000fe200078e02ff */
[----:B------:R-:W-:Y:S01]  /*1f580*/  LEA.HI.X.SX32 R93, R90, R250, 0x2, P2 ;  /* 0x000000fa5a5d7211 */ /* 0x000fe200010f16ff */
[----:B------:R-:W-:Y:S01]  /*1f590*/  IMAD.MOV.U32 R4, RZ, RZ, R94 ;  /* 0x000000ffff047224 */ /* 0x000fe200078e005e */
[-C--:B------:R-:W-:Y:S01]  /*1f5a0*/  LEA R94, P5, R98, R0.reuse, 0x2 ;  /* 0x00000000625e7211 */ /* 0x080fe200078a10ff */
[----:B------:R-:W-:Y:S01]  /*1f5b0*/  IMAD.MOV.U32 R90, RZ, RZ, R104 ;  /* 0x000000ffff5a7224 */ /* 0x000fe200078e0068 */
[----:B------:R-:W-:Y:S01]  /*1f5c0*/  LEA R104, P2, R114, R0, 0x2 ;  /* 0x0000000072687211 */ /* 0x000fe200078410ff */
[----:B------:R-:W-:Y:S02]  /*1f5d0*/  IMAD R5, R8, c[0x0][0x190], RZ ;  /* 0x0000640008057a24 */ /* 0x000fe400078e02ff */
[----:B------:R-:W-:-:S02]  /*1f5e0*/  IMAD R108, R6, c[0x0][0x190], RZ ;  /* 0x00006400066c7a24 */ /* 0x000fc400078e02ff */
[----:B------:R-:W-:Y:S01]  /*1f5f0*/  IMAD.MOV.U32 R8, RZ, RZ, R95 ;  /* 0x000000ffff087224 */ /* 0x000fe200078e005f */
[-C--:B------:R-:W-:Y:S01]  /*1f600*/  LEA.HI.X.SX32 R95, R98, R250.reuse, 0x2, P5 ;  /* 0x000000fa625f7211 */ /* 0x080fe200028f16ff */
[----:B------:R-:W-:Y:S01]  /*1f610*/  IMAD R6, R105, c[0x0][0x190], RZ ;  /* 0x0000640069067a24 */ /* 0x000fe200078e02ff */
[----:B------:R1:W-:Y:S01]  /*1f620*/  STL.64 [R1+0x5570], R88 ;  /* 0x0055705801007387 */ /* 0x0003e20000100a00 */
[----:B------:R-:W-:Y:S01]  /*1f630*/  LEA.HI.X.SX32 R105, R114, R250, 0x2, P2 ;  /* 0x000000fa72697211 */ /* 0x000fe200010f16ff */
[----:B------:R-:W-:Y:S01]  /*1f640*/  IMAD.MOV.U32 R98, RZ, RZ, R108 ;  /* 0x000000ffff627224 */ /* 0x000fe200078e006c */
[----:B------:R-:W-:Y:S01]  /*1f650*/  LEA R108, P5, R123, R0, 0x2 ;  /* 0x000000007b6c7211 */ /* 0x000fe200078a10ff */
[----:B------:R-:W-:Y:S02]  /*1f660*/  IMAD R196, R11, c[0x0][0x190], RZ ;  /* 0x000064000bc47a24 */ /* 0x000fe400078e02ff */
[----:B------:R-:W-:Y:S01]  /*1f670*/  IMAD.MOV.U32 R11, RZ, RZ, R109 ;  /* 0x000000ffff0b7224 */ /* 0x000fe200078e006d */
[----:B-1----:R-:W2:Y:S04]  /*1f680*/  LDL.LU.64 R88, [R1+0x8eb0] ;  /* 0x008eb00001587983 */ /* 0x002ea80000300a00 */
[----:B------:R1:W-:Y:S01]  /*1f690*/  STL.64 [R1+0x5568], R92 ;  /* 0x0055685c01007387 */ /* 0x0003e20000100a00 */
[----:B------:R-:W-:-:S03]  /*1f6a0*/  LEA.HI.X.SX32 R109, R123, R250, 0x2, P5 ;  /* 0x000000fa7b6d7211 */ /* 0x000fc600028f16ff */
[----:B-1----:R-:W3:Y:S04]  /*1f6b0*/  LDL.LU.64 R92, [R1+0x8ea8] ;  /* 0x008ea800015c7983 */ /* 0x002ee80000300a00 */
[----:B------:R1:W-:Y:S04]  /*1f6c0*/  STL.64 [R1+0x5560], R94 ;  /* 0x0055605e01007387 */ /* 0x0003e80000100a00 */
[----:B-1----:R-:W4:Y:S04]  /*1f6d0*/  LDL.LU.64 R94, [R1+0x8ea0] ;  /* 0x008ea000015e7983 */ /* 0x002f280000300a00 */
[----:B------:R1:W-:Y:S04]  /*1f6e0*/  STL.64 [R1+0x5558], R104 ;  /* 0x0055586801007387 */ /* 0x0003e80000100a00 */
[----:B------:R1:W-:Y:S02]  /*1f6f0*/  STL.64 [R1+0x5550], R108 ;  /* 0x0055506c01007387 */ /* 0x0003e40000100a00 */
[----:B-1----:R-:W-:-:S04]  /*1f700*/  LEA R104, P2, R194, R0, 0x2 ;  /* 0x00000000c2687211 */ /* 0x002fc800078410ff */
[----:B------:R-:W-:Y:S02]  /*1f710*/  LEA.HI.X.SX32 R105, R194, R250, 0x2, P2 ;  /* 0x000000fac2697211 */ /* 0x000fe400010f16ff */
[----:B------:R-:W-:-:S03]  /*1f720*/  LEA R108, P5, R199, R0, 0x2 ;  /* 0x00000000c76c7211 */ /* 0x000fc600078a10ff */
[----:B------:R1:W-:Y:S01]  /*1f730*/  STL.64 [R1+0x5548], R104 ;  /* 0x0055486801007387 */ /* 0x0003e20000100a00 */
[----:B------:R-:W-:-:S05]  /*1f740*/  LEA.HI.X.SX32 R109, R199, R250, 0x2, P5 ;  /* 0x000000fac76d7211 */ /* 0x000fca00028f16ff */
        /* <DEDUP_REMOVED lines=39> */
[C---:B------:R-:W-:Y:S01]  /*1f9c0*/  LEA R108, P5, R9.reuse, R0, 0x2 ;  /* 0x00000000096c7211 */ /* 0x040fe200078a10ff */
[----:B------:R-:W-:Y:S02]  /*1f9d0*/  IMAD R4, R4, c[0x0][0x190], RZ ;  /* 0x0000640004047a24 */ /* 0x000fe400078e02ff */
[----:B------:R1:W-:Y:S01]  /*1f9e0*/  STL.64 [R1+0x54d8], R104 ;  /* 0x0054d86801007387 */ /* 0x0003e20000100a00 */
[----:B------:R-:W-:Y:S01]  /*1f9f0*/  LEA.HI.X.SX32 R109, R9, R250, 0x2, P5 ;  /* 0x000000fa096d7211 */ /* 0x000fe200028f16ff */
[----:B------:R-:W-:-:S04]  /*1fa00*/  IMAD R13, R13, c[0x0][0x190], RZ ;  /* 0x000064000d0d7a24 */ /* 0x000fc800078e02ff */
[----:B------:R1:W-:Y:S02]  /*1fa10*/  STL.64 [R1+0x54d0], R108 ;  /* 0x0054d06c01007387 */ /* 0x0003e40000100a00 */
[----:B-1----:R-:W-:-:S04]  /*1fa20*/  LEA R104, P2, R252, R0, 0x2 ;  /* 0x00000000fc687211 */ /* 0x002fc800078410ff */
[----:B------:R-:W-:Y:S02]  /*1fa30*/  LEA.HI.X.SX32 R105, R252, R250, 0x2, P2 ;  /* 0x000000fafc697211 */ /* 0x000fe400010f16ff */
[----:B------:R-:W-:Y:S01]  /*1fa40*/  LEA R108, P5, R4, R0, 0x2 ;  /* 0x00000000046c7211 */ /* 0x000fe200078a10ff */
[----:B------:R-:W-:Y:S02]  /*1fa50*/  IMAD R8, R8, c[0x0][0x190], RZ ;  /* 0x0000640008087a24 */ /* 0x000fe400078e02ff */
[----:B------:R1:W-:Y:S01]  /*1fa60*/  STL.64 [R1+0x54c8], R104 ;  /* 0x0054c86801007387 */ /* 0x0003e20000100a00 */
[----:B------:R-:W-:Y:S01]  /*1fa70*/  LEA.HI.X.SX32 R109, R4, R250, 0x2, P5 ;  /* 0x000000fa046d7211 */ /* 0x000fe200028f16ff */
[----:B------:R-:W-:Y:S01]  /*1fa80*/  IMAD R12, R12, c[0x0][0x190], RZ ;  /* 0x000064000c0c7a24 */ /* 0x000fe200078e02ff */
[----:B------:R-:W-:-:S03]  /*1fa90*/  SEL R203, R168, R203, !P1 ;  /* 0x000000cba8cb7207 */ /* 0x000fc60004800000 */
[----:B------:R1:W-:Y:S02]  /*1faa0*/  STL.64 [R1+0x54c0], R108 ;  /* 0x0054c06c01007387 */ /* 0x0003e40000100a00 */
[----:B-1----:R-:W-:-:S04]  /*1fab0*/  LEA R104, P2, R13, R0, 0x2 ;  /* 0x000000000d687211 */ /* 0x002fc800078410ff */
[----:B------:R-:W-:Y:S02]  /*1fac0*/  LEA.HI.X.SX32 R105, R13, R250, 0x2, P2 ;  /* 0x000000fa0d697211 */ /* 0x000fe400010f16ff */
[C---:B------:R-:W-:Y:S01]  /*1fad0*/  LEA R108, P5, R8.reuse, R0, 0x2 ;  /* 0x00000000086c7211 */ /* 0x040fe200078a10ff */
[----:B------:R-:W-:Y:S02]  /*1fae0*/  IMAD R5, R203, c[0x0][0x190], RZ ;  /* 0x00006400cb057a24 */ /* 0x000fe400078e02ff */
[----:B------:R1:W-:Y:S01]  /*1faf0*/  STL.64 [R1+0x54b8], R104 ;  /* 0x0054b86801007387 */ /* 0x0003e20000100a00 */
[----:B------:R-:W-:Y:S01]  /*1fb00*/  LEA.HI.X.SX32 R109, R8, R250, 0x2, P5 ;  /* 0x000000fa086d7211 */ /* 0x000fe200028f16ff */
[----:B------:R-:W-:Y:S02]  /*1fb10*/  IMAD R11, R198, c[0x0][0x190], RZ ;  /* 0x00006400c60b7a24 */ /* 0x000fe400078e02ff */
[----:B------:R-:W-:Y:S02]  /*1fb20*/  IMAD R7, R195, c[0x0][0x190], RZ ;  /* 0x00006400c3077a24 */ /* 0x000fe400078e02ff */
[----:B------:R1:W-:Y:S02]  /*1fb30*/  STL.64 [R1+0x54b0], R108 ;  /* 0x0054b06c01007387 */ /* 0x0003e40000100a00 */
[----:B-1----:R-:W-:-:S04]  /*1fb40*/  LEA R104, P2, R12, R0, 0x2 ;  /* 0x000000000c687211 */ /* 0x002fc800078410ff */
[----:B------:R-:W-:Y:S02]  /*1fb50*/  LEA.HI.X.SX32 R105, R12, R250, 0x2, P2 ;  /* 0x000000fa0c697211 */ /* 0x000fe400010f16ff */
[C---:B------:R-:W-:Y:S02]  /*1fb60*/  LEA R108, P5, R5.reuse, R0, 0x2 ;  /* 0x00000000056c7211 */ /* 0x040fe400078a10ff */
[C---:B------:R-:W-:Y:S01]  /*1fb70*/  SEL R190, R168.reuse, R190, !P1 ;  /* 0x000000bea8be7207 */ /* 0x040fe20004800000 */
[----:B------:R1:W-:Y:S01]  /*1fb80*/  STL.64 [R1+0x54a8], R104 ;  /* 0x0054a86801007387 */ /* 0x0003e20000100a00 */
[----:B------:R-:W-:Y:S02]  /*1fb90*/  LEA.HI.X.SX32 R109, R5, R250, 0x2, P5 ;  /* 0x000000fa056d7211 */ /* 0x000fe400028f16ff */
[----:B------:R-:W-:Y:S01]  /*1fba0*/  SEL R115, R168, R115, !P1 ;  /* 0x00000073a8737207 */ /* 0x000fe20004800000 */
[----:B------:R-:W2:Y:S01]  /*1fbb0*/  LDL.LU R195, [R1+0x4d4] ;  /* 0x0004d40001c37983 */ /* 0x000ea20000300800 */
[-C--:B------:R-:W-:Y:S01]  /*1fbc0*/  LEA R12, P5, R7, R0.reuse, 0x2 ;  /* 0x00000000070c7211 */ /* 0x080fe200078a10ff */
[----:B------:R-:W-:Y:S01]  /*1fbd0*/  IMAD R10, R190, c[0x0][0x190], RZ ;  /* 0x00006400be0a7a24 */ /* 0x000fe200078e02ff */
[----:B-1----:R-:W-:Y:S01]  /*1fbe0*/  LEA R104, P2, R11, R0, 0x2 ;  /* 0x000000000b687211 */ /* 0x002fe200078410ff */
[----:B------:R-:W-:Y:S01]  /*1fbf0*/  STL.64 [R1+0x54a0], R108 ;  /* 0x0054a06c01007387 */ /* 0x000fe20000100a00 */
[----:B------:R-:W-:-:S02]  /*1fc00*/  LEA.HI.X.SX32 R13, R7, R250, 0x2, P5 ;  /* 0x000000fa070d7211 */ /* 0x000fc400028f16ff */
[----:B------:R-:W-:Y:S01]  /*1fc10*/  LEA.HI.X.SX32 R105, R11, R250, 0x2, P2 ;  /* 0x000000fa0b697211 */ /* 0x000fe200010f16ff */
[----:B------:R-:W-:Y:S01]  /*1fc20*/  IMAD R6, R115, c[0x0][0x190], RZ ;  /* 0x0000640073067a24 */ /* 0x000fe200078e02ff */
[----:B------:R-:W3:Y:S04]  /*1fc30*/  LDL.LU R196, [R1+0x4d8] ;  /* 0x0004d80001c47983 */ /* 0x000ee80000300800 */
[----:B------:R-:W4:Y:S04]  /*1fc40*/  LDL.LU R198, [R1+0x4dc] ;  /* 0x0004dc0001c67983 */ /* 0x000f280000300800 */
[----:B------:R-:W4:Y:S04]  /*1fc50*/  LDL.LU R200, [R1+0x4e0] ;  /* 0x0004e00001c87983 */ /* 0x000f280000300800 */
[----:B------:R1:W-:Y:S04]  /*1fc60*/  STL.64 [R1+0x5498], R104 ;  /* 0x0054986801007387 */ /* 0x0003e80000100a00 */
[----:B------:R1:W-:Y:S04]  /*1fc70*/  STL.64 [R1+0x5490], R12 ;  /* 0x0054900c01007387 */ /* 0x0003e80000100a00 */
[----:B------:R-:W4:Y:S01]  /*1fc80*/  LDL.LU R201, [R1+0x4e4] ;  /* 0x0004e40001c97983 */ /* 0x000f220000300800 */
[----:B-1----:R-:W-:-:S02]  /*1fc90*/  LEA R104, P2, R10, R0, 0x2 ;  /* 0x000000000a687211 */ /* 0x002fc400078410ff */
[----:B------:R-:W-:Y:S02]  /*1fca0*/  LEA R12, P5, R6, R0, 0x2 ;  /* 0x00000000060c7211 */ /* 0x000fe400078a10ff */
[-C--:B------:R-:W-:Y:S02]  /*1fcb0*/  LEA.HI.X.SX32 R105, R10, R250.reuse, 0x2, P2 ;  /* 0x000000fa0a697211 */ /* 0x080fe400010f16ff */
[----:B------:R-:W-:-:S03]  /*1fcc0*/  LEA.HI.X.SX32 R13, R6, R250, 0x2, P5 ;  /* 0x000000fa060d7211 */ /* 0x000fc600028f16ff */
[----:B------:R1:W-:Y:S04]  /*1fcd0*/  STL.64 [R1+0x5488], R104 ;  /* 0x0054886801007387 */ /* 0x0003e80000100a00 */
[----:B------:R1:W-:Y:S04]  /*1fce0*/  STL.64 [R1+0x5480], R12 ;  /* 0x0054800c01007387 */ /* 0x0003e80000100a00 */
[----:B------:R-:W4:Y:S01]  /*1fcf0*/  LDL.LU R203, [R1+0x4e8] ;  /* 0x0004e80001cb7983 */ /* 0x000f220000300800 */
[C---:B------:R-:W-:Y:S02]  /*1fd00*/  SEL R112, R168.reuse, R112, !P1 ;  /* 0x00000070a8707207 */ /* 0x040fe40004800000 */
[----:B------:R-:W-:-:S02]  /*1fd10*/  SEL R111, R168, R111, !P1 ;  /* 0x0000006fa86f7207 */ /* 0x000fc40004800000 */
[----:B------:R-:W-:Y:S01]  /*1fd20*/  SEL R110, R168, R110, !P1 ;  /* 0x0000006ea86e7207 */ /* 0x000fe20004800000 */
[----:B------:R-:W-:Y:S02]  /*1fd30*/  IMAD R9, R112, c[0x0][0x190], RZ ;  /* 0x0000640070097a24 */ /* 0x000fe400078e02ff */
[----:B------:R-:W-:Y:S01]  /*1fd40*/  IMAD R4, R111, c[0x0][0x190], RZ ;  /* 0x000064006f047a24 */ /* 0x000fe200078e02ff */
[----:B------:R-:W-:Y:S01]  /*1fd50*/  SEL R107, R168, R107, !P1 ;  /* 0x0000006ba86b7207 */ /* 0x000fe20004800000 */
[----:B------:R-:W-:Y:S01]  /*1fd60*/  IMAD R8, R110, c[0x0][0x190], RZ ;  /* 0x000064006e087a24 */ /* 0x000fe200078e02ff */
[CC--:B-1----:R-:W-:Y:S02]  /*1fd70*/  LEA R104, P2, R9.reuse, R0.reuse, 0x2 ;  /* 0x0000000009687211 */ /* 0x0c2fe400078410ff */
[----:B------:R-:W-:Y:S02]  /*1fd80*/  LEA R12, P5, R4, R0, 0x2 ;  /* 0x00000000040c7211 */ /* 0x000fe400078a10ff */
[----:B------:R-:W-:Y:S01]  /*1fd90*/  LEA.HI.X.SX32 R105, R9, R250, 0x2, P2 ;  /* 0x000000fa09697211 */ /* 0x000fe200010f16ff */
[----:B------:R-:W-:Y:S01]  /*1fda0*/  IMAD R5, R107, c[0x0][0x190], RZ ;  /* 0x000064006b057a24 */ /* 0x000fe200078e02ff */
[----:B------:R-:W-:-:S02]  /*1fdb0*/  SEL R106, R168, R106, !P1 ;  /* 0x0000006aa86a7207 */ /* 0x000fc40004800000 */
[----:B------:R-:W-:Y:S02]  /*1fdc0*/  LEA R10, P2, R8, R0, 0x2 ;  /* 0x00000000080a7211 */ /* 0x000fe400078410ff */
[-C--:B------:R-:W-:Y:S02]  /*1fdd0*/  LEA.HI.X.SX32 R13, R4, R250.reuse, 0x2, P5 ;  /* 0x000000fa040d7211 */ /* 0x080fe400028f16ff */
[----:B------:R-:W-:Y:S01]  /*1fde0*/  SEL R103, R168, R103, !P1 ;  /* 0x00000067a8677207 */ /* 0x000fe20004800000 */
[----:B------:R-:W-:Y:S01]  /*1fdf0*/  IMAD R7, R106, c[0x0][0x190], RZ ;  /* 0x000064006a077a24 */ /* 0x000fe200078e02ff */
[----:B------:R-:W-:Y:S01]  /*1fe00*/  LEA.HI.X.SX32 R11, R8, R250, 0x2, P2 ;  /* 0x000000fa080b7211 */ /* 0x000fe200010f16ff */
[----:B------:R1:W-:Y:S02]  /*1fe10*/  STL.64 [R1+0x5470], R12 ;  /* 0x0054700c01007387 */ /* 0x0003e40000100a00 */
[----:B------:R-:W-:Y:S02]  /*1fe20*/  IMAD R6, R103, c[0x0][0x190], RZ ;  /* 0x0000640067067a24 */ /* 0x000fe400078e02ff */
[----:B------:R-:W-:Y:S01]  /*1fe30*/  STL.64 [R1+0x5478], R104 ;  /* 0x0054786801007387 */ /* 0x000fe20000100a00 */
[----:B------:R-:W-:-:S03]  /*1fe40*/  SEL R102, R168, R102, !P1 ;  /* 0x00000066a8667207 */ /* 0x000fc60004800000 */
[----:B------:R1:W-:Y:S02]  /*1fe50*/  STL.64 [R1+0x5468], R10 ;  /* 0x0054680a01007387 */ /* 0x0003e40000100a00 */
[----:B-1----:R-:W-:-:S04]  /*1fe60*/  LEA R12, P5, R5, R0, 0x2 ;  /* 0x00000000050c7211 */ /* 0x002fc800078a10ff */
[----:B------:R-:W-:Y:S02]  /*1fe70*/  LEA.HI.X.SX32 R13, R5, R250, 0x2, P5 ;  /* 0x000000fa050d7211 */ /* 0x000fe400028f16ff */
[-C--:B------:R-:W-:Y:S02]  /*1fe80*/  LEA R8, P5, R6, R0.reuse, 0x2 ;  /* 0x0000000006087211 */ /* 0x080fe400078a10ff */
[C---:B------:R-:W-:Y:S01]  /*1fe90*/  LEA R10, P2, R7.reuse, R0, 0x2 ;  /* 0x00000000070a7211 */ /* 0x040fe200078410ff */
[----:B------:R-:W-:Y:S01]  /*1fea0*/  IMAD R4, R102, c[0x0][0x190], RZ ;  /* 0x0000640066047a24 */ /* 0x000fe200078e02ff */
[-C--:B------:R-:W-:Y:S02]  /*1feb0*/  LEA.HI.X.SX32 R9, R6, R250.reuse, 0x2, P5 ;  /* 0x000000fa06097211 */ /* 0x080fe400028f16ff */
[----:B------:R-:W-:Y:S01]  /*1fec0*/  LEA.HI.X.SX32 R11, R7, R250, 0x2, P2 ;  /* 0x000000fa070b7211 */ /* 0x000fe200010f16ff */
[----:B------:R-:W-:Y:S01]  /*1fed0*/  IMAD R5, R101, c[0x0][0x190], RZ ;  /* 0x0000640065057a24 */ /* 0x000fe200078e02ff */
[----:B------:R-:W-:Y:S04]  /*1fee0*/  STL.64 [R1+0x5460], R12 ;  /* 0x0054600c01007387 */ /* 0x000fe80000100a00 */
[----:B------:R1:W-:Y:S04]  /*1fef0*/  STL.64 [R1+0x5458], R10 ;  /* 0x0054580a01007387 */ /* 0x0003e80000100a00 */
[----:B------:R1:W-:Y:S01]  /*1ff00*/  STL.64 [R1+0x5450], R8 ;  /* 0x0054500801007387 */ /* 0x0003e20000100a00 */
[----:B------:R-:W-:Y:S01]  /*1ff10*/  MOV R98, R2 ;  /* 0x0000000200627202 */ /* 0x000fe20000000f00 */
[----:B------:R-:W-:Y:S01]  /*1ff20*/  IMAD.MOV.U32 R90, RZ, RZ, R3 ;  /* 0x000000ffff5a7224 */ /* 0x000fe200078e0003 */
[----:B-1----:R-:W-:-:S02]  /*1ff30*/  LEA R10, P2, R4, R0, 0x2 ;  /* 0x00000000040a7211 */ /* 0x002fc400078410ff */
[C---:B------:R-:W-:Y:S02]  /*1ff40*/  LEA R8, P5, R5.reuse, R0, 0x2 ;  /* 0x0000000005087211 */ /* 0x040fe400078a10ff */
[-C--:B------:R-:W-:Y:S02]  /*1ff50*/  LEA.HI.X.SX32 R11, R4, R250.reuse, 0x2, P2 ;  /* 0x000000fa040b7211 */ /* 0x080fe400010f16ff */
[----:B------:R-:W-:Y:S01]  /*1ff60*/  LEA.HI.X.SX32 R9, R5, R250, 0x2, P5 ;  /* 0x000000fa05097211 */ /* 0x000fe200028f16ff */
[----:B------:R-:W-:Y:S01]  /*1ff70*/  @!P3 IMAD.MOV R98, RZ, RZ, -R98 ;  /* 0x000000ffff62b224 */ /* 0x000fe200078e0a62 */
[----:B------:R-:W-:Y:S01]  /*1ff80*/  ISETP.GE.AND P3, PT, R99, RZ, PT ;  /* 0x000000ff6300720c */ /* 0x000fe20003f66270 */
[----:B------:R1:W-:Y:S01]  /*1ff90*/  STL.64 [R1+0x5448], R10 ;  /* 0x0054480a01007387 */ /* 0x0003e20000100a00 */
[----:B------:R-:W-:Y:S01]  /*1ffa0*/  @!P4 IMAD.MOV R90, RZ, RZ, -R90 ;  /* 0x000000ffff5ac224 */ /* 0x000fe200078e0a5a */
[----:B------:R-:W-:Y:S02]  /*1ffb0*/  ISETP.GE.AND P4, PT, R100, RZ, PT ;  /* 0x000000ff6400720c */ /* 0x000fe40003f86270 */
[----:B------:R1:W-:Y:S04]  /*1ffc0*/  STL.64 [R1+0x5440], R8 ;  /* 0x0054400801007387 */ /* 0x0003e80000100a00 */
        /* <DEDUP_REMOVED lines=19> */
[----:B--2---:R-:W-:-:S03]  /*20100*/  IMAD R6, R195, c[0x0][0x184], RZ ;  /* 0x00006100c3067a24 */ /* 0x004fc600078e02ff */
[----:B------:R-:W2:Y:S01]  /*20110*/  LDL.LU R195, [R1+0x484] ;  /* 0x0004840001c37983 */ /* 0x000ea20000300800 */
[----:B---3--:R-:W-:-:S03]  /*20120*/  IMAD R4, R196, c[0x0][0x184], RZ ;  /* 0x00006100c4047a24 */ /* 0x008fc600078e02ff */
[----:B------:R-:W3:Y:S01]  /*20130*/  LDL.LU R196, [R1+0x480] ;  /* 0x0004800001c47983 */ /* 0x000ee20000300800 */
[----:B----4-:R-:W-:-:S03]  /*20140*/  IMAD R7, R198, c[0x0][0x184], RZ ;  /* 0x00006100c6077a24 */ /* 0x010fc600078e02ff */
[----:B------:R-:W4:Y:S01]  /*20150*/  LDL.LU R198, [R1+0x47c] ;  /* 0x00047c0001c67983 */ /* 0x000f220000300800 */
[----:B------:R-:W-:-:S03]  /*20160*/  IMAD R5, R200, c[0x0][0x184], RZ ;  /* 0x00006100c8057a24 */ /* 0x000fc600078e02ff */
[----:B------:R-:W4:Y:S01]  /*20170*/  LDL.LU R200, [R1+0x478] ;  /* 0x0004780001c87983 */ /* 0x000f220000300800 */
[----:B------:R-:W-:-:S03]  /*20180*/  IMAD R114, R201, c[0x0][0x184], RZ ;  /* 0x00006100c9727a24 */ /* 0x000fc600078e02ff */
[----:B------:R-:W4:Y:S01]  /*20190*/  LDL.LU R201, [R1+0x474] ;  /* 0x0004740001c97983 */ /* 0x000f220000300800 */
[----:B------:R-:W-:-:S03]  /*201a0*/  IMAD R3, R203, c[0x0][0x184], RZ ;  /* 0x00006100cb037a24 */ /* 0x000fc600078e02ff */
[----:B------:R-:W4:Y:S01]  /*201b0*/  LDL.LU R203, [R1+0x470] ;  /* 0x0004700001cb7983 */ /* 0x000f220000300800 */
[----:B-1----:R-:W-:Y:S02]  /*201c0*/  LEA R10, P5, R4, c[0x0][0x160], 0x2 ;  /* 0x00005800040a7a11 */ /* 0x002fe400078a10ff */
[----:B------:R-:W-:Y:S02]  /*201d0*/  LEA R12, P2, R6, c[0x0][0x160], 0x2 ;  /* 0x00005800060c7a11 */ /* 0x000fe400078410ff */
[----:B------:R-:W-:Y:S02]  /*201e0*/  LEA.HI.X.SX32 R11, R4, c[0x0][0x164], 0x2, P5 ;  /* 0x00005900040b7a11 */ /* 0x000fe400028f16ff */
[----:B------:R-:W-:Y:S01]  /*201f0*/  ISETP.GT.U32.AND P5, PT, R251, R164, PT ;  /* 0x000000a4fb00720c */ /* 0x000fe20003fa4070 */
[----:B------:R-:W-:Y:S01]  /*20200*/  @!P6 IMAD.MOV R183, RZ, RZ, -R183 ;  /* 0x000000ffffb7e224 */ /* 0x000fe200078e0ab7 */
[----:B------:R-:W-:Y:S02]  /*20210*/  LEA.HI.X.SX32 R13, R6, c[0x0][0x164], 0x2, P2 ;  /* 0x00005900060d7a11 */ /* 0x000fe400010f16ff */
[----:B------:R-:W-:-:S02]  /*20220*/  LEA R8, P2, R7, c[0x0][0x160], 0x2 ;  /* 0x0000580007087a11 */ /* 0x000fc400078410ff */
[----:B------:R-:W-:Y:S02]  /*20230*/  LEA R6, P6, R5, c[0x0][0x160], 0x2 ;  /* 0x0000580005067a11 */ /* 0x000fe400078c10ff */
[----:B------:R-:W-:Y:S02]  /*20240*/  LEA.HI.X.SX32 R9, R7, c[0x0][0x164], 0x2, P2 ;  /* 0x0000590007097a11 */ /* 0x000fe400010f16ff */
[----:B------:R-:W-:Y:S02]  /*20250*/  LEA.HI.X.SX32 R7, R5, c[0x0][0x164], 0x2, P6 ;  /* 0x0000590005077a11 */ /* 0x000fe400030f16ff */
[----:B------:R-:W-:Y:S01]  /*20260*/  LEA R4, P6, R114, c[0x0][0x160], 0x2 ;  /* 0x0000580072047a11 */ /* 0x000fe200078c10ff */
[----:B------:R-:W-:Y:S01]  /*20270*/  @!P5 IMAD.IADD R164, R164, 0x1, -R251 ;  /* 0x00000001a4a4d824 */ /* 0x000fe200078e0afb */
[----:B------:R-:W-:Y:S02]  /*20280*/  ISETP.GE.U32.AND P5, PT, R96, 0x7fffff89, PT ;  /* 0x7fffff896000780c */ /* 0x000fe40003fa6070 */
[----:B------:R-:W-:-:S02]  /*20290*/  LEA.HI.X.SX32 R5, R114, c[0x0][0x164], 0x2, P6 ;  /* 0x0000590072057a11 */ /* 0x000fc400030f16ff */
[----:B------:R-:W-:-:S04]  /*202a0*/  LEA R2, P6, R3, c[0x0][0x160], 0x2 ;  /* 0x0000580003027a11 */ /* 0x000fc800078c10ff */
[----:B------:R-:W-:Y:S02]  /*202b0*/  LEA.HI.X.SX32 R3, R3, c[0x0][0x164], 0x2, P6 ;  /* 0x0000590003037a11 */ /* 0x000fe400030f16ff */
[----:B------:R-:W-:Y:S02]  /*202c0*/  ISETP.GE.U32.AND P6, PT, R97, 0x7fffff85, PT ;  /* 0x7fffff856100780c */ /* 0x000fe40003fc6070 */
[----:B------:R-:W-:Y:S01]  /*202d0*/  ISETP.GT.U32.AND P2, PT, R251, R169, PT ;  /* 0x000000a9fb00720c */ /* 0x000fe20003f44070 */
[----:B------:R-:W-:-:S05]  /*202e0*/  IMAD.MOV.U32 R199, RZ, RZ, c[0x0][0x180] ;  /* 0x00006000ffc77624 */ /* 0x000fca00078e00ff */
[----:B------:R-:W-:Y:S02]  /*202f0*/  IADD3 R123, R199, -0x34, RZ ;  /* 0xffffffccc77b7810 */ /* 0x000fe40007ffe0ff */
[C---:B------:R-:W-:Y:S02]  /*20300*/  SEL R96, R168.reuse, R99, !P1 ;  /* 0x00000063a8607207 */ /* 0x040fe40004800000 */
[----:B------:R-:W-:-:S03]  /*20310*/  SEL R99, R168, R100, !P1 ;  /* 0x00000064a8637207 */ /* 0x000fc60004800000 */
[----:B------:R1:W-:Y:S01]  /*20320*/  STL [R1+0x10c0], R96 ;  /* 0x0010c06001007387 */ /* 0x0003e20000100800 */
[----:B------:R-:W-:-:S03]  /*20330*/  SEL R97, R168, R101, !P1 ;  /* 0x00000065a8617207 */ /* 0x000fc60004800000 */
[----:B------:R1:W-:Y:S02]  /*20340*/  STL [R1+0x10d0], R99 ;  /* 0x0010d06301007387 */ /* 0x0003e40000100800 */
[C---:B-1----:R-:W-:Y:S02]  /*20350*/  SEL R96, R168.reuse, R102, !P1 ;  /* 0x00000066a8607207 */ /* 0x042fe40004800000 */
[----:B------:R1:W-:Y:S01]  /*20360*/  STL [R1+0x10e8], R97 ;  /* 0x0010e86101007387 */ /* 0x0003e20000100800 */
[----:B------:R-:W-:-:S03]  /*20370*/  SEL R99, R168, R103, !P1 ;  /* 0x00000067a8637207 */ /* 0x000fc60004800000 */
[----:B------:R1:W-:Y:S04]  /*20380*/  STL [R1+0x10fc], R96 ;  /* 0x0010fc6001007387 */ /* 0x0003e80000100800 */
[----:B------:R1:W-:Y:S02]  /*20390*/  STL [R1+0x1110], R99 ;  /* 0x0011106301007387 */ /* 0x0003e40000100800 */
[C---:B-1----:R-:W-:Y:S02]  /*203a0*/  SEL R97, R168.reuse, R104, !P1 ;  /* 0x00000068a8617207 */ /* 0x042fe40004800000 */
[----:B------:R-:W-:-:S03]  /*203b0*/  SEL R96, R168, R105, !P1 ;  /* 0x00000069a8607207 */ /* 0x000fc60004800000 */
        /* <DEDUP_REMOVED lines=21> */
[----:B------:R2:W-:Y:S01]  /*20510*/  STL [R1+0x11a4], R99 ;  /* 0x0011a46301007387 */ /* 0x0005e20000100800 */
[C---:B-1----:R-:W-:Y:S02]  /*20520*/  SEL R97, R168.reuse, R190, !P1 ;  /* 0x000000bea8617207 */ /* 0x042fe40004800000 */
[----:B------:R-:W-:-:S03]  /*20530*/  SEL R96, R168, R191, !P1 ;  /* 0x000000bfa8607207 */ /* 0x000fc60004800000 */
[----:B------:R3:W-:Y:S04]  /*20540*/  STL [R1+0x119c], R97 ;  /* 0x00119c6101007387 */ /* 0x0007e80000100800 */
[----:B------:R4:W-:Y:S01]  /*20550*/  STL [R1+0x1198], R96 ;  /* 0x0011986001007387 */ /* 0x0009e20000100800 */
[----:B------:R-:W-:Y:S02]  /*20560*/  @!P2 IADD3 R169, R169, -R251, RZ ;  /* 0x800000fba9a9a210 */ /* 0x000fe40007ffe0ff */
[----:B------:R-:W-:Y:S02]  /*20570*/  ISETP.GE.U32.AND P2, PT, R123, 0x7fffff8d, PT ;  /* 0x7fffff8d7b00780c */ /* 0x000fe40003f46070 */
[----:B--2---:R-:W-:-:S05]  /*20580*/  SEL R99, R168, R195, !P1 ;  /* 0x000000c3a8637207 */ /* 0x004fca0004800000 */
[----:B------:R1:W-:Y:S01]  /*20590*/  STL [R1+0x1194], R99 ;  /* 0x0011946301007387 */ /* 0x0003e20000100800 */
[C---:B---3--:R-:W-:Y:S02]  /*205a0*/  SEL R97, R168.reuse, R196, !P1 ;  /* 0x000000c4a8617207 */ /* 0x048fe40004800000 */
[----:B----4-:R-:W-:-:S03]  /*205b0*/  SEL R96, R168, R198, !P1 ;  /* 0x000000c6a8607207 */ /* 0x010fc60004800000 */
[----:B------:R2:W-:Y:S01]  /*205c0*/  STL [R1+0x118c], R97 ;  /* 0x00118c6101007387 */ /* 0x0005e20000100800 */
[----:B-1----:R-:W-:-:S03]  /*205d0*/  SEL R99, R168, R200, !P1 ;  /* 0x000000c8a8637207 */ /* 0x002fc60004800000 */
[----:B------:R1:W-:Y:S04]  /*205e0*/  STL [R1+0x1188], R96 ;  /* 0x0011886001007387 */ /* 0x0003e80000100800 */
[----:B------:R-:W-:Y:S04]  /*205f0*/  STL [R1+0x1184], R99 ;  /* 0x0011846301007387 */ /* 0x000fe80000100800 */
[----:B------:R-:W3:Y:S01]  /*20600*/  LDL.LU R123, [R1+0x46c] ;  /* 0x00046c00017b7983 */ /* 0x000ee20000300800 */
[----:B--2---:R-:W-:-:S05]  /*20610*/  SEL R97, R168, R201, !P1 ;  /* 0x000000c9a8617207 */ /* 0x004fca0004800000 */
[----:B------:R-:W-:Y:S04]  /*20620*/  STL [R1+0x1180], R97 ;  /* 0x0011806101007387 */ /* 0x000fe80000100800 */
[----:B------:R-:W2:Y:S01]  /*20630*/  LDL.LU R251, [R1+0x468] ;  /* 0x0004680001fb7983 */ /* 0x000ea20000300800 */
[----:B-1----:R-:W-:-:S05]  /*20640*/  SEL R96, R168, R203, !P1 ;  /* 0x000000cba8607207 */ /* 0x002fca0004800000 */
[----:B------:R1:W-:Y:S04]  /*20650*/  STL [R1+0x117c], R96 ;  /* 0x00117c6001007387 */ /* 0x0003e80000100800 */
[----:B------:R-:W4:Y:S04]  /*20660*/  LDL.LU R252, [R1+0x464] ;  /* 0x0004640001fc7983 */ /* 0x000f280000300800 */
[----:B------:R-:W4:Y:S04]  /*20670*/  LDL.LU R194, [R1+0x460] ;  /* 0x0004600001c27983 */ /* 0x000f280000300800 */
[----:B-1----:R-:W4:Y:S04]  /*20680*/  LDL.LU R96, [R1+0x45c] ;  /* 0x00045c0001607983 */ /* 0x002f280000300800 */
        /* <DEDUP_REMOVED lines=26> */
[----:B---3--:R-:W-:-:S05]  /*20830*/  SEL R123, R168, R123, !P1 ;  /* 0x0000007ba87b7207 */ /* 0x008fca0004800000 */
[----:B------:R2:W-:Y:S02]  /*20840*/  STL [R1+0x1174], R123 ;  /* 0x0011747b01007387 */ /* 0x0005e40000100800 */
[----:B--2---:R-:W-:-:S05]  /*20850*/  SEL R123, R168, R251, !P1 ;  /* 0x000000fba87b7207 */ /* 0x004fca0004800000 */
[----:B------:R1:W-:Y:S01]  /*20860*/  STL [R1+0x1170], R123 ;  /* 0x0011707b01007387 */ /* 0x0003e20000100800 */
[C---:B----4-:R-:W-:Y:S02]  /*20870*/  SEL R251, R168.reuse, R252, !P1 ;  /* 0x000000fca8fb7207 */ /* 0x050fe40004800000 */
[----:B------:R-:W-:-:S03]  /*20880*/  SEL R194, R168, R194, !P1 ;  /* 0x000000c2a8c27207 */ /* 0x000fc60004800000 */
[----:B------:R-:W-:Y:S01]  /*20890*/  STL [R1+0x116c], R251 ;  /* 0x00116cfb01007387 */ /* 0x000fe20000100800 */
[----:B-1----:R-:W-:-:S03]  /*208a0*/  SEL R123, R168, R96, !P1 ;  /* 0x00000060a87b7207 */ /* 0x002fc60004800000 */
[----:B------:R-:W-:Y:S01]  /*208b0*/  STL [R1+0x1164], R194 ;  /* 0x001164c201007387 */ /* 0x000fe20000100800 */
[----:B------:R-:W-:-:S03]  /*208c0*/  SEL R97, R168, R97, !P1 ;  /* 0x00000061a8617207 */ /* 0x000fc60004800000 */
[----:B------:R-:W-:Y:S01]  /*208d0*/  STL [R1+0x1160], R123 ;  /* 0x0011607b01007387 */ /* 0x000fe20000100800 */
[----:B------:R-:W-:-:S03]  /*208e0*/  SEL R96, R168, R99, !P1 ;  /* 0x00000063a8607207 */ /* 0x000fc60004800000 */
[----:B------:R1:W-:Y:S01]  /*208f0*/  STL [R1+0x115c], R97 ;  /* 0x00115c6101007387 */ /* 0x0003e20000100800 */
[----:B------:R-:W-:-:S03]  /*20900*/  SEL R99, R168, R100, !P1 ;  /* 0x00000064a8637207 */ /* 0x000fc60004800000 */
[----:B------:R2:W-:Y:S04]  /*20910*/  STL [R1+0x1158], R96 ;  /* 0x0011586001007387 */ /* 0x0005e80000100800 */
[----:B------:R3:W-:Y:S01]  /*20920*/  STL [R1+0x1154], R99 ;  /* 0x0011546301007387 */ /* 0x0007e20000100800 */
[C---:B-1----:R-:W-:Y:S02]  /*20930*/  SEL R97, R168.reuse, R101, !P1 ;  /* 0x00000065a8617207 */ /* 0x042fe40004800000 */
[----:B--2---:R-:W-:-:S03]  /*20940*/  SEL R96, R168, R102, !P1 ;  /* 0x00000066a8607207 */ /* 0x004fc60004800000 */
[----:B------:R1:W-:Y:S01]  /*20950*/  STL [R1+0x114c], R97 ;  /* 0x00114c6101007387 */ /* 0x0003e20000100800 */
[----:B---3--:R-:W-:-:S03]  /*20960*/  SEL R99, R168, R103, !P1 ;  /* 0x00000067a8637207 */ /* 0x008fc60004800000 */
        /* <DEDUP_REMOVED lines=37> */
[----:B------:R-:W-:Y:S01]  /*20bc0*/  STL [R1+0x10ec], R99 ;  /* 0x0010ec6301007387 */ /* 0x000fe20000100800 */
[----:B-1----:R-:W-:-:S03]  /*20bd0*/  SEL R97, R168, R201, !P1 ;  /* 0x000000c9a8617207 */ /* 0x002fc60004800000 */
[----:B------:R-:W3:Y:S01]  /*20be0*/  LDL.LU R123, [R1+0x3e8] ;  /* 0x0003e800017b7983 */ /* 0x000ee20000300800 */
[----:B--2---:R-:W-:-:S03]  /*20bf0*/  SEL R96, R168, R203, !P1 ;  /* 0x000000cba8607207 */ /* 0x004fc60004800000 */
[----:B------:R-:W-:Y:S04]  /*20c00*/  STL [R1+0x10e4], R97 ;  /* 0x0010e46101007387 */ /* 0x000fe80000100800 */
[----:B------:R-:W2:Y:S04]  /*20c10*/  LDL.LU R251, [R1+0x3e4] ;  /* 0x0003e40001fb7983 */ /* 0x000ea80000300800 */
        /* <DEDUP_REMOVED lines=32> */
[C---:B--2---:R-:W-:Y:S02]  /*20e20*/  SEL R123, R168.reuse, R251, !P1 ;  /* 0x000000fba87b7207 */ /* 0x044fe40004800000 */
[C---:B----4-:R-:W-:Y:S02]  /*20e30*/  SEL R251, R168.reuse, R252, !P1 ;  /* 0x000000fca8fb7207 */ /* 0x050fe40004800000 */
[C---:B------:R-:W-:Y:S01]  /*20e40*/  SEL R194, R168.reuse, R194, !P1 ;  /* 0x000000c2a8c27207 */ /* 0x040fe20004800000 */
[----:B------:R1:W-:Y:S04]  /*20e50*/  STL [R1+0x10d8], R123 ;  /* 0x0010d87b01007387 */ /* 0x0003e80000100800 */
[----:B------:R-:W-:Y:S01]  /*20e60*/  STL [R1+0x10d4], R251 ;  /* 0x0010d4fb01007387 */ /* 0x000fe20000100800 */
[----:B------:R-:W-:-:S02]  /*20e70*/  SEL R97, R168, R97, !P1 ;  /* 0x00000061a8617207 */ /* 0x000fc40004800000 */
[C---:B-1----:R-:W-:Y:S02]  /*20e80*/  SEL R123, R168.reuse, R96, !P1 ;  /* 0x00000060a87b7207 */ /* 0x042fe40004800000 */
[C---:B------:R-:W-:Y:S01]  /*20e90*/  SEL R96, R168.reuse, R99, !P1 ;  /* 0x00000063a8607207 */ /* 0x040fe20004800000 */
[----:B------:R-:W-:Y:S01]  /*20ea0*/  STL [R1+0x10cc], R194 ;  /* 0x0010ccc201007387 */ /* 0x000fe20000100800 */
[----:B------:R-:W-:-:S03]  /*20eb0*/  SEL R99, R168, R100, !P1 ;  /* 0x00000064a8637207 */ /* 0x000fc60004800000 */
[----:B------:R-:W-:Y:S04]  /*20ec0*/  STL [R1+0x10c8], R123 ;  /* 0x0010c87b01007387 */ /* 0x000fe80000100800 */
[----:B------:R1:W-:Y:S04]  /*20ed0*/  STL [R1+0x10c4], R97 ;  /* 0x0010c46101007387 */ /* 0x0003e80000100800 */
[----:B------:R2:W-:Y:S04]  /*20ee0*/  STL [R1+0x10bc], R96 ;  /* 0x0010bc6001007387 */ /* 0x0005e80000100800 */
[----:B------:R3:W-:Y:S01]  /*20ef0*/  STL [R1+0x10b8], R99 ;  /* 0x0010b86301007387 */ /* 0x0007e20000100800 */
[----:B-1----:R-:W-:-:S02]  /*20f00*/  SEL R97, R168, R101, !P1 ;  /* 0x00000065a8617207 */ /* 0x002fc40004800000 */
        /* <DEDUP_REMOVED lines=358> */
[----:B----4-:R-:W-:-:S03]  /*22570*/  SEL R251, R168, R252, !P1 ;  /* 0x000000fca8fb7207 */ /* 0x010fc60004800000 */
[----:B------:R1:W-:Y:S01]  /*22580*/  STL [R1+0xee0], R123 ;  /* 0x000ee07b01007387 */ /* 0x0003e20000100800 */
[----:B------:R-:W-:-:S03]  /*22590*/  SEL R96, R168, R96, !P1 ;  /* 0x00000060a8607207 */ /* 0x000fc60004800000 */
[----:B------:R-:W-:Y:S01]  /*225a0*/  STL [R1+0xedc], R251 ;  /* 0x000edcfb01007387 */ /* 0x000fe20000100800 */
[C---:B-1----:R-:W-:Y:S02]  /*225b0*/  SEL R123, R168.reuse, R194, !P1 ;  /* 0x000000c2a87b7207 */ /* 0x042fe40004800000 */
[C---:B------:R-:W-:Y:S02]  /*225c0*/  SEL R97, R168.reuse, R97, !P1 ;  /* 0x00000061a8617207 */ /* 0x040fe40004800000 */
[C---:B------:R-:W-:Y:S01]  /*225d0*/  SEL R99, R168.reuse, R99, !P1 ;  /* 0x00000063a8637207 */ /* 0x040fe20004800000 */
[----:B------:R-:W-:Y:S04]  /*225e0*/  STL [R1+0xed8], R123 ;  /* 0x000ed87b01007387 */ /* 0x000fe80000100800 */
[----:B------:R1:W-:Y:S04]  /*225f0*/  STL [R1+0xed4], R96 ;  /* 0x000ed46001007387 */ /* 0x0003e80000100800 */
[----:B------:R2:W-:Y:S01]  /*22600*/  STL [R1+0xed0], R97 ;  /* 0x000ed06101007387 */ /* 0x0005e20000100800 */
[----:B-1----:R-:W-:-:S03]  /*22610*/  SEL R96, R168, R100, !P1 ;  /* 0x00000064a8607207 */ /* 0x002fc60004800000 */
[----:B------:R1:W-:Y:S01]  /*22620*/  STL [R1+0xecc], R99 ;  /* 0x000ecc6301007387 */ /* 0x0003e20000100800 */
[----:B--2---:R-:W-:-:S03]  /*22630*/  SEL R97, R168, R101, !P1 ;  /* 0x00000065a8617207 */ /* 0x004fc60004800000 */
        /* <DEDUP_REMOVED lines=44> */
[----:B-1----:R-:W2:Y:S04]  /*22900*/  LDL.LU R96, [R1+0xec] ;  /* 0x0000ec0001607983 */ /* 0x002ea80000300800 */
[----:B------:R1:W-:Y:S04]  /*22910*/  STL [R1+0xe70], R97 ;  /* 0x000e706101007387 */ /* 0x0003e80000100800 */
[----:B-1----:R-:W3:Y:S04]  /*22920*/  LDL.LU R97, [R1+0xe8] ;  /* 0x0000e80001617983 */ /* 0x002ee80000300800 */
[----:B------:R1:W-:Y:S04]  /*22930*/  STL [R1+0xe6c], R99 ;  /* 0x000e6c6301007387 */ /* 0x0003e80000100800 */
        /* <DEDUP_REMOVED lines=29> */
[----:B--2---:R-:W-:-:S05]  /*22b10*/  SEL R96, R168, R96, !P1 ;  /* 0x00000060a8607207 */ /* 0x004fca0004800000 */
[----:B------:R1:W-:Y:S01]  /*22b20*/  STL [R1+0xe68], R96 ;  /* 0x000e686001007387 */ /* 0x0003e20000100800 */
[----:B---3--:R-:W-:-:S03]  /*22b30*/  SEL R97, R168, R97, !P1 ;  /* 0x00000061a8617207 */ /* 0x008fc60004800000 */
[----:B-1----:R-:W2:Y:S04]  /*22b40*/  LDL.LU R96, [R1+0x8e98] ;  /* 0x008e980001607983 */ /* 0x002ea80000300800 */
[----:B------:R1:W-:Y:S01]  /*22b50*/  STL [R1+0xe64], R97 ;  /* 0x000e646101007387 */ /* 0x0003e20000100800 */
[----:B----4-:R-:W-:-:S03]  /*22b60*/  SEL R99, R168, R99, !P1 ;  /* 0x00000063a8637207 */ /* 0x010fc60004800000 */
[----:B-1----:R-:W3:Y:S01]  /*22b70*/  LDL.LU R97, [R1+0x8e94] ;  /* 0x008e940001617983 */ /* 0x002ee20000300800 */
[----:B------:R-:W-:-:S03]  /*22b80*/  SEL R100, R168, R100, !P1 ;  /* 0x00000064a8647207 */ /* 0x000fc60004800000 */
[----:B------:R1:W-:Y:S01]  /*22b90*/  STL [R1+0xe60], R99 ;  /* 0x000e606301007387 */ /* 0x0003e20000100800 */
[C---:B------:R-:W-:Y:S02]  /*22ba0*/  SEL R101, R168.reuse, R101, !P1 ;  /* 0x00000065a8657207 */ /* 0x040fe40004800000 */
[C---:B------:R-:W-:Y:S01]  /*22bb0*/  SEL R102, R168.reuse, R102, !P1 ;  /* 0x00000066a8667207 */ /* 0x040fe20004800000 */
[----:B-1----:R-:W4:Y:S01]  /*22bc0*/  LDL.LU R99, [R1+0x8e90] ;  /* 0x008e900001637983 */ /* 0x002f220000300800 */
[----:B------:R-:W-:-:S03]  /*22bd0*/  SEL R103, R168, R103, !P1 ;  /* 0x00000067a8677207 */ /* 0x000fc60004800000 */
[----:B------:R1:W-:Y:S01]  /*22be0*/  STL [R1+0xe5c], R100 ;  /* 0x000e5c6401007387 */ /* 0x0003e20000100800 */
[C---:B------:R-:W-:Y:S02]  /*22bf0*/  SEL R104, R168.reuse, R104, !P1 ;  /* 0x00000068a8687207 */ /* 0x040fe40004800000 */
[C---:B------:R-:W-:Y:S01]  /*22c00*/  SEL R105, R168.reuse, R105, !P1 ;  /* 0x00000069a8697207 */ /* 0x040fe20004800000 */
[----:B-1----:R-:W2:Y:S04]  /*22c10*/  LDL.LU R100, [R1+0x8e8c] ;  /* 0x008e8c0001647983 */ /* 0x002ea80000300800 */
[----:B------:R1:W-:Y:S01]  /*22c20*/  STL [R1+0xe58], R101 ;  /* 0x000e586501007387 */ /* 0x0003e20000100800 */
[C---:B------:R-:W-:Y:S02]  /*22c30*/  SEL R106, R168.reuse, R106, !P1 ;  /* 0x0000006aa86a7207 */ /* 0x040fe40004800000 */
[C---:B------:R-:W-:Y:S01]  /*22c40*/  SEL R107, R168.reuse, R107, !P1 ;  /* 0x0000006ba86b7207 */ /* 0x040fe20004800000 */
[----:B-1----:R-:W2:Y:S04]  /*22c50*/  LDL.LU R101, [R1+0x8e88] ;  /* 0x008e880001657983 */ /* 0x002ea80000300800 */
[----:B------:R1:W-:Y:S01]  /*22c60*/  STL [R1+0xe54], R102 ;  /* 0x000e546601007387 */ /* 0x0003e20000100800 */
[----:B------:R-:W-:-:S03]  /*22c70*/  SEL R108, R168, R108, !P1 ;  /* 0x0000006ca86c7207 */ /* 0x000fc60004800000 */
        /* <DEDUP_REMOVED lines=45> */
[----:B-1----:R-:W3:Y:S04]  /*22f50*/  LDL.LU R191, [R1+0x8e48] ;  /* 0x008e480001bf7983 */ /* 0x002ee80000300800 */
[----:B------:R1:W-:Y:S04]  /*22f60*/  STL [R1+0xe14], R195 ;  /* 0x000e14c301007387 */ /* 0x0003e80000100800 */
[----:B-1----:R-:W4:Y:S04]  /*22f70*/  LDL.LU R195, [R1+0x8e44] ;  /* 0x008e440001c37983 */ /* 0x002f280000300800 */
        /* <DEDUP_REMOVED lines=9> */
[----:B-1----:R-:W4:Y:S01]  /*23010*/  LDL.LU R203, [R1+0x8e30] ;  /* 0x008e300001cb7983 */ /* 0x002f220000300800 */
[----:B------:R-:W-:-:S05]  /*23020*/  SEL R123, R168, R123, !P1 ;  /* 0x0000007ba87b7207 */ /* 0x000fca0004800000 */
[----:B------:R1:W-:Y:S02]  /*23030*/  STL [R1+0xdfc], R123 ;  /* 0x000dfc7b01007387 */ /* 0x0003e40000100800 */
[C---:B-1----:R-:W-:Y:S02]  /*23040*/  SEL R123, R168.reuse, R251, !P1 ;  /* 0x000000fba87b7207 */ /* 0x042fe40004800000 */
[----:B------:R-:W-:-:S03]  /*23050*/  SEL R251, R168, R252, !P1 ;  /* 0x000000fca8fb7207 */ /* 0x000fc60004800000 */
[----:B------:R1:W-:Y:S04]  /*23060*/  STL [R1+0xdf8], R123 ;  /* 0x000df87b01007387 */ /* 0x0003e80000100800 */
[----:B------:R-:W-:Y:S01]  /*23070*/  STL [R1+0xdf4], R251 ;  /* 0x000df4fb01007387 */ /* 0x000fe20000100800 */
[----:B-1----:R-:W-:-:S05]  /*23080*/  SEL R123, R168, R194, !P1 ;  /* 0x000000c2a87b7207 */ /* 0x002fca0004800000 */
[----:B------:R1:W-:Y:S01]  /*23090*/  STL [R1+0xdf0], R123 ;  /* 0x000df07b01007387 */ /* 0x0003e20000100800 */
[C---:B------:R-:W-:Y:S02]  /*230a0*/  SEL R14, R168.reuse, R14, !P1 ;  /* 0x0000000ea80e7207 */ /* 0x040fe40004800000 */
[C---:B--2---:R-:W-:Y:S02]  /*230b0*/  SEL R190, R168.reuse, R190, !P1 ;  /* 0x000000bea8be7207 */ /* 0x044fe40004800000 */
[C---:B---3--:R-:W-:Y:S02]  /*230c0*/  SEL R191, R168.reuse, R191, !P1 ;  /* 0x000000bfa8bf7207 */ /* 0x048fe40004800000 */
[C---:B----4-:R-:W-:Y:S02]  /*230d0*/  SEL R198, R168.reuse, R198, !P1 ;  /* 0x000000c6a8c67207 */ /* 0x050fe40004800000 */
[C---:B-1----:R-:W-:Y:S02]  /*230e0*/  SEL R123, R168.reuse, R200, !P1 ;  /* 0x000000c8a87b7207 */ /* 0x042fe40004800000 */
[----:B------:R-:W-:-:S02]  /*230f0*/  SEL R194, R168, R201, !P1 ;  /* 0x000000c9a8c27207 */ /* 0x000fc40004800000 */
[----:B------:R-:W-:-:S05]  /*23100*/  SEL R203, R168, R203, !P1 ;  /* 0x000000cba8cb7207 */ /* 0x000fca0004800000 */
[----:B------:R-:W-:Y:S04]  /*23110*/  STL [R1+0xdec], R203 ;  /* 0x000deccb01007387 */ /* 0x000fe80000100800 */
[----:B------:R1:W-:Y:S04]  /*23120*/  STL [R1+0xde8], R194 ;  /* 0x000de8c201007387 */ /* 0x0003e80000100800 */
[----:B------:R2:W-:Y:S01]  /*23130*/  STL [R1+0xde4], R123 ;  /* 0x000de47b01007387 */ /* 0x0005e20000100800 */
[----:B-1----:R-:W-:-:S03]  /*23140*/  SEL R194, R168, R196, !P1 ;  /* 0x000000c4a8c27207 */ /* 0x002fc60004800000 */
[----:B------:R-:W-:Y:S01]  /*23150*/  STL [R1+0xde0], R198 ;  /* 0x000de0c601007387 */ /* 0x000fe20000100800 */
[----:B--2---:R-:W-:-:S03]  /*23160*/  SEL R123, R168, R195, !P1 ;  /* 0x000000c3a87b7207 */ /* 0x004fc60004800000 */
[----:B------:R-:W-:Y:S04]  /*23170*/  STL [R1+0xddc], R194 ;  /* 0x000ddcc201007387 */ /* 0x000fe80000100800 */
[----:B------:R1:W-:Y:S04]  /*23180*/  STL [R1+0xdd8], R123 ;  /* 0x000dd87b01007387 */ /* 0x0003e80000100800 */
[----:B------:R-:W-:Y:S01]  /*23190*/  STL [R1+0xdd4], R191 ;  /* 0x000dd4bf01007387 */ /* 0x000fe20000100800 */
[C---:B-1----:R-:W-:Y:S02]  /*231a0*/  SEL R123, R168.reuse, R116, !P1 ;  /* 0x00000074a87b7207 */ /* 0x042fe40004800000 */
[----:B------:R-:W-:-:S02]  /*231b0*/  SEL R116, R168, R115, !P1 ;  /* 0x00000073a8747207 */ /* 0x000fc40004800000 */
[C---:B------:R-:W-:Y:S01]  /*231c0*/  SEL R115, R168.reuse, R113, !P1 ;  /* 0x00000071a8737207 */ /* 0x040fe20004800000 */
[----:B------:R-:W-:Y:S01]  /*231d0*/  STL [R1+0xdd0], R190 ;  /* 0x000dd0be01007387 */ /* 0x000fe20000100800 */
[C---:B------:R-:W-:Y:S02]  /*231e0*/  SEL R113, R168.reuse, R112, !P1 ;  /* 0x00000070a8717207 */ /* 0x040fe40004800000 */
[C---:B------:R-:W-:Y:S01]  /*231f0*/  SEL R112, R168.reuse, R111, !P1 ;  /* 0x0000006fa8707207 */ /* 0x040fe20004800000 */
[----:B------:R-:W-:Y:S01]  /*23200*/  STL [R1+0xdcc], R123 ;  /* 0x000dcc7b01007387 */ /* 0x000fe20000100800 */
[C---:B------:R-:W-:Y:S02]  /*23210*/  SEL R111, R168.reuse, R110, !P1 ;  /* 0x0000006ea86f7207 */ /* 0x040fe40004800000 */
[C---:B------:R-:W-:Y:S01]  /*23220*/  SEL R110, R168.reuse, R109, !P1 ;  /* 0x0000006da86e7207 */ /* 0x040fe20004800000 */
[----:B------:R-:W-:Y:S01]  /*23230*/  STL [R1+0xdc8], R116 ;  /* 0x000dc87401007387 */ /* 0x000fe20000100800 */
[----:B------:R-:W-:-:S02]  /*23240*/  SEL R109, R168, R108, !P1 ;  /* 0x0000006ca86d7207 */ /* 0x000fc40004800000 */
[C---:B------:R-:W-:Y:S01]  /*23250*/  SEL R108, R168.reuse, R107, !P1 ;  /* 0x0000006ba86c7207 */ /* 0x040fe20004800000 */
[----:B------:R-:W-:Y:S01]  /*23260*/  STL [R1+0xdc4], R115 ;  /* 0x000dc47301007387 */ /* 0x000fe20000100800 */
[----:B------:R-:W-:-:S03]  /*23270*/  SEL R107, R168, R106, !P1 ;  /* 0x0000006aa86b7207 */ /* 0x000fc60004800000 */
        /* <DEDUP_REMOVED lines=180> */
[----:B------:R-:W-:Y:S04]  /*23dc0*/  STL [R1+0xc58], R21 ;  /* 0x000c581501007387 */ /* 0x000fe80000100800 */
[----:B------:R-:W-:Y:S04]  /*23dd0*/  STL [R1+0xc54], R20 ;  /* 0x000c541401007387 */ /* 0x000fe80000100800 */
[----:B------:R-:W-:Y:S04]  /*23de0*/  STL [R1+0xc50], R19 ;  /* 0x000c501301007387 */ /* 0x000fe80000100800 */
[----:B------:R-:W-:Y:S04]  /*23df0*/  STL [R1+0xc4c], R18 ;  /* 0x000c4c1201007387 */ /* 0x000fe80000100800 */
        /* <DEDUP_REMOVED lines=176> */
[----:B------:R-:W2:Y:S04]  /*24900*/  LDL.LU R252, [R1+0x4ec] ;  /* 0x0004ec0001fc7983 */ /* 0x000ea80000300800 */
[----:B------:R3:W-:Y:S01]  /*24910*/  STL [R1+0xae4], R14 ;  /* 0x000ae40e01007387 */ /* 0x0007e20000100800 */
[----:B-1----:R-:W-:-:S03]  /*24920*/  SEL R16, R168, R134, !P1 ;  /* 0x00000086a8107207 */ /* 0x002fc60004800000 */
[----:B------:R1:W-:Y:S01]  /*24930*/  STL [R1+0xae0], R15 ;  /* 0x000ae00f01007387 */ /* 0x0003e20000100800 */
[C---:B---3--:R-:W-:Y:S02]  /*24940*/  SEL R14, R168.reuse, R131, !P1 ;  /* 0x00000083a80e7207 */ /* 0x048fe40004800000 */
[----:B-1----:R-:W-:-:S03]  /*24950*/  SEL R15, R168, R133, !P1 ;  /* 0x00000085a80f7207 */ /* 0x002fc60004800000 */
[----:B------:R1:W-:Y:S04]  /*24960*/  STL [R1+0xadc], R14 ;  /* 0x000adc0e01007387 */ /* 0x0003e80000100800 */
[----:B------:R3:W-:Y:S04]  /*24970*/  STL [R1+0xad8], R15 ;  /* 0x000ad80f01007387 */ /* 0x0007e80000100800 */
[----:B------:R4:W-:Y:S04]  /*24980*/  STL [R1+0xad4], R16 ;  /* 0x000ad41001007387 */ /* 0x0009e80000100800 */
[----:B------:R-:W2:Y:S01]  /*24990*/  LDL.LU R194, [R1+0x4f0] ;  /* 0x0004f00001c27983 */ /* 0x000ea20000300800 */
[----:B-1----:R-:W-:-:S02]  /*249a0*/  SEL R14, R168, R135, !P1 ;  /* 0x00000087a80e7207 */ /* 0x002fc40004800000 */
[----:B---3--:R-:W-:-:S03]  /*249b0*/  SEL R15, R168, R136, !P1 ;  /* 0x00000088a80f7207 */ /* 0x008fc60004800000 */
[----:B------:R1:W-:Y:S01]  /*249c0*/  STL [R1+0xad0], R14 ;  /* 0x000ad00e01007387 */ /* 0x0003e20000100800 */
[----:B----4-:R-:W-:-:S03]  /*249d0*/  SEL R16, R168, R139, !P1 ;  /* 0x0000008ba8107207 */ /* 0x010fc60004800000 */
[----:B------:R3:W-:Y:S01]  /*249e0*/  STL [R1+0xacc], R15 ;  /* 0x000acc0f01007387 */ /* 0x0007e20000100800 */
[C---:B-1----:R-:W-:Y:S02]  /*249f0*/  SEL R14, R168.reuse, R138, !P1 ;  /* 0x0000008aa80e7207 */ /* 0x042fe40004800000 */
[----:B---3--:R-:W-:-:S03]  /*24a00*/  SEL R15, R168, R140, !P1 ;  /* 0x0000008ca80f7207 */ /* 0x008fc60004800000 */
[----:B------:R1:W-:Y:S04]  /*24a10*/  STL [R1+0xac8], R14 ;  /* 0x000ac80e01007387 */ /* 0x0003e80000100800 */
[----:B------:R3:W-:Y:S04]  /*24a20*/  STL [R1+0xac4], R16 ;  /* 0x000ac41001007387 */ /* 0x0007e80000100800 */
[----:B------:R4:W-:Y:S01]  /*24a30*/  STL [R1+0xac0], R15 ;  /* 0x000ac00f01007387 */ /* 0x0009e20000100800 */
[C---:B-1----:R-:W-:Y:S02]  /*24a40*/  SEL R14, R168.reuse, R145, !P1 ;  /* 0x00000091a80e7207 */ /* 0x042fe40004800000 */
[----:B---3--:R-:W-:-:S03]  /*24a50*/  SEL R16, R168, R153, !P1 ;  /* 0x00000099a8107207 */ /* 0x008fc60004800000 */
[----:B------:R1:W-:Y:S01]  /*24a60*/  STL [R1+0xabc], R14 ;  /* 0x000abc0e01007387 */ /* 0x0003e20000100800 */
[----:B----4-:R-:W-:-:S03]  /*24a70*/  SEL R15, R168, R170, !P1 ;  /* 0x000000aaa80f7207 */ /* 0x010fc60004800000 */
        /* <DEDUP_REMOVED lines=34> */
[----:B------:R-:W-:Y:S01]  /*24ca0*/  STL [R1+0xa74], R14 ;  /* 0x000a740e01007387 */ /* 0x000fe20000100800 */
[----:B----4-:R-:W-:-:S03]  /*24cb0*/  SEL R15, R168, R189, !P1 ;  /* 0x000000bda80f7207 */ /* 0x010fc60004800000 */
[----:B------:R1:W-:Y:S01]  /*24cc0*/  STL [R1+0xa70], R16 ;  /* 0x000a701001007387 */ /* 0x0003e20000100800 */
[----:B------:R-:W-:-:S03]  /*24cd0*/  SEL R17, R168, R174, !P1 ;  /* 0x000000aea8117207 */ /* 0x000fc60004800000 */
[----:B------:R3:W-:Y:S01]  /*24ce0*/  STL [R1+0xa6c], R15 ;  /* 0x000a6c0f01007387 */ /* 0x0007e20000100800 */
[----:B-1----:R-:W-:-:S03]  /*24cf0*/  SEL R16, R168, R183, !P1 ;  /* 0x000000b7a8107207 */ /* 0x002fc60004800000 */
[----:B------:R1:W-:Y:S01]  /*24d00*/  STL [R1+0xa68], R17 ;  /* 0x000a681101007387 */ /* 0x0003e20000100800 */
[----:B---3--:R-:W-:-:S03]  /*24d10*/  SEL R15, R168, R90, !P1 ;  /* 0x0000005aa80f7207 */ /* 0x008fc60004800000 */
[----:B------:R-:W-:Y:S04]  /*24d20*/  STL [R1+0xa64], R16 ;  /* 0x000a641001007387 */ /* 0x000fe80000100800 */
[----:B------:R3:W-:Y:S01]  /*24d30*/  STL [R1+0xa60], R15 ;  /* 0x000a600f01007387 */ /* 0x0007e20000100800 */
[----:B------:R-:W-:Y:S02]  /*24d40*/  @!P3 IMAD.MOV R169, RZ, RZ, -R169 ;  /* 0x000000ffffa9b224 */ /* 0x000fe400078e0aa9 */
[----:B------:R-:W-:-:S05]  /*24d50*/  @!P4 IMAD.MOV R164, RZ, RZ, -R164 ;  /* 0x000000ffffa4c224 */ /* 0x000fca00078e0aa4 */
[----:B------:R-:W-:Y:S01]  /*24d60*/  SEL R251, R168, R164, !P1 ;  /* 0x000000a4a8fb7207 */ /* 0x000fe20004800000 */
[----:B------:R-:W-:Y:S01]  /*24d70*/  ULDC.64 UR4, c[0x0][0x118] ;  /* 0x0000460000047ab9 */ /* 0x000fe20000000a00 */
[----:B-1----:R-:W-:-:S05]  /*24d80*/  IMAD.MOV.U32 R17, RZ, RZ, c[0x0][0x188] ;  /* 0x00006200ff117624 */ /* 0x002fca00078e00ff */
[----:B------:R-:W-:-:S05]  /*24d90*/  SHF.L.U32 R230, R17, 0x2, RZ ;  /* 0x0000000211e67819 */ /* 0x000fca00000006ff */
[----:B------:R-:W-:-:S04]  /*24da0*/  IMAD.WIDE R240, R230, 0x4, R2 ;  /* 0x00000004e6f07825 */ /* 0x000fc800078e0202 */
[----:B------:R-:W-:-:S04]  /*24db0*/  IMAD.WIDE R238, R230, 0x4, R4 ;  /* 0x00000004e6ee7825 */ /* 0x000fc800078e0204 */
[----:B------:R-:W-:-:S04]  /*24dc0*/  IMAD.WIDE R236, R230, 0x4, R6 ;  /* 0x00000004e6ec7825 */ /* 0x000fc800078e0206 */
[----:B------:R-:W-:-:S04]  /*24dd0*/  IMAD.WIDE R234, R230, 0x4, R8 ;  /* 0x00000004e6ea7825 */ /* 0x000fc800078e0208 */
[----:B------:R-:W-:Y:S02]  /*24de0*/  IMAD.SHL.U32 R214, R17, 0x8, RZ ;  /* 0x0000000811d67824 */ /* 0x000fe400078e00ff */
[----:B------:R-:W-:-:S04]  /*24df0*/  IMAD.WIDE R232, R230, 0x4, R10 ;  /* 0x00000004e6e87825 */ /* 0x000fc800078e020a */
[----:B------:R-:W-:-:S04]  /*24e00*/  IMAD.WIDE R222, R214, 0x4, R2 ;  /* 0x00000004d6de7825 */ /* 0x000fc800078e0202 */
[----:B------:R-:W-:-:S04]  /*24e10*/  IMAD.WIDE R220, R214, 0x4, R4 ;  /* 0x00000004d6dc7825 */ /* 0x000fc800078e0204 */
[----:B------:R-:W-:-:S04]  /*24e20*/  IMAD.WIDE R218, R214, 0x4, R6 ;  /* 0x00000004d6da7825 */ /* 0x000fc800078e0206 */
[----:B------:R-:W-:-:S04]  /*24e30*/  IMAD.WIDE R216, R214, 0x4, R8 ;  /* 0x00000004d6d87825 */ /* 0x000fc800078e0208 */
[----:B------:R-:W-:-:S04]  /*24e40*/  IMAD.WIDE R226, R214, 0x4, R12 ;  /* 0x00000004d6e27825 */ /* 0x000fc800078e020c */
[----:B--2---:R-:W-:-:S05]  /*24e50*/  IMAD R14, R252, c[0x0][0x184], RZ ;  /* 0x00006100fc0e7a24 */ /* 0x004fca00078e02ff */
[----:B------:R-:W-:Y:S01]  /*24e60*/  LEA R248, P3, R14, c[0x0][0x160], 0x2 ;  /* 0x000058000ef87a11 */ /* 0x000fe200078610ff */
[----:B---3--:R-:W-:Y:S02]  /*24e70*/  IMAD R15, R194, c[0x0][0x184], RZ ;  /* 0x00006100c20f7a24 */ /* 0x008fe400078e02ff */
[----:B------:R-:W1:Y:S01]  /*24e80*/  S2R R194, SR_TID.X ;  /* 0x0000000000c27919 */ /* 0x000e620000002100 */
[----:B------:R-:W-:Y:S02]  /*24e90*/  LEA.HI.X.SX32 R249, R14, c[0x0][0x164], 0x2, P3 ;  /* 0x000059000ef97a11 */ /* 0x000fe400018f16ff */
[----:B------:R-:W-:Y:S02]  /*24ea0*/  LEA R246, P3, R15, c[0x0][0x160], 0x2 ;  /* 0x000058000ff67a11 */ /* 0x000fe400078610ff */
[C---:B------:R-:W-:Y:S02]  /*24eb0*/  SEL R252, R168.reuse, R98, !P1 ;  /* 0x00000062a8fc7207 */ /* 0x040fe40004800000 */
[----:B------:R-:W-:-:S02]  /*24ec0*/  SEL R168, R168, R169, !P1 ;  /* 0x000000a9a8a87207 */ /* 0x000fc40004800000 */
[----:B------:R-:W-:-:S03]  /*24ed0*/  LEA.HI.X.SX32 R247, R15, c[0x0][0x164], 0x2, P3 ;  /* 0x000059000ff77a11 */ /* 0x000fc600018f16ff */
[----:B------:R-:W-:Y:S01]  /*24ee0*/  IMAD R168, R168, c[0x0][0x190], RZ ;  /* 0x00006400a8a87a24 */ /* 0x000fe200078e02ff */
[----:B-1----:R-:W-:-:S05]  /*24ef0*/  LOP3.LUT R194, R194, 0x3f, RZ, 0xc0, !PT ;  /* 0x0000003fc2c27812 */ /* 0x002fca00078ec0ff */
[----:B------:R-:W-:Y:S01]  /*24f00*/  IMAD.SHL.U32 R16, R194, 0x4, RZ ;  /* 0x00000004c2107824 */ /* 0x000fe200078e00ff */
[----:B------:R-:W-:-:S04]  /*24f10*/  LEA R18, P3, R168, R0, 0x2 ;  /* 0x00000000a8127211 */ /* 0x000fc800078610ff */
[----:B------:R1:W-:Y:S01]  /*24f20*/  LDGSTS.E [R16], [R246.64], !P0 ;  /* 0x00000000f6107fae */ /* 0x0003e2000c121844 */
[----:B------:R-:W-:-:S03]  /*24f30*/  IADD3 R14, R199, -0x5, RZ ;  /* 0xfffffffbc70e7810 */ /* 0x000fc60007ffe0ff */
[----:B------:R1:W-:Y:S04]  /*24f40*/  LDGSTS.E [R16+0x100], [R248.64], !P0 ;  /* 0x00100000f8107fae */ /* 0x0003e8000c121844 */
[----:B------:R1:W-:Y:S04]  /*24f50*/  LDGSTS.E [R16+0x200], [R2.64], !P0 ;  /* 0x0020000002107fae */ /* 0x0003e8000c121844 */
[----:B------:R1:W-:Y:S01]  /*24f60*/  LDGSTS.E [R16+0x300], [R4.64], !P0 ;  /* 0x0030000004107fae */ /* 0x0003e2000c121844 */
[----:B------:R-:W-:-:S03]  /*24f70*/  LEA.HI.X.SX32 R19, R168, R250, 0x2, P3 ;  /* 0x000000faa8137211 */ /* 0x000fc600018f16ff */
[----:B------:R1:W-:Y:S01]  /*24f80*/  LDGSTS.E [R16+0x400], [R6.64], !P0 ;  /* 0x0040000006107fae */ /* 0x0003e2000c121844 */
[----:B------:R-:W-:-:S03]  /*24f90*/  IMAD.WIDE R244, R230, 0x4, R246 ;  /* 0x00000004e6f47825 */ /* 0x000fc600078e02f6 */
[----:B------:R1:W-:Y:S01]  /*24fa0*/  LDGSTS.E [R16+0x500], [R8.64], !P0 ;  /* 0x0050000008107fae */ /* 0x0003e2000c121844 */
[----:B------:R-:W-:-:S03]  /*24fb0*/  IMAD.WIDE R242, R230, 0x4, R248 ;  /* 0x00000004e6f27825 */ /* 0x000fc600078e02f8 */
[----:B------:R1:W-:Y:S04]  /*24fc0*/  LDGSTS.E [R16+0x600], [R10.64], !P0 ;  /* 0x006000000a107fae */ /* 0x0003e8000c121844 */
[----:B------:R1:W-:Y:S01]  /*24fd0*/  LDGSTS.E [R16+0x700], [R12.64], !P0 ;  /* 0x007000000c107fae */ /* 0x0003e2000c121844 */
[----:B------:R-:W-:-:S03]  /*24fe0*/  ISETP.GE.U32.AND P0, PT, R14, 0x7fffffbc, PT ;  /* 0x7fffffbc0e00780c */ /* 0x000fc60003f06070 */
[----:B------:R-:W-:Y:S04]  /*24ff0*/  STL.64 [R1+0x4da0], R18 ;  /* 0x004da01201007387 */ /* 0x000fe80000100a00 */
[----:B------:R2:W-:Y:S04]  /*25000*/  STL.64 [R1+0x89a0], R244 ;  /* 0x0089a0f401007387 */ /* 0x0005e80000100a00 */
[----:B------:R3:W-:Y:S01]  /*25010*/  STL.64 [R1+0x89a8], R242 ;  /* 0x0089a8f201007387 */ /* 0x0007e20000100a00 */
[----:B------:R-:W-:-:S03]  /*25020*/  IMAD.WIDE R230, R230, 0x4, R12 ;  /* 0x00000004e6e67825 */ /* 0x000fc600078e020c */
[----:B------:R-:W-:Y:S04]  /*25030*/  STL.64 [R1+0x89b0], R240 ;  /* 0x0089b0f001007387 */ /* 0x000fe80000100a00 */
[----:B------:R-:W-:Y:S01]  /*25040*/  STL.64 [R1+0x89b8], R238 ;  /* 0x0089b8ee01007387 */ /* 0x000fe20000100a00 */
[----:B------:R-:W-:-:S03]  /*25050*/  IMAD.WIDE R228, R214, 0x4, R246 ;  /* 0x00000004d6e47825 */ /* 0x000fc600078e02f6 */
[----:B------:R-:W-:Y:S04]  /*25060*/  STL [R1+0x89c4], R236 ;  /* 0x0089c4ec01007387 */ /* 0x000fe80000100800 */
[----:B------:R-:W-:Y:S01]  /*25070*/  STL [R1+0x89c0], R237 ;  /* 0x0089c0ed01007387 */ /* 0x000fe20000100800 */
[----:B------:R-:W-:-:S03]  /*25080*/  IMAD.WIDE R224, R214, 0x4, R248 ;  /* 0x00000004d6e07825 */ /* 0x000fc600078e02f8 */
[----:B------:R4:W-:Y:S04]  /*25090*/  STL [R1+0x89cc], R234 ;  /* 0x0089ccea01007387 */ /* 0x0009e80000100800 */
[----:B------:R-:W-:Y:S04]  /*250a0*/  STL [R1+0x89c8], R235 ;  /* 0x0089c8eb01007387 */ /* 0x000fe80000100800 */
[----:B------:R2:W-:Y:S04]  /*250b0*/  LDGSTS.E [R16+0x2000], [R244.64], !P0 ;  /* 0x02000000f4107fae */ /* 0x0005e8000c121844 */
[----:B------:R-:W-:Y:S04]  /*250c0*/  STL [R1+0x89d4], R232 ;  /* 0x0089d4e801007387 */ /* 0x000fe80000100800 */
[----:B------:R-:W-:Y:S01]  /*250d0*/  STL [R1+0x89d0], R233 ;  /* 0x0089d0e901007387 */ /* 0x000fe20000100800 */
[----:B--2---:R-:W-:-:S03]  /*250e0*/  IMAD.SHL.U32 R244, R194, 0x4, RZ ;  /* 0x00000004c2f47824 */ /* 0x004fc600078e00ff */
[----:B------:R-:W-:Y:S04]  /*250f0*/  STL [R1+0x89dc], R230 ;  /* 0x0089dce601007387 */ /* 0x000fe80000100800 */
[----:B------:R-:W-:Y:S04]  /*25100*/  STL [R1+0x89d8], R231 ;  /* 0x0089d8e701007387 */ /* 0x000fe80000100800 */
[----:B------:R-:W-:Y:S04]  /*25110*/  STL [R1+0x89e4], R228 ;  /* 0x0089e4e401007387 */ /* 0x000fe80000100800 */
[----:B------:R-:W-:Y:S04]  /*25120*/  STL [R1+0x89e0], R229 ;  /* 0x0089e0e501007387 */ /* 0x000fe80000100800 */
[----:B------:R3:W-:Y:S04]  /*25130*/  LDGSTS.E [R244+0x2100], [R242.64], !P0 ;  /* 0x02100000f2f47fae */ /* 0x0007e8000c121844 */
[----:B------:R-:W-:Y:S04]  /*25140*/  STL [R1+0x89ec], R224 ;  /* 0x0089ece001007387 */ /* 0x000fe80000100800 */
[----:B------:R-:W-:Y:S01]  /*25150*/  STL [R1+0x89e8], R225 ;  /* 0x0089e8e101007387 */ /* 0x000fe20000100800 */
[----:B---3--:R-:W-:-:S03]  /*25160*/  IMAD.MOV.U32 R243, RZ, RZ, c[0x0][0x188] ;  /* 0x00006200fff37624 */ /* 0x008fc600078e00ff */
[----:B------:R-:W-:Y:S01]  /*25170*/  STL [R1+0x89f4], R222 ;  /* 0x0089f4de01007387 */ /* 0x000fe20000100800 */
[----:B------:R-:W-:-:S03]  /*25180*/  IMAD.WIDE R214, R214, 0x4, R10 ;  /* 0x00000004d6d67825 */ /* 0x000fc600078e020a */
[----:B------:R-:W-:Y:S01]  /*25190*/  STL [R1+0x89f0], R223 ;  /* 0x0089f0df01007387 */ /* 0x000fe20000100800 */
[----:B------:R-:W-:-:S03]  /*251a0*/  IMAD R198, R243, 0xc, RZ ;  /* 0x0000000cf3c67824 */ /* 0x000fc600078e02ff */
[----:B------:R-:W-:Y:S04]  /*251b0*/  STL [R1+0x89fc], R220 ;  /* 0x0089fcdc01007387 */ /* 0x000fe80000100800 */
[----:B------:R-:W-:Y:S01]  /*251c0*/  STL [R1+0x89f8], R221 ;  /* 0x0089f8dd01007387 */ /* 0x000fe20000100800 */
[----:B------:R-:W-:-:S03]  /*251d0*/  IMAD.WIDE R212, R198, 0x4, R246 ;  /* 0x00000004c6d47825 */ /* 0x000fc600078e02f6 */
        /* <DEDUP_REMOVED lines=11> */
[----:B------:R-:W-:-:S03]  /*25290*/  IADD3 R114, R199, -0x30, RZ ;  /* 0xffffffd0c7727810 */ /* 0x000fc60007ffe0ff */
[----:B------:R-:W-:Y:S01]  /*252a0*/  STL [R1+0x8a24], R212 ;  /* 0x008a24d401007387 */ /* 0x000fe20000100800 */
[----:B------:R-:W-:-:S03]  /*252b0*/  IMAD.WIDE R204, R198, 0x4, R6 ;  /* 0x00000004c6cc7825 */ /* 0x000fc600078e0206 */
[----:B------:R-:W-:Y:S01]  /*252c0*/  STL [R1+0x8a20], R213 ;  /* 0x008a20d501007387 */ /* 0x000fe20000100800 */
[----:B------:R-:W-:-:S03]  /*252d0*/  IMAD.WIDE R202, R198, 0x4, R8 ;  /* 0x00000004c6ca7825 */ /* 0x000fc600078e0208 */
[----:B------:R-:W-:Y:S01]  /*252e0*/  STL [R1+0x8a2c], R210 ;  /* 0x008a2cd201007387 */ /* 0x000fe20000100800 */
[----:B------:R-:W-:-:S03]  /*252f0*/  SHF.L.U32 R182, R243, 0x4, RZ ;  /* 0x00000004f3b67819 */ /* 0x000fc600000006ff */
[----:B------:R-:W-:Y:S01]  /*25300*/  STL [R1+0x8a28], R211 ;  /* 0x008a28d301007387 */ /* 0x000fe20000100800 */
[----:B------:R-:W-:-:S03]  /*25310*/  ISETP.GE.U32.AND P4, PT, R114, 0x7fffff91, PT ;  /* 0x7fffff917200780c */ /* 0x000fc60003f86070 */
[----:B------:R-:W-:Y:S01]  /*25320*/  STL [R1+0x8a34], R208 ;  /* 0x008a34d001007387 */ /* 0x000fe20000100800 */
[----:B------:R-:W-:-:S03]  /*25330*/  IMAD.WIDE R200, R198, 0x4, R10 ;  /* 0x00000004c6c87825 */ /* 0x000fc600078e020a */
[----:B------:R-:W-:Y:S01]  /*25340*/  STL [R1+0x8a30], R209 ;  /* 0x008a30d101007387 */ /* 0x000fe20000100800 */
[----:B------:R-:W-:-:S03]  /*25350*/  IADD3 R114, R199, -0x2c, RZ ;  /* 0xffffffd4c7727810 */ /* 0x000fc60007ffe0ff */
[----:B------:R-:W-:Y:S01]  /*25360*/  STL [R1+0x8a3c], R206 ;  /* 0x008a3cce01007387 */ /* 0x000fe20000100800 */
[C---:B------:R-:W-:Y:S02]  /*25370*/  IADD3 R15, R199.reuse, -0x9, RZ ;  /* 0xfffffff7c70f7810 */ /* 0x040fe40007ffe0ff */
[----:B------:R-:W-:Y:S01]  /*25380*/  IADD3 R14, R199, -0xd, RZ ;  /* 0xfffffff3c70e7810 */ /* 0x000fe20007ffe0ff */
[----:B------:R-:W-:Y:S01]  /*25390*/  STL [R1+0x8a38], R207 ;  /* 0x008a38cf01007387 */ /* 0x000fe20000100800 */
[----:B------:R-:W-:-:S03]  /*253a0*/  IMAD.WIDE R198, R198, 0x4, R12 ;  /* 0x00000004c6c67825 */ /* 0x000fc600078e020c */
[----:B------:R-:W-:Y:S01]  /*253b0*/  STL [R1+0x8a44], R204 ;  /* 0x008a44cc01007387 */ /* 0x000fe20000100800 */
[----:B------:R-:W-:-:S03]  /*253c0*/  IMAD.WIDE R196, R182, 0x4, R246 ;  /* 0x00000004b6c47825 */ /* 0x000fc600078e02f6 */
        /* <DEDUP_REMOVED lines=14> */
[----:B------:R-:W-:Y:S01]  /*254b0*/  STL [R1+0x8a6c], R192 ;  /* 0x008a6cc001007387 */ /* 0x000fe20000100800 */
[----:B------:R-:W-:-:S03]  /*254c0*/  IMAD.WIDE R194, R182, 0x4, R12 ;  /* 0x00000004b6c27825 */ /* 0x000fc600078e020c */
[----:B------:R-:W-:Y:S01]  /*254d0*/  STL [R1+0x8a68], R193 ;  /* 0x008a68c101007387 */ /* 0x000fe20000100800 */
[----:B------:R-:W-:-:S03]  /*254e0*/  IMAD R166, R243, 0x14, RZ ;  /* 0x00000014f3a67824 */ /* 0x000fc600078e02ff */
[----:B------:R-:W-:Y:S01]  /*254f0*/  STL [R1+0x8a74], R190 ;  /* 0x008a74be01007387 */ /* 0x000fe20000100800 */
[----:B------:R-:W-:-:S03]  /*25500*/  IMAD.WIDE R182, R182, 0x4, R10 ;  /* 0x00000004b6b67825 */ /* 0x000fc600078e020a */
[----:B------:R-:W-:Y:S04]  /*25510*/  STL [R1+0x8a70], R191 ;  /* 0x008a70bf01007387 */ /* 0x000fe80000100800 */
        /* <DEDUP_REMOVED lines=20> */
[----:B------:R-:W-:-:S03]  /*25660*/  IMAD R150, R243, 0x18, RZ ;  /* 0x00000018f3967824 */ /* 0x000fc600078e02ff */
        /* <DEDUP_REMOVED lines=11> */
[----:B------:R-:W-:-:S03]  /*25720*/  ISETP.GE.U32.AND P3, PT, R15, 0x7fffffb8, PT ;  /* 0x7fffffb80f00780c */ /* 0x000fc60003f66070 */
        /* <DEDUP_REMOVED lines=13> */
[----:B------:R2:W-:Y:S04]  /*25800*/  LDGSTS.E [R244+0x2200], [R240.64], !P0 ;  /* 0x02200000f0f47fae */ /* 0x0005e8000c121844 */
[----:B------:R-:W-:Y:S01]  /*25810*/  STL [R1+0x8ae8], R161 ;  /* 0x008ae8a101007387 */ /* 0x000fe20000100800 */
[----:B------:R-:W-:-:S03]  /*25820*/  IMAD R134, R243, 0x1c, RZ ;  /* 0x0000001cf3867824 */ /* 0x000fc600078e02ff */
[----:B------:R3:W-:Y:S01]  /*25830*/  LDGSTS.E [R244+0x2300], [R238.64], !P0 ;  /* 0x02300000eef47fae */ /* 0x0007e2000c121844 */
[----:B------:R-:W-:-:S03]  /*25840*/  IMAD.WIDE R150, R150, 0x4, R10 ;  /* 0x0000000496967825 */ /* 0x000fc600078e020a */
[----:B------:R-:W-:Y:S04]  /*25850*/  STL [R1+0x8af4], R158 ;  /* 0x008af49e01007387 */ /* 0x000fe80000100800 */
[----:B------:R1:W-:Y:S04]  /*25860*/  LDGSTS.E [R244+0x2400], [R236.64], !P0 ;  /* 0x02400000ecf47fae */ /* 0x0003e8000c121844 */
[----:B------:R-:W-:Y:S04]  /*25870*/  STL [R1+0x8af0], R159 ;  /* 0x008af09f01007387 */ /* 0x000fe80000100800 */
[----:B------:R4:W-:Y:S04]  /*25880*/  LDGSTS.E [R244+0x2500], [R234.64], !P0 ;  /* 0x02500000eaf47fae */ /* 0x0009e8000c121844 */
[----:B------:R-:W-:Y:S01]  /*25890*/  STL [R1+0x8afc], R156 ;  /* 0x008afc9c01007387 */ /* 0x000fe20000100800 */
[----:B------:R-:W-:-:S03]  /*258a0*/  IMAD.MOV.U32 R245, RZ, RZ, c[0x0][0x180] ;  /* 0x00006000fff57624 */ /* 0x000fc600078e00ff */
[----:B------:R1:W-:Y:S04]  /*258b0*/  LDGSTS.E [R244+0x2600], [R232.64], !P0 ;  /* 0x02600000e8f47fae */ /* 0x0003e8000c121844 */
[----:B------:R-:W-:Y:S01]  /*258c0*/  STL [R1+0x8af8], R157 ;  /* 0x008af89d01007387 */ /* 0x000fe20000100800 */
[----:B------:R-:W-:-:S03]  /*258d0*/  IMAD.WIDE R148, R134, 0x4, R246 ;  /* 0x0000000486947825 */ /* 0x000fc600078e02f6 */
[----:B------:R1:W-:Y:S01]  /*258e0*/  LDGSTS.E [R244+0x2700], [R230.64], !P0 ;  /* 0x02700000e6f47fae */ /* 0x0003e2000c121844 */
[----:B------:R-:W-:-:S03]  /*258f0*/  ISETP.GE.U32.AND P0, PT, R14, 0x7fffffb4, PT ;  /* 0x7fffffb40e00780c */ /* 0x000fc60003f06070 */
[----:B------:R-:W-:Y:S04]  /*25900*/  STL [R1+0x8b04], R154 ;  /* 0x008b049a01007387 */ /* 0x000fe80000100800 */
[----:B------:R-:W-:Y:S01]  /*25910*/  STL [R1+0x8b00], R155 ;  /* 0x008b009b01007387 */ /* 0x000fe20000100800 */
[----:B------:R-:W-:-:S03]  /*25920*/  IMAD.WIDE R146, R134, 0x4, R248 ;  /* 0x0000000486927825 */ /* 0x000fc600078e02f8 */
[----:B------:R-:W-:Y:S04]  /*25930*/  STL [R1+0x8b0c], R152 ;  /* 0x008b0c9801007387 */ /* 0x000fe80000100800 */
[----:B------:R1:W-:Y:S04]  /*25940*/  LDGSTS.E [R244+0x4000], [R228.64], !P3 ;  /* 0x04000000e4f47fae */ /* 0x0003e8000d921844 */
[----:B------:R-:W-:Y:S01]  /*25950*/  STL [R1+0x8b08], R153 ;  /* 0x008b089901007387 */ /* 0x000fe20000100800 */
[----:B------:R-:W-:-:S03]  /*25960*/  IADD3 R14, R245, -0x11, RZ ;  /* 0xffffffeff50e7810 */ /* 0x000fc60007ffe0ff */
[----:B------:R1:W-:Y:S01]  /*25970*/  LDGSTS.E [R244+0x4100], [R224.64], !P3 ;  /* 0x04100000e0f47fae */ /* 0x0003e2000d921844 */
[----:B------:R-:W-:-:S03]  /*25980*/  IMAD.WIDE R144, R134, 0x4, R2 ;  /* 0x0000000486907825 */ /* 0x000fc600078e0202 */
[----:B------:R-:W-:Y:S04]  /*25990*/  STL [R1+0x8b14], R150 ;  /* 0x008b149601007387 */ /* 0x000fe80000100800 */
[----:B------:R1:W-:Y:S04]  /*259a0*/  LDGSTS.E [R244+0x4200], [R222.64], !P3 ;  /* 0x04200000def47fae */ /* 0x0003e8000d921844 */
[----:B------:R-:W-:Y:S01]  /*259b0*/  STL [R1+0x8b10], R151 ;  /* 0x008b109701007387 */ /* 0x000fe20000100800 */
[----:B------:R-:W-:-:S03]  /*259c0*/  IMAD.WIDE R142, R134, 0x4, R4 ;  /* 0x00000004868e7825 */ /* 0x000fc600078e0204 */
[----:B------:R1:W-:Y:S04]  /*259d0*/  LDGSTS.E [R244+0x4300], [R220.64], !P3 ;  /* 0x04300000dcf47fae */ /* 0x0003e8000d921844 */
        /* <DEDUP_REMOVED lines=9> */
[----:B------:R1:W-:Y:S01]  /*25a70*/  LDGSTS.E [R244+0x4700], [R226.64], !P3 ;  /* 0x04700000e2f47fae */ /* 0x0003e2000d921844 */
[----:B------:R-:W-:-:S03]  /*25a80*/  ISETP.GE.U32.AND P3, PT, R14, 0x7fffffb0, PT ;  /* 0x7fffffb00e00780c */ /* 0x000fc60003f66070 */
[----:B------:R-:W-:Y:S04]  /*25a90*/  STL [R1+0x8b2c], R146 ;  /* 0x008b2c9201007387 */ /* 0x000fe80000100800 */
[----:B------:R-:W-:Y:S01]  /*25aa0*/  STL [R1+0x8b28], R147 ;  /* 0x008b289301007387 */ /* 0x000fe20000100800 */
[----:B------:R-:W-:-:S03]  /*25ab0*/  IMAD.SHL.U32 R118, R243, 0x20, RZ ;  /* 0x00000020f3767824 */ /* 0x000fc600078e00ff */
[----:B------:R-:W-:Y:S01]  /*25ac0*/  STL [R1+0x8b34], R144 ;  /* 0x008b349001007387 */ /* 0x000fe20000100800 */
[----:B------:R-:W-:-:S03]  /*25ad0*/  IMAD.WIDE R136, R134, 0x4, R10 ;  /* 0x0000000486887825 */ /* 0x000fc600078e020a */
[----:B------:R-:W-:Y:S01]  /*25ae0*/  STL [R1+0x8b30], R145 ;  /* 0x008b309101007387 */ /* 0x000fe20000100800 */
[----:B------:R-:W-:-:S03]  /*25af0*/  IMAD.WIDE R134, R134, 0x4, R12 ;  /* 0x0000000486867825 */ /* 0x000fc600078e020c */
[----:B------:R1:W-:Y:S04]  /*25b00*/  LDGSTS.E [R244+0x6000], [R212.64], !P0 ;  /* 0x06000000d4f47fae */ /* 0x0003e8000c121844 */
[----:B------:R-:W-:Y:S01]  /*25b10*/  STL [R1+0x8b3c], R142 ;  /* 0x008b3c8e01007387 */ /* 0x000fe20000100800 */
[----:B------:R-:W-:-:S03]  /*25b20*/  IADD3 R14, R245, -0x15, RZ ;  /* 0xffffffebf50e7810 */ /* 0x000fc60007ffe0ff */
        /* <DEDUP_REMOVED lines=15> */
[----:B------:R1:W-:Y:S01]  /*25c20*/  LDGSTS.E [R244+0x6700], [R198.64], !P0 ;  /* 0x06700000c6f47fae */ /* 0x0003e2000c121844 */
[----:B------:R-:W-:-:S03]  /*25c30*/  ISETP.GE.U32.AND P0, PT, R14, 0x7fffffac, PT ;  /* 0x7fffffac0e00780c */ /* 0x000fc60003f06070 */
[----:B------:R-:W-:Y:S01]  /*25c40*/  STL [R1+0x8b50], R137 ;  /* 0x008b508901007387 */ /* 0x000fe20000100800 */
[----:B------:R-:W-:-:S03]  /*25c50*/  IMAD.WIDE R124, R118, 0x4, R4 ;  /* 0x00000004767c7825 */ /* 0x000fc600078e0204 */
[----:B------:R-:W-:Y:S04]  /*25c60*/  STL [R1+0x8b5c], R134 ;  /* 0x008b5c8601007387 */ /* 0x000fe80000100800 */
        /* <DEDUP_REMOVED lines=20> */
[----:B------:R-:W-:Y:S04]  /*25db0*/  STL [R1+0x8b7c], R124 ;  /* 0x008b7c7c01007387 */ /* 0x000fe80000100800 */
[----:B------:R1:W-:Y:S01]  /*25dc0*/  LDGSTS.E [R244+0x8700], [R194.64], !P3 ;  /* 0x08700000c2f47fae */ /* 0x0003e2000d921844 */
[----:B------:R-:W-:-:S03]  /*25dd0*/  ISETP.GE.U32.AND P3, PT, R14, 0x7fffffa8, PT ;  /* 0x7fffffa80e00780c */ /* 0x000fc60003f66070 */
[----:B------:R-:W-:Y:S01]  /*25de0*/  STL [R1+0x8b78], R125 ;  /* 0x008b787d01007387 */ /* 0x000fe20000100800 */
[----:B------:R-:W-:-:S03]  /*25df0*/  IMAD.WIDE R116, R102, 0x4, R246 ;  /* 0x0000000466747825 */ /* 0x000fc600078e02f6 */
[----:B------:R-:W-:Y:S01]  /*25e00*/  STL [R1+0x8b84], R122 ;  /* 0x008b847a01007387 */ /* 0x000fe20000100800 */
[----:B------:R-:W-:-:S03]  /*25e10*/  ISETP.GE.U32.AND P1, PT, R114, 0x7fffff95, PT ;  /* 0x7fffff957200780c */ /* 0x000fc60003f26070 */
        /* <DEDUP_REMOVED lines=26> */
[----:B------:R-:W-:-:S03]  /*25fc0*/  IMAD R86, R243, 0x28, RZ ;  /* 0x00000028f3567824 */ /* 0x000fc600078e02ff */
[----:B------:R-:W-:Y:S01]  /*25fd0*/  STL [R1+0x8bb4], R112 ;  /* 0x008bb47001007387 */ /* 0x000fe20000100800 */
[----:B------:R-:W-:-:S03]  /*25fe0*/  IMAD.WIDE R104, R102, 0x4, R10 ;  /* 0x0000000466687825 */ /* 0x000fc600078e020a */
        /* <DEDUP_REMOVED lines=24> */
[----:B------:R-:W-:Y:S01]  /*26170*/  STL [R1+0x8bdc], R102 ;  /* 0x008bdc6601007387 */ /* 0x000fe20000100800 */
[----:B------:R-:W-:-:S03]  /*26180*/  IMAD.WIDE R98, R86, 0x4, R12 ;  /* 0x0000000456627825 */ /* 0x000fc600078e020c */
[----:B------:R-:W-:Y:S01]  /*26190*/  STL [R1+0x8bd8], R103 ;  /* 0x008bd86701007387 */ /* 0x000fe20000100800 */
[----:B------:R-:W-:-:S03]  /*261a0*/  IMAD.WIDE R96, R86, 0x4, R10 ;  /* 0x0000000456607825 */ /* 0x000fc600078e020a */
[----:B------:R1:W-:Y:S01]  /*261b0*/  LDGSTS.E [R244+0xe000], [R148.64], !P0 ;  /* 0x0e00000094f47fae */ /* 0x0003e2000c121844 */
[----:B------:R-:W-:-:S03]  /*261c0*/  IMAD.WIDE R94, R86, 0x4, R8 ;  /* 0x00000004565e7825 */ /* 0x000fc600078e0208 */
[----:B------:R-:W-:Y:S01]  /*261d0*/  STL [R1+0x8be4], R100 ;  /* 0x008be46401007387 */ /* 0x000fe20000100800 */
[----:B------:R-:W-:-:S03]  /*261e0*/  IMAD.WIDE R86, R86, 0x4, R6 ;  /* 0x0000000456567825 */ /* 0x000fc600078e0206 */
[----:B------:R1:W-:Y:S01]  /*261f0*/  LDGSTS.E [R244+0xe100], [R146.64], !P0 ;  /* 0x0e10000092f47fae */ /* 0x0003e2000c121844 */
[----:B------:R-:W-:-:S03]  /*26200*/  IADD3 R14, R245, -0x25, RZ ;  /* 0xffffffdbf50e7810 */ /* 0x000fc60007ffe0ff */
[----:B------:R-:W-:Y:S04]  /*26210*/  STL [R1+0x8be0], R101 ;  /* 0x008be06501007387 */ /* 0x000fe80000100800 */
[----:B------:R1:W-:Y:S04]  /*26220*/  LDGSTS.E [R244+0xe200], [R144.64], !P0 ;  /* 0x0e20000090f47fae */ /* 0x0003e8000c121844 */
[----:B------:R-:W-:Y:S04]  /*26230*/  STL [R1+0x8bec], R92 ;  /* 0x008bec5c01007387 */ /* 0x000fe80000100800 */
[----:B------:R1:W-:Y:S04]  /*26240*/  LDGSTS.E [R244+0xe300], [R142.64], !P0 ;  /* 0x0e3000008ef47fae */ /* 0x0003e8000c121844 */
[----:B------:R-:W-:Y:S01]  /*26250*/  STL [R1+0x8be8], R93 ;  /* 0x008be85d01007387 */ /* 0x000fe20000100800 */
[----:B------:R-:W-:-:S03]  /*26260*/  IMAD R70, R243, 0x2c, RZ ;  /* 0x0000002cf3467824 */ /* 0x000fc600078e02ff */
[----:B------:R1:W-:Y:S04]  /*26270*/  LDGSTS.E [R244+0xe400], [R140.64], !P0 ;  /* 0x0e4000008cf47fae */ /* 0x0003e8000c121844 */
        /* <DEDUP_REMOVED lines=24> */
[----:B------:R-:W-:Y:S01]  /*26400*/  STL [R1+0x8c1c], R98 ;  /* 0x008c1c6201007387 */ /* 0x000fe20000100800 */
[----:B------:R-:W-:-:S03]  /*26410*/  IMAD.WIDE R82, R70, 0x4, R12 ;  /* 0x0000000446527825 */ /* 0x000fc600078e020c */
[----:B------:R1:W-:Y:S01]  /*26420*/  LDGSTS.E [R244+0x10500], [R120.64], !P3 ;  /* 0x1050000078f47fae */ /* 0x0003e2000d921844 */
[----:B------:R-:W-:-:S03]  /*26430*/  IMAD.WIDE R80, R70, 0x4, R10 ;  /* 0x0000000446507825 */ /* 0x000fc600078e020a */
[----:B------:R-:W-:Y:S01]  /*26440*/  STL [R1+0x8c18], R99 ;  /* 0x008c186301007387 */ /* 0x000fe20000100800 */
[----:B------:R-:W-:-:S03]  /*26450*/  IMAD.WIDE R78, R70, 0x4, R8 ;  /* 0x00000004464e7825 */ /* 0x000fc600078e0208 */
[----:B------:R1:W-:Y:S01]  /*26460*/  LDGSTS.E [R244+0x10600], [R118.64], !P3 ;  /* 0x1060000076f47fae */ /* 0x0003e2000d921844 */
[----:B------:R-:W-:-:S03]  /*26470*/  IMAD.WIDE R70, R70, 0x4, R6 ;  /* 0x0000000446467825 */ /* 0x000fc600078e0206 */
[----:B------:R-:W-:Y:S04]  /*26480*/  STL [R1+0x8c24], R84 ;  /* 0x008c245401007387 */ /* 0x000fe80000100800 */
[----:B------:R1:W-:Y:S01]  /*26490*/  LDGSTS.E [R244+0x10700], [R130.64], !P3 ;  /* 0x1070000082f47fae */ /* 0x0003e2000d921844 */
[----:B------:R-:W-:-:S03]  /*264a0*/  ISETP.GE.U32.AND P3, PT, R14, 0x7fffff98, PT ;  /* 0x7fffff980e00780c */ /* 0x000fc60003f66070 */
[----:B------:R-:W-:Y:S04]  /*264b0*/  STL [R1+0x8c20], R85 ;  /* 0x008c205501007387 */ /* 0x000fe80000100800 */
[----:B------:R-:W-:Y:S04]  /*264c0*/  STL [R1+0x8c2c], R76 ;  /* 0x008c2c4c01007387 */ /* 0x000fe80000100800 */
[----:B------:R-:W-:Y:S01]  /*264d0*/  STL [R1+0x8c28], R77 ;  /* 0x008c284d01007387 */ /* 0x000fe20000100800 */
[----:B------:R-:W-:-:S03]  /*264e0*/  IMAD R54, R243, 0x30, RZ ;  /* 0x00000030f3367824 */ /* 0x000fc600078e02ff */
[----:B------:R-:W-:Y:S04]  /*264f0*/  STL [R1+0x8c34], R74 ;  /* 0x008c344a01007387 */ /* 0x000fe80000100800 */
[----:B------:R1:W-:Y:S04]  /*26500*/  LDGSTS.E [R244+0x12000], [R116.64], !P0 ;  /* 0x1200000074f47fae */ /* 0x0003e8000c121844 */
[----:B------:R-:W-:Y:S01]  /*26510*/  STL [R1+0x8c30], R75 ;  /* 0x008c304b01007387 */ /* 0x000fe20000100800 */
[----:B------:R-:W-:-:S03]  /*26520*/  IADD3 R14, R245, -0x2d, RZ ;  /* 0xffffffd3f50e7810 */ /* 0x000fc60007ffe0ff */
        /* <DEDUP_REMOVED lines=28> */
[----:B------:R-:W-:Y:S01]  /*266f0*/  STL [R1+0x8c64], R68 ;  /* 0x008c644401007387 */ /* 0x000fe20000100800 */
[----:B------:R-:W-:-:S03]  /*26700*/  IMAD.WIDE R54, R54, 0x4, R6 ;  /* 0x0000000436367825 */ /* 0x000fc600078e0206 */
[----:B------:R1:W-:Y:S04]  /*26710*/  LDGSTS.E [R244+0x14200], [R90.64], !P3 ;  /* 0x142000005af47fae */ /* 0x0003e8000d921844 */
        /* <DEDUP_REMOVED lines=10> */
[----:B------:R1:W-:Y:S01]  /*267c0*/  LDGSTS.E [R244+0x14700], [R98.64], !P3 ;  /* 0x1470000062f47fae */ /* 0x0003e2000d921844 */
[----:B------:R-:W-:-:S03]  /*267d0*/  ISETP.GE.U32.AND P3, PT, R14, 0x7fffff90, PT ;  /* 0x7fffff900e00780c */ /* 0x000fc60003f66070 */
[----:B------:R-:W-:Y:S04]  /*267e0*/  STL [R1+0x8c7c], R56 ;  /* 0x008c7c3801007387 */ /* 0x000fe80000100800 */
        /* <DEDUP_REMOVED lines=32> */
[----:B------:R1:W-:Y:S04]  /*269f0*/  LDGSTS.E [R244+0x18000], [R68.64], !P3 ;  /* 0x1800000044f47fae */ /* 0x0003e8000d921844 */
[----:B------:R-:W-:Y:S01]  /*26a00*/  STL [R1+0x8cb4], R42 ;  /* 0x008cb42a01007387 */ /* 0x000fe20000100800 */
[----:B------:R-:W-:-:S03]  /*26a10*/  IADD3 R14, R245, -0x39, RZ ;  /* 0xffffffc7f50e7810 */ /* 0x000fc60007ffe0ff */
[----:B------:R1:W-:Y:S04]  /*26a20*/  LDGSTS.E [R244+0x18100], [R60.64], !P3 ;  /* 0x181000003cf47fae */ /* 0x0003e8000d921844 */
[----:B------:R-:W-:Y:S04]  /*26a30*/  STL [R1+0x8cb0], R43 ;  /* 0x008cb02b01007387 */ /* 0x000fe80000100800 */
        /* <DEDUP_REMOVED lines=35> */
[----:B----4-:R-:W-:-:S03]  /*26c70*/  IMAD R234, R243, 0x3c, RZ ;  /* 0x0000003cf3ea7824 */ /* 0x010fc600078e02ff */
        /* <DEDUP_REMOVED lines=8> */
[----:B--2---:R-:W-:-:S03]  /*26d00*/  IMAD.WIDE R240, R234, 0x4, R12 ;  /* 0x00000004eaf07825 */ /* 0x004fc600078e020c */
[----:B------:R-:W-:Y:S01]  /*26d10*/  STL [R1+0x8d04], R22 ;  /* 0x008d041601007387 */ /* 0x000fe20000100800 */
[----:B---3--:R-:W-:-:S03]  /*26d20*/  IMAD.WIDE R238, R234, 0x4, R10 ;  /* 0x00000004eaee7825 */ /* 0x008fc600078e020a */
[----:B------:R4:W-:Y:S04]  /*26d30*/  LDGSTS.E [R244+0x1c000], [R36.64], !P3 ;  /* 0x1c00000024f47fae */ /* 0x0009e8000d921844 */
[----:B------:R2:W-:Y:S01]  /*26d40*/  STL [R1+0x8d00], R23 ;  /* 0x008d001701007387 */ /* 0x0005e20000100800 */
[----:B------:R-:W-:-:S03]  /*26d50*/  IADD3 R14, R245, -0x2, RZ ;  /* 0xfffffffef50e7810 */ /* 0x000fc60007ffe0ff */
[----:B------:R3:W-:Y:S01]  /*26d60*/  LDGSTS.E [R244+0x1c100], [R28.64], !P3 ;  /* 0x1c1000001cf47fae */ /* 0x0007e2000d921844 */
[----:B-1----:R-:W-:-:S03]  /*26d70*/  IMAD.WIDE R236, R234, 0x4, R8 ;  /* 0x00000004eaec7825 */ /* 0x002fc600078e0208 */
        /* <DEDUP_REMOVED lines=8> */
[----:B------:R1:W-:Y:S01]  /*26e00*/  STL [R1+0x8d10], R33 ;  /* 0x008d102101007387 */ /* 0x0003e20000100800 */
[----:B------:R-:W-:-:S03]  /*26e10*/  IMAD.WIDE R16, R234, 0x4, R2 ;  /* 0x00000004ea107825 */ /* 0x000fc600078e0202 */
[----:B------:R1:W-:Y:S04]  /*26e20*/  LDGSTS.E [R244+0x1c500], [R30.64], !P3 ;  /* 0x1c5000001ef47fae */ /* 0x0003e8000d921844 */
[----:B------:R-:W-:Y:S01]  /*26e30*/  STL [R1+0x8d1c], R34 ;  /* 0x008d1c2201007387 */ /* 0x000fe20000100800 */
[----:B--2---:R-:W-:-:S03]  /*26e40*/  IMAD.WIDE R22, R234, 0x4, R6 ;  /* 0x00000004ea167825 */ /* 0x004fc600078e0206 */
[----:B------:R1:W-:Y:S04]  /*26e50*/  LDGSTS.E [R244+0x1c600], [R32.64], !P3 ;  /* 0x1c60000020f47fae */ /* 0x0003e8000d921844 */
[----:B------:R-:W-:Y:S04]  /*26e60*/  STL [R1+0x8d18], R35 ;  /* 0x008d182301007387 */ /* 0x000fe80000100800 */
[----:B------:R4:W-:Y:S01]  /*26e70*/  LDGSTS.E [R244+0x1c700], [R34.64], !P3 ;  /* 0x1c70000022f47fae */ /* 0x0009e2000d921844 */
[----:B------:R-:W-:Y:S01]  /*26e80*/  ISETP.GE.U32.AND P3, PT, R14, 0x7fffffbf, PT ;  /* 0x7fffffbf0e00780c */ /* 0x000fe20003f66070 */
[----:B------:R-:W-:-:S02]  /*26e90*/  IMAD.WIDE R14, R234, 0x4, R4 ;  /* 0x00000004ea0e7825 */ /* 0x000fc400078e0204 */
[----:B------:R-:W-:Y:S04]  /*26ea0*/  STL.64 [R1+0x18], R240 ;  /* 0x000018f001007387 */ /* 0x000fe80000100a00 */
[----:B------:R-:W-:Y:S04]  /*26eb0*/  STL.64 [R1+0x10], R238 ;  /* 0x000010ee01007387 */ /* 0x000fe80000100a00 */
[----:B------:R-:W-:Y:S04]  /*26ec0*/  STL.64 [R1+0x8], R236 ;  /* 0x000008ec01007387 */ /* 0x000fe80000100a00 */
[----:B------:R-:W-:Y:S04]  /*26ed0*/  STL [R1+0x8d24], R20 ;  /* 0x008d241401007387 */ /* 0x000fe80000100800 */
[----:B------:R2:W-:Y:S04]  /*26ee0*/  LDGSTS.E [R244+0x1e000], [R20.64], !P0 ;  /* 0x1e00000014f47fae */ /* 0x0005e8000c121844 */
[----:B------:R-:W-:Y:S01]  /*26ef0*/  STL [R1+0x8d20], R21 ;  /* 0x008d201501007387 */ /* 0x000fe20000100800 */
[----:B------:R-:W-:-:S03]  /*26f00*/  IADD3 R242, R245, -0x6, RZ ;  /* 0xfffffffaf5f27810 */ /* 0x000fc60007ffe0ff */
[----:B------:R-:W-:Y:S04]  /*26f10*/  STL.64 [R1], R22 ;  /* 0x0000001601007387 */ /* 0x000fe80000100a00 */
[----:B------:R1:W-:Y:S04]  /*26f20*/  LDGSTS.E [R244+0x1e100], [R18.64], !P0 ;  /* 0x1e10000012f47fae */ /* 0x0003e8000c121844 */
[----:B------:R-:W-:Y:S04]  /*26f30*/  STL [R1+0x8d2c], R18 ;  /* 0x008d2c1201007387 */ /* 0x000fe80000100800 */
[----:B------:R2:W-:Y:S04]  /*26f40*/  LDGSTS.E [R244+0x1e200], [R16.64], !P0 ;  /* 0x1e20000010f47fae */ /* 0x0005e8000c121844 */
[----:B------:R2:W-:Y:S04]  /*26f50*/  STL [R1+0x8d28], R19 ;  /* 0x008d281301007387 */ /* 0x0005e80000100800 */
[----:B------:R2:W-:Y:S01]  /*26f60*/  LDGSTS.E [R244+0x1e300], [R14.64], !P0 ;  /* 0x1e3000000ef47fae */ /* 0x0005e2000c121844 */
[----:B-1----:R-:W-:-:S03]  /*26f70*/  IMAD.WIDE R32, R243, 0x4, R246 ;  /* 0x00000004f3207825 */ /* 0x002fc600078e02f6 */
[----:B------:R-:W-:Y:S04]  /*26f80*/  STL [R1+0x8d34], R16 ;  /* 0x008d341001007387 */ /* 0x000fe80000100800 */
[----:B------:R1:W-:Y:S04]  /*26f90*/  LDGSTS.E [R244+0x1e400], [R22.64], !P0 ;  /* 0x1e40000016f47fae */ /* 0x0003e8000c121844 */
[----:B------:R1:W-:Y:S04]  /*26fa0*/  STL [R1+0x8d30], R17 ;  /* 0x008d301101007387 */ /* 0x0003e80000100800 */
[----:B------:R4:W-:Y:S01]  /*26fb0*/  LDGSTS.E [R244+0x1e500], [R236.64], !P0 ;  /* 0x1e500000ecf47fae */ /* 0x0009e2000c121844 */
[----:B--2---:R-:W-:-:S03]  /*26fc0*/  IMAD.WIDE R18, R243, 0x4, R10 ;  /* 0x00000004f3127825 */ /* 0x004fc600078e020a */
[----:B------:R-:W-:Y:S01]  /*26fd0*/  STL [R1+0x8d3c], R14 ;  /* 0x008d3c0e01007387 */ /* 0x000fe20000100800 */
[----:B------:R-:W-:-:S03]  /*26fe0*/  IMAD.WIDE R30, R243, 0x4, R248 ;  /* 0x00000004f31e7825 */ /* 0x000fc600078e02f8 */
[----:B------:R4:W-:Y:S01]  /*26ff0*/  LDGSTS.E [R244+0x1e600], [R238.64], !P0 ;  /* 0x1e600000eef47fae */ /* 0x0009e2000c121844 */
[----:B-1----:R-:W-:-:S03]  /*27000*/  IMAD.WIDE R16, R243, 0x4, R12 ;  /* 0x00000004f3107825 */ /* 0x002fc600078e020c */
[----:B------:R1:W-:Y:S01]  /*27010*/  STL [R1+0x8d38], R15 ;  /* 0x008d380f01007387 */ /* 0x0003e20000100800 */
[----:B------:R-:W-:-:S03]  /*27020*/  IMAD.WIDE R20, R243, 0x4, R8 ;  /* 0x00000004f3147825 */ /* 0x000fc600078e0208 */
[----:B------:R4:W-:Y:S01]  /*27030*/  LDGSTS.E [R244+0x1e700], [R240.64], !P0 ;  /* 0x1e700000f0f47fae */ /* 0x0009e2000c121844 */
[----:B------:R-:W-:Y:S01]  /*27040*/  ISETP.GE.U32.AND P0, PT, R242, 0x7fffffbb, PT ;  /* 0x7fffffbbf200780c */ /* 0x000fe20003f06070 */
[----:B---3--:R-:W-:Y:S01]  /*27050*/  IMAD.WIDE R28, R243, 0x4, R2 ;  /* 0x00000004f31c7825 */ /* 0x008fe200078e0202 */
[----:B-1----:R-:W-:-:S03]  /*27060*/  LOP3.LUT R15, R244, 0x20, RZ, 0x3c, !PT ;  /* 0x00000020f40f7812 */ /* 0x002fc600078e3cff */
[C---:B------:R-:W-:Y:S01]  /*27070*/  IMAD.WIDE R26, R243.reuse, 0x4, R4 ;  /* 0x00000004f31a7825 */ /* 0x040fe200078e0204 */
[----:B------:R1:W-:Y:S03]  /*27080*/  STL.64 [R1+0x20], R32 ;  /* 0x0000202001007387 */ /* 0x0003e60000100a00 */
[C---:B------:R-:W-:Y:S01]  /*27090*/  IMAD R22, R243.reuse, 0x5, RZ ;  /* 0x00000005f3167824 */ /* 0x040fe200078e02ff */
[----:B------:R-:W-:Y:S01]  /*270a0*/  STL.64 [R1+0x58], R16 ;  /* 0x0000581001007387 */ /* 0x000fe20000100a00 */
[----:B------:R-:W-:-:S03]  /*270b0*/  IMAD.WIDE R24, R243, 0x4, R6 ;  /* 0x00000004f3187825 */ /* 0x000fc600078e0206 */
[----:B------:R1:W-:Y:S01]  /*270c0*/  LDGSTS.E [R15+0x800], [R32.64], !P3 ;  /* 0x00800000200f7fae */ /* 0x0003e2000d921844 */
[----:B------:R-:W-:-:S03]  /*270d0*/  IADD3 R14, R245, -0xa, RZ ;  /* 0xfffffff6f50e7810 */ /* 0x000fc60007ffe0ff */
[----:B------:R-:W-:Y:S04]  /*270e0*/  STL.64 [R1+0x50], R18 ;  /* 0x0000501201007387 */ /* 0x000fe80000100a00 */
[----:B------:R2:W-:Y:S04]  /*270f0*/  LDGSTS.E [R15+0x900], [R30.64], !P3 ;  /* 0x009000001e0f7fae */ /* 0x0005e8000d921844 */
[----:B------:R-:W-:Y:S01]  /*27100*/  STL.64 [R1+0x48], R20 ;  /* 0x0000481401007387 */ /* 0x000fe20000100a00 */
[----:B-1----:R-:W-:-:S03]  /*27110*/  IMAD.WIDE R32, R22, 0x4, R246 ;  /* 0x0000000416207825 */ /* 0x002fc600078e02f6 */
[----:B------:R1:W-:Y:S04]  /*27120*/  LDGSTS.E [R15+0xa00], [R28.64], !P3 ;  /* 0x00a000001c0f7fae */ /* 0x0003e8000d921844 */
[----:B------:R2:W-:Y:S04]  /*27130*/  STL.64 [R1+0x28], R30 ;  /* 0x0000281e01007387 */ /* 0x0005e80000100a00 */
[----:B------:R3:W-:Y:S04]  /*27140*/  LDGSTS.E [R15+0xb00], [R26.64], !P3 ;  /* 0x00b000001a0f7fae */ /* 0x0007e8000d921844 */
[----:B------:R1:W-:Y:S04]  /*27150*/  STL.64 [R1+0x30], R28 ;  /* 0x0000301c01007387 */ /* 0x0003e80000100a00 */
[----:B------:R3:W-:Y:S01]  /*27160*/  LDGSTS.E [R15+0xc00], [R24.64], !P3 ;  /* 0x00c00000180f7fae */ /* 0x0007e2000d921844 */
[----:B--2---:R-:W-:-:S03]  /*27170*/  IMAD.WIDE R30, R22, 0x4, R248 ;  /* 0x00000004161e7825 */ /* 0x004fc600078e02f8 */
[----:B------:R3:W-:Y:S04]  /*27180*/  STL.64 [R1+0x38], R26 ;  /* 0x0000381a01007387 */ /* 0x0007e80000100a00 */
[----:B------:R2:W-:Y:S01]  /*27190*/  LDGSTS.E [R15+0xd00], [R20.64], !P3 ;  /* 0x00d00000140f7fae */ /* 0x0005e2000d921844 */
[----:B-1----:R-:W-:-:S03]  /*271a0*/  IMAD.WIDE R28, R22, 0x4, R2 ;  /* 0x00000004161c7825 */ /* 0x002fc600078e0202 */
[----:B------:R1:W-:Y:S04]  /*271b0*/  STL.64 [R1+0x40], R24 ;  /* 0x0000401801007387 */ /* 0x0003e80000100a00 */
[----:B------:R4:W-:Y:S01]  /*271c0*/  LDGSTS.E [R15+0xe00], [R18.64], !P3 ;  /* 0x00e00000120f7fae */ /* 0x0009e2000d921844 */
[----:B---3--:R-:W-:-:S03]  /*271d0*/  IMAD.WIDE R26, R22, 0x4, R4 ;  /* 0x00000004161a7825 */ /* 0x008fc600078e0204 */
[----:B------:R3:W-:Y:S01]  /*271e0*/  LDGSTS.E [R15+0xf00], [R16.64], !P3 ;  /* 0x00f00000100f7fae */ /* 0x0007e2000d921844 */
[----:B------:R-:W-:Y:S01]  /*271f0*/  ISETP.GE.U32.AND P3, PT, R14, 0x7fffffb7, PT ;  /* 0x7fffffb70e00780c */ /* 0x000fe20003f66070 */
[C---:B--2---:R-:W-:Y:S02]  /*27200*/  IMAD.WIDE R20, R22.reuse, 0x4, R8 ;  /* 0x0000000416147825 */ /* 0x044fe400078e0208 */
[----:B------:R2:W-:Y:S02]  /*27210*/  LDGSTS.E [R15+0x2800], [R32.64], !P0 ;  /* 0x02800000200f7fae */ /* 0x0005e4000c121844 */
[C---:B-1----:R-:W-:Y:S02]  /*27220*/  IMAD.WIDE R24, R22.reuse, 0x4, R6 ;  /* 0x0000000416187825 */ /* 0x042fe400078e0206 */
[----:B------:R1:W-:Y:S02]  /*27230*/  LDGSTS.E [R15+0x2900], [R30.64], !P0 ;  /* 0x029000001e0f7fae */ /* 0x0003e4000c121844 */
[----:B----4-:R-:W-:-:S02]  /*27240*/  IMAD.WIDE R18, R22, 0x4, R10 ;  /* 0x0000000416127825 */ /* 0x010fc400078e020a */
[----:B------:R4:W-:Y:S02]  /*27250*/  LDGSTS.E [R15+0x2a00], [R28.64], !P0 ;  /* 0x02a000001c0f7fae */ /* 0x0009e4000c121844 */
[----:B---3--:R-:W-:Y:S01]  /*27260*/  IMAD.WIDE R16, R22, 0x4, R12 ;  /* 0x0000000416107825 */ /* 0x008fe200078e020c */
[----:B------:R-:W-:Y:S01]  /*27270*/  IADD3 R14, R245, -0xe, RZ ;  /* 0xfffffff2f50e7810 */ /* 0x000fe20007ffe0ff */
[----:B------:R3:W-:Y:S02]  /*27280*/  LDGSTS.E [R15+0x2b00], [R26.64], !P0 ;  /* 0x02b000001a0f7fae */ /* 0x0007e4000c121844 */
[----:B------:R-:W-:Y:S02]  /*27290*/  IMAD R23, R243, 0x9, RZ ;  /* 0x00000009f3177824 */ /* 0x000fe400078e02ff */
[----:B------:R2:W-:Y:S04]  /*272a0*/  STL.64 [R1+0x60], R32 ;  /* 0x0000602001007387 */ /* 0x0005e80000100a00 */
[----:B------:R1:W-:Y:S04]  /*272b0*/  LDGSTS.E [R15+0x2c00], [R24.64], !P0 ;  /* 0x02c00000180f7fae */ /* 0x0003e8000c121844 */
[----:B------:R-:W-:Y:S04]  /*272c0*/  STL.64 [R1+0x98], R16 ;  /* 0x0000981001007387 */ /* 0x000fe80000100a00 */
[----:B------:R1:W-:Y:S01]  /*272d0*/  LDGSTS.E [R15+0x2d00], [R20.64], !P0 ;  /* 0x02d00000140f7fae */ /* 0x0003e2000c121844 */
[----:B--2---:R-:W-:-:S03]  /*272e0*/  IMAD.WIDE R32, R23, 0x4, R246 ;  /* 0x0000000417207825 */ /* 0x004fc600078e02f6 */
[----:B------:R2:W-:Y:S04]  /*272f0*/  STL.64 [R1+0x90], R18 ;  /* 0x0000901201007387 */ /* 0x0005e80000100a00 */
[----:B------:R2:W-:Y:S04]  /*27300*/  LDGSTS.E [R15+0x2e00], [R18.64], !P0 ;  /* 0x02e00000120f7fae */ /* 0x0005e8000c121844 */
[----:B------:R1:W-:Y:S04]  /*27310*/  STL.64 [R1+0x88], R20 ;  /* 0x0000881401007387 */ /* 0x0003e80000100a00 */
[----:B------:R3:W-:Y:S01]  /*27320*/  LDGSTS.E [R15+0x2f00], [R16.64], !P0 ;  /* 0x02f00000100f7fae */ /* 0x0007e2000c121844 */
[----:B------:R-:W-:-:S03]  /*27330*/  ISETP.GE.U32.AND P0, PT, R14, 0x7fffffb3, PT ;  /* 0x7fffffb30e00780c */ /* 0x000fc60003f06070 */
[----:B------:R4:W-:Y:S01]  /*27340*/  STL.64 [R1+0x68], R30 ;  /* 0x0000681e01007387 */ /* 0x0009e20000100a00 */
[----:B--2---:R-:W-:-:S03]  /*27350*/  IMAD.WIDE R18, R23, 0x4, R10 ;  /* 0x0000000417127825 */ /* 0x004fc600078e020a */
[----:B------:R2:W-:Y:S01]  /*27360*/  STL.64 [R1+0x70], R28 ;  /* 0x0000701c01007387 */ /* 0x0005e20000100a00 */
[----:B-1----:R-:W-:-:S04]  /*27370*/  IMAD.WIDE R20, R23, 0x4, R8 ;  /* 0x0000000417147825 */ /* 0x002fc800078e0208 */
[C---:B---3--:R-:W-:Y:S01]  /*27380*/  IMAD.WIDE R16, R23.reuse, 0x4, R12 ;  /* 0x0000000417107825 */ /* 0x048fe200078e020c */
[----:B------:R1:W-:Y:S03]  /*27390*/  STL.64 [R1+0x78], R26 ;  /* 0x0000781a01007387 */ /* 0x0003e60000100a00 */
[C---:B----4-:R-:W-:Y:S01]  /*273a0*/  IMAD.WIDE R30, R23.reuse, 0x4, R248 ;  /* 0x00000004171e7825 */ /* 0x050fe200078e02f8 */
[----:B------:R3:W-:Y:S03]  /*273b0*/  STL.64 [R1+0x80], R24 ;  /* 0x0000801801007387 */ /* 0x0007e60000100a00 */
[----:B--2---:R-:W-:Y:S01]  /*273c0*/  IMAD.WIDE R28, R23, 0x4, R2 ;  /* 0x00000004171c7825 */ /* 0x004fe200078e0202 */
[----:B------:R2:W-:Y:S03]  /*273d0*/  STL.64 [R1+0xa0], R32 ;  /* 0x0000a02001007387 */ /* 0x0005e60000100a00 */
[----:B------:R-:W-:Y:S01]  /*273e0*/  IMAD R22, R243, 0xd, RZ ;  /* 0x0000000df3167824 */ /* 0x000fe200078e02ff */
[----:B------:R2:W-:Y:S01]  /*273f0*/  LDGSTS.E [R15+0x4800], [R32.64], !P3 ;  /* 0x04800000200f7fae */ /* 0x0005e2000d921844 */
[----:B-1----:R-:W-:-:S03]  /*27400*/  IMAD.WIDE R26, R23, 0x4, R4 ;  /* 0x00000004171a7825 */ /* 0x002fc600078e0204 */
[----:B------:R-:W-:Y:S01]  /*27410*/  STL.64 [R1+0xd8], R16 ;  /* 0x0000d81001007387 */ /* 0x000fe20000100a00 */
[----:B---3--:R-:W-:-:S03]  /*27420*/  IMAD.WIDE R24, R23, 0x4, R6 ;  /* 0x0000000417187825 */ /* 0x008fc600078e0206 */
[----:B------:R-:W-:Y:S01]  /*27430*/  STL.64 [R1+0xd0], R18 ;  /* 0x0000d01201007387 */ /* 0x000fe20000100a00 */
[----:B------:R-:W-:-:S03]  /*27440*/  IADD3 R14, R245, -0x12, RZ ;  /* 0xffffffeef50e7810 */ /* 0x000fc60007ffe0ff */
[----:B------:R1:W-:Y:S01]  /*27450*/  LDGSTS.E [R15+0x4900], [R30.64], !P3 ;  /* 0x049000001e0f7fae */ /* 0x0003e2000d921844 */
[----:B--2---:R-:W-:-:S03]  /*27460*/  IMAD.WIDE R32, R22, 0x4, R246 ;  /* 0x0000000416207825 */ /* 0x004fc600078e02f6 */
[----:B------:R-:W-:Y:S04]  /*27470*/  STL.64 [R1+0xc8], R20 ;  /* 0x0000c81401007387 */ /* 0x000fe80000100a00 */
[----:B------:R2:W-:Y:S04]  /*27480*/  LDGSTS.E [R15+0x4a00], [R28.64], !P3 ;  /* 0x04a000001c0f7fae */ /* 0x0005e8000d921844 */
[----:B------:R1:W-:Y:S04]  /*27490*/  STL.64 [R1+0xa8], R30 ;  /* 0x0000a81e01007387 */ /* 0x0003e80000100a00 */
[----:B------:R3:W-:Y:S04]  /*274a0*/  LDGSTS.E [R15+0x4b00], [R26.64], !P3 ;  /* 0x04b000001a0f7fae */ /* 0x0007e8000d921844 */
[----:B------:R2:W-:Y:S04]  /*274b0*/  STL.64 [R1+0xb0], R28 ;  /* 0x0000b01c01007387 */ /* 0x0005e80000100a00 */
[----:B------:R4:W-:Y:S01]  /*274c0*/  LDGSTS.E [R15+0x4c00], [R24.64], !P3 ;  /* 0x04c00000180f7fae */ /* 0x0009e2000d921844 */
[----:B-1----:R-:W-:-:S03]  /*274d0*/  IMAD.WIDE R30, R22, 0x4, R248 ;  /* 0x00000004161e7825 */ /* 0x002fc600078e02f8 */
[----:B------:R3:W-:Y:S04]  /*274e0*/  STL.64 [R1+0xb8], R26 ;  /* 0x0000b81a01007387 */ /* 0x0007e80000100a00 */
[----:B------:R1:W-:Y:S01]  /*274f0*/  LDGSTS.E [R15+0x4d00], [R20.64], !P3 ;  /* 0x04d00000140f7fae */ /* 0x0003e2000d921844 */
[----:B--2---:R-:W-:-:S03]  /*27500*/  IMAD.WIDE R28, R22, 0x4, R2 ;  /* 0x00000004161c7825 */ /* 0x004fc600078e0202 */
[----:B------:R4:W-:Y:S04]  /*27510*/  STL.64 [R1+0xc0], R24 ;  /* 0x0000c01801007387 */ /* 0x0009e80000100a00 */
[----:B------:R2:W-:Y:S01]  /*27520*/  LDGSTS.E [R15+0x4e00], [R18.64], !P3 ;  /* 0x04e00000120f7fae */ /* 0x0005e2000d921844 */
[----:B---3--:R-:W-:-:S03]  /*27530*/  IMAD.WIDE R26, R22, 0x4, R4 ;  /* 0x00000004161a7825 */ /* 0x008fc600078e0204 */
[----:B------:R3:W-:Y:S01]  /*27540*/  LDGSTS.E [R15+0x4f00], [R16.64], !P3 ;  /* 0x04f00000100f7fae */ /* 0x0007e2000d921844 */
[----:B------:R-:W-:Y:S01]  /*27550*/  ISETP.GE.U32.AND P3, PT, R14, 0x7fffffaf, PT ;  /* 0x7fffffaf0e00780c */ /* 0x000fe20003f66070 */
[C---:B-1----:R-:W-:Y:S02]  /*27560*/  IMAD.WIDE R20, R22.reuse, 0x4, R8 ;  /* 0x0000000416147825 */ /* 0x042fe400078e0208 */
[----:B------:R1:W-:Y:S02]  /*27570*/  LDGSTS.E [R15+0x6800], [R32.64], !P0 ;  /* 0x06800000200f7fae */ /* 0x0003e4000c121844 */
[C---:B----4-:R-:W-:Y:S02]  /*27580*/  IMAD.WIDE R24, R22.reuse, 0x4, R6 ;  /* 0x0000000416187825 */ /* 0x050fe400078e0206 */
[----:B------:R4:W-:Y:S02]  /*27590*/  LDGSTS.E [R15+0x6900], [R30.64], !P0 ;  /* 0x069000001e0f7fae */ /* 0x0009e4000c121844 */
[----:B--2---:R-:W-:-:S02]  /*275a0*/  IMAD.WIDE R18, R22, 0x4, R10 ;  /* 0x0000000416127825 */ /* 0x004fc400078e020a */
        /* <DEDUP_REMOVED lines=9> */
[----:B-1----:R-:W-:-:S03]  /*27640*/  IMAD.WIDE R32, R23, 0x4, R246 ;  /* 0x0000000417207825 */ /* 0x002fc600078e02f6 */
[----:B------:R1:W-:Y:S04]  /*27650*/  STL.64 [R1+0x110], R18 ;  /* 0x0001101201007387 */ /* 0x0003e80000100a00 */
[----:B------:R1:W-:Y:S04]  /*27660*/  LDGSTS.E [R15+0x6e00], [R18.64], !P0 ;  /* 0x06e00000120f7fae */ /* 0x0003e8000c121844 */
[----:B------:R2:W-:Y:S04]  /*27670*/  STL.64 [R1+0x108], R20 ;  /* 0x0001081401007387 */ /* 0x0005e80000100a00 */
[----:B------:R3:W-:Y:S01]  /*27680*/  LDGSTS.E [R15+0x6f00], [R16.64], !P0 ;  /* 0x06f00000100f7fae */ /* 0x0007e2000c121844 */
[----:B------:R-:W-:-:S03]  /*27690*/  ISETP.GE.U32.AND P0, PT, R14, 0x7fffffab, PT ;  /* 0x7fffffab0e00780c */ /* 0x000fc60003f06070 */
[----:B------:R4:W-:Y:S01]  /*276a0*/  STL.64 [R1+0xe8], R30 ;  /* 0x0000e81e01007387 */ /* 0x0009e20000100a00 */
[----:B-1----:R-:W-:-:S03]  /*276b0*/  IMAD.WIDE R18, R23, 0x4, R10 ;  /* 0x0000000417127825 */ /* 0x002fc600078e020a */
[----:B------:R1:W-:Y:S01]  /*276c0*/  STL.64 [R1+0xf0], R28 ;  /* 0x0000f01c01007387 */ /* 0x0003e20000100a00 */
[----:B--2---:R-:W-:-:S04]  /*276d0*/  IMAD.WIDE R20, R23, 0x4, R8 ;  /* 0x0000000417147825 */ /* 0x004fc800078e0208 */
[C---:B---3--:R-:W-:Y:S01]  /*276e0*/  IMAD.WIDE R16, R23.reuse, 0x4, R12 ;  /* 0x0000000417107825 */ /* 0x048fe200078e020c */
[----:B------:R2:W-:Y:S03]  /*276f0*/  STL.64 [R1+0xf8], R26 ;  /* 0x0000f81a01007387 */ /* 0x0005e60000100a00 */
[C---:B----4-:R-:W-:Y:S01]  /*27700*/  IMAD.WIDE R30, R23.reuse, 0x4, R248 ;  /* 0x00000004171e7825 */ /* 0x050fe200078e02f8 */
[----:B------:R3:W-:Y:S03]  /*27710*/  STL.64 [R1+0x100], R24 ;  /* 0x0001001801007387 */ /* 0x0007e60000100a00 */
[----:B-1----:R-:W-:Y:S01]  /*27720*/  IMAD.WIDE R28, R23, 0x4, R2 ;  /* 0x00000004171c7825 */ /* 0x002fe200078e0202 */
[----:B------:R1:W-:Y:S03]  /*27730*/  STL.64 [R1+0x120], R32 ;  /* 0x0001202001007387 */ /* 0x0003e60000100a00 */
[----:B------:R-:W-:Y:S01]  /*27740*/  IMAD R22, R243, 0x15, RZ ;  /* 0x00000015f3167824 */ /* 0x000fe200078e02ff */
[----:B------:R1:W-:Y:S01]  /*27750*/  LDGSTS.E [R15+0x8800], [R32.64], !P3 ;  /* 0x08800000200f7fae */ /* 0x0003e2000d921844 */
[----:B--2---:R-:W-:-:S03]  /*27760*/  IMAD.WIDE R26, R23, 0x4, R4 ;  /* 0x00000004171a7825 */ /* 0x004fc600078e0204 */
[----:B------:R-:W-:Y:S01]  /*27770*/  STL.64 [R1+0x158], R16 ;  /* 0x0001581001007387 */ /* 0x000fe20000100a00 */
[----:B---3--:R-:W-:-:S03]  /*27780*/  IMAD.WIDE R24, R23, 0x4, R6 ;  /* 0x0000000417187825 */ /* 0x008fc600078e0206 */
[----:B------:R-:W-:Y:S01]  /*27790*/  STL.64 [R1+0x150], R18 ;  /* 0x0001501201007387 */ /* 0x000fe20000100a00 */
[----:B------:R-:W-:-:S03]  /*277a0*/  IADD3 R14, R245, -0x1a, RZ ;  /* 0xffffffe6f50e7810 */ /* 0x000fc60007ffe0ff */
[----:B------:R2:W-:Y:S01]  /*277b0*/  LDGSTS.E [R15+0x8900], [R30.64], !P3 ;  /* 0x089000001e0f7fae */ /* 0x0005e2000d921844 */
[----:B-1----:R-:W-:-:S03]  /*277c0*/  IMAD.WIDE R32, R22, 0x4, R246 ;  /* 0x0000000416207825 */ /* 0x002fc600078e02f6 */
[----:B------:R-:W-:Y:S04]  /*277d0*/  STL.64 [R1+0x148], R20 ;  /* 0x0001481401007387 */ /* 0x000fe80000100a00 */
        /* <DEDUP_REMOVED lines=16> */
[C---:B----4-:R-:W-:Y:S02]  /*278e0*/  IMAD.WIDE R24, R22.reuse, 0x4, R6 ;  /* 0x0000000416187825 */ /* 0x050fe400078e0206 */
[----:B------:R4:W-:Y:S02]  /*278f0*/  LDGSTS.E [R15+0xa900], [R30.64], !P0 ;  /* 0x0a9000001e0f7fae */ /* 0x0009e4000c121844 */
[----:B-1----:R-:W-:-:S02]  /*27900*/  IMAD.WIDE R18, R22, 0x4, R10 ;  /* 0x0000000416127825 */ /* 0x002fc400078e020a */
        /* <DEDUP_REMOVED lines=271> */
[----:B---3--:R-:W-:Y:S02]  /*28a00*/  IMAD.WIDE R16, R22, 0x4, R12 ;  /* 0x0000000416107825 */ /* 0x008fe400078e020c */
[----:B------:R4:W-:Y:S01]  /*28a10*/  LDGSTS.E [R15+0x1eb00], [R26.64], !P0 ;  /* 0x1eb000001a0f7fae */ /* 0x0009e2000c121844 */
[----:B------:R-:W-:Y:S01]  /*28a20*/  IADD3 R14, R245, -0x7, RZ ;  /* 0xfffffff9f50e7810 */ /* 0x000fe20007ffe0ff */
[----:B------:R-:W-:Y:S02]  /*28a30*/  IMAD.SHL.U32 R23, R243, 0x2, RZ ;  /* 0x00000002f3177824 */ /* 0x000fe400078e00ff */
        /* <DEDUP_REMOVED lines=13> */
[----:B--2---:R-:W-:Y:S01]  /*28b10*/  IMAD.WIDE R20, R23, 0x4, R8 ;  /* 0x0000000417147825 */ /* 0x004fe200078e0208 */
[----:B----4-:R-:W-:-:S03]  /*28b20*/  LOP3.LUT R15, R244, 0x40, RZ, 0x3c, !PT ;  /* 0x00000040f40f7812 */ /* 0x010fc600078e3cff */
[C---:B------:R-:W-:Y:S01]  /*28b30*/  IMAD.WIDE R16, R23.reuse, 0x4, R12 ;  /* 0x0000000417107825 */ /* 0x040fe200078e020c */
[----:B------:R2:W-:Y:S03]  /*28b40*/  STL.64 [R1+0x3f8], R26 ;  /* 0x0003f81a01007387 */ /* 0x0005e60000100a00 */
[C---:B---3--:R-:W-:Y:S01]  /*28b50*/  IMAD.WIDE R30, R23.reuse, 0x4, R248 ;  /* 0x00000004171e7825 */ /* 0x048fe200078e02f8 */
[----:B------:R3:W-:Y:S03]  /*28b60*/  STL.64 [R1+0x400], R24 ;  /* 0x0004001801007387 */ /* 0x0007e60000100a00 */
[C---:B-1----:R-:W-:Y:S01]  /*28b70*/  IMAD.WIDE R28, R23.reuse, 0x4, R2 ;  /* 0x00000004171c7825 */ /* 0x042fe200078e0202 */
[----:B------:R1:W-:Y:S03]  /*28b80*/  STL.64 [R1+0x420], R32 ;  /* 0x0004202001007387 */ /* 0x0003e60000100a00 */
[C---:B--2---:R-:W-:Y:S01]  /*28b90*/  IMAD.WIDE R26, R23.reuse, 0x4, R4 ;  /* 0x00000004171a7825 */ /* 0x044fe200078e0204 */
[----:B------:R1:W-:Y:S03]  /*28ba0*/  LDGSTS.E [R15+0x1000], [R32.64], !P3 ;  /* 0x01000000200f7fae */ /* 0x0003e6000d921844 */
[----:B---3--:R-:W-:Y:S01]  /*28bb0*/  IMAD.WIDE R24, R23, 0x4, R6 ;  /* 0x0000000417187825 */ /* 0x008fe200078e0206 */
[----:B------:R-:W-:Y:S03]  /*28bc0*/  STL.64 [R1+0x458], R16 ;  /* 0x0004581001007387 */ /* 0x000fe60000100a00 */
[----:B------:R-:W-:Y:S01]  /*28bd0*/  IMAD R22, R243, 0x6, RZ ;  /* 0x00000006f3167824 */ /* 0x000fe200078e02ff */
[----:B------:R2:W-:Y:S01]  /*28be0*/  LDGSTS.E [R15+0x1100], [R30.64], !P3 ;  /* 0x011000001e0f7fae */ /* 0x0005e2000d921844 */
[----:B------:R-:W-:-:S03]  /*28bf0*/  IADD3 R14, R245, -0xb, RZ ;  /* 0xfffffff5f50e7810 */ /* 0x000fc60007ffe0ff */
[----:B------:R-:W-:Y:S01]  /*28c00*/  STL.64 [R1+0x450], R18 ;  /* 0x0004501201007387 */ /* 0x000fe20000100a00 */
[----:B-1----:R-:W-:-:S03]  /*28c10*/  IMAD.WIDE R32, R22, 0x4, R246 ;  /* 0x0000000416207825 */ /* 0x002fc600078e02f6 */
[----:B------:R1:W-:Y:S04]  /*28c20*/  LDGSTS.E [R15+0x1200], [R28.64], !P3 ;  /* 0x012000001c0f7fae */ /* 0x0003e8000d921844 */
        /* <DEDUP_REMOVED lines=10> */
[----:B------:R1:W-:Y:S01]  /*28cd0*/  STL.64 [R1+0x440], R24 ;  /* 0x0004401801007387 */ /* 0x0003e20000100a00 */
[----:B---3--:R-:W-:-:S03]  /*28ce0*/  IMAD.WIDE R20, R22, 0x4, R8 ;  /* 0x0000000416147825 */ /* 0x008fc600078e0208 */
[----:B------:R3:W-:Y:S01]  /*28cf0*/  LDGSTS.E [R15+0x1700], [R16.64], !P3 ;  /* 0x01700000100f7fae */ /* 0x0007e2000d921844 */
[----:B--2---:R-:W-:Y:S01]  /*28d00*/  IMAD.WIDE R26, R22, 0x4, R4 ;  /* 0x00000004161a7825 */ /* 0x004fe200078e0204 */
[----:B------:R-:W-:Y:S02]  /*28d10*/  ISETP.GE.U32.AND P3, PT, R14, 0x7fffffb6, PT ;  /* 0x7fffffb60e00780c */ /* 0x000fe40003f66070 */
[----:B------:R2:W-:Y:S01]  /*28d20*/  LDGSTS.E [R15+0x3000], [R32.64], !P0 ;  /* 0x03000000200f7fae */ /* 0x0005e2000c121844 */
[----:B----4-:R-:W-:-:S03]  /*28d30*/  IMAD.WIDE R18, R22, 0x4, R10 ;  /* 0x0000000416127825 */ /* 0x010fc600078e020a */
[----:B------:R4:W-:Y:S01]  /*28d40*/  LDGSTS.E [R15+0x3100], [R30.64], !P0 ;  /* 0x031000001e0f7fae */ /* 0x0009e2000c121844 */
[----:B-1----:R-:W-:-:S04]  /*28d50*/  IMAD.WIDE R24, R22, 0x4, R6 ;  /* 0x0000000416187825 */ /* 0x002fc800078e0206 */
[----:B---3--:R-:W-:Y:S01]  /*28d60*/  IMAD.WIDE R16, R22, 0x4, R12 ;  /* 0x0000000416107825 */ /* 0x008fe200078e020c */
[----:B------:R1:W-:Y:S01]  /*28d70*/  LDGSTS.E [R15+0x3200], [R28.64], !P0 ;  /* 0x032000001c0f7fae */ /* 0x0003e2000c121844 */
[----:B------:R-:W-:Y:S02]  /*28d80*/  IADD3 R14, R245, -0xf, RZ ;  /* 0xfffffff1f50e7810 */ /* 0x000fe40007ffe0ff */
[----:B------:R-:W-:Y:S01]  /*28d90*/  IMAD R23, R243, 0xa, RZ ;  /* 0x0000000af3177824 */ /* 0x000fe200078e02ff */
[----:B------:R2:W-:Y:S04]  /*28da0*/  STL.64 [R1+0x460], R32 ;  /* 0x0004602001007387 */ /* 0x0005e80000100a00 */
[----:B------:R3:W-:Y:S04]  /*28db0*/  LDGSTS.E [R15+0x3300], [R26.64], !P0 ;  /* 0x033000001a0f7fae */ /* 0x0007e8000c121844 */
[----:B------:R-:W-:Y:S04]  /*28dc0*/  STL.64 [R1+0x498], R16 ;  /* 0x0004981001007387 */ /* 0x000fe80000100a00 */
        /* <DEDUP_REMOVED lines=8> */
[----:B------:R-:W-:Y:S01]  /*28e50*/  ISETP.GE.U32.AND P0, PT, R14, 0x7fffffb2, PT ;  /* 0x7fffffb20e00780c */ /* 0x000fe20003f06070 */
[----:B--2---:R-:W-:-:S02]  /*28e60*/  IMAD.WIDE R20, R23, 0x4, R8 ;  /* 0x0000000417147825 */ /* 0x004fc400078e0208 */
[----:B------:R2:W-:Y:S02]  /*28e70*/  STL.64 [R1+0x470], R28 ;  /* 0x0004701c01007387 */ /* 0x0005e40000100a00 */
[C---:B-1----:R-:W-:Y:S02]  /*28e80*/  IMAD.WIDE R18, R23.reuse, 0x4, R10 ;  /* 0x0000000417127825 */ /* 0x042fe400078e020a */
[----:B------:R1:W-:Y:S02]  /*28e90*/  STL.64 [R1+0x478], R26 ;  /* 0x0004781a01007387 */ /* 0x0003e40000100a00 */
[C---:B----4-:R-:W-:Y:S02]  /*28ea0*/  IMAD.WIDE R30, R23.reuse, 0x4, R248 ;  /* 0x00000004171e7825 */ /* 0x050fe400078e02f8 */
[----:B------:R4:W-:Y:S02]  /*28eb0*/  STL.64 [R1+0x480], R24 ;  /* 0x0004801801007387 */ /* 0x0009e40000100a00 */
[----:B---3--:R-:W-:-:S02]  /*28ec0*/  IMAD.WIDE R16, R23, 0x4, R12 ;  /* 0x0000000417107825 */ /* 0x008fc400078e020c */
[----:B------:R3:W-:Y:S02]  /*28ed0*/  LDGSTS.E [R15+0x5000], [R32.64], !P3 ;  /* 0x05000000200f7fae */ /* 0x0007e4000d921844 */
[C---:B--2---:R-:W-:Y:S02]  /*28ee0*/  IMAD.WIDE R28, R23.reuse, 0x4, R2 ;  /* 0x00000004171c7825 */ /* 0x044fe400078e0202 */
[----:B------:R3:W-:Y:S02]  /*28ef0*/  STL.64 [R1+0x4a0], R32 ;  /* 0x0004a02001007387 */ /* 0x0007e40000100a00 */
[C---:B-1----:R-:W-:Y:S02]  /*28f00*/  IMAD.WIDE R26, R23.reuse, 0x4, R4 ;  /* 0x00000004171a7825 */ /* 0x042fe400078e0204 */
[----:B------:R-:W-:Y:S02]  /*28f10*/  STL.64 [R1+0x4d8], R16 ;  /* 0x0004d81001007387 */ /* 0x000fe40000100a00 */
[----:B----4-:R-:W-:-:S02]  /*28f20*/  IMAD.WIDE R24, R23, 0x4, R6 ;  /* 0x0000000417187825 */ /* 0x010fc400078e0206 */
[----:B------:R1:W-:Y:S02]  /*28f30*/  LDGSTS.E [R15+0x5100], [R30.64], !P3 ;  /* 0x051000001e0f7fae */ /* 0x0003e4000d921844 */
[----:B------:R-:W-:Y:S02]  /*28f40*/  IMAD R22, R243, 0xe, RZ ;  /* 0x0000000ef3167824 */ /* 0x000fe400078e02ff */
[----:B------:R-:W-:Y:S01]  /*28f50*/  STL.64 [R1+0x4d0], R18 ;  /* 0x0004d01201007387 */ /* 0x000fe20000100a00 */
[----:B------:R-:W-:Y:S01]  /*28f60*/  IADD3 R14, R245, -0x13, RZ ;  /* 0xffffffedf50e7810 */ /* 0x000fe20007ffe0ff */
[C---:B---3--:R-:W-:Y:S02]  /*28f70*/  IMAD.WIDE R32, R22.reuse, 0x4, R246 ;  /* 0x0000000416207825 */ /* 0x048fe400078e02f6 */
[----:B------:R2:W-:Y:S04]  /*28f80*/  LDGSTS.E [R15+0x5200], [R28.64], !P3 ;  /* 0x052000001c0f7fae */ /* 0x0005e8000d921844 */
        /* <DEDUP_REMOVED lines=10> */
[----:B------:R2:W-:Y:S01]  /*29030*/  STL.64 [R1+0x4c0], R24 ;  /* 0x0004c01801007387 */ /* 0x0005e20000100a00 */
[----:B---3--:R-:W-:-:S03]  /*29040*/  IMAD.WIDE R20, R22, 0x4, R8 ;  /* 0x0000000416147825 */ /* 0x008fc600078e0208 */
[----:B------:R3:W-:Y:S01]  /*29050*/  LDGSTS.E [R15+0x5700], [R16.64], !P3 ;  /* 0x05700000100f7fae */ /* 0x0007e2000d921844 */
[----:B-1----:R-:W-:Y:S01]  /*29060*/  IMAD.WIDE R26, R22, 0x4, R4 ;  /* 0x00000004161a7825 */ /* 0x002fe200078e0204 */
[----:B------:R-:W-:Y:S02]  /*29070*/  ISETP.GE.U32.AND P3, PT, R14, 0x7fffffae, PT ;  /* 0x7fffffae0e00780c */ /* 0x000fe40003f66070 */
[----:B------:R1:W-:Y:S01]  /*29080*/  LDGSTS.E [R15+0x7000], [R32.64], !P0 ;  /* 0x07000000200f7fae */ /* 0x0003e2000c121844 */
[----:B----4-:R-:W-:-:S03]  /*29090*/  IMAD.WIDE R18, R22, 0x4, R10 ;  /* 0x0000000416127825 */ /* 0x010fc600078e020a */
[----:B------:R4:W-:Y:S01]  /*290a0*/  LDGSTS.E [R15+0x7100], [R30.64], !P0 ;  /* 0x071000001e0f7fae */ /* 0x0009e2000c121844 */
[----:B--2---:R-:W-:-:S04]  /*290b0*/  IMAD.WIDE R24, R22, 0x4, R6 ;  /* 0x0000000416187825 */ /* 0x004fc800078e0206 */
        /* <DEDUP_REMOVED lines=15> */
[----:B------:R-:W-:Y:S01]  /*291b0*/  ISETP.GE.U32.AND P0, PT, R14, 0x7fffffaa, PT ;  /* 0x7fffffaa0e00780c */ /* 0x000fe20003f06070 */
[----:B-1----:R-:W-:-:S02]  /*291c0*/  IMAD.WIDE R20, R23, 0x4, R8 ;  /* 0x0000000417147825 */ /* 0x002fc400078e0208 */
[----:B------:R1:W-:Y:S02]  /*291d0*/  STL.64 [R1+0x4f0], R28 ;  /* 0x0004f01c01007387 */ /* 0x0003e40000100a00 */
[C---:B--2---:R-:W-:Y:S02]  /*291e0*/  IMAD.WIDE R18, R23.reuse, 0x4, R10 ;  /* 0x0000000417127825 */ /* 0x044fe400078e020a */
[----:B------:R2:W-:Y:S02]  /*291f0*/  STL.64 [R1+0x4f8], R26 ;  /* 0x0004f81a01007387 */ /* 0x0005e40000100a00 */
[C---:B----4-:R-:W-:Y:S02]  /*29200*/  IMAD.WIDE R30, R23.reuse, 0x4, R248 ;  /* 0x00000004171e7825 */ /* 0x050fe400078e02f8 */
[----:B------:R4:W-:Y:S02]  /*29210*/  STL.64 [R1+0x500], R24 ;  /* 0x0005001801007387 */ /* 0x0009e40000100a00 */
[----:B---3--:R-:W-:-:S02]  /*29220*/  IMAD.WIDE R16, R23, 0x4, R12 ;  /* 0x0000000417107825 */ /* 0x008fc400078e020c */
[----:B------:R3:W-:Y:S02]  /*29230*/  LDGSTS.E [R15+0x9000], [R32.64], !P3 ;  /* 0x09000000200f7fae */ /* 0x0007e4000d921844 */
[C---:B-1----:R-:W-:Y:S02]  /*29240*/  IMAD.WIDE R28, R23.reuse, 0x4, R2 ;  /* 0x00000004171c7825 */ /* 0x042fe400078e0202 */
[----:B------:R3:W-:Y:S02]  /*29250*/  STL.64 [R1+0x520], R32 ;  /* 0x0005202001007387 */ /* 0x0007e40000100a00 */
[C---:B--2---:R-:W-:Y:S02]  /*29260*/  IMAD.WIDE R26, R23.reuse, 0x4, R4 ;  /* 0x00000004171a7825 */ /* 0x044fe400078e0204 */
        /* <DEDUP_REMOVED lines=242> */
[----:B--2---:R-:W-:-:S03]  /*2a190*/  IMAD.WIDE R24, R22, 0x4, R6 ;  /* 0x0000000416187825 */ /* 0x004fc600078e0206 */
[----:B------:R2:W-:Y:S01]  /*2a1a0*/  LDGSTS.E [R15+0x1b200], [R28.64], !P0 ;  /* 0x1b2000001c0f7fae */ /* 0x0005e2000c121844 */
[----:B---3--:R-:W-:Y:S01]  /*2a1b0*/  IMAD.WIDE R16, R22, 0x4, R12 ;  /* 0x0000000416107825 */ /* 0x008fe200078e020c */
[----:B------:R-:W-:Y:S02]  /*2a1c0*/  IADD3 R14, R245, -0x3f, RZ ;  /* 0xffffffc1f50e7810 */ /* 0x000fe40007ffe0ff */
[----:B------:R1:W-:Y:S01]  /*2a1d0*/  STL.64 [R1+0x760], R32 ;  /* 0x0007602001007387 */ /* 0x0003e20000100a00 */
[----:B------:R-:W-:-:S03]  /*2a1e0*/  IMAD R23, R243, 0x3a, RZ ;  /* 0x0000003af3177824 */ /* 0x000fc600078e02ff */
        /* <DEDUP_REMOVED lines=20> */
[----:B------:R-:W-:Y:S02]  /*2a330*/  STL.64 [R1+0x7a0], R32 ;  /* 0x0007a02001007387 */ /* 0x000fe40000100a00 */
[C---:B--2---:R-:W-:Y:S02]  /*2a340*/  IMAD.WIDE R26, R23.reuse, 0x4, R4 ;  /* 0x00000004171a7825 */ /* 0x044fe400078e0204 */
[----:B------:R-:W-:Y:S02]  /*2a350*/  STL.64 [R1+0x7d8], R16 ;  /* 0x0007d81001007387 */ /* 0x000fe40000100a00 */
[----:B----4-:R-:W-:-:S02]  /*2a360*/  IMAD.WIDE R24, R23, 0x4, R6 ;  /* 0x0000000417187825 */ /* 0x010fc400078e0206 */
[----:B------:R1:W-:Y:S02]  /*2a370*/  LDGSTS.E [R15+0x1d100], [R30.64], !P3 ;  /* 0x1d1000001e0f7fae */ /* 0x0003e4000d921844 */
[----:B------:R-:W-:Y:S02]  /*2a380*/  IMAD R22, R243, 0x3e, RZ ;  /* 0x0000003ef3167824 */ /* 0x000fe400078e02ff */
[----:B------:R-:W-:Y:S04]  /*2a390*/  STL.64 [R1+0x7d0], R18 ;  /* 0x0007d01201007387 */ /* 0x000fe80000100a00 */
        /* <DEDUP_REMOVED lines=8> */
[----:B------:R4:W-:Y:S01]  /*2a420*/  STL.64 [R1+0x7b8], R26 ;  /* 0x0007b81a01007387 */ /* 0x0009e20000100a00 */
[----:B------:R-:W-:-:S03]  /*2a430*/  IADD3 R14, R245, -0x8, RZ ;  /* 0xfffffff8f50e7810 */ /* 0x000fc60007ffe0ff */
[----:B------:R1:W-:Y:S01]  /*2a440*/  LDGSTS.E [R15+0x1d600], [R18.64], !P3 ;  /* 0x1d600000120f7fae */ /* 0x0003e2000d921844 */
[----:B--2---:R-:W-:-:S03]  /*2a450*/  IMAD.WIDE R28, R22, 0x4, R248 ;  /* 0x00000004161c7825 */ /* 0x004fc600078e02f8 */
[----:B------:R2:W-:Y:S01]  /*2a460*/  STL.64 [R1+0x7c0], R24 ;  /* 0x0007c01801007387 */ /* 0x0005e20000100a00 */
[----:B---3--:R-:W-:-:S03]  /*2a470*/  IMAD.WIDE R20, R22, 0x4, R8 ;  /* 0x0000000416147825 */ /* 0x008fc600078e0208 */
[----:B------:R3:W-:Y:S01]  /*2a480*/  LDGSTS.E [R15+0x1d700], [R16.64], !P3 ;  /* 0x1d700000100f7fae */ /* 0x0007e2000d921844 */
[----:B----4-:R-:W-:-:S03]  /*2a490*/  IMAD.WIDE R26, R22, 0x4, R2 ;  /* 0x00000004161a7825 */ /* 0x010fc600078e0202 */
[----:B------:R4:W-:Y:S01]  /*2a4a0*/  LDGSTS.E [R15+0x1f000], [R30.64], !P0 ;  /* 0x1f0000001e0f7fae */ /* 0x0009e2000c121844 */
[----:B-1----:R-:W-:-:S04]  /*2a4b0*/  IMAD.WIDE R18, R22, 0x4, R10 ;  /* 0x0000000416127825 */ /* 0x002fc800078e020a */
[C---:B--2---:R-:W-:Y:S01]  /*2a4c0*/  IMAD.WIDE R24, R22.reuse, 0x4, R4 ;  /* 0x0000000416187825 */ /* 0x044fe200078e0204 */
[----:B------:R4:W-:Y:S03]  /*2a4d0*/  LDGSTS.E [R15+0x1f100], [R28.64], !P0 ;  /* 0x1f1000001c0f7fae */ /* 0x0009e6000c121844 */
[C---:B---3--:R-:W-:Y:S01]  /*2a4e0*/  IMAD.WIDE R16, R22.reuse, 0x4, R12 ;  /* 0x0000000416107825 */ /* 0x048fe200078e020c */
[----:B------:R4:W-:Y:S03]  /*2a4f0*/  LDGSTS.E [R15+0x1f200], [R26.64], !P0 ;  /* 0x1f2000001a0f7fae */ /* 0x0009e6000c121844 */
[----:B------:R-:W-:Y:S01]  /*2a500*/  IMAD.WIDE R22, R22, 0x4, R6 ;  /* 0x0000000416167825 */ /* 0x000fe200078e0206 */
[----:B------:R-:W-:Y:S01]  /*2a510*/  ISETP.GE.U32.AND P3, PT, R14, 0x7fffffb9, PT ;  /* 0x7fffffb90e00780c */ /* 0x000fe20003f66070 */
[----:B------:R4:W-:Y:S01]  /*2a520*/  LDGSTS.E [R15+0x1f300], [R24.64], !P0 ;  /* 0x1f300000180f7fae */ /* 0x0009e2000c121844 */
[----:B------:R-:W-:-:S03]  /*2a530*/  IADD3 R14, R245, -0x4, RZ ;  /* 0xfffffffcf50e7810 */ /* 0x000fc60007ffe0ff */
[----:B------:R-:W-:Y:S04]  /*2a540*/  STL.64 [R1+0x7e0], R30 ;  /* 0x0007e01e01007387 */ /* 0x000fe80000100a00 */
[----:B------:R4:W-:Y:S04]  /*2a550*/  LDGSTS.E [R15+0x1f400], [R22.64], !P0 ;  /* 0x1f400000160f7fae */ /* 0x0009e8000c121844 */
[----:B------:R-:W-:Y:S04]  /*2a560*/  STL.64 [R1+0x818], R16 ;  /* 0x0008181001007387 */ /* 0x000fe80000100a00 */
[----:B------:R4:W-:Y:S04]  /*2a570*/  LDGSTS.E [R15+0x1f500], [R20.64], !P0 ;  /* 0x1f500000140f7fae */ /* 0x0009e8000c121844 */
[----:B------:R-:W-:Y:S04]  /*2a580*/  STL.64 [R1+0x810], R18 ;  /* 0x0008101201007387 */ /* 0x000fe80000100a00 */
[----:B------:R4:W-:Y:S04]  /*2a590*/  LDGSTS.E [R15+0x1f600], [R18.64], !P0 ;  /* 0x1f600000120f7fae */ /* 0x0009e8000c121844 */
[----:B------:R-:W-:Y:S04]  /*2a5a0*/  STL.64 [R1+0x808], R20 ;  /* 0x0008081401007387 */ /* 0x000fe80000100a00 */
[----:B------:R4:W-:Y:S01]  /*2a5b0*/  LDGSTS.E [R15+0x1f700], [R16.64], !P0 ;  /* 0x1f700000100f7fae */ /* 0x0009e2000c121844 */
[----:B------:R-:W-:-:S03]  /*2a5c0*/  ISETP.GE.U32.AND P0, PT, R14, 0x7fffffbd, PT ;  /* 0x7fffffbd0e00780c */ /* 0x000fc60003f06070 */
[----:B------:R-:W-:Y:S04]  /*2a5d0*/  STL.64 [R1+0x7e8], R28 ;  /* 0x0007e81c01007387 */ /* 0x000fe80000100a00 */
[----:B------:R-:W-:Y:S04]  /*2a5e0*/  STL.64 [R1+0x7f0], R26 ;  /* 0x0007f01a01007387 */ /* 0x000fe80000100a00 */
[----:B------:R-:W-:Y:S04]  /*2a5f0*/  STL.64 [R1+0x7f8], R24 ;  /* 0x0007f81801007387 */ /* 0x000fe80000100a00 */
[----:B------:R1:W-:Y:S01]  /*2a600*/  STL.64 [R1+0x800], R22 ;  /* 0x0008001601007387 */ /* 0x0003e20000100a00 */
[----:B----4-:R-:W-:Y:S01]  /*2a610*/  LOP3.LUT R15, R244, 0x60, RZ, 0x3c, !PT ;  /* 0x00000060f40f7812 */ /* 0x010fe200078e3cff */
[----:B-1----:R-:W-:-:S04]  /*2a620*/  IMAD R23, R243, 0x3, RZ ;  /* 0x00000003f3177824 */ /* 0x002fc800078e02ff */
[----:B------:R-:W-:-:S04]  /*2a630*/  IMAD.WIDE R32, R23, 0x4, R246 ;  /* 0x0000000417207825 */ /* 0x000fc800078e02f6 */
[C---:B------:R-:W-:Y:S01]  /*2a640*/  IMAD.WIDE R30, R23.reuse, 0x4, R248 ;  /* 0x00000004171e7825 */ /* 0x040fe200078e02f8 */
[----:B------:R1:W-:Y:S03]  /*2a650*/  LDGSTS.E [R15+0x1800], [R32.64], !P0 ;  /* 0x01800000200f7fae */ /* 0x0003e6000c121844 */
[C---:B------:R-:W-:Y:S01]  /*2a660*/  IMAD.WIDE R28, R23.reuse, 0x4, R2 ;  /* 0x00000004171c7825 */ /* 0x040fe200078e0202 */
[----:B------:R2:W-:Y:S03]  /*2a670*/  LDGSTS.E [R15+0x1900], [R30.64], !P0 ;  /* 0x019000001e0f7fae */ /* 0x0005e6000c121844 */
[----:B------:R-:W-:-:S04]  /*2a680*/  IMAD.WIDE R16, R23, 0x4, R12 ;  /* 0x0000000417107825 */ /* 0x000fc800078e020c */
[C---:B------:R-:W-:Y:S01]  /*2a690*/  IMAD.WIDE R26, R23.reuse, 0x4, R4 ;  /* 0x00000004171a7825 */ /* 0x040fe200078e0204 */
[----:B------:R1:W-:Y:S03]  /*2a6a0*/  STL.64 [R1+0x820], R32 ;  /* 0x0008202001007387 */ /* 0x0003e60000100a00 */
[C---:B------:R-:W-:Y:S01]  /*2a6b0*/  IMAD.WIDE R18, R23.reuse, 0x4, R10 ;  /* 0x0000000417127825 */ /* 0x040fe200078e020a */
[----:B------:R3:W-:Y:S03]  /*2a6c0*/  LDGSTS.E [R15+0x1a00], [R28.64], !P0 ;  /* 0x01a000001c0f7fae */ /* 0x0007e6000c121844 */
[C---:B------:R-:W-:Y:S01]  /*2a6d0*/  IMAD.WIDE R24, R23.reuse, 0x4, R6 ;  /* 0x0000000417187825 */ /* 0x040fe200078e0206 */
[----:B------:R-:W-:Y:S03]  /*2a6e0*/  STL.64 [R1+0x858], R16 ;  /* 0x0008581001007387 */ /* 0x000fe60000100a00 */
[----:B------:R-:W-:Y:S01]  /*2a6f0*/  IMAD.WIDE R20, R23, 0x4, R8 ;  /* 0x0000000417147825 */ /* 0x000fe200078e0208 */
[----:B------:R4:W-:Y:S01]  /*2a700*/  LDGSTS.E [R15+0x1b00], [R26.64], !P0 ;  /* 0x01b000001a0f7fae */ /* 0x0009e2000c121844 */
[----:B------:R-:W-:-:S02]  /*2a710*/  IADD3 R14, R245, -0xc, RZ ;  /* 0xfffffff4f50e7810 */ /* 0x000fc40007ffe0ff */
[----:B------:R-:W-:Y:S01]  /*2a720*/  IMAD R22, R243, 0x7, RZ ;  /* 0x00000007f3167824 */ /* 0x000fe200078e02ff */
[----:B------:R-:W-:Y:S04]  /*2a730*/  STL.64 [R1+0x850], R18 ;  /* 0x0008501201007387 */ /* 0x000fe80000100a00 */
[----:B------:R2:W-:Y:S01]  /*2a740*/  LDGSTS.E [R15+0x1c00], [R24.64], !P0 ;  /* 0x01c00000180f7fae */ /* 0x0005e2000c121844 */
[----:B-1----:R-:W-:-:S03]  /*2a750*/  IMAD.WIDE R32, R22, 0x4, R246 ;  /* 0x0000000416207825 */ /* 0x002fc600078e02f6 */
[----:B------:R1:W-:Y:S04]  /*2a760*/  STL.64 [R1+0x848], R20 ;  /* 0x0008481401007387 */ /* 0x0003e80000100a00 */
[----:B------:R1:W-:Y:S04]  /*2a770*/  LDGSTS.E [R15+0x1d00], [R20.64], !P0 ;  /* 0x01d00000140f7fae */ /* 0x0003e8000c121844 */
[----:B------:R2:W-:Y:S04]  /*2a780*/  STL.64 [R1+0x828], R30 ;  /* 0x0008281e01007387 */ /* 0x0005e80000100a00 */
[----:B------:R3:W-:Y:S04]  /*2a790*/  LDGSTS.E [R15+0x1e00], [R18.64], !P0 ;  /* 0x01e00000120f7fae */ /* 0x0007e8000c121844 */
[----:B------:R4:W-:Y:S01]  /*2a7a0*/  STL.64 [R1+0x830], R28 ;  /* 0x0008301c01007387 */ /* 0x0009e20000100a00 */
[----:B-1----:R-:W-:-:S03]  /*2a7b0*/  IMAD.WIDE R20, R22, 0x4, R8 ;  /* 0x0000000416147825 */ /* 0x002fc600078e0208 */
[----:B------:R1:W-:Y:S01]  /*2a7c0*/  LDGSTS.E [R15+0x1f00], [R16.64], !P0 ;  /* 0x01f00000100f7fae */ /* 0x0003e2000c121844 */
[----:B--2---:R-:W-:Y:S01]  /*2a7d0*/  IMAD.WIDE R30, R22, 0x4, R248 ;  /* 0x00000004161e7825 */ /* 0x004fe200078e02f8 */
[----:B------:R-:W-:Y:S02]  /*2a7e0*/  ISETP.GE.U32.AND P0, PT, R14, 0x7fffffb5, PT ;  /* 0x7fffffb50e00780c */ /* 0x000fe40003f06070 */
[----:B------:R2:W-:Y:S01]  /*2a7f0*/  STL.64 [R1+0x838], R26 ;  /* 0x0008381a01007387 */ /* 0x0005e20000100a00 */
[----:B---3--:R-:W-:-:S03]  /*2a800*/  IMAD.WIDE R18, R22, 0x4, R10 ;  /* 0x0000000416127825 */ /* 0x008fc600078e020a */
[----:B------:R3:W-:Y:S01]  /*2a810*/  STL.64 [R1+0x840], R24 ;  /* 0x0008401801007387 */ /* 0x0007e20000100a00 */
[----:B----4-:R-:W-:-:S03]  /*2a820*/  IMAD.WIDE R28, R22, 0x4, R2 ;  /* 0x00000004161c7825 */ /* 0x010fc600078e0202 */
[----:B------:R4:W-:Y:S01]  /*2a830*/  LDGSTS.E [R15+0x3800], [R32.64], !P3 ;  /* 0x03800000200f7fae */ /* 0x0009e2000d921844 */
[----:B-1----:R-:W-:-:S04]  /*2a840*/  IMAD.WIDE R16, R22, 0x4, R12 ;  /* 0x0000000416107825 */ /* 0x002fc800078e020c */
[C---:B--2---:R-:W-:Y:S01]  /*2a850*/  IMAD.WIDE R26, R22.reuse, 0x4, R4 ;  /* 0x00000004161a7825 */ /* 0x044fe200078e0204 */
[----:B------:R4:W-:Y:S03]  /*2a860*/  STL.64 [R1+0x860], R32 ;  /* 0x0008602001007387 */ /* 0x0009e60000100a00 */
[----:B---3--:R-:W-:Y:S01]  /*2a870*/  IMAD.WIDE R24, R22, 0x4, R6 ;  /* 0x0000000416187825 */ /* 0x008fe200078e0206 */
[----:B------:R1:W-:Y:S03]  /*2a880*/  LDGSTS.E [R15+0x3900], [R30.64], !P3 ;  /* 0x039000001e0f7fae */ /* 0x0003e6000d921844 */
[----:B------:R-:W-:Y:S01]  /*2a890*/  IMAD R23, R243, 0xb, RZ ;  /* 0x0000000bf3177824 */ /* 0x000fe200078e02ff */
[----:B------:R-:W-:Y:S01]  /*2a8a0*/  STL.64 [R1+0x898], R16 ;  /* 0x0008981001007387 */ /* 0x000fe20000100a00 */
[----:B------:R-:W-:-:S03]  /*2a8b0*/  IADD3 R14, R245, -0x10, RZ ;  /* 0xfffffff0f50e7810 */ /* 0x000fc60007ffe0ff */
[----:B------:R2:W-:Y:S01]  /*2a8c0*/  LDGSTS.E [R15+0x3a00], [R28.64], !P3 ;  /* 0x03a000001c0f7fae */ /* 0x0005e2000d921844 */
[----:B----4-:R-:W-:-:S03]  /*2a8d0*/  IMAD.WIDE R32, R23, 0x4, R246 ;  /* 0x0000000417207825 */ /* 0x010fc600078e02f6 */
        /* <DEDUP_REMOVED lines=10> */
[----:B--2---:R-:W-:-:S03]  /*2a980*/  IMAD.WIDE R20, R23, 0x4, R8 ;  /* 0x0000000417147825 */ /* 0x004fc600078e0208 */
[----:B------:R2:W-:Y:S01]  /*2a990*/  LDGSTS.E [R15+0x3f00], [R16.64], !P3 ;  /* 0x03f00000100f7fae */ /* 0x0005e2000d921844 */
[C---:B---3--:R-:W-:Y:S01]  /*2a9a0*/  IMAD.WIDE R28, R23.reuse, 0x4, R2 ;  /* 0x00000004171c7825 */ /* 0x048fe200078e0202 */
[----:B------:R-:W-:Y:S02]  /*2a9b0*/  ISETP.GE.U32.AND P3, PT, R14, 0x7fffffb1, PT ;  /* 0x7fffffb10e00780c */ /* 0x000fe40003f66070 */
[----:B------:R3:W-:Y:S01]  /*2a9c0*/  STL.64 [R1+0x880], R24 ;  /* 0x0008801801007387 */ /* 0x0007e20000100a00 */
[----:B----4-:R-:W-:-:S03]  /*2a9d0*/  IMAD.WIDE R18, R23, 0x4, R10 ;  /* 0x0000000417127825 */ /* 0x010fc600078e020a */
[----:B------:R4:W-:Y:S01]  /*2a9e0*/  LDGSTS.E [R15+0x5800], [R32.64], !P0 ;  /* 0x05800000200f7fae */ /* 0x0009e2000c121844 */
[----:B-1----:R-:W-:-:S03]  /*2a9f0*/  IMAD.WIDE R26, R23, 0x4, R4 ;  /* 0x00000004171a7825 */ /* 0x002fc600078e0204 */
[----:B------:R1:W-:Y:S01]  /*2aa00*/  LDGSTS.E [R15+0x5900], [R30.64], !P0 ;  /* 0x059000001e0f7fae */ /* 0x0003e2000c121844 */
[----:B--2---:R-:W-:-:S04]  /*2aa10*/  IMAD.WIDE R16, R23, 0x4, R12 ;  /* 0x0000000417107825 */ /* 0x004fc800078e020c */
[----:B---3--:R-:W-:Y:S01]  /*2aa20*/  IMAD.WIDE R24, R23, 0x4, R6 ;  /* 0x0000000417187825 */ /* 0x008fe200078e0206 */
[----:B------:R4:W-:Y:S01]  /*2aa30*/  STL.64 [R1+0x8a0], R32 ;  /* 0x0008a02001007387 */ /* 0x0009e20000100a00 */
[----:B------:R-:W-:Y:S02]  /*2aa40*/  IADD3 R14, R245, -0x14, RZ ;  /* 0xffffffecf50e7810 */ /* 0x000fe40007ffe0ff */
[----:B------:R-:W-:Y:S01]  /*2aa50*/  IMAD R22, R243, 0xf, RZ ;  /* 0x0000000ff3167824 */ /* 0x000fe200078e02ff */
[----:B------:R2:W-:Y:S04]  /*2aa60*/  LDGSTS.E [R15+0x5a00], [R28.64], !P0 ;  /* 0x05a000001c0f7fae */ /* 0x0005e8000c121844 */
[----:B------:R-:W-:Y:S04]  /*2aa70*/  STL.64 [R1+0x8d8], R16 ;  /* 0x0008d81001007387 */ /* 0x000fe80000100a00 */
[----:B------:R3:W-:Y:S01]  /*2aa80*/  LDGSTS.E [R15+0x5b00], [R26.64], !P0 ;  /* 0x05b000001a0f7fae */ /* 0x0007e2000c121844 */
[----:B----4-:R-:W-:-:S03]  /*2aa90*/  IMAD.WIDE R32, R22, 0x4, R246 ;  /* 0x0000000416207825 */ /* 0x010fc600078e02f6 */
[----:B------:R-:W-:Y:S04]  /*2aaa0*/  STL.64 [R1+0x8d0], R18 ;  /* 0x0008d01201007387 */ /* 0x000fe80000100a00 */
[----:B------:R4:W-:Y:S04]  /*2aab0*/  LDGSTS.E [R15+0x5c00], [R24.64], !P0 ;  /* 0x05c00000180f7fae */ /* 0x0009e8000c121844 */
        /* <DEDUP_REMOVED lines=153> */
[----:B------:R4:W-:Y:S03]  /*2b450*/  STL.64 [R1+0xa20], R32 ;  /* 0x000a202001007387 */ /* 0x0009e60000100a00 */
        /* <DEDUP_REMOVED lines=14> */
[----:B--2---:R-:W-:-:S03]  /*2b540*/  IMAD.WIDE R30, R22, 0x4, R248 ;  /* 0x00000004161e7825 */ /* 0x004fc600078e02f8 */
        /* <DEDUP_REMOVED lines=11> */
[----:B------:R-:W-:Y:S04]  /*2b600*/  STL.64 [R1+0x56b0], R16 ;  /* 0x0056b01001007387 */ /* 0x000fe80000100a00 */
        /* <DEDUP_REMOVED lines=14> */
[----:B---3--:R-:W-:-:S03]  /*2b6f0*/  IMAD.WIDE R28, R23, 0x4, R2 ;  /* 0x00000004171c7825 */ /* 0x008fc600078e0202 */
[----:B------:R3:W-:Y:S01]  /*2b700*/  STL.64 [R1+0x5698], R24 ;  /* 0x0056981801007387 */ /* 0x0007e20000100a00 */
[----:B----4-:R-:W-:-:S03]  /*2b710*/  IMAD.WIDE R18, R23, 0x4, R10 ;  /* 0x0000000417127825 */ /* 0x010fc600078e020a */
[----:B------:R4:W-:Y:S01]  /*2b720*/  LDGSTS.E [R15+0x15800], [R32.64], !P1 ;  /* 0x15800000200f7fae */ /* 0x0009e2000c921844 */
[----:B-1----:R-:W-:-:S03]  /*2b730*/  IMAD.WIDE R26, R23, 0x4, R4 ;  /* 0x00000004171a7825 */ /* 0x002fc600078e0204 */
[----:B------:R1:W-:Y:S01]  /*2b740*/  LDGSTS.E [R15+0x15900], [R30.64], !P1 ;  /* 0x159000001e0f7fae */ /* 0x0003e2000c921844 */
[----:B--2---:R-:W-:-:S04]  /*2b750*/  IMAD.WIDE R16, R23, 0x4, R12 ;  /* 0x0000000417107825 */ /* 0x004fc800078e020c */
[----:B---3--:R-:W-:Y:S01]  /*2b760*/  IMAD.WIDE R24, R23, 0x4, R6 ;  /* 0x0000000417187825 */ /* 0x008fe200078e0206 */
[----:B------:R-:W-:Y:S03]  /*2b770*/  STL.64 [R1+0x56b8], R32 ;  /* 0x0056b82001007387 */ /* 0x000fe60000100a00 */
[----:B------:R-:W-:Y:S01]  /*2b780*/  IMAD R22, R243, 0x2f, RZ ;  /* 0x0000002ff3167824 */ /* 0x000fe200078e02ff */
[----:B------:R2:W-:Y:S04]  /*2b790*/  LDGSTS.E [R15+0x15a00], [R28.64], !P1 ;  /* 0x15a000001c0f7fae */ /* 0x0005e8000c921844 */
[----:B------:R-:W-:Y:S04]  /*2b7a0*/  STL.64 [R1+0x56f0], R16 ;  /* 0x0056f01001007387 */ /* 0x000fe80000100a00 */
[----:B------:R3:W-:Y:S04]  /*2b7b0*/  LDGSTS.E [R15+0x15b00], [R26.64], !P1 ;  /* 0x15b000001a0f7fae */ /* 0x0007e8000c921844 */
[----:B------:R-:W-:Y:S04]  /*2b7c0*/  STL.64 [R1+0x56e8], R18 ;  /* 0x0056e81201007387 */ /* 0x000fe80000100a00 */
[----:B------:R1:W-:Y:S04]  /*2b7d0*/  LDGSTS.E [R15+0x15c00], [R24.64], !P1 ;  /* 0x15c00000180f7fae */ /* 0x0003e8000c921844 */
[----:B------:R1:W-:Y:S04]  /*2b7e0*/  STL.64 [R1+0x56e0], R20 ;  /* 0x0056e01401007387 */ /* 0x0003e80000100a00 */
[----:B------:R1:W-:Y:S04]  /*2b7f0*/  LDGSTS.E [R15+0x15d00], [R20.64], !P1 ;  /* 0x15d00000140f7fae */ /* 0x0003e8000c921844 */
[----:B------:R2:W-:Y:S04]  /*2b800*/  STL.64 [R1+0x56c0], R30 ;  /* 0x0056c01e01007387 */ /* 0x0005e80000100a00 */
[----:B------:R3:W-:Y:S04]  /*2b810*/  LDGSTS.E [R15+0x15e00], [R18.64], !P1 ;  /* 0x15e00000120f7fae */ /* 0x0007e8000c921844 */
[----:B------:R4:W-:Y:S01]  /*2b820*/  LDGSTS.E [R15+0x15f00], [R16.64], !P1 ;  /* 0x15f00000100f7fae */ /* 0x0009e2000c921844 */
[----:B-1----:R-:W-:-:S04]  /*2b830*/  IMAD.WIDE R20, R22, 0x4, R8 ;  /* 0x0000000416147825 */ /* 0x002fc800078e0208 */
[C---:B--2---:R-:W-:Y:S01]  /*2b840*/  IMAD.WIDE R30, R22.reuse, 0x4, R246 ;  /* 0x00000004161e7825 */ /* 0x044fe200078e02f6 */
[----:B------:R1:W-:Y:S03]  /*2b850*/  STL.64 [R1+0x56c8], R28 ;  /* 0x0056c81c01007387 */ /* 0x0003e60000100a00 */
[C---:B---3--:R-:W-:Y:S01]  /*2b860*/  IMAD.WIDE R18, R22.reuse, 0x4, R10 ;  /* 0x0000000416127825 */ /* 0x048fe200078e020a */
[----:B------:R2:W-:Y:S03]  /*2b870*/  STL.64 [R1+0x56d0], R26 ;  /* 0x0056d01a01007387 */ /* 0x0005e60000100a00 */
[C---:B----4-:R-:W-:Y:S01]  /*2b880*/  IMAD.WIDE R16, R22.reuse, 0x4, R12 ;  /* 0x0000000416107825 */ /* 0x050fe200078e020c */
[----:B------:R3:W-:Y:S03]  /*2b890*/  STL.64 [R1+0x56d8], R24 ;  /* 0x0056d81801007387 */ /* 0x0007e60000100a00 */
[C---:B-1----:R-:W-:Y:S01]  /*2b8a0*/  IMAD.WIDE R28, R22.reuse, 0x4, R248 ;  /* 0x00000004161c7825 */ /* 0x042fe200078e02f8 */
[----:B------:R-:W-:Y:S03]  /*2b8b0*/  STL.64 [R1+0x5850], R30 ;  /* 0x0058501e01007387 */ /* 0x000fe60000100a00 */
[C---:B--2---:R-:W-:Y:S01]  /*2b8c0*/  IMAD.WIDE R26, R22.reuse, 0x4, R2 ;  /* 0x00000004161a7825 */ /* 0x044fe200078e0202 */
[----:B------:R-:W-:Y:S03]  /*2b8d0*/  STL.64 [R1+0x5de8], R16 ;  /* 0x005de81001007387 */ /* 0x000fe60000100a00 */
[C---:B---3--:R-:W-:Y:S01]  /*2b8e0*/  IMAD.WIDE R24, R22.reuse, 0x4, R4 ;  /* 0x0000000416187825 */ /* 0x048fe200078e0204 */
[----:B------:R-:W-:Y:S03]  /*2b8f0*/  STL.64 [R1+0x5de0], R18 ;  /* 0x005de01201007387 */ /* 0x000fe60000100a00 */
[----:B------:R-:W-:Y:S01]  /*2b900*/  IMAD.WIDE R22, R22, 0x4, R6 ;  /* 0x0000000416167825 */ /* 0x000fe200078e0206 */
[----:B------:R-:W-:Y:S04]  /*2b910*/  STL.64 [R1+0x5dd8], R20 ;  /* 0x005dd81401007387 */ /* 0x000fe80000100a00 */
[----:B------:R-:W-:Y:S04]  /*2b920*/  STL.64 [R1+0x5860], R28 ;  /* 0x0058601c01007387 */ /* 0x000fe80000100a00 */
[----:B------:R-:W-:Y:S04]  /*2b930*/  STL.64 [R1+0x5868], R26 ;  /* 0x0058681a01007387 */ /* 0x000fe80000100a00 */
[----:B------:R-:W-:Y:S04]  /*2b940*/  STL.64 [R1+0x5dc8], R24 ;  /* 0x005dc81801007387 */ /* 0x000fe80000100a00 */
[----:B------:R1:W-:Y:S04]  /*2b950*/  STL.64 [R1+0x5dd0], R22 ;  /* 0x005dd01601007387 */ /* 0x0003e80000100a00 */
[----:B------:R-:W2:Y:S04]  /*2b960*/  LDL.LU R244, [R1+0x10c0] ;  /* 0x0010c00001f47983 */ /* 0x000ea80000300800 */
[----:B------:R-:W3:Y:S04]  /*2b970*/  LDL.LU R239, [R1+0x10d0] ;  /* 0x0010d00001ef7983 */ /* 0x000ee80000300800 */
[----:B------:R-:W4:Y:S04]  /*2b980*/  LDL.LU R240, [R1+0x10e8] ;  /* 0x0010e80001f07983 */ /* 0x000f280000300800 */
[----:B------:R1:W-:Y:S04]  /*2b990*/  LDGSTS.E [R15+0x17800], [R30.64], !P4 ;  /* 0x178000001e0f7fae */ /* 0x0003e8000e121844 */
[----:B------:R1:W-:Y:S04]  /*2b9a0*/  LDGSTS.E [R15+0x17900], [R28.64], !P4 ;  /* 0x179000001c0f7fae */ /* 0x0003e8000e121844 */
[----:B------:R1:W-:Y:S04]  /*2b9b0*/  LDGSTS.E [R15+0x17a00], [R26.64], !P4 ;  /* 0x17a000001a0f7fae */ /* 0x0003e8000e121844 */
[----:B------:R1:W-:Y:S04]  /*2b9c0*/  LDGSTS.E [R15+0x17b00], [R24.64], !P4 ;  /* 0x17b00000180f7fae */ /* 0x0003e8000e121844 */
[----:B------:R1:W-:Y:S04]  /*2b9d0*/  LDGSTS.E [R15+0x17c00], [R22.64], !P4 ;  /* 0x17c00000160f7fae */ /* 0x0003e8000e121844 */
[----:B------:R1:W-:Y:S04]  /*2b9e0*/  LDGSTS.E [R15+0x17d00], [R20.64], !P4 ;  /* 0x17d00000140f7fae */ /* 0x0003e8000e121844 */
[----:B------:R-:W4:Y:S01]  /*2b9f0*/  LDL.LU R242, [R1+0x10fc] ;  /* 0x0010fc0001f27983 */ /* 0x000f220000300800 */
[----:B-1----:R-:W-:-:S03]  /*2ba00*/  IMAD R22, R243, 0x33, RZ ;  /* 0x00000033f3167824 */ /* 0x002fc600078e02ff */
[----:B------:R1:W-:Y:S01]  /*2ba10*/  LDGSTS.E [R15+0x17e00], [R18.64], !P4 ;  /* 0x17e00000120f7fae */ /* 0x0003e2000e121844 */
[----:B------:R-:W-:-:S03]  /*2ba20*/  IMAD.WIDE R30, R22, 0x4, R246 ;  /* 0x00000004161e7825 */ /* 0x000fc600078e02f6 */
[----:B------:R1:W-:Y:S01]  /*2ba30*/  LDGSTS.E [R15+0x17f00], [R16.64], !P4 ;  /* 0x17f00000100f7fae */ /* 0x0003e2000e121844 */
[----:B------:R-:W-:-:S03]  /*2ba40*/  IMAD.WIDE R20, R22, 0x4, R8 ;  /* 0x0000000416147825 */ /* 0x000fc600078e0208 */
[----:B------:R-:W-:Y:S01]  /*2ba50*/  STL.64 [R1+0x5858], R30 ;  /* 0x0058581e01007387 */ /* 0x000fe20000100a00 */
[C---:B-1----:R-:W-:Y:S01]  /*2ba60*/  IMAD.WIDE R18, R22.reuse, 0x4, R10 ;  /* 0x0000000416127825 */ /* 0x042fe200078e020a */
[----:B------:R-:W-:Y:S02]  /*2ba70*/  IADD3 R14, R245, -0x41, RZ ;  /* 0xffffffbff50e7810 */ /* 0x000fe40007ffe0ff */
[----:B------:R1:W-:Y:S01]  /*2ba80*/  LDGSTS.E [R15+0x19800], [R30.64], !P2 ;  /* 0x198000001e0f7fae */ /* 0x0003e2000d121844 */
[----:B------:R-:W-:-:S04]  /*2ba90*/  IMAD.WIDE R16, R22, 0x4, R12 ;  /* 0x0000000416107825 */ /* 0x000fc800078e020c */
[C---:B------:R-:W-:Y:S01]  /*2baa0*/  IMAD.WIDE R28, R22.reuse, 0x4, R248 ;  /* 0x00000004161c7825 */ /* 0x040fe200078e02f8 */
[----:B------:R-:W-:Y:S03]  /*2bab0*/  STL.64 [R1+0x5e20], R16 ;  /* 0x005e201001007387 */ /* 0x000fe60000100a00 */
[C---:B------:R-:W-:Y:S01]  /*2bac0*/  IMAD.WIDE R26, R22.reuse, 0x4, R2 ;  /* 0x00000004161a7825 */ /* 0x040fe200078e0202 */
[----:B------:R-:W-:Y:S03]  /*2bad0*/  STL.64 [R1+0x5e18], R18 ;  /* 0x005e181201007387 */ /* 0x000fe60000100a00 */
[C---:B------:R-:W-:Y:S01]  /*2bae0*/  IMAD.WIDE R24, R22.reuse, 0x4, R4 ;  /* 0x0000000416187825 */ /* 0x040fe200078e0204 */
[----:B------:R-:W-:Y:S03]  /*2baf0*/  STL.64 [R1+0x5e10], R20 ;  /* 0x005e101401007387 */ /* 0x000fe60000100a00 */
[----:B------:R-:W-:Y:S01]  /*2bb00*/  IMAD.WIDE R22, R22, 0x4, R6 ;  /* 0x0000000416167825 */ /* 0x000fe200078e0206 */
[----:B------:R-:W-:Y:S04]  /*2bb10*/  STL.64 [R1+0x5df0], R28 ;  /* 0x005df01c01007387 */ /* 0x000fe80000100a00 */
[----:B------:R-:W-:Y:S04]  /*2bb20*/  STL.64 [R1+0x5df8], R26 ;  /* 0x005df81a01007387 */ /* 0x000fe80000100a00 */
[----:B------:R-:W-:Y:S04]  /*2bb30*/  STL.64 [R1+0x5e00], R24 ;  /* 0x005e001801007387 */ /* 0x000fe80000100a00 */
[----:B------:R-:W-:Y:S04]  /*2bb40*/  STL.64 [R1+0x5e08], R22 ;  /* 0x005e081601007387 */ /* 0x000fe80000100a00 */
[----:B------:R-:W4:Y:S01]  /*2bb50*/  LDL.LU R243, [R1+0x1110] ;  /* 0x0011100001f37983 */ /* 0x000f220000300800 */
[----:B------:R-:W-:-:S02]  /*2bb60*/  ISETP.GE.U32.AND P0, PT, R14, 0x7fffff80, PT ;  /* 0x7fffff800e00780c */ /* 0x000fc40003f06070 */
[C---:B------:R-:W-:Y:S01]  /*2bb70*/  IADD3 R14, R245.reuse, -0x45, RZ ;  /* 0xffffffbbf50e7810 */ /* 0x040fe20007ffe0ff */
[----:B------:R-:W4:Y:S03]  /*2bb80*/  LDL.LU R216, [R1+0x1128] ;  /* 0x0011280001d87983 */ /* 0x000f260000300800 */
[----:B------:R-:W-:Y:S01]  /*2bb90*/  ISETP.GE.U32.AND P3, PT, R14, 0x7fffff7c, PT ;  /* 0x7fffff7c0e00780c */ /* 0x000fe20003f66070 */
[----:B------:R-:W1:Y:S01]  /*2bba0*/  LDL.LU R241, [R1+0x113c] ;  /* 0x00113c0001f17983 */ /* 0x000e620000300800 */
[----:B------:R-:W-:-:S03]  /*2bbb0*/  IADD3 R14, R245, -0x49, RZ ;  /* 0xffffffb7f50e7810 */ /* 0x000fc60007ffe0ff */
[----:B------:R1:W-:Y:S01]  /*2bbc0*/  LDGSTS.E [R15+0x19900], [R28.64], !P2 ;  /* 0x199000001c0f7fae */ /* 0x0003e2000d121844 */
[----:B------:R-:W-:Y:S02]  /*2bbd0*/  ISETP.GE.U32.AND P1, PT, R14, 0x7fffff78, PT ;  /* 0x7fffff780e00780c */ /* 0x000fe40003f26070 */
[C---:B------:R-:W-:Y:S01]  /*2bbe0*/  IADD3 R14, R245.reuse, -0x4d, RZ ;  /* 0xffffffb3f50e7810 */ /* 0x040fe20007ffe0ff */
[----:B------:R1:W-:Y:S03]  /*2bbf0*/  LDGSTS.E [R15+0x19a00], [R26.64], !P2 ;  /* 0x19a000001a0f7fae */ /* 0x0003e6000d121844 */
[----:B------:R-:W-:Y:S01]  /*2bc00*/  ISETP.GE.U32.AND P4, PT, R14, 0x7fffff74, PT ;  /* 0x7fffff740e00780c */ /* 0x000fe20003f86070 */
[----:B------:R1:W-:Y:S01]  /*2bc10*/  LDGSTS.E [R15+0x19b00], [R24.64], !P2 ;  /* 0x19b00000180f7fae */ /* 0x0003e2000d121844 */
[----:B------:R-:W-:-:S03]  /*2bc20*/  IADD3 R14, R245, -0x40, RZ ;  /* 0xffffffc0f50e7810 */ /* 0x000fc60007ffe0ff */
[----:B------:R1:W-:Y:S04]  /*2bc30*/  LDGSTS.E [R15+0x19c00], [R22.64], !P2 ;  /* 0x19c00000160f7fae */ /* 0x0003e8000d121844 */
[----:B------:R1:W-:Y:S04]  /*2bc40*/  LDGSTS.E [R15+0x19d00], [R20.64], !P2 ;  /* 0x19d00000140f7fae */ /* 0x0003e8000d121844 */
[----:B------:R1:W-:Y:S04]  /*2bc50*/  LDGSTS.E [R15+0x19e00], [R18.64], !P2 ;  /* 0x19e00000120f7fae */ /* 0x0003e8000d121844 */
[----:B------:R1:W-:Y:S01]  /*2bc60*/  LDGSTS.E [R15+0x19f00], [R16.64], !P2 ;  /* 0x19f00000100f7fae */ /* 0x0003e2000d121844 */
[----:B------:R-:W-:-:S03]  /*2bc70*/  ISETP.GE.U32.AND P2, PT, R14, 0x7fffff81, PT ;  /* 0x7fffff810e00780c */ /* 0x000fc60003f46070 */
[----:B------:R-:W-:Y:S04]  /*2bc80*/  STL [R1+0x8d40], R245 ;  /* 0x008d40f501007387 */ /* 0x000fe80000100800 */
[----:B------:R-:W4:Y:S04]  /*2bc90*/  LDL.LU R219, [R1+0x1150] ;  /* 0x0011500001db7983 */ /* 0x000f280000300800 */
[----:B------:R-:W4:Y:S01]  /*2bca0*/  LDL.LU R218, [R1+0x1168] ;  /* 0x0011680001da7983 */ /* 0x000f220000300800 */
[----:B--2---:R-:W-:-:S05]  /*2bcb0*/  IMAD R14, R244, c[0x0][0x190], RZ ;  /* 0x00006400f40e7a24 */ /* 0x004fca00078e02ff */
[----:B------:R3:W-:Y:S04]  /*2bcc0*/  STL [R1+0x10c0], R14 ;  /* 0x0010c00e01007387 */ /* 0x0007e80000100800 */
[----:B------:R-:W2:Y:S04]  /*2bcd0*/  LDL.LU R221, [R1+0x1178] ;  /* 0x0011780001dd7983 */ /* 0x000ea80000300800 */
[----:B------:R-:W2:Y:S01]  /*2bce0*/  LDL.LU R244, [R1+0x1190] ;  /* 0x0011900001f47983 */ /* 0x000ea20000300800 */
[----:B---3--:R-:W-:-:S03]  /*2bcf0*/  IMAD R14, R239, c[0x0][0x190], RZ ;  /* 0x00006400ef0e7a24 */ /* 0x008fc600078e02ff */
[----:B------:R-:W3:Y:S04]  /*2bd00*/  LDL.LU R220, [R1+0x11a0] ;  /* 0x0011a00001dc7983 */ /* 0x000ee80000300800 */
[----:B------:R-:W3:Y:S04]  /*2bd10*/  LDL.LU R223, [R1+0x11b4] ;  /* 0x0011b40001df7983 */ /* 0x000ee80000300800 */
[----:B------:R4:W-:Y:S04]  /*2bd20*/  STL [R1+0x10d0], R14 ;  /* 0x0010d00e01007387 */ /* 0x0009e80000100800 */
[----:B------:R-:W3:Y:S04]  /*2bd30*/  LDL.LU R239, [R1+0x11b0] ;  /* 0x0011b00001ef7983 */ /* 0x000ee80000300800 */
[----:B------:R-:W3:Y:S01]  /*2bd40*/  LDL.LU R222, [R1+0x11ac] ;  /* 0x0011ac0001de7983 */ /* 0x000ee20000300800 */
[----:B----4-:R-:W-:-:S03]  /*2bd50*/  IMAD R14, R240, c[0x0][0x190], RZ ;  /* 0x00006400f00e7a24 */ /* 0x010fc600078e02ff */
[----:B------:R-:W4:Y:S04]  /*2bd60*/  LDL.LU R225, [R1+0x11a8] ;  /* 0x0011a80001e17983 */ /* 0x000f280000300800 */
[----:B------:R1:W-:Y:S04]  /*2bd70*/  STL [R1+0x10e8], R14 ;  /* 0x0010e80e01007387 */ /* 0x0003e80000100800 */
[----:B------:R-:W4:Y:S04]  /*2bd80*/  LDL.LU R224, [R1+0x11a4] ;  /* 0x0011a40001e07983 */ /* 0x000f280000300800 */
[----:B------:R-:W4:Y:S01]  /*2bd90*/  LDL.LU R229, [R1+0x119c] ;  /* 0x00119c0001e57983 */ /* 0x000f220000300800 */
[----:B-1----:R-:W-:-:S03]  /*2bda0*/  IMAD R14, R242, c[0x0][0x190], RZ ;  /* 0x00006400f20e7a24 */ /* 0x002fc600078e02ff */
[----:B------:R-:W4:Y:S04]  /*2bdb0*/  LDL.LU R240, [R1+0x1198] ;  /* 0x0011980001f07983 */ /* 0x000f280000300800 */
[----:B------:R-:W4:Y:S04]  /*2bdc0*/  LDL.LU R228, [R1+0x1194] ;  /* 0x0011940001e47983 */ /* 0x000f280000300800 */
[----:B------:R-:W4:Y:S04]  /*2bdd0*/  LDL.LU R231, [R1+0x118c] ;  /* 0x00118c0001e77983 */ /* 0x000f280000300800 */
[----:B------:R1:W-:Y:S04]  /*2bde0*/  STL [R1+0x10fc], R14 ;  /* 0x0010fc0e01007387 */ /* 0x0003e80000100800 */
[----:B------:R-:W4:Y:S04]  /*2bdf0*/  LDL.LU R230, [R1+0x1188] ;  /* 0x0011880001e67983 */ /* 0x000f280000300800 */
[----:B------:R-:W4:Y:S04]  /*2be00*/  LDL.LU R233, [R1+0x1184] ;  /* 0x0011840001e97983 */ /* 0x000f280000300800 */
[----:B------:R-:W4:Y:S04]  /*2be10*/  LDL.LU R232, [R1+0x1180] ;  /* 0x0011800001e87983 */ /* 0x000f280000300800 */
[----:B------:R-:W4:Y:S04]  /*2be20*/  LDL.LU R242, [R1+0x117c] ;  /* 0x00117c0001f27983 */ /* 0x000f280000300800 */
[----:B------:R-:W4:Y:S04]  /*2be30*/  LDL.LU R235, [R1+0x1174] ;  /* 0x0011740001eb7983 */ /* 0x000f280000300800 */
[----:B------:R-:W4:Y:S01]  /*2be40*/  LDL.LU R234, [R1+0x1170] ;  /* 0x0011700001ea7983 */ /* 0x000f220000300800 */
[----:B-1----:R-:W-:-:S05]  /*2be50*/  IMAD R14, R243, c[0x0][0x190], RZ ;  /* 0x00006400f30e7a24 */ /* 0x002fca00078e02ff */
[----:B------:R1:W-:Y:S04]  /*2be60*/  STL [R1+0x1110], R14 ;  /* 0x0011100e01007387 */ /* 0x0003e80000100800 */
[----:B------:R-:W4:Y:S04]  /*2be70*/  LDL.LU R237, [R1+0x116c] ;  /* 0x00116c0001ed7983 */ /* 0x000f280000300800 */
[----:B------:R-:W4:Y:S04]  /*2be80*/  LDL.LU R236, [R1+0x1164] ;  /* 0x0011640001ec7983 */ /* 0x000f280000300800 */
[----:B------:R-:W4:Y:S04]  /*2be90*/  LDL.LU R238, [R1+0x1160] ;  /* 0x0011600001ee7983 */ /* 0x000f280000300800 */
[----:B------:R-:W4:Y:S01]  /*2bea0*/  LDL.LU R243, [R1+0x115c] ;  /* 0x00115c0001f37983 */ /* 0x000f220000300800 */
[----:B------:R-:W-:-:S03]  /*2beb0*/  IMAD R15, R241, c[0x0][0x190], RZ ;  /* 0x00006400f10f7a24 */ /* 0x000fc600078e02ff */
[----:B------:R-:W4:Y:S01]  /*2bec0*/  LDL.LU R241, [R1+0x1158] ;  /* 0x0011580001f17983 */ /* 0x000f220000300800 */
[----:B-1----:R-:W-:-:S05]  /*2bed0*/  IMAD R14, R216, c[0x0][0x190], RZ ;  /* 0x00006400d80e7a24 */ /* 0x002fca00078e02ff */
[----:B------:R1:W-:Y:S04]  /*2bee0*/  STL [R1+0x1128], R14 ;  /* 0x0011280e01007387 */ /* 0x0003e80000100800 */
[----:B------:R2:W-:Y:S01]  /*2bef0*/  STL [R1+0x113c], R15 ;  /* 0x00113c0f01007387 */ /* 0x0005e20000100800 */
[----:B-1----:R-:W-:Y:S02]  /*2bf00*/  IMAD R14, R219, c[0x0][0x190], RZ ;  /* 0x00006400db0e7a24 */ /* 0x002fe400078e02ff */
[----:B------:R-:W-:-:S03]  /*2bf10*/  IMAD R16, R218, c[0x0][0x190], RZ ;  /* 0x00006400da107a24 */ /* 0x000fc600078e02ff */
[----:B------:R1:W-:Y:S04]  /*2bf20*/  STL [R1+0x1150], R14 ;  /* 0x0011500e01007387 */ /* 0x0003e80000100800 */
[----:B------:R3:W-:Y:S01]  /*2bf30*/  STL [R1+0x1168], R16 ;  /* 0x0011681001007387 */ /* 0x0007e20000100800 */
[----:B--2---:R-:W-:Y:S02]  /*2bf40*/  IMAD R15, R221, c[0x0][0x190], RZ ;  /* 0x00006400dd0f7a24 */ /* 0x004fe400078e02ff */
[----:B-1----:R-:W-:Y:S02]  /*2bf50*/  IMAD R14, R244, c[0x0][0x190], RZ ;  /* 0x00006400f40e7a24 */ /* 0x002fe400078e02ff */
[----:B------:R-:W2:Y:S01]  /*2bf60*/  LDL.LU R244, [R1+0x1154] ;  /* 0x0011540001f47983 */ /* 0x000ea20000300800 */
[----:B---3--:R-:W-:-:S03]  /*2bf70*/  IMAD R16, R220, c[0x0][0x190], RZ ;  /* 0x00006400dc107a24 */ /* 0x008fc600078e02ff */
[----:B------:R1:W-:Y:S04]  /*2bf80*/  STL [R1+0x1178], R15 ;  /* 0x0011780f01007387 */ /* 0x0003e80000100800 */
[----:B------:R3:W-:Y:S04]  /*2bf90*/  STL [R1+0x1190], R14 ;  /* 0x0011900e01007387 */ /* 0x0007e80000100800 */
[----:B------:R4:W-:Y:S01]  /*2bfa0*/  STL [R1+0x11a0], R16 ;  /* 0x0011a01001007387 */ /* 0x0009e20000100800 */
[----:B-1----:R-:W-:Y:S02]  /*2bfb0*/  IMAD R15, R223, c[0x0][0x190], RZ ;  /* 0x00006400df0f7a24 */ /* 0x002fe400078e02ff */
[----:B---3--:R-:W-:-:S02]  /*2bfc0*/  IMAD R14, R239, c[0x0][0x190], RZ ;  /* 0x00006400ef0e7a24 */ /* 0x008fc400078e02ff */
[----:B------:R-:W3:Y:S04]  /*2bfd0*/  LDL.LU R239, [R1+0x114c] ;  /* 0x00114c0001ef7983 */ /* 0x000ee80000300800 */
[----:B------:R1:W-:Y:S04]  /*2bfe0*/  STL [R1+0x11b4], R15 ;  /* 0x0011b40f01007387 */ /* 0x0003e80000100800 */
[----:B------:R4:W-:Y:S02]  /*2bff0*/  STL [R1+0x11b0], R14 ;  /* 0x0011b00e01007387 */ /* 0x0009e40000100800 */
[----:B----4-:R-:W-:-:S02]  /*2c000*/  IMAD R16, R224, c[0x0][0x190], RZ ;  /* 0x00006400e0107a24 */ /* 0x010fc400078e02ff */
[----:B-1----:R-:W-:Y:S02]  /*2c010*/  IMAD R15, R222, c[0x0][0x190], RZ ;  /* 0x00006400de0f7a24 */ /* 0x002fe400078e02ff */
[----:B------:R-:W-:-:S03]  /*2c020*/  IMAD R14, R225, c[0x0][0x190], RZ ;  /* 0x00006400e10e7a24 */ /* 0x000fc600078e02ff */
[----:B------:R1:W-:Y:S04]  /*2c030*/  STL [R1+0x11ac], R15 ;  /* 0x0011ac0f01007387 */ /* 0x0003e80000100800 */
[----:B------:R4:W-:Y:S04]  /*2c040*/  STL [R1+0x11a8], R14 ;  /* 0x0011a80e01007387 */ /* 0x0009e80000100800 */
[----:B------:R4:W-:Y:S01]  /*2c050*/  STL [R1+0x11a4], R16 ;  /* 0x0011a41001007387 */ /* 0x0009e20000100800 */
[----:B-1----:R-:W-:Y:S02]  /*2c060*/  IMAD R15, R229, c[0x0][0x190], RZ ;  /* 0x00006400e50f7a24 */ /* 0x002fe400078e02ff */
[----:B----4-:R-:W-:-:S02]  /*2c070*/  IMAD R14, R240, c[0x0][0x190], RZ ;  /* 0x00006400f00e7a24 */ /* 0x010fc400078e02ff */
[----:B------:R-:W4:Y:S01]  /*2c080*/  LDL.LU R240, [R1+0x1148] ;  /* 0x0011480001f07983 */ /* 0x000f220000300800 */
[----:B------:R-:W-:-:S03]  /*2c090*/  IMAD R16, R228, c[0x0][0x190], RZ ;  /* 0x00006400e4107a24 */ /* 0x000fc600078e02ff */
[----:B------:R1:W-:Y:S04]  /*2c0a0*/  STL [R1+0x119c], R15 ;  /* 0x00119c0f01007387 */ /* 0x0003e80000100800 */
[----:B------:R1:W-:Y:S04]  /*2c0b0*/  STL [R1+0x1198], R14 ;  /* 0x0011980e01007387 */ /* 0x0003e80000100800 */
[----:B------:R1:W-:Y:S02]  /*2c0c0*/  STL [R1+0x1194], R16 ;  /* 0x0011941001007387 */ /* 0x0003e40000100800 */
[----:B-1----:R-:W-:-:S02]  /*2c0d0*/  IMAD R15, R231, c[0x0][0x190], RZ ;  /* 0x00006400e70f7a24 */ /* 0x002fc400078e02ff */
[----:B------:R-:W-:-:S03]  /*2c0e0*/  IMAD R14, R230, c[0x0][0x190], RZ ;  /* 0x00006400e60e7a24 */ /* 0x000fc600078e02ff */
[----:B------:R1:W-:Y:S01]  /*2c0f0*/  STL [R1+0x118c], R15 ;  /* 0x00118c0f01007387 */ /* 0x0003e20000100800 */
[----:B------:R-:W-:-:S03]  /*2c100*/  IMAD R16, R233, c[0x0][0x190], RZ ;  /* 0x00006400e9107a24 */ /* 0x000fc600078e02ff */
[----:B------:R1:W-:Y:S04]  /*2c110*/  STL [R1+0x1188], R14 ;  /* 0x0011880e01007387 */ /* 0x0003e80000100800 */
[----:B------:R1:W-:Y:S02]  /*2c120*/  STL [R1+0x1184], R16 ;  /* 0x0011841001007387 */ /* 0x0003e40000100800 */
[----:B-1----:R-:W-:Y:S02]  /*2c130*/  IMAD R15, R232, c[0x0][0x190], RZ ;  /* 0x00006400e80f7a24 */ /* 0x002fe400078e02ff */
[----:B------:R-:W-:Y:S02]  /*2c140*/  IMAD R14, R242, c[0x0][0x190], RZ ;  /* 0x00006400f20e7a24 */ /* 0x000fe400078e02ff */
[----:B------:R-:W4:Y:S01]  /*2c150*/  LDL.LU R242, [R1+0x1144] ;  /* 0x0011440001f27983 */ /* 0x000f220000300800 */
[----:B------:R-:W-:-:S03]  /*2c160*/  IMAD R16, R235, c[0x0][0x190], RZ ;  /* 0x00006400eb107a24 */ /* 0x000fc600078e02ff */
[----:B------:R1:W-:Y:S04]  /*2c170*/  STL [R1+0x1180], R15 ;  /* 0x0011800f01007387 */ /* 0x0003e80000100800 */
[----:B------:R1:W-:Y:S02]  /*2c180*/  STL [R1+0x117c], R14 ;  /* 0x00117c0e01007387 */ /* 0x0003e40000100800 */
[----:B-1----:R-:W-:Y:S02]  /*2c190*/  IMAD R15, R234, c[0x0][0x190], RZ ;  /* 0x00006400ea0f7a24 */ /* 0x002fe400078e02ff */
[----:B------:R1:W-:Y:S01]  /*2c1a0*/  STL [R1+0x1174], R16 ;  /* 0x0011741001007387 */ /* 0x0003e20000100800 */
[----:B------:R-:W-:-:S03]  /*2c1b0*/  IMAD R14, R237, c[0x0][0x190], RZ ;  /* 0x00006400ed0e7a24 */ /* 0x000fc600078e02ff */
[----:B------:R1:W-:Y:S02]  /*2c1c0*/  STL [R1+0x1170], R15 ;  /* 0x0011700f01007387 */ /* 0x0003e40000100800 */
[----:B-1----:R-:W-:Y:S02]  /*2c1d0*/  IMAD R16, R236, c[0x0][0x190], RZ ;  /* 0x00006400ec107a24 */ /* 0x002fe400078e02ff */
[----:B------:R1:W-:Y:S01]  /*2c1e0*/  STL [R1+0x116c], R14 ;  /* 0x00116c0e01007387 */ /* 0x0003e20000100800 */
[----:B------:R-:W-:-:S03]  /*2c1f0*/  IMAD R15, R238, c[0x0][0x190], RZ ;  /* 0x00006400ee0f7a24 */ /* 0x000fc600078e02ff */
[----:B------:R-:W-:Y:S04]  /*2c200*/  STL [R1+0x1164], R16 ;  /* 0x0011641001007387 */ /* 0x000fe80000100800 */
[----:B------:R-:W4:Y:S01]  /*2c210*/  LDL.LU R216, [R1+0x1140] ;  /* 0x0011400001d87983 */ /* 0x000f220000300800 */
[----:B-1----:R-:W-:-:S03]  /*2c220*/  IMAD R14, R243, c[0x0][0x190], RZ ;  /* 0x00006400f30e7a24 */ /* 0x002fc600078e02ff */
[----:B------:R-:W-:Y:S04]  /*2c230*/  STL [R1+0x1160], R15 ;  /* 0x0011600f01007387 */ /* 0x000fe80000100800 */
[----:B------:R-:W4:Y:S04]  /*2c240*/  LDL.LU R243, [R1+0x1138] ;  /* 0x0011380001f37983 */ /* 0x000f280000300800 */
[----:B------:R1:W-:Y:S04]  /*2c250*/  STL [R1+0x115c], R14 ;  /* 0x00115c0e01007387 */ /* 0x0003e80000100800 */
        /* <DEDUP_REMOVED lines=8> */
[----:B--2---:R-:W-:-:S05]  /*2c2e0*/  IMAD R14, R244, c[0x0][0x190], RZ ;  /* 0x00006400f40e7a24 */ /* 0x004fca00078e02ff */
[----:B------:R3:W-:Y:S04]  /*2c2f0*/  STL [R1+0x1154], R14 ;  /* 0x0011540e01007387 */ /* 0x0007e80000100800 */
[----:B------:R-:W2:Y:S04]  /*2c300*/  LDL.LU R244, [R1+0x1118] ;  /* 0x0011180001f47983 */ /* 0x000ea80000300800 */
[----:B------:R-:W2:Y:S04]  /*2c310*/  LDL.LU R222, [R1+0x1114] ;  /* 0x0011140001de7983 */ /* 0x000ea80000300800 */
[----:B------:R-:W2:Y:S01]  /*2c320*/  LDL.LU R225, [R1+0x110c] ;  /* 0x00110c0001e17983 */ /* 0x000ea20000300800 */
[----:B---3--:R-:W-:-:S05]  /*2c330*/  IMAD R14, R239, c[0x0][0x190], RZ ;  /* 0x00006400ef0e7a24 */ /* 0x008fca00078e02ff */
[----:B------:R4:W-:Y:S04]  /*2c340*/  STL [R1+0x114c], R14 ;  /* 0x00114c0e01007387 */ /* 0x0009e80000100800 */
[----:B------:R-:W3:Y:S04]  /*2c350*/  LDL.LU R224, [R1+0x1108] ;  /* 0x0011080001e07983 */ /* 0x000ee80000300800 */
[----:B------:R-:W3:Y:S04]  /*2c360*/  LDL.LU R229, [R1+0x1104] ;  /* 0x0011040001e57983 */ /* 0x000ee80000300800 */
[----:B------:R-:W3:Y:S04]  /*2c370*/  LDL.LU R239, [R1+0x1100] ;  /* 0x0011000001ef7983 */ /* 0x000ee80000300800 */
[----:B------:R-:W3:Y:S04]  /*2c380*/  LDL.LU R228, [R1+0x10f8] ;  /* 0x0010f80001e47983 */ /* 0x000ee80000300800 */
[----:B------:R-:W3:Y:S01]  /*2c390*/  LDL.LU R231, [R1+0x10f4] ;  /* 0x0010f40001e77983 */ /* 0x000ee20000300800 */
[----:B----4-:R-:W-:-:S05]  /*2c3a0*/  IMAD R14, R240, c[0x0][0x190], RZ ;  /* 0x00006400f00e7a24 */ /* 0x010fca00078e02ff */
        /* <DEDUP_REMOVED lines=16> */
[----:B------:R1:W-:Y:S01]  /*2c4b0*/  STL [R1+0x1140], R14 ;  /* 0x0011400e01007387 */ /* 0x0003e20000100800 */
[----:B------:R-:W-:-:S03]  /*2c4c0*/  IMAD R16, R218, c[0x0][0x190], RZ ;  /* 0x00006400da107a24 */ /* 0x000fc600078e02ff */
[----:B------:R-:W-:Y:S01]  /*2c4d0*/  STL [R1+0x1138], R15 ;  /* 0x0011380f01007387 */ /* 0x000fe20000100800 */
[----:B-1----:R-:W-:-:S05]  /*2c4e0*/  IMAD R14, R219, c[0x0][0x190], RZ ;  /* 0x00006400db0e7a24 */ /* 0x002fca00078e02ff */
[----:B------:R1:W-:Y:S04]  /*2c4f0*/  STL [R1+0x1134], R14 ;  /* 0x0011340e01007387 */ /* 0x0003e80000100800 */
[----:B------:R1:W-:Y:S02]  /*2c500*/  STL [R1+0x1130], R16 ;  /* 0x0011301001007387 */ /* 0x0003e40000100800 */
[----:B-1----:R-:W-:Y:S02]  /*2c510*/  IMAD R14, R241, c[0x0][0x190], RZ ;  /* 0x00006400f10e7a24 */ /* 0x002fe400078e02ff */
[----:B------:R-:W4:Y:S01]  /*2c520*/  LDL.LU R241, [R1+0x10b8] ;  /* 0x0010b80001f17983 */ /* 0x000f220000300800 */
[----:B------:R-:W-:Y:S02]  /*2c530*/  IMAD R15, R221, c[0x0][0x190], RZ ;  /* 0x00006400dd0f7a24 */ /* 0x000fe400078e02ff */
[----:B------:R-:W-:-:S03]  /*2c540*/  IMAD R16, R220, c[0x0][0x190], RZ ;  /* 0x00006400dc107a24 */ /* 0x000fc600078e02ff */
[----:B------:R1:W-:Y:S04]  /*2c550*/  STL [R1+0x112c], R15 ;  /* 0x00112c0f01007387 */ /* 0x0003e80000100800 */
[----:B------:R2:W-:Y:S04]  /*2c560*/  STL [R1+0x1124], R14 ;  /* 0x0011240e01007387 */ /* 0x0005e80000100800 */
[----:B------:R-:W-:Y:S01]  /*2c570*/  STL [R1+0x1120], R16 ;  /* 0x0011201001007387 */ /* 0x000fe20000100800 */
[----:B-1----:R-:W-:Y:S02]  /*2c580*/  IMAD R15, R223, c[0x0][0x190], RZ ;  /* 0x00006400df0f7a24 */ /* 0x002fe400078e02ff */
[----:B--2---:R-:W-:-:S02]  /*2c590*/  IMAD R14, R244, c[0x0][0x190], RZ ;  /* 0x00006400f40e7a24 */ /* 0x004fc400078e02ff */
[----:B------:R-:W2:Y:S04]  /*2c5a0*/  LDL.LU R244, [R1+0x10b4] ;  /* 0x0010b40001f47983 */ /* 0x000ea80000300800 */
[----:B------:R1:W-:Y:S04]  /*2c5b0*/  STL [R1+0x111c], R15 ;  /* 0x00111c0f01007387 */ /* 0x0003e80000100800 */
[----:B------:R3:W-:Y:S01]  /*2c5c0*/  STL [R1+0x1118], R14 ;  /* 0x0011180e01007387 */ /* 0x0007e20000100800 */
[----:B-1----:R-:W-:Y:S02]  /*2c5d0*/  IMAD R15, R222, c[0x0][0x190], RZ ;  /* 0x00006400de0f7a24 */ /* 0x002fe400078e02ff */
[----:B---3--:R-:W-:-:S02]  /*2c5e0*/  IMAD R14, R225, c[0x0][0x190], RZ ;  /* 0x00006400e10e7a24 */ /* 0x008fc400078e02ff */
[----:B------:R-:W-:Y:S01]  /*2c5f0*/  IMAD R16, R224, c[0x0][0x190], RZ ;  /* 0x00006400e0107a24 */ /* 0x000fe200078e02ff */
[----:B------:R1:W-:Y:S04]  /*2c600*/  STL [R1+0x1114], R15 ;  /* 0x0011140f01007387 */ /* 0x0003e80000100800 */
[----:B------:R3:W-:Y:S04]  /*2c610*/  STL [R1+0x110c], R14 ;  /* 0x00110c0e01007387 */ /* 0x0007e80000100800 */
[----:B------:R3:W-:Y:S01]  /*2c620*/  STL [R1+0x1108], R16 ;  /* 0x0011081001007387 */ /* 0x0007e20000100800 */
[----:B-1----:R-:W-:-:S02]  /*2c630*/  IMAD R15, R229, c[0x0][0x190], RZ ;  /* 0x00006400e50f7a24 */ /* 0x002fc400078e02ff */
[----:B---3--:R-:W-:Y:S02]  /*2c640*/  IMAD R14, R239, c[0x0][0x190], RZ ;  /* 0x00006400ef0e7a24 */ /* 0x008fe400078e02ff */
[----:B------:R-:W3:Y:S01]  /*2c650*/  LDL.LU R239, [R1+0x10b0] ;  /* 0x0010b00001ef7983 */ /* 0x000ee20000300800 */
[----:B------:R-:W-:-:S03]  /*2c660*/  IMAD R16, R228, c[0x0][0x190], RZ ;  /* 0x00006400e4107a24 */ /* 0x000fc600078e02ff */
[----:B------:R1:W-:Y:S04]  /*2c670*/  STL [R1+0x1104], R15 ;  /* 0x0011040f01007387 */ /* 0x0003e80000100800 */
[----:B------:R4:W-:Y:S04]  /*2c680*/  STL [R1+0x1100], R14 ;  /* 0x0011000e01007387 */ /* 0x0009e80000100800 */
[----:B------:R4:W-:Y:S01]  /*2c690*/  STL [R1+0x10f8], R16 ;  /* 0x0010f81001007387 */ /* 0x0009e20000100800 */
[----:B-1----:R-:W-:Y:S02]  /*2c6a0*/  IMAD R15, R231, c[0x0][0x190], RZ ;  /* 0x00006400e70f7a24 */ /* 0x002fe400078e02ff */
[----:B----4-:R-:W-:-:S03]  /*2c6b0*/  IMAD R14, R230, c[0x0][0x190], RZ ;  /* 0x00006400e60e7a24 */ /* 0x010fc600078e02ff */
[----:B------:R1:W-:Y:S01]  /*2c6c0*/  STL [R1+0x10f4], R15 ;  /* 0x0010f40f01007387 */ /* 0x0003e20000100800 */
[----:B------:R-:W-:-:S03]  /*2c6d0*/  IMAD R16, R233, c[0x0][0x190], RZ ;  /* 0x00006400e9107a24 */ /* 0x000fc600078e02ff */
[----:B------:R4:W-:Y:S04]  /*2c6e0*/  STL [R1+0x10f0], R14 ;  /* 0x0010f00e01007387 */ /* 0x0009e80000100800 */
[----:B------:R4:W-:Y:S01]  /*2c6f0*/  STL [R1+0x10ec], R16 ;  /* 0x0010ec1001007387 */ /* 0x0009e20000100800 */
[----:B-1----:R-:W-:Y:S02]  /*2c700*/  IMAD R15, R232, c[0x0][0x190], RZ ;  /* 0x00006400e80f7a24 */ /* 0x002fe400078e02ff */
[----:B----4-:R-:W-:Y:S02]  /*2c710*/  IMAD R14, R240, c[0x0][0x190], RZ ;  /* 0x00006400f00e7a24 */ /* 0x010fe400078e02ff */
        /* <DEDUP_REMOVED lines=10> */
[----:B------:R-:W-:Y:S01]  /*2c7c0*/  STL [R1+0x10cc], R16 ;  /* 0x0010cc1001007387 */ /* 0x000fe20000100800 */
[----:B-1----:R-:W-:-:S03]  /*2c7d0*/  IMAD R15, R238, c[0x0][0x190], RZ ;  /* 0x00006400ee0f7a24 */ /* 0x002fc600078e02ff */
[----:B------:R-:W4:Y:S01]  /*2c7e0*/  LDL.LU R216, [R1+0x10a8] ;  /* 0x0010a80001d87983 */ /* 0x000f220000300800 */
[----:B------:R-:W-:-:S03]  /*2c7f0*/  IMAD R14, R242, c[0x0][0x190], RZ ;  /* 0x00006400f20e7a24 */ /* 0x000fc600078e02ff */
        /* <DEDUP_REMOVED lines=15> */
[----:B------:R-:W4:Y:S01]  /*2c8f0*/  LDL.LU R222, [R1+0x1080] ;  /* 0x0010800001de7983 */ /* 0x000f220000300800 */
[----:B--2---:R-:W-:-:S05]  /*2c900*/  IMAD R14, R244, c[0x0][0x190], RZ ;  /* 0x00006400f40e7a24 */ /* 0x004fca00078e02ff */
[----:B------:R3:W-:Y:S04]  /*2c910*/  STL [R1+0x10b4], R14 ;  /* 0x0010b40e01007387 */ /* 0x0007e80000100800 */
[----:B------:R-:W2:Y:S04]  /*2c920*/  LDL.LU R225, [R1+0x107c] ;  /* 0x00107c0001e17983 */ /* 0x000ea80000300800 */
[----:B------:R-:W2:Y:S04]  /*2c930*/  LDL.LU R229, [R1+0x1078] ;  /* 0x0010780001e57983 */ /* 0x000ea80000300800 */
        /* <DEDUP_REMOVED lines=9> */
[----:B------:R-:W3:Y:S04]  /*2c9d0*/  LDL.LU R235, [R1+0x1058] ;  /* 0x0010580001eb7983 */ /* 0x000ee80000300800 */
[----:B------:R-:W3:Y:S01]  /*2c9e0*/  LDL.LU R234, [R1+0x1054] ;  /* 0x0010540001ea7983 */ /* 0x000ee20000300800 */
[----:B----4-:R-:W-:-:S05]  /*2c9f0*/  IMAD R14, R240, c[0x0][0x190], RZ ;  /* 0x00006400f00e7a24 */ /* 0x010fca00078e02ff */
[----:B------:R1:W-:Y:S04]  /*2ca00*/  STL [R1+0x10ac], R14 ;  /* 0x0010ac0e01007387 */ /* 0x0003e80000100800 */
[----:B------:R-:W3:Y:S04]  /*2ca10*/  LDL.LU R237, [R1+0x1050] ;  /* 0x0010500001ed7983 */ /* 0x000ee80000300800 */
[----:B------:R-:W3:Y:S04]  /*2ca20*/  LDL.LU R236, [R1+0x104c] ;  /* 0x00104c0001ec7983 */ /* 0x000ee80000300800 */
[----:B------:R-:W3:Y:S04]  /*2ca30*/  LDL.LU R238, [R1+0x1048] ;  /* 0x0010480001ee7983 */ /* 0x000ee80000300800 */
[----:B------:R-:W3:Y:S01]  /*2ca40*/  LDL.LU R240, [R1+0x1044] ;  /* 0x0010440001f07983 */ /* 0x000ee20000300800 */
[----:B-1----:R-:W-:-:S02]  /*2ca50*/  IMAD R14, R216, c[0x0][0x190], RZ ;  /* 0x00006400d80e7a24 */ /* 0x002fc400078e02ff */
[----:B------:R-:W-:Y:S02]  /*2ca60*/  IMAD R15, R242, c[0x0][0x190], RZ ;  /* 0x00006400f20f7a24 */ /* 0x000fe400078e02ff */
[----:B------:R-:W3:Y:S04]  /*2ca70*/  LDL.LU R242, [R1+0x1040] ;  /* 0x0010400001f27983 */ /* 0x000ee80000300800 */
[----:B------:R1:W-:Y:S01]  /*2ca80*/  STL [R1+0x10a8], R14 ;  /* 0x0010a80e01007387 */ /* 0x0003e20000100800 */
[----:B------:R-:W-:Y:S02]  /*2ca90*/  IMAD R16, R218, c[0x0][0x190], RZ ;  /* 0x00006400da107a24 */ /* 0x000fe400078e02ff */
[----:B-1----:R-:W-:Y:S01]  /*2caa0*/  IMAD R14, R219, c[0x0][0x190], RZ ;  /* 0x00006400db0e7a24 */ /* 0x002fe200078e02ff */
[----:B------:R-:W-:Y:S04]  /*2cab0*/  STL [R1+0x10a4], R15 ;  /* 0x0010a40f01007387 */ /* 0x000fe80000100800 */
[----:B------:R1:W-:Y:S04]  /*2cac0*/  STL [R1+0x10a0], R14 ;  /* 0x0010a00e01007387 */ /* 0x0003e80000100800 */
[----:B------:R1:W-:Y:S02]  /*2cad0*/  STL [R1+0x109c], R16 ;  /* 0x00109c1001007387 */ /* 0x0003e40000100800 */
[----:B-1----:R-:W-:-:S02]  /*2cae0*/  IMAD R14, R243, c[0x0][0x190], RZ ;  /* 0x00006400f30e7a24 */ /* 0x002fc400078e02ff */
[----:B------:R-:W3:Y:S01]  /*2caf0*/  LDL.LU R243, [R1+0x103c] ;  /* 0x00103c0001f37983 */ /* 0x000ee20000300800 */
[----:B------:R-:W-:Y:S02]  /*2cb00*/  IMAD R15, R221, c[0x0][0x190], RZ ;  /* 0x00006400dd0f7a24 */ /* 0x000fe400078e02ff */
[----:B------:R-:W-:-:S03]  /*2cb10*/  IMAD R16, R220, c[0x0][0x190], RZ ;  /* 0x00006400dc107a24 */ /* 0x000fc600078e02ff */
[----:B------:R-:W-:Y:S04]  /*2cb20*/  STL [R1+0x1098], R15 ;  /* 0x0010980f01007387 */ /* 0x000fe80000100800 */
[----:B------:R1:W-:Y:S04]  /*2cb30*/  STL [R1+0x1094], R14 ;  /* 0x0010940e01007387 */ /* 0x0003e80000100800 */
[----:B------:R-:W-:Y:S01]  /*2cb40*/  STL [R1+0x1090], R16 ;  /* 0x0010901001007387 */ /* 0x000fe20000100800 */
[----:B-1----:R-:W-:-:S03]  /*2cb50*/  IMAD R14, R241, c[0x0][0x190], RZ ;  /* 0x00006400f10e7a24 */ /* 0x002fc600078e02ff */
[----:B------:R-:W3:Y:S01]  /*2cb60*/  LDL.LU R241, [R1+0x1038] ;  /* 0x0010380001f17983 */ /* 0x000ee20000300800 */
[----:B------:R-:W-:-:S05]  /*2cb70*/  IMAD R15, R223, c[0x0][0x190], RZ ;  /* 0x00006400df0f7a24 */ /* 0x000fca00078e02ff */
[----:B------:R-:W-:Y:S04]  /*2cb80*/  STL [R1+0x108c], R15 ;  /* 0x00108c0f01007387 */ /* 0x000fe80000100800 */
[----:B------:R1:W-:Y:S02]  /*2cb90*/  STL [R1+0x1088], R14 ;  /* 0x0010880e01007387 */ /* 0x0003e40000100800 */
[----:B-1----:R-:W-:-:S05]  /*2cba0*/  IMAD R14, R222, c[0x0][0x190], RZ ;  /* 0x00006400de0e7a24 */ /* 0x002fca00078e02ff */
[----:B------:R1:W-:Y:S01]  /*2cbb0*/  STL [R1+0x1080], R14 ;  /* 0x0010800e01007387 */ /* 0x0003e20000100800 */
[----:B--2---:R-:W-:Y:S02]  /*2cbc0*/  IMAD R16, R225, c[0x0][0x190], RZ ;  /* 0x00006400e1107a24 */ /* 0x004fe400078e02ff */
[----:B------:R-:W-:-:S03]  /*2cbd0*/  IMAD R15, R229, c[0x0][0x190], RZ ;  /* 0x00006400e50f7a24 */ /* 0x000fc600078e02ff */
[----:B------:R2:W-:Y:S01]  /*2cbe0*/  STL [R1+0x107c], R16 ;  /* 0x00107c1001007387 */ /* 0x0005e20000100800 */
[----:B-1----:R-:W-:-:S03]  /*2cbf0*/  IMAD R14, R244, c[0x0][0x190], RZ ;  /* 0x00006400f40e7a24 */ /* 0x002fc600078e02ff */
[----:B------:R-:W4:Y:S04]  /*2cc00*/  LDL.LU R244, [R1+0x1034] ;  /* 0x0010340001f47983 */ /* 0x000f280000300800 */
[----:B------:R1:W-:Y:S01]  /*2cc10*/  STL [R1+0x1078], R15 ;  /* 0x0010780f01007387 */ /* 0x0003e20000100800 */
[----:B--2---:R-:W-:-:S03]  /*2cc20*/  IMAD R16, R228, c[0x0][0x190], RZ ;  /* 0x00006400e4107a24 */ /* 0x004fc600078e02ff */
[----:B------:R3:W-:Y:S01]  /*2cc30*/  STL [R1+0x1074], R14 ;  /* 0x0010740e01007387 */ /* 0x0007e20000100800 */
[----:B-1----:R-:W-:-:S03]  /*2cc40*/  IMAD R15, R231, c[0x0][0x190], RZ ;  /* 0x00006400e70f7a24 */ /* 0x002fc600078e02ff */
[----:B------:R-:W-:Y:S04]  /*2cc50*/  STL [R1+0x1070], R16 ;  /* 0x0010701001007387 */ /* 0x000fe80000100800 */
[----:B------:R1:W-:Y:S01]  /*2cc60*/  STL [R1+0x106c], R15 ;  /* 0x00106c0f01007387 */ /* 0x0003e20000100800 */
[----:B---3--:R-:W-:-:S05]  /*2cc70*/  IMAD R14, R230, c[0x0][0x190], RZ ;  /* 0x00006400e60e7a24 */ /* 0x008fca00078e02ff */
[----:B------:R2:W-:Y:S01]  /*2cc80*/  STL [R1+0x1068], R14 ;  /* 0x0010680e01007387 */ /* 0x0005e20000100800 */
[----:B-1----:R-:W-:Y:S02]  /*2cc90*/  IMAD R15, R232, c[0x0][0x190], RZ ;  /* 0x00006400e80f7a24 */ /* 0x002fe400078e02ff */
[----:B--2---:R-:W-:Y:S02]  /*2cca0*/  IMAD R14, R239, c[0x0][0x190], RZ ;  /* 0x00006400ef0e7a24 */ /* 0x004fe400078e02ff */
[----:B------:R-:W2:Y:S04]  /*2ccb0*/  LDL.LU R239, [R1+0x1030] ;  /* 0x0010300001ef7983 */ /* 0x000ea80000300800 */
[----:B------:R1:W-:Y:S04]  /*2ccc0*/  STL [R1+0x1060], R15 ;  /* 0x0010600f01007387 */ /* 0x0003e80000100800 */
[----:B------:R3:W-:Y:S01]  /*2ccd0*/  STL [R1+0x105c], R14 ;  /* 0x00105c0e01007387 */ /* 0x0007e20000100800 */
[----:B-1----:R-:W-:-:S02]  /*2cce0*/  IMAD R15, R235, c[0x0][0x190], RZ ;  /* 0x00006400eb0f7a24 */ /* 0x002fc400078e02ff */
[----:B---3--:R-:W-:-:S03]  /*2ccf0*/  IMAD R14, R237, c[0x0][0x190], RZ ;  /* 0x00006400ed0e7a24 */ /* 0x008fc600078e02ff */
[----:B------:R1:W-:Y:S01]  /*2cd00*/  STL [R1+0x1058], R15 ;  /* 0x0010580f01007387 */ /* 0x0003e20000100800 */
[----:B------:R-:W-:-:S03]  /*2cd10*/  IMAD R16, R236, c[0x0][0x190], RZ ;  /* 0x00006400ec107a24 */ /* 0x000fc600078e02ff */
[----:B------:R3:W-:Y:S01]  /*2cd20*/  STL [R1+0x1050], R14 ;  /* 0x0010500e01007387 */ /* 0x0007e20000100800 */
[----:B-1----:R-:W-:-:S03]  /*2cd30*/  IMAD R15, R238, c[0x0][0x190], RZ ;  /* 0x00006400ee0f7a24 */ /* 0x002fc600078e02ff */
[----:B------:R-:W-:Y:S01]  /*2cd40*/  STL [R1+0x104c], R16 ;  /* 0x00104c1001007387 */ /* 0x000fe20000100800 */
[----:B---3--:R-:W-:-:S03]  /*2cd50*/  IMAD R14, R240, c[0x0][0x190], RZ ;  /* 0x00006400f00e7a24 */ /* 0x008fc600078e02ff */
[----:B------:R-:W3:Y:S04]  /*2cd60*/  LDL.LU R215, [R1+0x102c] ;  /* 0x00102c0001d77983 */ /* 0x000ee80000300800 */
[----:B------:R-:W-:Y:S04]  /*2cd70*/  STL [R1+0x1048], R15 ;  /* 0x0010480f01007387 */ /* 0x000fe80000100800 */
[----:B------:R-:W3:Y:S04]  /*2cd80*/  LDL.LU R240, [R1+0x1028] ;  /* 0x0010280001f07983 */ /* 0x000ee80000300800 */
[----:B------:R1:W-:Y:S04]  /*2cd90*/  STL [R1+0x1044], R14 ;  /* 0x0010440e01007387 */ /* 0x0003e80000100800 */
[----:B------:R-:W3:Y:S04]  /*2cda0*/  LDL.LU R217, [R1+0x1024] ;  /* 0x0010240001d97983 */ /* 0x000ee80000300800 */
[----:B------:R-:W3:Y:S01]  /*2cdb0*/  LDL.LU R226, [R1+0x1020] ;  /* 0x0010200001e27983 */ /* 0x000ee20000300800 */
[----:B------:R-:W-:-:S03]  /*2cdc0*/  IMAD R223, R242, c[0x0][0x190], RZ ;  /* 0x00006400f2df7a24 */ /* 0x000fc600078e02ff */
[----:B------:R-:W3:Y:S04]  /*2cdd0*/  LDL.LU R214, [R1+0x101c] ;  /* 0x00101c0001d67983 */ /* 0x000ee80000300800 */
[----:B------:R-:W3:Y:S04]  /*2cde0*/  LDL.LU R242, [R1+0x1018] ;  /* 0x0010180001f27983 */ /* 0x000ee80000300800 */
[----:B------:R-:W3:Y:S04]  /*2cdf0*/  LDL.LU R235, [R1+0x1014] ;  /* 0x0010140001eb7983 */ /* 0x000ee80000300800 */
[----:B------:R-:W3:Y:S01]  /*2ce00*/  LDL.LU R237, [R1+0x1010] ;  /* 0x0010100001ed7983 */ /* 0x000ee20000300800 */
[----:B-1----:R-:W-:-:S05]  /*2ce10*/  IMAD R14, R243, c[0x0][0x190], RZ ;  /* 0x00006400f30e7a24 */ /* 0x002fca00078e02ff */
[----:B------:R1:W-:Y:S04]  /*2ce20*/  STL [R1+0x103c], R14 ;  /* 0x00103c0e01007387 */ /* 0x0003e80000100800 */
[----:B------:R-:W3:Y:S04]  /*2ce30*/  LDL.LU R243, [R1+0x100c] ;  /* 0x00100c0001f37983 */ /* 0x000ee80000300800 */
[----:B------:R-:W3:Y:S04]  /*2ce40*/  LDL.LU R216, [R1+0x1008] ;  /* 0x0010080001d87983 */ /* 0x000ee80000300800 */
[----:B------:R-:W3:Y:S01]  /*2ce50*/  LDL.LU R219, [R1+0x1004] ;  /* 0x0010040001db7983 */ /* 0x000ee20000300800 */
[----:B-1----:R-:W-:-:S05]  /*2ce60*/  IMAD R14, R241, c[0x0][0x190], RZ ;  /* 0x00006400f10e7a24 */ /* 0x002fca00078e02ff */
[----:B------:R4:W-:Y:S04]  /*2ce70*/  STL [R1+0x1038], R14 ;  /* 0x0010380e01007387 */ /* 0x0009e80000100800 */
[----:B------:R-:W3:Y:S04]  /*2ce80*/  LDL.LU R222, [R1+0x1000] ;  /* 0x0010000001de7983 */ /* 0x000ee80000300800 */
[----:B------:R-:W3:Y:S04]  /*2ce90*/  LDL.LU R218, [R1+0xffc] ;  /* 0x000ffc0001da7983 */ /* 0x000ee80000300800 */
[----:B------:R-:W3:Y:S04]  /*2cea0*/  LDL.LU R241, [R1+0xff8] ;  /* 0x000ff80001f17983 */ /* 0x000ee80000300800 */
[----:B------:R-:W3:Y:S04]  /*2ceb0*/  LDL.LU R221, [R1+0xff4] ;  /* 0x000ff40001dd7983 */ /* 0x000ee80000300800 */
[----:B------:R-:W3:Y:S01]  /*2cec0*/  LDL.LU R225, [R1+0xff0] ;  /* 0x000ff00001e17983 */ /* 0x000ee20000300800 */
[----:B------:R-:W-:-:S02]  /*2ced0*/  IMAD R220, R233, c[0x0][0x190], RZ ;  /* 0x00006400e9dc7a24 */ /* 0x000fc400078e02ff */
[----:B------:R-:W-:Y:S02]  /*2cee0*/  IMAD R228, R234, c[0x0][0x190], RZ ;  /* 0x00006400eae47a24 */ /* 0x000fe400078e02ff */
        /* <DEDUP_REMOVED lines=13> */
[----:B------:R-:W2:Y:S01]  /*2cfc0*/  LDL.LU R239, [R1+0xfc8] ;  /* 0x000fc80001ef7983 */ /* 0x000ea20000300800 */
[----:B---3--:R-:W-:-:S02]  /*2cfd0*/  IMAD R14, R215, c[0x0][0x190], RZ ;  /* 0x00006400d70e7a24 */ /* 0x008fc400078e02ff */
[----:B------:R-:W-:Y:S02]  /*2cfe0*/  IMAD R215, R240, c[0x0][0x190], RZ ;  /* 0x00006400f0d77a24 */ /* 0x000fe400078e02ff */
[----:B------:R-:W2:Y:S04]  /*2cff0*/  LDL.LU R240, [R1+0xfc4] ;  /* 0x000fc40001f07983 */ /* 0x000ea80000300800 */
[----:B------:R1:W-:Y:S01]  /*2d000*/  STL [R1+0x102c], R14 ;  /* 0x00102c0e01007387 */ /* 0x0003e20000100800 */
[----:B------:R-:W-:Y:S02]  /*2d010*/  IMAD R16, R226, c[0x0][0x190], RZ ;  /* 0x00006400e2107a24 */ /* 0x000fe400078e02ff */
[----:B-1----:R-:W-:-:S03]  /*2d020*/  IMAD R14, R214, c[0x0][0x190], RZ ;  /* 0x00006400d60e7a24 */ /* 0x002fc600078e02ff */
[----:B------:R-:W-:Y:S01]  /*2d030*/  STL [R1+0x1020], R16 ;  /* 0x0010201001007387 */ /* 0x000fe20000100800 */
[----:B------:R-:W-:-:S03]  /*2d040*/  IMAD R15, R242, c[0x0][0x190], RZ ;  /* 0x00006400f20f7a24 */ /* 0x000fc600078e02ff */
[----:B------:R-:W2:Y:S04]  /*2d050*/  LDL.LU R242, [R1+0xfc0] ;  /* 0x000fc00001f27983 */ /* 0x000ea80000300800 */
[----:B------:R1:W-:Y:S04]  /*2d060*/  STL [R1+0x101c], R14 ;  /* 0x00101c0e01007387 */ /* 0x0003e80000100800 */
[----:B------:R1:W-:Y:S02]  /*2d070*/  STL [R1+0x1018], R15 ;  /* 0x0010180f01007387 */ /* 0x0003e40000100800 */
[----:B-1----:R-:W-:-:S02]  /*2d080*/  IMAD R14, R235, c[0x0][0x190], RZ ;  /* 0x00006400eb0e7a24 */ /* 0x002fc400078e02ff */
[----:B------:R-:W-:-:S03]  /*2d090*/  IMAD R235, R237, c[0x0][0x190], RZ ;  /* 0x00006400edeb7a24 */ /* 0x000fc600078e02ff */
[----:B------:R1:W-:Y:S01]  /*2d0a0*/  STL [R1+0x1014], R14 ;  /* 0x0010140e01007387 */ /* 0x0003e20000100800 */
[----:B------:R-:W-:-:S03]  /*2d0b0*/  IMAD R237, R243, c[0x0][0x190], RZ ;  /* 0x00006400f3ed7a24 */ /* 0x000fc600078e02ff */
[----:B------:R-:W2:Y:S01]  /*2d0c0*/  LDL.LU R243, [R1+0xfbc] ;  /* 0x000fbc0001f37983 */ /* 0x000ea20000300800 */
[----:B------:R-:W-:Y:S02]  /*2d0d0*/  IMAD R15, R216, c[0x0][0x190], RZ ;  /* 0x00006400d80f7a24 */ /* 0x000fe400078e02ff */
[----:B-1----:R-:W-:-:S03]  /*2d0e0*/  IMAD R14, R219, c[0x0][0x190], RZ ;  /* 0x00006400db0e7a24 */ /* 0x002fc600078e02ff */
[----:B------:R-:W-:Y:S04]  /*2d0f0*/  STL [R1+0x1008], R15 ;  /* 0x0010080f01007387 */ /* 0x000fe80000100800 */
[----:B------:R1:W-:Y:S02]  /*2d100*/  STL [R1+0x1004], R14 ;  /* 0x0010040e01007387 */ /* 0x0003e40000100800 */
[----:B-1----:R-:W-:Y:S02]  /*2d110*/  IMAD R14, R241, c[0x0][0x190], RZ ;  /* 0x00006400f10e7a24 */ /* 0x002fe400078e02ff */
[----:B------:R-:W2:Y:S01]  /*2d120*/  LDL.LU R241, [R1+0xfb8] ;  /* 0x000fb80001f17983 */ /* 0x000ea20000300800 */
[----:B------:R-:W-:-:S05]  /*2d130*/  IMAD R15, R218, c[0x0][0x190], RZ ;  /* 0x00006400da0f7a24 */ /* 0x000fca00078e02ff */
[----:B------:R1:W-:Y:S01]  /*2d140*/  STL [R1+0xffc], R15 ;  /* 0x000ffc0f01007387 */ /* 0x0003e20000100800 */
[----:B------:R-:W-:-:S03]  /*2d150*/  IMAD R16, R225, c[0x0][0x190], RZ ;  /* 0x00006400e1107a24 */ /* 0x000fc600078e02ff */
[----:B------:R4:W-:Y:S01]  /*2d160*/  STL [R1+0xff8], R14 ;  /* 0x000ff80e01007387 */ /* 0x0009e20000100800 */
[----:B-1----:R-:W-:-:S05]  /*2d170*/  IMAD R15, R221, c[0x0][0x190], RZ ;  /* 0x00006400dd0f7a24 */ /* 0x002fca00078e02ff */
[----:B------:R1:W-:Y:S04]  /*2d180*/  STL [R1+0xff4], R15 ;  /* 0x000ff40f01007387 */ /* 0x0003e80000100800 */
[----:B------:R-:W-:Y:S01]  /*2d190*/  STL [R1+0xff0], R16 ;  /* 0x000ff01001007387 */ /* 0x000fe20000100800 */
[----:B----4-:R-:W-:Y:S02]  /*2d1a0*/  IMAD R14, R229, c[0x0][0x190], RZ ;  /* 0x00006400e50e7a24 */ /* 0x010fe400078e02ff */
[----:B-1----:R-:W-:-:S03]  /*2d1b0*/  IMAD R15, R231, c[0x0][0x190], RZ ;  /* 0x00006400e70f7a24 */ /* 0x002fc600078e02ff */
[----:B------:R1:W-:Y:S04]  /*2d1c0*/  STL [R1+0xfec], R14 ;  /* 0x000fec0e01007387 */ /* 0x0003e80000100800 */
[----:B------:R4:W-:Y:S01]  /*2d1d0*/  STL [R1+0xfe8], R15 ;  /* 0x000fe80f01007387 */ /* 0x0009e20000100800 */
[----:B-1----:R-:W-:-:S03]  /*2d1e0*/  IMAD R14, R244, c[0x0][0x190], RZ ;  /* 0x00006400f40e7a24 */ /* 0x002fc600078e02ff */
[----:B------:R-:W3:Y:S01]  /*2d1f0*/  LDL.LU R244, [R1+0xfb4] ;  /* 0x000fb40001f47983 */ /* 0x000ee20000300800 */
[----:B----4-:R-:W-:-:S03]  /*2d200*/  IMAD R15, R233, c[0x0][0x190], RZ ;  /* 0x00006400e90f7a24 */ /* 0x010fc600078e02ff */
[----:B------:R1:W-:Y:S04]  /*2d210*/  STL [R1+0xfe0], R14 ;  /* 0x000fe00e01007387 */ /* 0x0003e80000100800 */
[----:B------:R4:W-:Y:S01]  /*2d220*/  STL [R1+0xfdc], R15 ;  /* 0x000fdc0f01007387 */ /* 0x0009e20000100800 */
[----:B-1----:R-:W-:-:S05]  /*2d230*/  IMAD R14, R232, c[0x0][0x190], RZ ;  /* 0x00006400e80e7a24 */ /* 0x002fca00078e02ff */
[----:B------:R1:W-:Y:S01]  /*2d240*/  STL [R1+0xfd8], R14 ;  /* 0x000fd80e01007387 */ /* 0x0003e20000100800 */
[----:B--2---:R-:W-:Y:S02]  /*2d250*/  IMAD R16, R234, c[0x0][0x190], RZ ;  /* 0x00006400ea107a24 */ /* 0x004fe400078e02ff */
[----:B----4-:R-:W-:-:S03]  /*2d260*/  IMAD R15, R236, c[0x0][0x190], RZ ;  /* 0x00006400ec0f7a24 */ /* 0x010fc600078e02ff */
[----:B------:R-:W-:Y:S01]  /*2d270*/  STL [R1+0xfd4], R16 ;  /* 0x000fd41001007387 */ /* 0x000fe20000100800 */
[----:B-1----:R-:W-:-:S03]  /*2d280*/  IMAD R14, R238, c[0x0][0x190], RZ ;  /* 0x00006400ee0e7a24 */ /* 0x002fc600078e02ff */
[----:B------:R-:W-:Y:S04]  /*2d290*/  STL [R1+0xfd0], R15 ;  /* 0x000fd00f01007387 */ /* 0x000fe80000100800 */
[----:B------:R-:W2:Y:S04]  /*2d2a0*/  LDL.LU R218, [R1+0xfb0] ;  /* 0x000fb00001da7983 */ /* 0x000ea80000300800 */
[----:B------:R1:W-:Y:S04]  /*2d2b0*/  STL [R1+0xfcc], R14 ;  /* 0x000fcc0e01007387 */ /* 0x0003e80000100800 */
[----:B------:R-:W4:Y:S04]  /*2d2c0*/  LDL.LU R238, [R1+0xfac] ;  /* 0x000fac0001ee7983 */ /* 0x000f280000300800 */
[----:B------:R-:W2:Y:S04]  /*2d2d0*/  LDL.LU R206, [R1+0xfa8] ;  /* 0x000fa80001ce7983 */ /* 0x000ea80000300800 */
[----:B------:R-:W2:Y:S04]  /*2d2e0*/  LDL.LU R209, [R1+0xfa4] ;  /* 0x000fa40001d17983 */ /* 0x000ea80000300800 */
[----:B------:R-:W2:Y:S01]  /*2d2f0*/  LDL.LU R208, [R1+0xfa0] ;  /* 0x000fa00001d07983 */ /* 0x000ea20000300800 */
[----:B------:R-:W-:-:S03]  /*2d300*/  IMAD R216, R240, c[0x0][0x190], RZ ;  /* 0x00006400f0d87a24 */ /* 0x000fc600078e02ff */
[----:B------:R-:W2:Y:S04]  /*2d310*/  LDL.LU R240, [R1+0xf9c] ;  /* 0x000f9c0001f07983 */ /* 0x000ea80000300800 */
[----:B------:R-:W2:Y:S04]  /*2d320*/  LDL.LU R233, [R1+0xf98] ;  /* 0x000f980001e97983 */ /* 0x000ea80000300800 */
[----:B------:R-:W2:Y:S01]  /*2d330*/  LDL.LU R211, [R1+0xf94] ;  /* 0x000f940001d37983 */ /* 0x000ea20000300800 */
[----:B-1----:R-:W-:-:S05]  /*2d340*/  IMAD R14, R242, c[0x0][0x190], RZ ;  /* 0x00006400f20e7a24 */ /* 0x002fca00078e02ff */
[----:B------:R1:W-:Y:S04]  /*2d350*/  STL [R1+0xfc0], R14 ;  /* 0x000fc00e01007387 */ /* 0x0003e80000100800 */
[----:B------:R-:W2:Y:S04]  /*2d360*/  LDL.LU R242, [R1+0xf90] ;  /* 0x000f900001f27983 */ /* 0x000ea80000300800 */
[----:B------:R-:W2:Y:S04]  /*2d370*/  LDL.LU R210, [R1+0xf8c] ;  /* 0x000f8c0001d27983 */ /* 0x000ea80000300800 */
[----:B------:R-:W2:Y:S01]  /*2d380*/  LDL.LU R213, [R1+0xf88] ;  /* 0x000f880001d57983 */ /* 0x000ea20000300800 */
[----:B-1----:R-:W-:-:S05]  /*2d390*/  IMAD R14, R243, c[0x0][0x190], RZ ;  /* 0x00006400f30e7a24 */ /* 0x002fca00078e02ff */
[----:B------:R1:W-:Y:S04]  /*2d3a0*/  STL [R1+0xfbc], R14 ;  /* 0x000fbc0e01007387 */ /* 0x0003e80000100800 */
[----:B------:R-:W2:Y:S04]  /*2d3b0*/  LDL.LU R212, [R1+0xf84] ;  /* 0x000f840001d47983 */ /* 0x000ea80000300800 */
[----:B------:R-:W2:Y:S04]  /*2d3c0*/  LDL.LU R221, [R1+0xf80] ;  /* 0x000f800001dd7983 */ /* 0x000ea80000300800 */
        /* <DEDUP_REMOVED lines=8> */
[----:B------:R-:W2:Y:S01]  /*2d450*/  LDL.LU R241, [R1+0xf64] ;  /* 0x000f640001f17983 */ /* 0x000ea20000300800 */
[----:B------:R-:W-:-:S03]  /*2d460*/  IMAD R225, R230, c[0x0][0x190], RZ ;  /* 0x00006400e6e17a24 */ /* 0x000fc600078e02ff */
[----:B------:R-:W2:Y:S04]  /*2d470*/  LDL.LU R234, [R1+0xf60] ;  /* 0x000f600001ea7983 */ /* 0x000ea80000300800 */
[----:B------:R-:W2:Y:S01]  /*2d480*/  LDL.LU R230, [R1+0xf5c] ;  /* 0x000f5c0001e67983 */ /* 0x000ea20000300800 */
[----:B------:R-:W-:-:S03]  /*2d490*/  IMAD R187, R239, c[0x0][0x190], RZ ;  /* 0x00006400efbb7a24 */ /* 0x000fc600078e02ff */
[----:B------:R-:W2:Y:S04]  /*2d4a0*/  LDL.LU R232, [R1+0xf58] ;  /* 0x000f580001e87983 */ /* 0x000ea80000300800 */
[----:B------:R-:W2:Y:S04]  /*2d4b0*/  LDL.LU R236, [R1+0xf54] ;  /* 0x000f540001ec7983 */ /* 0x000ea80000300800 */
[----:B------:R-:W2:Y:S01]  /*2d4c0*/  LDL.LU R239, [R1+0xf50] ;  /* 0x000f500001ef7983 */ /* 0x000ea20000300800 */
[----:B---3--:R-:W-:-:S03]  /*2d4d0*/  IMAD R219, R244, c[0x0][0x190], RZ ;  /* 0x00006400f4db7a24 */ /* 0x008fc600078e02ff */
[----:B------:R-:W3:Y:S01]  /*2d4e0*/  LDL.LU R244, [R1+0xf4c] ;  /* 0x000f4c0001f47983 */ /* 0x000ee20000300800 */
[----:B----4-:R-:W-:-:S03]  /*2d4f0*/  IMAD R15, R238, c[0x0][0x190], RZ ;  /* 0x00006400ee0f7a24 */ /* 0x010fc600078e02ff */
[----:B------:R-:W4:Y:S01]  /*2d500*/  LDL.LU R238, [R1+0xf48] ;  /* 0x000f480001ee7983 */ /* 0x000f220000300800 */
[----:B--2---:R-:W-:Y:S02]  /*2d510*/  IMAD R14, R206, c[0x0][0x190], RZ ;  /* 0x00006400ce0e7a24 */ /* 0x004fe400078e02ff */
[----:B------:R-:W-:Y:S01]  /*2d520*/  IMAD R16, R209, c[0x0][0x190], RZ ;  /* 0x00006400d1107a24 */ /* 0x000fe200078e02ff */
[----:B------:R1:W-:Y:S04]  /*2d530*/  STL [R1+0xfac], R15 ;  /* 0x000fac0f01007387 */ /* 0x0003e80000100800 */
[----:B------:R2:W-:Y:S04]  /*2d540*/  STL [R1+0xfa8], R14 ;  /* 0x000fa80e01007387 */ /* 0x0005e80000100800 */
[----:B------:R-:W-:Y:S01]  /*2d550*/  STL [R1+0xfa4], R16 ;  /* 0x000fa41001007387 */ /* 0x000fe20000100800 */
[----:B-1----:R-:W-:-:S02]  /*2d560*/  IMAD R15, R208, c[0x0][0x190], RZ ;  /* 0x00006400d00f7a24 */ /* 0x002fc400078e02ff */
[----:B--2---:R-:W-:Y:S02]  /*2d570*/  IMAD R14, R240, c[0x0][0x190], RZ ;  /* 0x00006400f00e7a24 */ /* 0x004fe400078e02ff */
[----:B------:R-:W2:Y:S04]  /*2d580*/  LDL.LU R240, [R1+0xf44] ;  /* 0x000f440001f07983 */ /* 0x000ea80000300800 */
[----:B------:R1:W-:Y:S04]  /*2d590*/  STL [R1+0xfa0], R15 ;  /* 0x000fa00f01007387 */ /* 0x0003e80000100800 */
[----:B------:R1:W-:Y:S02]  /*2d5a0*/  STL [R1+0xf9c], R14 ;  /* 0x000f9c0e01007387 */ /* 0x0003e40000100800 */
[----:B-1----:R-:W-:-:S02]  /*2d5b0*/  IMAD R15, R211, c[0x0][0x190], RZ ;  /* 0x00006400d30f7a24 */ /* 0x002fc400078e02ff */
[----:B------:R-:W-:Y:S02]  /*2d5c0*/  IMAD R14, R242, c[0x0][0x190], RZ ;  /* 0x00006400f20e7a24 */ /* 0x000fe400078e02ff */
[----:B------:R-:W3:Y:S01]  /*2d5d0*/  LDL.LU R242, [R1+0xf40] ;  /* 0x000f400001f27983 */ /* 0x000ee20000300800 */
[----:B------:R-:W-:-:S03]  /*2d5e0*/  IMAD R16, R210, c[0x0][0x190], RZ ;  /* 0x00006400d2107a24 */ /* 0x000fc600078e02ff */
[----:B------:R-:W-:Y:S04]  /*2d5f0*/  STL [R1+0xf94], R15 ;  /* 0x000f940f01007387 */ /* 0x000fe80000100800 */
[----:B------:R1:W-:Y:S04]  /*2d600*/  STL [R1+0xf90], R14 ;  /* 0x000f900e01007387 */ /* 0x0003e80000100800 */
[----:B------:R-:W-:Y:S01]  /*2d610*/  STL [R1+0xf8c], R16 ;  /* 0x000f8c1001007387 */ /* 0x000fe20000100800 */
[----:B-1----:R-:W-:Y:S02]  /*2d620*/  IMAD R14, R213, c[0x0][0x190], RZ ;  /* 0x00006400d50e7a24 */ /* 0x002fe400078e02ff */
[----:B------:R-:W-:-:S03]  /*2d630*/  IMAD R15, R212, c[0x0][0x190], RZ ;  /* 0x00006400d40f7a24 */ /* 0x000fc600078e02ff */
[----:B------:R1:W-:Y:S04]  /*2d640*/  STL [R1+0xf88], R14 ;  /* 0x000f880e01007387 */ /* 0x0003e80000100800 */
[----:B------:R1:W-:Y:S02]  /*2d650*/  STL [R1+0xf84], R15 ;  /* 0x000f840f01007387 */ /* 0x0003e40000100800 */
[----:B-1----:R-:W-:Y:S02]  /*2d660*/  IMAD R14, R243, c[0x0][0x190], RZ ;  /* 0x00006400f30e7a24 */ /* 0x002fe400078e02ff */
[----:B------:R-:W3:Y:S01]  /*2d670*/  LDL.LU R243, [R1+0xf3c] ;  /* 0x000f3c0001f37983 */ /* 0x000ee20000300800 */
[----:B------:R-:W-:Y:S02]  /*2d680*/  IMAD R16, R227, c[0x0][0x190], RZ ;  /* 0x00006400e3107a24 */ /* 0x000fe400078e02ff */
[----:B------:R-:W-:Y:S01]  /*2d690*/  IMAD R15, R226, c[0x0][0x190], RZ ;  /* 0x00006400e20f7a24 */ /* 0x000fe200078e02ff */
[----:B------:R1:W-:Y:S04]  /*2d6a0*/  STL [R1+0xf7c], R14 ;  /* 0x000f7c0e01007387 */ /* 0x0003e80000100800 */
[----:B------:R1:W-:Y:S04]  /*2d6b0*/  STL [R1+0xf78], R16 ;  /* 0x000f781001007387 */ /* 0x0003e80000100800 */
[----:B------:R1:W-:Y:S02]  /*2d6c0*/  STL [R1+0xf74], R15 ;  /* 0x000f740f01007387 */ /* 0x0003e40000100800 */
[----:B-1----:R-:W-:-:S02]  /*2d6d0*/  IMAD R14, R214, c[0x0][0x190], RZ ;  /* 0x00006400d60e7a24 */ /* 0x002fc400078e02ff */
[----:B------:R-:W-:-:S03]  /*2d6e0*/  IMAD R16, R229, c[0x0][0x190], RZ ;  /* 0x00006400e5107a24 */ /* 0x000fc600078e02ff */
[----:B------:R1:W-:Y:S01]  /*2d6f0*/  STL [R1+0xf70], R14 ;  /* 0x000f700e01007387 */ /* 0x0003e20000100800 */
[----:B------:R-:W-:-:S03]  /*2d700*/  IMAD R15, R231, c[0x0][0x190], RZ ;  /* 0x00006400e70f7a24 */ /* 0x000fc600078e02ff */
[----:B------:R1:W-:Y:S02]  /*2d710*/  STL [R1+0xf6c], R16 ;  /* 0x000f6c1001007387 */ /* 0x0003e40000100800 */
[----:B-1----:R-:W-:Y:S02]  /*2d720*/  IMAD R14, R241, c[0x0][0x190], RZ ;  /* 0x00006400f10e7a24 */ /* 0x002fe400078e02ff */
[----:B------:R-:W3:Y:S04]  /*2d730*/  LDL.LU R241, [R1+0xf38] ;  /* 0x000f380001f17983 */ /* 0x000ee80000300800 */
[----:B------:R1:W-:Y:S04]  /*2d740*/  STL [R1+0xf68], R15 ;  /* 0x000f680f01007387 */ /* 0x0003e80000100800 */
[----:B------:R1:W-:Y:S01]  /*2d750*/  STL [R1+0xf64], R14 ;  /* 0x000f640e01007387 */ /* 0x0003e20000100800 */
[----:B------:R-:W-:-:S02]  /*2d760*/  IMAD R16, R232, c[0x0][0x190], RZ ;  /* 0x00006400e8107a24 */ /* 0x000fc400078e02ff */
[----:B-1----:R-:W-:Y:S02]  /*2d770*/  IMAD R15, R236, c[0x0][0x190], RZ ;  /* 0x00006400ec0f7a24 */ /* 0x002fe400078e02ff */
[----:B------:R-:W-:-:S05]  /*2d780*/  IMAD R14, R230, c[0x0][0x190], RZ ;  /* 0x00006400e60e7a24 */ /* 0x000fca00078e02ff */
[----:B------:R1:W-:Y:S04]  /*2d790*/  STL [R1+0xf5c], R14 ;  /* 0x000f5c0e01007387 */ /* 0x0003e80000100800 */
[----:B------:R-:W-:Y:S01]  /*2d7a0*/  STL [R1+0xf58], R16 ;  /* 0x000f581001007387 */ /* 0x000fe20000100800 */
[----:B-1----:R-:W-:-:S03]  /*2d7b0*/  IMAD R14, R239, c[0x0][0x190], RZ ;  /* 0x00006400ef0e7a24 */ /* 0x002fc600078e02ff */
[----:B------:R-:W-:Y:S04]  /*2d7c0*/  STL [R1+0xf54], R15 ;  /* 0x000f540f01007387 */ /* 0x000fe80000100800 */
[----:B------:R-:W3:Y:S04]  /*2d7d0*/  LDL.LU R200, [R1+0xf34] ;  /* 0x000f340001c87983 */ /* 0x000ee80000300800 */
[----:B------:R2:W-:Y:S04]  /*2d7e0*/  STL [R1+0xf50], R14 ;  /* 0x000f500e01007387 */ /* 0x0005e80000100800 */
[----:B------:R-:W3:Y:S04]  /*2d7f0*/  LDL.LU R239, [R1+0xf30] ;  /* 0x000f300001ef7983 */ /* 0x000ee80000300800 */
[----:B------:R-:W3:Y:S04]  /*2d800*/  LDL.LU R203, [R1+0xf2c] ;  /* 0x000f2c0001cb7983 */ /* 0x000ee80000300800 */
[----:B------:R-:W3:Y:S04]  /*2d810*/  LDL.LU R202, [R1+0xf28] ;  /* 0x000f280001ca7983 */ /* 0x000ee80000300800 */
[----:B------:R-:W3:Y:S01]  /*2d820*/  LDL.LU R205, [R1+0xf24] ;  /* 0x000f240001cd7983 */ /* 0x000ee20000300800 */
[----:B----4-:R-:W-:-:S03]  /*2d830*/  IMAD R236, R238, c[0x0][0x190], RZ ;  /* 0x00006400eeec7a24 */ /* 0x010fc600078e02ff */
        /* <DEDUP_REMOVED lines=33> */
[----:B------:R-:W-:-:S03]  /*2da50*/  IMAD R16, R202, c[0x0][0x190], RZ ;  /* 0x00006400ca107a24 */ /* 0x000fc600078e02ff */
[----:B------:R1:W-:Y:S02]  /*2da60*/  STL [R1+0xf30], R15 ;  /* 0x000f300f01007387 */ /* 0x0003e40000100800 */
[----:B-1----:R-:W-:Y:S02]  /*2da70*/  IMAD R14, R203, c[0x0][0x190], RZ ;  /* 0x00006400cb0e7a24 */ /* 0x002fe400078e02ff */
[----:B------:R-:W-:-:S03]  /*2da80*/  IMAD R15, R205, c[0x0][0x190], RZ ;  /* 0x00006400cd0f7a24 */ /* 0x000fc600078e02ff */
[----:B------:R4:W-:Y:S04]  /*2da90*/  STL [R1+0xf2c], R14 ;  /* 0x000f2c0e01007387 */ /* 0x0009e80000100800 */
[----:B------:R-:W-:Y:S01]  /*2daa0*/  STL [R1+0xf28], R16 ;  /* 0x000f281001007387 */ /* 0x000fe20000100800 */
[----:B----4-:R-:W-:-:S03]  /*2dab0*/  IMAD R14, R238, c[0x0][0x190], RZ ;  /* 0x00006400ee0e7a24 */ /* 0x010fc600078e02ff */
[----:B------:R-:W4:Y:S04]  /*2dac0*/  LDL.LU R238, [R1+0xec8] ;  /* 0x000ec80001ee7983 */ /* 0x000f280000300800 */
[----:B------:R1:W-:Y:S04]  /*2dad0*/  STL [R1+0xf24], R15 ;  /* 0x000f240f01007387 */ /* 0x0003e80000100800 */
[----:B------:R2:W-:Y:S01]  /*2dae0*/  STL [R1+0xf20], R14 ;  /* 0x000f200e01007387 */ /* 0x0005e20000100800 */
[----:B-1----:R-:W-:-:S05]  /*2daf0*/  IMAD R15, R204, c[0x0][0x190], RZ ;  /* 0x00006400cc0f7a24 */ /* 0x002fca00078e02ff */
[----:B------:R1:W-:Y:S01]  /*2db00*/  STL [R1+0xf1c], R15 ;  /* 0x000f1c0f01007387 */ /* 0x0003e20000100800 */
[----:B--2---:R-:W-:-:S03]  /*2db10*/  IMAD R14, R240, c[0x0][0x190], RZ ;  /* 0x00006400f00e7a24 */ /* 0x004fc600078e02ff */
[----:B------:R-:W2:Y:S01]  /*2db20*/  LDL.LU R240, [R1+0xec4] ;  /* 0x000ec40001f07983 */ /* 0x000ea20000300800 */
[----:B-1----:R-:W-:-:S03]  /*2db30*/  IMAD R15, R207, c[0x0][0x190], RZ ;  /* 0x00006400cf0f7a24 */ /* 0x002fc600078e02ff */
[----:B------:R1:W-:Y:S04]  /*2db40*/  STL [R1+0xf14], R14 ;  /* 0x000f140e01007387 */ /* 0x0003e80000100800 */
[----:B------:R3:W-:Y:S01]  /*2db50*/  STL [R1+0xf10], R15 ;  /* 0x000f100f01007387 */ /* 0x0007e20000100800 */
[----:B-1----:R-:W-:Y:S02]  /*2db60*/  IMAD R14, R206, c[0x0][0x190], RZ ;  /* 0x00006400ce0e7a24 */ /* 0x002fe400078e02ff */
[----:B---3--:R-:W-:-:S03]  /*2db70*/  IMAD R16, R209, c[0x0][0x190], RZ ;  /* 0x00006400d1107a24 */ /* 0x008fc600078e02ff */
[----:B------:R1:W-:Y:S01]  /*2db80*/  STL [R1+0xf0c], R14 ;  /* 0x000f0c0e01007387 */ /* 0x0003e20000100800 */
[----:B------:R-:W-:-:S03]  /*2db90*/  IMAD R15, R208, c[0x0][0x190], RZ ;  /* 0x00006400d00f7a24 */ /* 0x000fc600078e02ff */
[----:B------:R3:W-:Y:S01]  /*2dba0*/  STL [R1+0xf08], R16 ;  /* 0x000f081001007387 */ /* 0x0007e20000100800 */
[----:B-1----:R-:W-:-:S03]  /*2dbb0*/  IMAD R14, R242, c[0x0][0x190], RZ ;  /* 0x00006400f20e7a24 */ /* 0x002fc600078e02ff */
[----:B------:R-:W2:Y:S01]  /*2dbc0*/  LDL.LU R242, [R1+0xec0] ;  /* 0x000ec00001f27983 */ /* 0x000ea20000300800 */
[----:B---3--:R-:W-:-:S03]  /*2dbd0*/  IMAD R16, R211, c[0x0][0x190], RZ ;  /* 0x00006400d3107a24 */ /* 0x008fc600078e02ff */
[----:B------:R1:W-:Y:S04]  /*2dbe0*/  STL [R1+0xf04], R15 ;  /* 0x000f040f01007387 */ /* 0x0003e80000100800 */
[----:B------:R3:W-:Y:S04]  /*2dbf0*/  STL [R1+0xf00], R14 ;  /* 0x000f000e01007387 */ /* 0x0007e80000100800 */
[----:B------:R3:W-:Y:S01]  /*2dc00*/  STL [R1+0xefc], R16 ;  /* 0x000efc1001007387 */ /* 0x0007e20000100800 */
[----:B-1----:R-:W-:-:S05]  /*2dc10*/  IMAD R15, R210, c[0x0][0x190], RZ ;  /* 0x00006400d20f7a24 */ /* 0x002fca00078e02ff */
[----:B------:R-:W-:Y:S01]  /*2dc20*/  STL [R1+0xef8], R15 ;  /* 0x000ef80f01007387 */ /* 0x000fe20000100800 */
[----:B---3--:R-:W-:Y:S02]  /*2dc30*/  IMAD R14, R213, c[0x0][0x190], RZ ;  /* 0x00006400d50e7a24 */ /* 0x008fe400078e02ff */
[----:B------:R-:W-:-:S03]  /*2dc40*/  IMAD R16, R212, c[0x0][0x190], RZ ;  /* 0x00006400d4107a24 */ /* 0x000fc600078e02ff */
[----:B------:R1:W-:Y:S04]  /*2dc50*/  STL [R1+0xef4], R14 ;  /* 0x000ef40e01007387 */ /* 0x0003e80000100800 */
[----:B------:R-:W-:Y:S01]  /*2dc60*/  STL [R1+0xef0], R16 ;  /* 0x000ef01001007387 */ /* 0x000fe20000100800 */
[----:B-1----:R-:W-:-:S03]  /*2dc70*/  IMAD R14, R243, c[0x0][0x190], RZ ;  /* 0x00006400f30e7a24 */ /* 0x002fc600078e02ff */
[----:B------:R-:W3:Y:S01]  /*2dc80*/  LDL.LU R243, [R1+0xebc] ;  /* 0x000ebc0001f37983 */ /* 0x000ee20000300800 */
[----:B------:R-:W-:-:S05]  /*2dc90*/  IMAD R15, R227, c[0x0][0x190], RZ ;  /* 0x00006400e30f7a24 */ /* 0x000fca00078e02ff */
[----:B------:R1:W-:Y:S04]  /*2dca0*/  STL [R1+0xeec], R15 ;  /* 0x000eec0f01007387 */ /* 0x0003e80000100800 */
[----:B------:R1:W-:Y:S02]  /*2dcb0*/  STL [R1+0xee8], R14 ;  /* 0x000ee80e01007387 */ /* 0x0003e40000100800 */
[----:B-1----:R-:W-:Y:S02]  /*2dcc0*/  IMAD R15, R214, c[0x0][0x190], RZ ;  /* 0x00006400d60f7a24 */ /* 0x002fe400078e02ff */
[----:B------:R-:W-:Y:S02]  /*2dcd0*/  IMAD R14, R229, c[0x0][0x190], RZ ;  /* 0x00006400e50e7a24 */ /* 0x000fe400078e02ff */
[----:B------:R-:W-:Y:S01]  /*2dce0*/  IMAD R16, R230, c[0x0][0x190], RZ ;  /* 0x00006400e6107a24 */ /* 0x000fe200078e02ff */
[----:B------:R1:W-:Y:S04]  /*2dcf0*/  STL [R1+0xee0], R15 ;  /* 0x000ee00f01007387 */ /* 0x0003e80000100800 */
[----:B------:R1:W-:Y:S04]  /*2dd00*/  STL [R1+0xedc], R14 ;  /* 0x000edc0e01007387 */ /* 0x0003e80000100800 */
[----:B------:R-:W-:Y:S01]  /*2dd10*/  STL [R1+0xed8], R16 ;  /* 0x000ed81001007387 */ /* 0x000fe20000100800 */
[----:B-1----:R-:W-:-:S03]  /*2dd20*/  IMAD R15, R232, c[0x0][0x190], RZ ;  /* 0x00006400e80f7a24 */ /* 0x002fc600078e02ff */
[----:B------:R-:W3:Y:S01]  /*2dd30*/  LDL.LU R201, [R1+0xeb8] ;  /* 0x000eb80001c97983 */ /* 0x000ee20000300800 */
[----:B------:R-:W-:-:S03]  /*2dd40*/  IMAD R14, R241, c[0x0][0x190], RZ ;  /* 0x00006400f10e7a24 */ /* 0x000fc600078e02ff */
[----:B------:R-:W-:Y:S04]  /*2dd50*/  STL [R1+0xed4], R15 ;  /* 0x000ed40f01007387 */ /* 0x000fe80000100800 */
[----:B------:R-:W3:Y:S04]  /*2dd60*/  LDL.LU R241, [R1+0xeb4] ;  /* 0x000eb40001f17983 */ /* 0x000ee80000300800 */
[----:B------:R1:W-:Y:S04]  /*2dd70*/  STL [R1+0xed0], R14 ;  /* 0x000ed00e01007387 */ /* 0x0003e80000100800 */
        /* <DEDUP_REMOVED lines=8> */
[----:B------:R-:W-:-:S02]  /*2de00*/  IMAD R185, R226, c[0x0][0x190], RZ ;  /* 0x00006400e2b97a24 */ /* 0x000fc400078e02ff */
[----:B----4-:R-:W-:-:S05]  /*2de10*/  IMAD R14, R238, c[0x0][0x190], RZ ;  /* 0x00006400ee0e7a24 */ /* 0x010fca00078e02ff */
        /* <DEDUP_REMOVED lines=31> */
[----:B------:R1:W-:Y:S04]  /*2e010*/  STL [R1+0xeb4], R15 ;  /* 0x000eb40f01007387 */ /* 0x0003e80000100800 */
[----:B------:R1:W-:Y:S04]  /*2e020*/  STL [R1+0xeb0], R14 ;  /* 0x000eb00e01007387 */ /* 0x0003e80000100800 */
[----:B------:R-:W-:Y:S01]  /*2e030*/  STL [R1+0xeac], R16 ;  /* 0x000eac1001007387 */ /* 0x000fe20000100800 */
[----:B-1----:R-:W-:-:S02]  /*2e040*/  IMAD R15, R202, c[0x0][0x190], RZ ;  /* 0x00006400ca0f7a24 */ /* 0x002fc400078e02ff */
[----:B------:R-:W-:Y:S02]  /*2e050*/  IMAD R14, R239, c[0x0][0x190], RZ ;  /* 0x00006400ef0e7a24 */ /* 0x000fe400078e02ff */
[----:B------:R-:W3:Y:S04]  /*2e060*/  LDL.LU R239, [R1+0xe4c] ;  /* 0x000e4c0001ef7983 */ /* 0x000ee80000300800 */
[----:B------:R1:W-:Y:S04]  /*2e070*/  STL [R1+0xea8], R15 ;  /* 0x000ea80f01007387 */ /* 0x0003e80000100800 */
[----:B------:R1:W-:Y:S02]  /*2e080*/  STL [R1+0xea4], R14 ;  /* 0x000ea40e01007387 */ /* 0x0003e40000100800 */
[----:B-1----:R-:W-:-:S02]  /*2e090*/  IMAD R15, R205, c[0x0][0x190], RZ ;  /* 0x00006400cd0f7a24 */ /* 0x002fc400078e02ff */
[----:B------:R-:W-:-:S03]  /*2e0a0*/  IMAD R14, R229, c[0x0][0x190], RZ ;  /* 0x00006400e50e7a24 */ /* 0x000fc600078e02ff */
[----:B------:R-:W-:Y:S01]  /*2e0b0*/  STL [R1+0xea0], R15 ;  /* 0x000ea00f01007387 */ /* 0x000fe20000100800 */
[----:B----4-:R-:W-:-:S03]  /*2e0c0*/  IMAD R229, R238, c[0x0][0x190], RZ ;  /* 0x00006400eee57a24 */ /* 0x010fc600078e02ff */
[----:B------:R-:W4:Y:S04]  /*2e0d0*/  LDL.LU R238, [R1+0xe48] ;  /* 0x000e480001ee7983 */ /* 0x000f280000300800 */
        /* <DEDUP_REMOVED lines=12> */
[----:B------:R1:W-:Y:S04]  /*2e1a0*/  STL [R1+0xe80], R16 ;  /* 0x000e801001007387 */ /* 0x0003e80000100800 */
[----:B------:R2:W-:Y:S02]  /*2e1b0*/  STL [R1+0xe7c], R15 ;  /* 0x000e7c0f01007387 */ /* 0x0005e40000100800 */
[----:B--2---:R-:W-:Y:S02]  /*2e1c0*/  IMAD R14, R211, c[0x0][0x190], RZ ;  /* 0x00006400d30e7a24 */ /* 0x004fe400078e02ff */
[----:B-1----:R-:W-:-:S03]  /*2e1d0*/  IMAD R16, R210, c[0x0][0x190], RZ ;  /* 0x00006400d2107a24 */ /* 0x002fc600078e02ff */
[----:B------:R1:W-:Y:S01]  /*2e1e0*/  STL [R1+0xe78], R14 ;  /* 0x000e780e01007387 */ /* 0x0003e20000100800 */
[----:B------:R-:W-:-:S03]  /*2e1f0*/  IMAD R15, R213, c[0x0][0x190], RZ ;  /* 0x00006400d50f7a24 */ /* 0x000fc600078e02ff */
[----:B------:R-:W-:Y:S01]  /*2e200*/  STL [R1+0xe74], R16 ;  /* 0x000e741001007387 */ /* 0x000fe20000100800 */
[----:B-1----:R-:W-:-:S03]  /*2e210*/  IMAD R14, R242, c[0x0][0x190], RZ ;  /* 0x00006400f20e7a24 */ /* 0x002fc600078e02ff */
[----:B------:R-:W2:Y:S04]  /*2e220*/  LDL.LU R242, [R1+0xe40] ;  /* 0x000e400001f27983 */ /* 0x000ea80000300800 */
[----:B------:R1:W-:Y:S04]  /*2e230*/  STL [R1+0xe70], R15 ;  /* 0x000e700f01007387 */ /* 0x0003e80000100800 */
[----:B------:R1:W-:Y:S02]  /*2e240*/  STL [R1+0xe6c], R14 ;  /* 0x000e6c0e01007387 */ /* 0x0003e40000100800 */
[----:B-1----:R-:W-:-:S02]  /*2e250*/  IMAD R15, R212, c[0x0][0x190], RZ ;  /* 0x00006400d40f7a24 */ /* 0x002fc400078e02ff */
[----:B------:R-:W-:-:S03]  /*2e260*/  IMAD R14, R227, c[0x0][0x190], RZ ;  /* 0x00006400e30e7a24 */ /* 0x000fc600078e02ff */
[----:B------:R1:W-:Y:S01]  /*2e270*/  STL [R1+0xe68], R15 ;  /* 0x000e680f01007387 */ /* 0x0003e20000100800 */
[----:B---3--:R-:W-:-:S03]  /*2e280*/  IMAD R16, R226, c[0x0][0x190], RZ ;  /* 0x00006400e2107a24 */ /* 0x008fc600078e02ff */
[----:B------:R3:W-:Y:S01]  /*2e290*/  STL [R1+0xe64], R14 ;  /* 0x000e640e01007387 */ /* 0x0007e20000100800 */
[----:B-1----:R-:W-:-:S03]  /*2e2a0*/  IMAD R15, R214, c[0x0][0x190], RZ ;  /* 0x00006400d60f7a24 */ /* 0x002fc600078e02ff */
[----:B------:R-:W-:Y:S04]  /*2e2b0*/  STL [R1+0xe60], R16 ;  /* 0x000e601001007387 */ /* 0x000fe80000100800 */
[----:B------:R-:W-:Y:S01]  /*2e2c0*/  STL [R1+0xe5c], R15 ;  /* 0x000e5c0f01007387 */ /* 0x000fe20000100800 */
[----:B---3--:R-:W-:-:S03]  /*2e2d0*/  IMAD R14, R230, c[0x0][0x190], RZ ;  /* 0x00006400e60e7a24 */ /* 0x008fc600078e02ff */
[----:B------:R-:W3:Y:S01]  /*2e2e0*/  LDL.LU R230, [R1+0xe3c] ;  /* 0x000e3c0001e67983 */ /* 0x000ee20000300800 */
[----:B------:R-:W-:-:S03]  /*2e2f0*/  IMAD R243, R243, c[0x0][0x190], RZ ;  /* 0x00006400f3f37a24 */ /* 0x000fc600078e02ff */
[----:B------:R3:W-:Y:S04]  /*2e300*/  STL [R1+0xe58], R14 ;  /* 0x000e580e01007387 */ /* 0x0007e80000100800 */
[----:B------:R-:W-:Y:S04]  /*2e310*/  STL [R1+0x8d88], R243 ;  /* 0x008d88f301007387 */ /* 0x000fe80000100800 */
[----:B------:R-:W3:Y:S04]  /*2e320*/  LDL.LU R196, [R1+0xe38] ;  /* 0x000e380001c47983 */ /* 0x000ee80000300800 */
[----:B------:R-:W3:Y:S04]  /*2e330*/  LDL.LU R213, [R1+0xe34] ;  /* 0x000e340001d57983 */ /* 0x000ee80000300800 */
[----:B------:R-:W3:Y:S01]  /*2e340*/  LDL.LU R212, [R1+0xe30] ;  /* 0x000e300001d47983 */ /* 0x000ee20000300800 */
[----:B------:R-:W-:-:S05]  /*2e350*/  IMAD R241, R241, c[0x0][0x190], RZ ;  /* 0x00006400f1f17a24 */ /* 0x000fca00078e02ff */
[----:B------:R-:W-:Y:S04]  /*2e360*/  STL [R1+0x8d8c], R241 ;  /* 0x008d8cf101007387 */ /* 0x000fe80000100800 */
[----:B------:R-:W3:Y:S04]  /*2e370*/  LDL.LU R199, [R1+0xe2c] ;  /* 0x000e2c0001c77983 */ /* 0x000ee80000300800 */
[----:B------:R-:W3:Y:S01]  /*2e380*/  LDL.LU R209, [R1+0xe28] ;  /* 0x000e280001d17983 */ /* 0x000ee20000300800 */
[----:B------:R-:W-:-:S05]  /*2e390*/  IMAD R239, R239, c[0x0][0x190], RZ ;  /* 0x00006400efef7a24 */ /* 0x000fca00078e02ff */
[----:B------:R-:W-:Y:S04]  /*2e3a0*/  STL [R1+0x8d90], R239 ;  /* 0x008d90ef01007387 */ /* 0x000fe80000100800 */
[----:B------:R-:W3:Y:S04]  /*2e3b0*/  LDL.LU R208, [R1+0xe24] ;  /* 0x000e240001d07983 */ /* 0x000ee80000300800 */
[----:B------:R-:W3:Y:S04]  /*2e3c0*/  LDL.LU R198, [R1+0xe20] ;  /* 0x000e200001c67983 */ /* 0x000ee80000300800 */
[----:B------:R-:W3:Y:S04]  /*2e3d0*/  LDL.LU R201, [R1+0xe1c] ;  /* 0x000e1c0001c97983 */ /* 0x000ee80000300800 */
[----:B------:R-:W3:Y:S01]  /*2e3e0*/  LDL.LU R227, [R1+0xe18] ;  /* 0x000e180001e37983 */ /* 0x000ee20000300800 */
[----:B----4-:R-:W-:-:S05]  /*2e3f0*/  IMAD R238, R238, c[0x0][0x190], RZ ;  /* 0x00006400eeee7a24 */ /* 0x010fca00078e02ff */
[----:B------:R-:W-:Y:S04]  /*2e400*/  STL [R1+0x8d94], R238 ;  /* 0x008d94ee01007387 */ /* 0x000fe80000100800 */
[----:B------:R-:W4:Y:S04]  /*2e410*/  LDL.LU R200, [R1+0xe14] ;  /* 0x000e140001c87983 */ /* 0x000f280000300800 */
[----:B------:R-:W4:Y:S04]  /*2e420*/  LDL.LU R226, [R1+0xe10] ;  /* 0x000e100001e27983 */ /* 0x000f280000300800 */
[----:B------:R-:W4:Y:S04]  /*2e430*/  LDL.LU R203, [R1+0xe0c] ;  /* 0x000e0c0001cb7983 */ /* 0x000f280000300800 */
[----:B------:R-:W4:Y:S04]  /*2e440*/  LDL.LU R202, [R1+0xe08] ;  /* 0x000e080001ca7983 */ /* 0x000f280000300800 */
[----:B------:R-:W4:Y:S01]  /*2e450*/  LDL.LU R211, [R1+0xe04] ;  /* 0x000e040001d37983 */ /* 0x000f220000300800 */
[----:B------:R-:W-:-:S05]  /*2e460*/  IMAD R240, R240, c[0x0][0x190], RZ ;  /* 0x00006400f0f07a24 */ /* 0x000fca00078e02ff */
[----:B------:R-:W-:Y:S04]  /*2e470*/  STL [R1+0x8d98], R240 ;  /* 0x008d98f001007387 */ /* 0x000fe80000100800 */
[----:B------:R-:W4:Y:S04]  /*2e480*/  LDL.LU R205, [R1+0xe00] ;  /* 0x000e000001cd7983 */ /* 0x000f280000300800 */
[----:B------:R-:W4:Y:S04]  /*2e490*/  LDL.LU R214, [R1+0xdfc] ;  /* 0x000dfc0001d67983 */ /* 0x000f280000300800 */
[----:B------:R-:W4:Y:S04]  /*2e4a0*/  LDL.LU R204, [R1+0xdf8] ;  /* 0x000df80001cc7983 */ /* 0x000f280000300800 */
[----:B------:R-:W4:Y:S04]  /*2e4b0*/  LDL.LU R207, [R1+0xdf4] ;  /* 0x000df40001cf7983 */ /* 0x000f280000300800 */
[----:B------:R-:W4:Y:S01]  /*2e4c0*/  LDL.LU R210, [R1+0xdf0] ;  /* 0x000df00001d27983 */ /* 0x000f220000300800 */
[----:B--2---:R-:W-:-:S05]  /*2e4d0*/  IMAD R242, R242, c[0x0][0x190], RZ ;  /* 0x00006400f2f27a24 */ /* 0x004fca00078e02ff */
[----:B------:R-:W-:Y:S04]  /*2e4e0*/  STL [R1+0x8d9c], R242 ;  /* 0x008d9cf201007387 */ /* 0x000fe80000100800 */
[----:B------:R-:W2:Y:S01]  /*2e4f0*/  LDL.LU R206, [R1+0xdec] ;  /* 0x000dec0001ce7983 */ /* 0x000ea20000300800 */
[----:B---3--:R-:W-:-:S03]  /*2e500*/  IMAD R14, R230, c[0x0][0x190], RZ ;  /* 0x00006400e60e7a24 */ /* 0x008fc600078e02ff */
[----:B------:R-:W3:Y:S04]  /*2e510*/  LDL.LU R230, [R1+0xde8] ;  /* 0x000de80001e67983 */ /* 0x000ee80000300800 */
[----:B------:R1:W-:Y:S01]  /*2e520*/  STL [R1+0xe3c], R14 ;  /* 0x000e3c0e01007387 */ /* 0x0003e20000100800 */
[----:B------:R-:W-:Y:S02]  /*2e530*/  IMAD R15, R196, c[0x0][0x190], RZ ;  /* 0x00006400c40f7a24 */ /* 0x000fe400078e02ff */
[----:B-1----:R-:W-:Y:S02]  /*2e540*/  IMAD R14, R213, c[0x0][0x190], RZ ;  /* 0x00006400d50e7a24 */ /* 0x002fe400078e02ff */
[----:B------:R-:W2:Y:S01]  /*2e550*/  LDL.LU R213, [R1+0xde4] ;  /* 0x000de40001d57983 */ /* 0x000ea20000300800 */
[----:B------:R-:W-:-:S03]  /*2e560*/  IMAD R238, R212, c[0x0][0x190], RZ ;  /* 0x00006400d4ee7a24 */ /* 0x000fc600078e02ff */
[----:B------:R-:W-:Y:S04]  /*2e570*/  STL [R1+0xe38], R15 ;  /* 0x000e380f01007387 */ /* 0x000fe80000100800 */
[----:B------:R1:W-:Y:S04]  /*2e580*/  STL [R1+0xe34], R14 ;  /* 0x000e340e01007387 */ /* 0x0003e80000100800 */
[----:B------:R-:W2:Y:S01]  /*2e590*/  LDL.LU R212, [R1+0xde0] ;  /* 0x000de00001d47983 */ /* 0x000ea20000300800 */
[----:B-1----:R-:W-:-:S03]  /*2e5a0*/  IMAD R14, R199, c[0x0][0x190], RZ ;  /* 0x00006400c70e7a24 */ /* 0x002fc600078e02ff */
[----:B------:R-:W-:Y:S01]  /*2e5b0*/  STL [R1+0x8da0], R238 ;  /* 0x008da0ee01007387 */ /* 0x000fe20000100800 */
[----:B------:R-:W-:-:S03]  /*2e5c0*/  IMAD R15, R209, c[0x0][0x190], RZ ;  /* 0x00006400d10f7a24 */ /* 0x000fc600078e02ff */
[----:B------:R-:W2:Y:S04]  /*2e5d0*/  LDL.LU R209, [R1+0xddc] ;  /* 0x000ddc0001d17983 */ /* 0x000ea80000300800 */
[----:B------:R1:W-:Y:S04]  /*2e5e0*/  STL [R1+0xe2c], R14 ;  /* 0x000e2c0e01007387 */ /* 0x0003e80000100800 */
[----:B------:R1:W-:Y:S02]  /*2e5f0*/  STL [R1+0xe28], R15 ;  /* 0x000e280f01007387 */ /* 0x0003e40000100800 */
[----:B-1----:R-:W-:-:S02]  /*2e600*/  IMAD R14, R208, c[0x0][0x190], RZ ;  /* 0x00006400d00e7a24 */ /* 0x002fc400078e02ff */
[----:B------:R-:W2:Y:S01]  /*2e610*/  LDL.LU R208, [R1+0xdd8] ;  /* 0x000dd80001d07983 */ /* 0x000ea20000300800 */
[----:B------:R-:W-:-:S03]  /*2e620*/  IMAD R16, R198, c[0x0][0x190], RZ ;  /* 0x00006400c6107a24 */ /* 0x000fc600078e02ff */
[----:B------:R1:W-:Y:S04]  /*2e630*/  STL [R1+0xe24], R14 ;  /* 0x000e240e01007387 */ /* 0x0003e80000100800 */
[----:B------:R-:W-:Y:S01]  /*2e640*/  STL [R1+0xe20], R16 ;  /* 0x000e201001007387 */ /* 0x000fe20000100800 */
[----:B------:R-:W-:Y:S02]  /*2e650*/  IMAD R15, R201, c[0x0][0x190], RZ ;  /* 0x00006400c90f7a24 */ /* 0x000fe400078e02ff */
[----:B-1----:R-:W-:Y:S02]  /*2e660*/  IMAD R14, R227, c[0x0][0x190], RZ ;  /* 0x00006400e30e7a24 */ /* 0x002fe400078e02ff */
[----:B------:R-:W2:Y:S04]  /*2e670*/  LDL.LU R227, [R1+0xdd4] ;  /* 0x000dd40001e37983 */ /* 0x000ea80000300800 */
[----:B------:R-:W-:Y:S04]  /*2e680*/  STL [R1+0xe1c], R15 ;  /* 0x000e1c0f01007387 */ /* 0x000fe80000100800 */
[----:B------:R4:W-:Y:S02]  /*2e690*/  STL [R1+0xe18], R14 ;  /* 0x000e180e01007387 */ /* 0x0009e40000100800 */
[----:B----4-:R-:W-:-:S02]  /*2e6a0*/  IMAD R14, R226, c[0x0][0x190], RZ ;  /* 0x00006400e20e7a24 */ /* 0x010fc400078e02ff */
[----:B------:R-:W4:Y:S01]  /*2e6b0*/  LDL.LU R226, [R1+0xdd0] ;  /* 0x000dd00001e27983 */ /* 0x000f220000300800 */
[----:B------:R-:W-:Y:S02]  /*2e6c0*/  IMAD R15, R200, c[0x0][0x190], RZ ;  /* 0x00006400c80f7a24 */ /* 0x000fe400078e02ff */
[----:B------:R-:W-:-:S03]  /*2e6d0*/  IMAD R16, R203, c[0x0][0x190], RZ ;  /* 0x00006400cb107a24 */ /* 0x000fc600078e02ff */
[----:B------:R1:W-:Y:S04]  /*2e6e0*/  STL [R1+0xe14], R15 ;  /* 0x000e140f01007387 */ /* 0x0003e80000100800 */
[----:B------:R1:W-:Y:S02]  /*2e6f0*/  STL [R1+0xe10], R14 ;  /* 0x000e100e01007387 */ /* 0x0003e40000100800 */
[----:B-1----:R-:W-:Y:S02]  /*2e700*/  IMAD R15, R202, c[0x0][0x190], RZ ;  /* 0x00006400ca0f7a24 */ /* 0x002fe400078e02ff */
[----:B------:R-:W-:Y:S01]  /*2e710*/  STL [R1+0xe0c], R16 ;  /* 0x000e0c1001007387 */ /* 0x000fe20000100800 */
[----:B------:R-:W-:-:S03]  /*2e720*/  IMAD R14, R211, c[0x0][0x190], RZ ;  /* 0x00006400d30e7a24 */ /* 0x000fc600078e02ff */
[----:B------:R-:W4:Y:S04]  /*2e730*/  LDL.LU R211, [R1+0xdcc] ;  /* 0x000dcc0001d37983 */ /* 0x000f280000300800 */
[----:B------:R1:W-:Y:S04]  /*2e740*/  STL [R1+0xe08], R15 ;  /* 0x000e080f01007387 */ /* 0x0003e80000100800 */
[----:B------:R1:W-:Y:S02]  /*2e750*/  STL [R1+0xe04], R14 ;  /* 0x000e040e01007387 */ /* 0x0003e40000100800 */
[----:B-1----:R-:W-:-:S02]  /*2e760*/  IMAD R15, R205, c[0x0][0x190], RZ ;  /* 0x00006400cd0f7a24 */ /* 0x002fc400078e02ff */
[----:B------:R-:W-:Y:S02]  /*2e770*/  IMAD R14, R214, c[0x0][0x190], RZ ;  /* 0x00006400d60e7a24 */ /* 0x000fe400078e02ff */
[----:B------:R-:W4:Y:S01]  /*2e780*/  LDL.LU R214, [R1+0xdc8] ;  /* 0x000dc80001d67983 */ /* 0x000f220000300800 */
[----:B------:R-:W-:-:S03]  /*2e790*/  IMAD R16, R204, c[0x0][0x190], RZ ;  /* 0x00006400cc107a24 */ /* 0x000fc600078e02ff */
[----:B------:R1:W-:Y:S04]  /*2e7a0*/  STL [R1+0xe00], R15 ;  /* 0x000e000f01007387 */ /* 0x0003e80000100800 */
[----:B------:R1:W-:Y:S04]  /*2e7b0*/  STL [R1+0xdfc], R14 ;  /* 0x000dfc0e01007387 */ /* 0x0003e80000100800 */
[----:B------:R-:W-:Y:S01]  /*2e7c0*/  STL [R1+0xdf8], R16 ;  /* 0x000df81001007387 */ /* 0x000fe20000100800 */
[----:B-1----:R-:W-:-:S03]  /*2e7d0*/  IMAD R15, R210, c[0x0][0x190], RZ ;  /* 0x00006400d20f7a24 */ /* 0x002fc600078e02ff */
[----:B------:R-:W4:Y:S01]  /*2e7e0*/  LDL.LU R210, [R1+0xdc4] ;  /* 0x000dc40001d27983 */ /* 0x000f220000300800 */
[----:B------:R-:W-:-:S05]  /*2e7f0*/  IMAD R14, R207, c[0x0][0x190], RZ ;  /* 0x00006400cf0e7a24 */ /* 0x000fca00078e02ff */
[----:B------:R2:W-:Y:S04]  /*2e800*/  STL [R1+0xdf4], R14 ;  /* 0x000df40e01007387 */ /* 0x0005e80000100800 */
[----:B------:R-:W-:Y:S01]  /*2e810*/  STL [R1+0xdf0], R15 ;  /* 0x000df00f01007387 */ /* 0x000fe20000100800 */
[----:B---3--:R-:W-:-:S03]  /*2e820*/  IMAD R245, R230, c[0x0][0x190], RZ ;  /* 0x00006400e6f57a24 */ /* 0x008fc600078e02ff */
[----:B------:R-:W3:Y:S01]  /*2e830*/  LDL.LU R230, [R1+0xdc0] ;  /* 0x000dc00001e67983 */ /* 0x000ee20000300800 */
[----:B--2---:R-:W-:-:S05]  /*2e840*/  IMAD R14, R206, c[0x0][0x190], RZ ;  /* 0x00006400ce0e7a24 */ /* 0x004fca00078e02ff */
[----:B------:R1:W-:Y:S04]  /*2e850*/  STL [R1+0xdec], R14 ;  /* 0x000dec0e01007387 */ /* 0x0003e80000100800 */
[----:B------:R-:W-:Y:S01]  /*2e860*/  STL [R1+0x8d54], R245 ;  /* 0x008d54f501007387 */ /* 0x000fe20000100800 */
[----:B-1----:R-:W-:-:S03]  /*2e870*/  IMAD R14, R213, c[0x0][0x190], RZ ;  /* 0x00006400d50e7a24 */ /* 0x002fc600078e02ff */
[----:B------:R-:W2:Y:S04]  /*2e880*/  LDL.LU R213, [R1+0xdbc] ;  /* 0x000dbc0001d57983 */ /* 0x000ea80000300800 */
[----:B------:R-:W-:Y:S01]  /*2e890*/  STL [R1+0x8d50], R14 ;  /* 0x008d500e01007387 */ /* 0x000fe20000100800 */
[----:B------:R-:W-:-:S03]  /*2e8a0*/  IMAD R15, R212, c[0x0][0x190], RZ ;  /* 0x00006400d40f7a24 */ /* 0x000fc600078e02ff */
[----:B------:R-:W2:Y:S04]  /*2e8b0*/  LDL.LU R212, [R1+0xdb8] ;  /* 0x000db80001d47983 */ /* 0x000ea80000300800 */
[----:B------:R-:W-:Y:S01]  /*2e8c0*/  STL [R1+0x8d4c], R15 ;  /* 0x008d4c0f01007387 */ /* 0x000fe20000100800 */
[----:B------:R-:W-:-:S05]  /*2e8d0*/  IMAD R16, R209, c[0x0][0x190], RZ ;  /* 0x00006400d1107a24 */ /* 0x000fca00078e02ff */
[----:B------:R-:W-:Y:S04]  /*2e8e0*/  STL [R1+0x8d48], R16 ;  /* 0x008d481001007387 */ /* 0x000fe80000100800 */
[----:B------:R-:W2:Y:S04]  /*2e8f0*/  LDL.LU R205, [R1+0xdb4] ;  /* 0x000db40001cd7983 */ /* 0x000ea80000300800 */
[----:B------:R-:W2:Y:S01]  /*2e900*/  LDL.LU R204, [R1+0xdb0] ;  /* 0x000db00001cc7983 */ /* 0x000ea20000300800 */
[----:B------:R-:W-:-:S05]  /*2e910*/  IMAD R17, R208, c[0x0][0x190], RZ ;  /* 0x00006400d0117a24 */ /* 0x000fca00078e02ff */
[----:B------:R-:W-:Y:S01]  /*2e920*/  STL [R1+0x8d44], R17 ;  /* 0x008d441101007387 */ /* 0x000fe20000100800 */
[----:B------:R-:W-:-:S03]  /*2e930*/  IMAD R18, R227, c[0x0][0x190], RZ ;  /* 0x00006400e3127a24 */ /* 0x000fc600078e02ff */
[----:B------:R-:W2:Y:S04]  /*2e940*/  LDL.LU R227, [R1+0xdac] ;  /* 0x000dac0001e37983 */ /* 0x000ea80000300800 */
[----:B------:R-:W-:Y:S04]  /*2e950*/  STL [R1+0x8d58], R18 ;  /* 0x008d581201007387 */ /* 0x000fe80000100800 */
[----:B------:R-:W2:Y:S01]  /*2e960*/  LDL.LU R207, [R1+0xda8] ;  /* 0x000da80001cf7983 */ /* 0x000ea20000300800 */
[----:B----4-:R-:W-:-:S03]  /*2e970*/  IMAD R19, R226, c[0x0][0x190], RZ ;  /* 0x00006400e2137a24 */ /* 0x010fc600078e02ff */
[----:B------:R-:W4:Y:S04]  /*2e980*/  LDL.LU R226, [R1+0xda4] ;  /* 0x000da40001e27983 */ /* 0x000f280000300800 */
[----:B------:R-:W-:Y:S04]  /*2e990*/  STL [R1+0x8d5c], R19 ;  /* 0x008d5c1301007387 */ /* 0x000fe80000100800 */
[----:B------:R-:W4:Y:S01]  /*2e9a0*/  LDL.LU R206, [R1+0xda0] ;  /* 0x000da00001ce7983 */ /* 0x000f220000300800 */
[----:B------:R-:W-:-:S05]  /*2e9b0*/  IMAD R20, R211, c[0x0][0x190], RZ ;  /* 0x00006400d3147a24 */ /* 0x000fca00078e02ff */
[----:B------:R-:W-:Y:S04]  /*2e9c0*/  STL [R1+0x8d60], R20 ;  /* 0x008d601401007387 */ /* 0x000fe80000100800 */
[----:B------:R-:W4:Y:S01]  /*2e9d0*/  LDL.LU R209, [R1+0xd9c] ;  /* 0x000d9c0001d17983 */ /* 0x000f220000300800 */
[----:B------:R-:W-:-:S03]  /*2e9e0*/  IMAD R21, R214, c[0x0][0x190], RZ ;  /* 0x00006400d6157a24 */ /* 0x000fc600078e02ff */
[----:B------:R-:W4:Y:S04]  /*2e9f0*/  LDL.LU R214, [R1+0xd98] ;  /* 0x000d980001d67983 */ /* 0x000f280000300800 */
[----:B------:R-:W-:Y:S04]  /*2ea00*/  STL [R1+0x8d64], R21 ;  /* 0x008d641501007387 */ /* 0x000fe80000100800 */
[----:B------:R-:W4:Y:S04]  /*2ea10*/  LDL.LU R208, [R1+0xd94] ;  /* 0x000d940001d07983 */ /* 0x000f280000300800 */
[----:B------:R-:W4:Y:S01]  /*2ea20*/  LDL.LU R211, [R1+0xd90] ;  /* 0x000d900001d37983 */ /* 0x000f220000300800 */
[----:B------:R-:W-:-:S05]  /*2ea30*/  IMAD R34, R210, c[0x0][0x190], RZ ;  /* 0x00006400d2227a24 */ /* 0x000fca00078e02ff */
[----:B------:R-:W-:Y:S01]  /*2ea40*/  STL [R1+0x8d68], R34 ;  /* 0x008d682201007387 */ /* 0x000fe20000100800 */
[----:B---3--:R-:W-:-:S03]  /*2ea50*/  IMAD R35, R230, c[0x0][0x190], RZ ;  /* 0x00006400e6237a24 */ /* 0x008fc600078e02ff */
[----:B------:R-:W3:Y:S04]  /*2ea60*/  LDL.LU R230, [R1+0xd8c] ;  /* 0x000d8c0001e67983 */ /* 0x000ee80000300800 */
[----:B------:R-:W-:Y:S04]  /*2ea70*/  STL [R1+0x8d6c], R35 ;  /* 0x008d6c2301007387 */ /* 0x000fe80000100800 */
[----:B------:R-:W3:Y:S01]  /*2ea80*/  LDL.LU R210, [R1+0xd88] ;  /* 0x000d880001d27983 */ /* 0x000ee20000300800 */
[----:B--2---:R-:W-:-:S05]  /*2ea90*/  IMAD R32, R213, c[0x0][0x190], RZ ;  /* 0x00006400d5207a24 */ /* 0x004fca00078e02ff */
[----:B------:R-:W-:Y:S04]  /*2eaa0*/  STL [R1+0x8d70], R32 ;  /* 0x008d702001007387 */ /* 0x000fe80000100800 */
[----:B------:R-:W2:Y:S01]  /*2eab0*/  LDL.LU R213, [R1+0xd84] ;  /* 0x000d840001d57983 */ /* 0x000ea20000300800 */
[----:B------:R-:W-:-:S03]  /*2eac0*/  IMAD R33, R212, c[0x0][0x190], RZ ;  /* 0x00006400d4217a24 */ /* 0x000fc600078e02ff */
[----:B------:R-:W2:Y:S04]  /*2ead0*/  LDL.LU R212, [R1+0xd80] ;  /* 0x000d800001d47983 */ /* 0x000ea80000300800 */
[----:B------:R-:W-:Y:S01]  /*2eae0*/  STL [R1+0x8d74], R33 ;  /* 0x008d742101007387 */ /* 0x000fe20000100800 */
[----:B------:R-:W-:Y:S02]  /*2eaf0*/  IMAD R30, R205, c[0x0][0x190], RZ ;  /* 0x00006400cd1e7a24 */ /* 0x000fe400078e02ff */
[----:B------:R-:W-:-:S03]  /*2eb00*/  IMAD R31, R204, c[0x0][0x190], RZ ;  /* 0x00006400cc1f7a24 */ /* 0x000fc600078e02ff */
[----:B------:R-:W-:Y:S04]  /*2eb10*/  STL [R1+0x8d78], R30 ;  /* 0x008d781e01007387 */ /* 0x000fe80000100800 */
[----:B------:R-:W-:Y:S01]  /*2eb20*/  STL [R1+0x8d7c], R31 ;  /* 0x008d7c1f01007387 */ /* 0x000fe20000100800 */
[----:B------:R-:W-:-:S03]  /*2eb30*/  IMAD R22, R227, c[0x0][0x190], RZ ;  /* 0x00006400e3167a24 */ /* 0x000fc600078e02ff */
[----:B------:R-:W2:Y:S01]  /*2eb40*/  LDL.LU R227, [R1+0xd7c] ;  /* 0x000d7c0001e37983 */ /* 0x000ea20000300800 */
[----:B------:R-:W-:-:S03]  /*2eb50*/  IMAD R23, R207, c[0x0][0x190], RZ ;  /* 0x00006400cf177a24 */ /* 0x000fc600078e02ff */
[----:B------:R-:W-:Y:S04]  /*2eb60*/  STL [R1+0x8d80], R22 ;  /* 0x008d801601007387 */ /* 0x000fe80000100800 */
[----:B------:R-:W-:Y:S01]  /*2eb70*/  STL [R1+0x8d84], R23 ;  /* 0x008d841701007387 */ /* 0x000fe20000100800 */
[----:B----4-:R-:W-:-:S03]  /*2eb80*/  IMAD R24, R226, c[0x0][0x190], RZ ;  /* 0x00006400e2187a24 */ /* 0x010fc600078e02ff */
[----:B------:R-:W4:Y:S01]  /*2eb90*/  LDL.LU R226, [R1+0xd78] ;  /* 0x000d780001e27983 */ /* 0x000f220000300800 */
[----:B------:R-:W-:-:S03]  /*2eba0*/  IMAD R25, R206, c[0x0][0x190], RZ ;  /* 0x00006400ce197a24 */ /* 0x000fc600078e02ff */
[----:B------:R-:W-:Y:S04]  /*2ebb0*/  STL [R1+0x8da4], R24 ;  /* 0x008da41801007387 */ /* 0x000fe80000100800 */
[----:B------:R-:W-:Y:S01]  /*2ebc0*/  STL [R1+0x8da8], R25 ;  /* 0x008da81901007387 */ /* 0x000fe20000100800 */
[----:B------:R-:W-:-:S05]  /*2ebd0*/  IMAD R26, R209, c[0x0][0x190], RZ ;  /* 0x00006400d11a7a24 */ /* 0x000fca00078e02ff */
[----:B------:R1:W-:Y:S01]  /*2ebe0*/  STL [R1+0x8dac], R26 ;  /* 0x008dac1a01007387 */ /* 0x0003e20000100800 */
[----:B------:R-:W-:-:S03]  /*2ebf0*/  IMAD R27, R214, c[0x0][0x190], RZ ;  /* 0x00006400d61b7a24 */ /* 0x000fc600078e02ff */
[----:B------:R-:W4:Y:S01]  /*2ec00*/  LDL.LU R214, [R1+0xd74] ;  /* 0x000d740001d67983 */ /* 0x000f220000300800 */
[----:B------:R-:W-:Y:S02]  /*2ec10*/  IMAD R28, R208, c[0x0][0x190], RZ ;  /* 0x00006400d01c7a24 */ /* 0x000fe400078e02ff */
[----:B------:R-:W-:Y:S01]  /*2ec20*/  IMAD R29, R211, c[0x0][0x190], RZ ;  /* 0x00006400d31d7a24 */ /* 0x000fe200078e02ff */
[----:B------:R-:W-:Y:S04]  /*2ec30*/  STL [R1+0x8db8], R27 ;  /* 0x008db81b01007387 */ /* 0x000fe80000100800 */
[----:B------:R-:W-:Y:S01]  /*2ec40*/  STL.64 [R1+0x8db0], R28 ;  /* 0x008db01c01007387 */ /* 0x000fe20000100a00 */
[----:B---3--:R-:W-:-:S03]  /*2ec50*/  IMAD R36, R230, c[0x0][0x190], RZ ;  /* 0x00006400e6247a24 */ /* 0x008fc600078e02ff */
[----:B------:R-:W3:Y:S01]  /*2ec60*/  LDL.LU R230, [R1+0xd70] ;  /* 0x000d700001e67983 */ /* 0x000ee20000300800 */
[----:B------:R-:W-:-:S03]  /*2ec70*/  IMAD R37, R210, c[0x0][0x190], RZ ;  /* 0x00006400d2257a24 */ /* 0x000fc600078e02ff */
[----:B------:R-:W-:Y:S04]  /*2ec80*/  STL [R1+0x8dbc], R36 ;  /* 0x008dbc2401007387 */ /* 0x000fe80000100800 */
[----:B------:R-:W3:Y:S04]  /*2ec90*/  LDL.LU R199, [R1+0xd6c] ;  /* 0x000d6c0001c77983 */ /* 0x000ee80000300800 */
[----:B------:R-:W-:Y:S04]  /*2eca0*/  STL [R1+0x8dc0], R37 ;  /* 0x008dc02501007387 */ /* 0x000fe80000100800 */
[----:B------:R-:W3:Y:S01]  /*2ecb0*/  LDL.LU R198, [R1+0xd68] ;  /* 0x000d680001c67983 */ /* 0x000ee20000300800 */
[----:B--2---:R-:W-:-:S03]  /*2ecc0*/  IMAD R50, R213, c[0x0][0x190], RZ ;  /* 0x00006400d5327a24 */ /* 0x004fc600078e02ff */
[----:B------:R-:W2:Y:S01]  /*2ecd0*/  LDL.LU R201, [R1+0xd64] ;  /* 0x000d640001c97983 */ /* 0x000ea20000300800 */
[----:B------:R-:W-:-:S03]  /*2ece0*/  IMAD R51, R212, c[0x0][0x190], RZ ;  /* 0x00006400d4337a24 */ /* 0x000fc600078e02ff */
[----:B------:R-:W2:Y:S04]  /*2ecf0*/  LDL.LU R200, [R1+0xd60] ;  /* 0x000d600001c87983 */ /* 0x000ea80000300800 */
[----:B------:R-:W2:Y:S04]  /*2ed00*/  LDL.LU R203, [R1+0xd5c] ;  /* 0x000d5c0001cb7983 */ /* 0x000ea80000300800 */
[----:B------:R-:W2:Y:S04]  /*2ed10*/  LDL.LU R202, [R1+0xd58] ;  /* 0x000d580001ca7983 */ /* 0x000ea80000300800 */
[----:B------:R-:W-:Y:S04]  /*2ed20*/  STL.64 [R1+0x8dc8], R50 ;  /* 0x008dc83201007387 */ /* 0x000fe80000100a00 */
[----:B------:R-:W2:Y:S04]  /*2ed30*/  LDL.LU R205, [R1+0xd54] ;  /* 0x000d540001cd7983 */ /* 0x000ea80000300800 */
[----:B------:R-:W2:Y:S04]  /*2ed40*/  LDL.LU R204, [R1+0xd50] ;  /* 0x000d500001cc7983 */ /* 0x000ea80000300800 */
[----:B------:R-:W2:Y:S04]  /*2ed50*/  LDL.LU R207, [R1+0xd4c] ;  /* 0x000d4c0001cf7983 */ /* 0x000ea80000300800 */
[----:B------:R-:W2:Y:S01]  /*2ed60*/  LDL.LU R206, [R1+0xd48] ;  /* 0x000d480001ce7983 */ /* 0x000ea20000300800 */
[----:B------:R-:W-:-:S05]  /*2ed70*/  IMAD R48, R227, c[0x0][0x190], RZ ;  /* 0x00006400e3307a24 */ /* 0x000fca00078e02ff */
[----:B------:R-:W-:Y:S04]  /*2ed80*/  STL [R1+0x8dd0], R48 ;  /* 0x008dd03001007387 */ /* 0x000fe80000100800 */
[----:B------:R-:W2:Y:S04]  /*2ed90*/  LDL.LU R209, [R1+0xd44] ;  /* 0x000d440001d17983 */ /* 0x000ea80000300800 */
[----:B------:R-:W2:Y:S04]  /*2eda0*/  LDL.LU R208, [R1+0xd40] ;  /* 0x000d400001d07983 */ /* 0x000ea80000300800 */
[----:B------:R-:W2:Y:S04]  /*2edb0*/  LDL.LU R211, [R1+0xd3c] ;  /* 0x000d3c0001d37983 */ /* 0x000ea80000300800 */
[----:B------:R-:W2:Y:S01]  /*2edc0*/  LDL.LU R210, [R1+0xd38] ;  /* 0x000d380001d27983 */ /* 0x000ea20000300800 */
[----:B----4-:R-:W-:-:S05]  /*2edd0*/  IMAD R49, R226, c[0x0][0x190], RZ ;  /* 0x00006400e2317a24 */ /* 0x010fca00078e02ff */
[----:B------:R-:W-:Y:S04]  /*2ede0*/  STL [R1+0x8dd4], R49 ;  /* 0x008dd43101007387 */ /* 0x000fe80000100800 */
[----:B------:R-:W4:Y:S04]  /*2edf0*/  LDL.LU R213, [R1+0xd34] ;  /* 0x000d340001d57983 */ /* 0x000f280000300800 */
[----:B------:R-:W4:Y:S04]  /*2ee00*/  LDL.LU R212, [R1+0xd30] ;  /* 0x000d300001d47983 */ /* 0x000f280000300800 */
[----:B------:R-:W4:Y:S04]  /*2ee10*/  LDL.LU R227, [R1+0xd2c] ;  /* 0x000d2c0001e37983 */ /* 0x000f280000300800 */
[----:B------:R-:W4:Y:S01]  /*2ee20*/  LDL.LU R226, [R1+0xd28] ;  /* 0x000d280001e27983 */ /* 0x000f220000300800 */
[----:B------:R-:W-:-:S05]  /*2ee30*/  IMAD R46, R214, c[0x0][0x190], RZ ;  /* 0x00006400d62e7a24 */ /* 0x000fca00078e02ff */
[----:B------:R-:W-:Y:S04]  /*2ee40*/  STL [R1+0x8dd8], R46 ;  /* 0x008dd82e01007387 */ /* 0x000fe80000100800 */
[----:B------:R-:W4:Y:S01]  /*2ee50*/  LDL.LU R214, [R1+0xd24] ;  /* 0x000d240001d67983 */ /* 0x000f220000300800 */
[----:B---3--:R-:W-:-:S03]  /*2ee60*/  IMAD R47, R230, c[0x0][0x190], RZ ;  /* 0x00006400e62f7a24 */ /* 0x008fc600078e02ff */
[----:B------:R-:W3:Y:S04]  /*2ee70*/  LDL.LU R230, [R1+0xd20] ;  /* 0x000d200001e67983 */ /* 0x000ee80000300800 */
[----:B------:R-:W-:Y:S01]  /*2ee80*/  STL [R1+0x8ddc], R47 ;  /* 0x008ddc2f01007387 */ /* 0x000fe20000100800 */
[----:B------:R-:W-:Y:S02]  /*2ee90*/  IMAD R38, R199, c[0x0][0x190], RZ ;  /* 0x00006400c7267a24 */ /* 0x000fe400078e02ff */
[----:B------:R-:W-:-:S03]  /*2eea0*/  IMAD R39, R198, c[0x0][0x190], RZ ;  /* 0x00006400c6277a24 */ /* 0x000fc600078e02ff */
[----:B------:R-:W-:Y:S01]  /*2eeb0*/  STL [R1+0x8de0], R38 ;  /* 0x008de02601007387 */ /* 0x000fe20000100800 */
[----:B--2---:R-:W-:Y:S02]  /*2eec0*/  IMAD R40, R201, c[0x0][0x190], RZ ;  /* 0x00006400c9287a24 */ /* 0x004fe400078e02ff */
[----:B------:R-:W-:Y:S01]  /*2eed0*/  IMAD R41, R200, c[0x0][0x190], RZ ;  /* 0x00006400c8297a24 */ /* 0x000fe200078e02ff */
[----:B------:R-:W-:Y:S01]  /*2eee0*/  STL [R1+0x8de4], R39 ;  /* 0x008de42701007387 */ /* 0x000fe20000100800 */
[----:B------:R-:W-:Y:S02]  /*2eef0*/  IMAD R42, R203, c[0x0][0x190], RZ ;  /* 0x00006400cb2a7a24 */ /* 0x000fe400078e02ff */
[----:B------:R-:W-:Y:S01]  /*2ef00*/  IMAD R43, R202, c[0x0][0x190], RZ ;  /* 0x00006400ca2b7a24 */ /* 0x000fe200078e02ff */
[----:B------:R-:W-:Y:S01]  /*2ef10*/  STL.64 [R1+0x8de8], R40 ;  /* 0x008de82801007387 */ /* 0x000fe20000100a00 */
[----:B------:R-:W-:Y:S02]  /*2ef20*/  IMAD R44, R205, c[0x0][0x190], RZ ;  /* 0x00006400cd2c7a24 */ /* 0x000fe400078e02ff */
[----:B------:R-:W-:Y:S01]  /*2ef30*/  IMAD R45, R204, c[0x0][0x190], RZ ;  /* 0x00006400cc2d7a24 */ /* 0x000fe200078e02ff */
[----:B------:R-:W-:Y:S01]  /*2ef40*/  STL.64 [R1+0x8df0], R42 ;  /* 0x008df02a01007387 */ /* 0x000fe20000100a00 */
[----:B------:R-:W-:-:S02]  /*2ef50*/  IMAD R52, R207, c[0x0][0x190], RZ ;  /* 0x00006400cf347a24 */ /* 0x000fc400078e02ff */
[----:B------:R-:W-:Y:S01]  /*2ef60*/  IMAD R53, R206, c[0x0][0x190], RZ ;  /* 0x00006400ce357a24 */ /* 0x000fe200078e02ff */
[----:B------:R-:W-:Y:S04]  /*2ef70*/  STL.64 [R1+0x8df8], R44 ;  /* 0x008df82c01007387 */ /* 0x000fe80000100a00 */
[----:B------:R2:W-:Y:S01]  /*2ef80*/  STL.64 [R1+0x8e00], R52 ;  /* 0x008e003401007387 */ /* 0x0005e20000100a00 */
[----:B------:R-:W-:Y:S02]  /*2ef90*/  IMAD R66, R209, c[0x0][0x190], RZ ;  /* 0x00006400d1427a24 */ /* 0x000fe400078e02ff */
[----:B------:R-:W-:Y:S02]  /*2efa0*/  IMAD R67, R208, c[0x0][0x190], RZ ;  /* 0x00006400d0437a24 */ /* 0x000fe400078e02ff */
[----:B------:R-:W-:-:S02]  /*2efb0*/  IMAD R64, R211, c[0x0][0x190], RZ ;  /* 0x00006400d3407a24 */ /* 0x000fc400078e02ff */
[----:B------:R-:W-:Y:S01]  /*2efc0*/  IMAD R65, R210, c[0x0][0x190], RZ ;  /* 0x00006400d2417a24 */ /* 0x000fe200078e02ff */
[----:B------:R-:W-:Y:S04]  /*2efd0*/  STL.64 [R1+0x8e08], R66 ;  /* 0x008e084201007387 */ /* 0x000fe80000100a00 */
[----:B------:R-:W-:Y:S01]  /*2efe0*/  STL.64 [R1+0x8e10], R64 ;  /* 0x008e104001007387 */ /* 0x000fe20000100a00 */
[----:B----4-:R-:W-:Y:S02]  /*2eff0*/  IMAD R62, R213, c[0x0][0x190], RZ ;  /* 0x00006400d53e7a24 */ /* 0x010fe400078e02ff */
[----:B------:R-:W-:-:S05]  /*2f000*/  IMAD R63, R212, c[0x0][0x190], RZ ;  /* 0x00006400d43f7a24 */ /* 0x000fca00078e02ff */
[----:B------:R-:W-:Y:S01]  /*2f010*/  STL.64 [R1+0x8e18], R62 ;  /* 0x008e183e01007387 */ /* 0x000fe20000100a00 */
[----:B------:R-:W-:-:S03]  /*2f020*/  IMAD R55, R226, c[0x0][0x190], RZ ;  /* 0x00006400e2377a24 */ /* 0x000fc600078e02ff */
[----:B------:R-:W4:Y:S01]  /*2f030*/  LDL.LU R226, [R1+0xd1c] ;  /* 0x000d1c0001e27983 */ /* 0x000f220000300800 */
[----:B------:R-:W-:-:S05]  /*2f040*/  IMAD R54, R227, c[0x0][0x190], RZ ;  /* 0x00006400e3367a24 */ /* 0x000fca00078e02ff */
[----:B------:R1:W-:Y:S01]  /*2f050*/  STL.64 [R1+0x8e20], R54 ;  /* 0x008e203601007387 */ /* 0x0003e20000100a00 */
[----:B---3--:R-:W-:-:S03]  /*2f060*/  IMAD R57, R230, c[0x0][0x190], RZ ;  /* 0x00006400e6397a24 */ /* 0x008fc600078e02ff */
[----:B------:R-:W3:Y:S04]  /*2f070*/  LDL.LU R230, [R1+0xd18] ;  /* 0x000d180001e67983 */ /* 0x000ee80000300800 */
[----:B------:R-:W2:Y:S04]  /*2f080*/  LDL.LU R186, [R1+0xd14] ;  /* 0x000d140001ba7983 */ /* 0x000ea80000300800 */
        /* <DEDUP_REMOVED lines=15> */
[----:B------:R-:W2:Y:S01]  /*2f180*/  LDL.LU R204, [R1+0xcd4] ;  /* 0x000cd40001cc7983 */ /* 0x000ea20000300800 */
[----:B------:R-:W-:-:S03]  /*2f190*/  IMAD R56, R214, c[0x0][0x190], RZ ;  /* 0x00006400d6387a24 */ /* 0x000fc600078e02ff */
        /* <DEDUP_REMOVED lines=8> */
[----:B------:R1:W-:Y:S04]  /*2f220*/  STL.64 [R1+0x8e28], R56 ;  /* 0x008e283801007387 */ /* 0x0003e80000100a00 */
[----:B------:R-:W2:Y:S04]  /*2f230*/  LDL.LU R212, [R1+0xcb0] ;  /* 0x000cb00001d47983 */ /* 0x000ea80000300800 */
[----:B------:R-:W2:Y:S01]  /*2f240*/  LDL.LU R227, [R1+0xcac] ;  /* 0x000cac0001e37983 */ /* 0x000ea20000300800 */
[----:B----4-:R-:W-:-:S03]  /*2f250*/  IMAD R58, R226, c[0x0][0x190], RZ ;  /* 0x00006400e23a7a24 */ /* 0x010fc600078e02ff */
[----:B------:R-:W4:Y:S01]  /*2f260*/  LDL.LU R226, [R1+0xca8] ;  /* 0x000ca80001e27983 */ /* 0x000f220000300800 */
[----:B---3--:R-:W-:-:S03]  /*2f270*/  IMAD R59, R230, c[0x0][0x190], RZ ;  /* 0x00006400e63b7a24 */ /* 0x008fc600078e02ff */
[----:B------:R-:W3:Y:S01]  /*2f280*/  LDL.LU R230, [R1+0xca4] ;  /* 0x000ca40001e67983 */ /* 0x000ee20000300800 */
[----:B--2---:R-:W-:Y:S02]  /*2f290*/  IMAD R60, R186, c[0x0][0x190], RZ ;  /* 0x00006400ba3c7a24 */ /* 0x004fe400078e02ff */
[----:B------:R-:W-:Y:S02]  /*2f2a0*/  IMAD R61, R189, c[0x0][0x190], RZ ;  /* 0x00006400bd3d7a24 */ /* 0x000fe400078e02ff */
[----:B------:R-:W-:Y:S02]  /*2f2b0*/  IMAD R68, R188, c[0x0][0x190], RZ ;  /* 0x00006400bc447a24 */ /* 0x000fe400078e02ff */
[----:B------:R-:W-:Y:S02]  /*2f2c0*/  IMAD R69, R191, c[0x0][0x190], RZ ;  /* 0x00006400bf457a24 */ /* 0x000fe400078e02ff */
[----:B------:R-:W-:Y:S02]  /*2f2d0*/  IMAD R82, R190, c[0x0][0x190], RZ ;  /* 0x00006400be527a24 */ /* 0x000fe400078e02ff */
[----:B------:R-:W-:-:S02]  /*2f2e0*/  IMAD R83, R193, c[0x0][0x190], RZ ;  /* 0x00006400c1537a24 */ /* 0x000fc400078e02ff */
[----:B------:R-:W-:Y:S02]  /*2f2f0*/  IMAD R80, R192, c[0x0][0x190], RZ ;  /* 0x00006400c0507a24 */ /* 0x000fe400078e02ff */
        /* <DEDUP_REMOVED lines=13> */
[----:B------:R-:W2:Y:S01]  /*2f3d0*/  LDL.LU R214, [R1+0xca0] ;  /* 0x000ca00001d67983 */ /* 0x000ea20000300800 */
[----:B------:R-:W-:Y:S02]  /*2f3e0*/  IMAD R85, R209, c[0x0][0x190], RZ ;  /* 0x00006400d1557a24 */ /* 0x000fe400078e02ff */
[----:B------:R-:W-:Y:S02]  /*2f3f0*/  IMAD R98, R208, c[0x0][0x190], RZ ;  /* 0x00006400d0627a24 */ /* 0x000fe400078e02ff */
[----:B------:R-:W-:Y:S02]  /*2f400*/  IMAD R99, R211, c[0x0][0x190], RZ ;  /* 0x00006400d3637a24 */ /* 0x000fe400078e02ff */
[----:B------:R-:W-:-:S02]  /*2f410*/  IMAD R96, R210, c[0x0][0x190], RZ ;  /* 0x00006400d2607a24 */ /* 0x000fc400078e02ff */
[----:B------:R-:W-:Y:S02]  /*2f420*/  IMAD R97, R213, c[0x0][0x190], RZ ;  /* 0x00006400d5617a24 */ /* 0x000fe400078e02ff */
[----:B----4-:R-:W-:Y:S02]  /*2f430*/  IMAD R87, R226, c[0x0][0x190], RZ ;  /* 0x00006400e2577a24 */ /* 0x010fe400078e02ff */
        /* <DEDUP_REMOVED lines=22> */
[----:B---3--:R-:W-:-:S03]  /*2f5a0*/  IMAD R88, R230, c[0x0][0x190], RZ ;  /* 0x00006400e6587a24 */ /* 0x008fc600078e02ff */
[----:B------:R-:W3:Y:S04]  /*2f5b0*/  LDL.LU R211, [R1+0xc44] ;  /* 0x000c440001d37983 */ /* 0x000ee80000300800 */
[----:B------:R-:W3:Y:S04]  /*2f5c0*/  LDL.LU R210, [R1+0xc40] ;  /* 0x000c400001d27983 */ /* 0x000ee80000300800 */
[----:B------:R-:W3:Y:S04]  /*2f5d0*/  LDL.LU R213, [R1+0xc3c] ;  /* 0x000c3c0001d57983 */ /* 0x000ee80000300800 */
[----:B------:R-:W3:Y:S01]  /*2f5e0*/  LDL.LU R230, [R1+0xc38] ;  /* 0x000c380001e67983 */ /* 0x000ee20000300800 */
[----:B------:R-:W-:-:S02]  /*2f5f0*/  IMAD R95, R212, c[0x0][0x190], RZ ;  /* 0x00006400d45f7a24 */ /* 0x000fc400078e02ff */
[----:B------:R-:W-:Y:S01]  /*2f600*/  IMAD R86, R227, c[0x0][0x190], RZ ;  /* 0x00006400e3567a24 */ /* 0x000fe200078e02ff */
[----:B------:R-:W3:Y:S04]  /*2f610*/  LDL.LU R212, [R1+0xc34] ;  /* 0x000c340001d47983 */ /* 0x000ee80000300800 */
[----:B------:R-:W3:Y:S01]  /*2f620*/  LDL.LU R227, [R1+0xc30] ;  /* 0x000c300001e37983 */ /* 0x000ee20000300800 */
[----:B--2---:R-:W-:-:S03]  /*2f630*/  IMAD R89, R214, c[0x0][0x190], RZ ;  /* 0x00006400d6597a24 */ /* 0x004fc600078e02ff */
[----:B------:R-:W2:Y:S01]  /*2f640*/  LDL.LU R214, [R1+0xc2c] ;  /* 0x000c2c0001d67983 */ /* 0x000ea20000300800 */
[----:B----4-:R-:W-:-:S03]  /*2f650*/  IMAD R90, R226, c[0x0][0x190], RZ ;  /* 0x00006400e25a7a24 */ /* 0x010fc600078e02ff */
[----:B------:R-:W4:Y:S01]  /*2f660*/  LDL.LU R226, [R1+0xc28] ;  /* 0x000c280001e27983 */ /* 0x000f220000300800 */
[----:B---3--:R-:W-:-:S03]  /*2f670*/  IMAD R119, R230, c[0x0][0x190], RZ ;  /* 0x00006400e6777a24 */ /* 0x008fc600078e02ff */
[----:B------:R-:W3:Y:S01]  /*2f680*/  LDL.LU R230, [R1+0xc24] ;  /* 0x000c240001e67983 */ /* 0x000ee20000300800 */
        /* <DEDUP_REMOVED lines=26> */
[----:B--2---:R-:W-:Y:S02]  /*2f830*/  IMAD R122, R214, c[0x0][0x190], RZ ;  /* 0x00006400d67a7a24 */ /* 0x004fe400078e02ff */
        /* <DEDUP_REMOVED lines=25> */
[----:B----4-:R-:W-:-:S03]  /*2f9d0*/  IMAD R123, R226, c[0x0][0x190], RZ ;  /* 0x00006400e27b7a24 */ /* 0x010fc600078e02ff */
[----:B------:R-:W4:Y:S04]  /*2f9e0*/  LDL.LU R226, [R1+0xbbc] ;  /* 0x000bbc0001e27983 */ /* 0x000f280000300800 */
[----:B------:R-:W4:Y:S04]  /*2f9f0*/  LDL.LU R212, [R1+0xbb8] ;  /* 0x000bb80001d47983 */ /* 0x000f280000300800 */
[----:B------:R-:W4:Y:S01]  /*2fa00*/  LDL.LU R227, [R1+0xbb4] ;  /* 0x000bb40001e37983 */ /* 0x000f220000300800 */
[----:B---3--:R-:W-:-:S03]  /*2fa10*/  IMAD R124, R230, c[0x0][0x190], RZ ;  /* 0x00006400e67c7a24 */ /* 0x008fc600078e02ff */
        /* <DEDUP_REMOVED lines=8> */
[----:B------:R-:W-:Y:S01]  /*2faa0*/  IMAD R127, R189, c[0x0][0x190], RZ ;  /* 0x00006400bd7f7a24 */ /* 0x000fe200078e02ff */
[----:B------:R-:W3:Y:S01]  /*2fab0*/  LDL.LU R186, [R1+0xba0] ;  /* 0x000ba00001ba7983 */ /* 0x000ee20000300800 */
[----:B------:R-:W-:Y:S02]  /*2fac0*/  IMAD R128, R188, c[0x0][0x190], RZ ;  /* 0x00006400bc807a24 */ /* 0x000fe400078e02ff */
[----:B------:R-:W-:Y:S01]  /*2fad0*/  IMAD R129, R191, c[0x0][0x190], RZ ;  /* 0x00006400bf817a24 */ /* 0x000fe200078e02ff */
[----:B------:R-:W3:Y:S01]  /*2fae0*/  LDL.LU R189, [R1+0xb9c] ;  /* 0x000b9c0001bd7983 */ /* 0x000ee20000300800 */
[----:B------:R-:W-:-:S03]  /*2faf0*/  IMAD R132, R190, c[0x0][0x190], RZ ;  /* 0x00006400be847a24 */ /* 0x000fc600078e02ff */
        /* <DEDUP_REMOVED lines=39> */
[----:B--2---:R-:W-:-:S03]  /*2fd70*/  IMAD R154, R214, c[0x0][0x190], RZ ;  /* 0x00006400d69a7a24 */ /* 0x004fc600078e02ff */
[----:B------:R-:W2:Y:S04]  /*2fd80*/  LDL.LU R210, [R1+0xb48] ;  /* 0x000b480001d27983 */ /* 0x000ea80000300800 */
[----:B------:R-:W2:Y:S04]  /*2fd90*/  LDL.LU R213, [R1+0xb44] ;  /* 0x000b440001d57983 */ /* 0x000ea80000300800 */
[----:B------:R-:W2:Y:S01]  /*2fda0*/  LDL.LU R214, [R1+0xb40] ;  /* 0x000b400001d67983 */ /* 0x000ea20000300800 */
[----:B------:R-:W-:Y:S02]  /*2fdb0*/  IMAD R151, R212, c[0x0][0x190], RZ ;  /* 0x00006400d4977a24 */ /* 0x000fe400078e02ff */
[----:B------:R-:W-:Y:S01]  /*2fdc0*/  IMAD R152, R227, c[0x0][0x190], RZ ;  /* 0x00006400e3987a24 */ /* 0x000fe200078e02ff */
[----:B------:R-:W2:Y:S04]  /*2fdd0*/  LDL.LU R212, [R1+0xb3c] ;  /* 0x000b3c0001d47983 */ /* 0x000ea80000300800 */
        /* <DEDUP_REMOVED lines=51> */
[----:B------:R-:W-:-:S03]  /*30110*/  IMAD.MOV.U32 R243, RZ, RZ, R185 ;  /* 0x000000fffff37224 */ /* 0x000fc600078e00b9 */
[----:B------:R-:W2:Y:S04]  /*30120*/  LDL.LU R211, [R1+0xad8] ;  /* 0x000ad80001d37983 */ /* 0x000ea80000300800 */
[----:B------:R-:W2:Y:S04]  /*30130*/  LDL.LU R210, [R1+0xad4] ;  /* 0x000ad40001d27983 */ /* 0x000ea80000300800 */
[----:B------:R-:W2:Y:S04]  /*30140*/  LDL.LU R213, [R1+0xad0] ;  /* 0x000ad00001d57983 */ /* 0x000ea80000300800 */
[----:B------:R-:W2:Y:S01]  /*30150*/  LDL.LU R212, [R1+0xacc] ;  /* 0x000acc0001d47983 */ /* 0x000ea20000300800 */
[----:B---3--:R-:W-:-:S03]  /*30160*/  IMAD R185, R230, c[0x0][0x190], RZ ;  /* 0x00006400e6b97a24 */ /* 0x008fc600078e02ff */
[----:B------:R-:W3:Y:S01]  /*30170*/  LDL.LU R230, [R1+0xac8] ;  /* 0x000ac80001e67983 */ /* 0x000ee20000300800 */
[----:B------:R-:W-:Y:S02]  /*30180*/  IMAD.MOV.U32 R241, RZ, RZ, R187 ;  /* 0x000000fffff17224 */ /* 0x000fe400078e00bb */
[----:B----4-:R-:W-:Y:S02]  /*30190*/  IMAD R184, R226, c[0x0][0x190], RZ ;  /* 0x00006400e2b87a24 */ /* 0x010fe400078e02ff */
[----:B------:R-:W-:Y:S01]  /*301a0*/  IMAD R157, R186, c[0x0][0x190], RZ ;  /* 0x00006400ba9d7a24 */ /* 0x000fe200078e02ff */
[----:B------:R-:W4:Y:S01]  /*301b0*/  LDL.LU R226, [R1+0xac4] ;  /* 0x000ac40001e27983 */ /* 0x000f220000300800 */
[----:B------:R-:W-:-:S03]  /*301c0*/  IMAD R183, R227, c[0x0][0x190], RZ ;  /* 0x00006400e3b77a24 */ /* 0x000fc600078e02ff */
[----:B------:R-:W4:Y:S01]  /*301d0*/  LDL.LU R227, [R1+0xac0] ;  /* 0x000ac00001e37983 */ /* 0x000f220000300800 */
[----:B--2---:R-:W-:Y:S02]  /*301e0*/  IMAD R187, R189, c[0x0][0x190], RZ ;  /* 0x00006400bdbb7a24 */ /* 0x004fe400078e02ff */
[----:B------:R-:W-:Y:S02]  /*301f0*/  IMAD R189, R191, c[0x0][0x190], RZ ;  /* 0x00006400bfbd7a24 */ /* 0x000fe400078e02ff */
[----:B------:R-:W-:Y:S02]  /*30200*/  IMAD R191, R193, c[0x0][0x190], RZ ;  /* 0x00006400c1bf7a24 */ /* 0x000fe400078e02ff */
[----:B------:R-:W-:Y:S02]  /*30210*/  IMAD R193, R197, c[0x0][0x190], RZ ;  /* 0x00006400c5c17a24 */ /* 0x000fe400078e02ff */
[----:B------:R-:W-:Y:S02]  /*30220*/  IMAD R197, R199, c[0x0][0x190], RZ ;  /* 0x00006400c7c57a24 */ /* 0x000fe400078e02ff */
[----:B------:R-:W-:-:S02]  /*30230*/  IMAD R186, R214, c[0x0][0x190], RZ ;  /* 0x00006400d6ba7a24 */ /* 0x000fc400078e02ff */
[----:B------:R-:W2:Y:S01]  /*30240*/  LDL.LU R214, [R1+0xabc] ;  /* 0x000abc0001d67983 */ /* 0x000ea20000300800 */
[----:B------:R-:W-:Y:S02]  /*30250*/  IMAD R199, R201, c[0x0][0x190], RZ ;  /* 0x00006400c9c77a24 */ /* 0x000fe400078e02ff */
[----:B------:R-:W-:Y:S02]  /*30260*/  IMAD R201, R203, c[0x0][0x190], RZ ;  /* 0x00006400cbc97a24 */ /* 0x000fe400078e02ff */
[----:B------:R-:W-:Y:S02]  /*30270*/  IMAD R203, R205, c[0x0][0x190], RZ ;  /* 0x00006400cdcb7a24 */ /* 0x000fe400078e02ff */
[----:B------:R-:W-:Y:S02]  /*30280*/  IMAD R205, R207, c[0x0][0x190], RZ ;  /* 0x00006400cfcd7a24 */ /* 0x000fe400078e02ff */
[----:B------:R-:W-:Y:S02]  /*30290*/  IMAD R207, R209, c[0x0][0x190], RZ ;  /* 0x00006400d1cf7a24 */ /* 0x000fe400078e02ff */
[----:B------:R-:W-:-:S02]  /*302a0*/  IMAD R209, R211, c[0x0][0x190], RZ ;  /* 0x00006400d3d17a24 */ /* 0x000fc400078e02ff */
[----:B------:R-:W-:Y:S02]  /*302b0*/  IMAD R211, R213, c[0x0][0x190], RZ ;  /* 0x00006400d5d37a24 */ /* 0x000fe400078e02ff */
[----:B---3--:R-:W-:Y:S02]  /*302c0*/  IMAD R213, R230, c[0x0][0x190], RZ ;  /* 0x00006400e6d57a24 */ /* 0x008fe400078e02ff */
[----:B------:R-:W3:Y:S04]  /*302d0*/  LDL.LU R230, [R1+0xab8] ;  /* 0x000ab80001e67983 */ /* 0x000ee80000300800 */
[----:B-1----:R-:W1:Y:S01]  /*302e0*/  S2R R26, SR_TID.X ;  /* 0x00000000001a7919 */ /* 0x002e620000002100 */
[----:B------:R-:W-:Y:S02]  /*302f0*/  IMAD R217, R217, c[0x0][0x190], RZ ;  /* 0x00006400d9d97a24 */ /* 0x000fe400078e02ff */
[----:B------:R-:W-:-:S02]  /*30300*/  IMAD R218, R218, c[0x0][0x190], RZ ;  /* 0x00006400dada7a24 */ /* 0x000fc400078e02ff */
[----:B------:R-:W-:Y:S02]  /*30310*/  IMAD R221, R221, c[0x0][0x190], RZ ;  /* 0x00006400dddd7a24 */ /* 0x000fe400078e02ff */
[----:B------:R-:W-:Y:S02]  /*30320*/  IMAD.MOV.U32 R239, RZ, RZ, R216 ;  /* 0x000000ffffef7224 */ /* 0x000fe400078e00d8 */
[----:B------:R-:W-:Y:S01]  /*30330*/  IMAD R222, R222, c[0x0][0x190], RZ ;  /* 0x00006400dede7a24 */ /* 0x000fe200078e02ff */
[----:B------:R-:W2:Y:S01]  /*30340*/  LDL.LU R216, [R1+0xab4] ;  /* 0x000ab40001d87983 */ /* 0x000ea20000300800 */
[----:B------:R-:W-:Y:S01]  /*30350*/  IMAD.MOV.U32 R238, RZ, RZ, R217 ;  /* 0x000000ffffee7224 */ /* 0x000fe200078e00d9 */
[----:B------:R-:W-:Y:S01]  /*30360*/  MOV R14, R219 ;  /* 0x000000db000e7202 */ /* 0x000fe20000000f00 */
[----:B------:R-:W-:Y:S01]  /*30370*/  IMAD.MOV.U32 R245, RZ, RZ, R218 ;  /* 0x000000fffff57224 */ /* 0x000fe200078e00da */
[----:B------:R-:W2:Y:S01]  /*30380*/  LDL.LU R217, [R1+0xab0] ;  /* 0x000ab00001d97983 */ /* 0x000ea20000300800 */
[----:B------:R-:W-:-:S02]  /*30390*/  IMAD R224, R224, c[0x0][0x190], RZ ;  /* 0x00006400e0e07a24 */ /* 0x000fc400078e02ff */
[----:B------:R-:W-:Y:S01]  /*303a0*/  IMAD.MOV.U32 R16, RZ, RZ, R220 ;  /* 0x000000ffff107224 */ /* 0x000fe200078e00dc */
[----:B------:R-:W2:Y:S01]  /*303b0*/  LDL.LU R218, [R1+0xaac] ;  /* 0x000aac0001da7983 */ /* 0x000ea20000300800 */
[----:B------:R-:W-:-:S03]  /*303c0*/  IMAD.MOV.U32 R240, RZ, RZ, R221 ;  /* 0x000000fffff07224 */ /* 0x000fc600078e00dd */
[----:B------:R-:W2:Y:S01]  /*303d0*/  LDL.LU R219, [R1+0xaa8] ;  /* 0x000aa80001db7983 */ /* 0x000ea20000300800 */
[----:B------:R-:W-:Y:S01]  /*303e0*/  IMAD.MOV.U32 R17, RZ, RZ, R222 ;  /* 0x000000ffff117224 */ /* 0x000fe200078e00de */
[----:B-1----:R-:W-:Y:S02]  /*303f0*/  LOP3.LUT R26, R26, 0x3f, RZ, 0xc0, !PT ;  /* 0x0000003f1a1a7812 */ /* 0x002fe400078ec0ff */
[----:B------:R-:W2:Y:S01]  /*30400*/  LDL.LU R220, [R1+0xaa4] ;  /* 0x000aa40001dc7983 */ /* 0x000ea20000300800 */
[----:B------:R-:W-:Y:S01]  /*30410*/  IMAD.MOV.U32 R19, RZ, RZ, R223 ;  /* 0x000000ffff137224 */ /* 0x000fe200078e00df */
[----:B------:R-:W-:Y:S02]  /*30420*/  MOV R18, R241 ;  /* 0x000000f100127202 */ /* 0x000fe40000000f00 */
[----:B------:R-:W2:Y:S01]  /*30430*/  LDL.LU R221, [R1+0xaa0] ;  /* 0x000aa00001dd7983 */ /* 0x000ea20000300800 */
[----:B------:R-:W-:Y:S01]  /*30440*/  IMAD R231, R231, c[0x0][0x190], RZ ;  /* 0x00006400e7e77a24 */ /* 0x000fe200078e02ff */
[----:B------:R-:W-:Y:S01]  /*30450*/  MOV R20, R224 ;  /* 0x000000e000147202 */ /* 0x000fe20000000f00 */
[----:B------:R-:W-:Y:S01]  /*30460*/  IMAD.MOV.U32 R25, RZ, RZ, c[0x0][0x188] ;  /* 0x00006200ff197624 */ /* 0x000fe200078e00ff */
[----:B------:R-:W2:Y:S01]  /*30470*/  LDL.LU R222, [R1+0xa9c] ;  /* 0x000a9c0001de7983 */ /* 0x000ea20000300800 */
[----:B------:R-:W-:-:S02]  /*30480*/  IMAD.MOV.U32 R21, RZ, RZ, R225 ;  /* 0x000000ffff157224 */ /* 0x000fc400078e00e1 */
[----:B------:R-:W-:Y:S01]  /*30490*/  IMAD.MOV.U32 R241, RZ, RZ, R215 ;  /* 0x000000fffff17224 */ /* 0x000fe200078e00d7 */
[----:B------:R-:W2:Y:S01]  /*304a0*/  LDL.LU R223, [R1+0xa98] ;  /* 0x000a980001df7983 */ /* 0x000ea20000300800 */
[----:B------:R-:W-:Y:S02]  /*304b0*/  IMAD R232, R232, c[0x0][0x190], RZ ;  /* 0x00006400e8e87a24 */ /* 0x000fe400078e02ff */
[----:B------:R-:W-:Y:S01]  /*304c0*/  IMAD.MOV.U32 R34, RZ, RZ, R228 ;  /* 0x000000ffff227224 */ /* 0x000fe200078e00e4 */
[----:B------:R-:W2:Y:S01]  /*304d0*/  LDL.LU R224, [R1+0xa94] ;  /* 0x000a940001e07983 */ /* 0x000ea20000300800 */
[----:B------:R-:W-:Y:S02]  /*304e0*/  IMAD R233, R233, c[0x0][0x190], RZ ;  /* 0x00006400e9e97a24 */ /* 0x000fe400078e02ff */
[----:B------:R-:W-:Y:S01]  /*304f0*/  IMAD.MOV.U32 R242, RZ, RZ, R229 ;  /* 0x000000fffff27224 */ /* 0x000fe200078e00e5 */
[----:B------:R-:W2:Y:S01]  /*30500*/  LDL.LU R225, [R1+0xa90] ;  /* 0x000a900001e17983 */ /* 0x000ea20000300800 */
[----:B------:R-:W-:-:S02]  /*30510*/  IMAD.SHL.U32 R26, R26, 0x4, RZ ;  /* 0x000000041a1a7824 */ /* 0x000fc400078e00ff */
[----:B------:R-:W-:Y:S01]  /*30520*/  IMAD R234, R234, c[0x0][0x190], RZ ;  /* 0x00006400eaea7a24 */ /* 0x000fe200078e02ff */
[----:B------:R-:W2:Y:S01]  /*30530*/  LDL.LU R228, [R1+0xa8c] ;  /* 0x000a8c0001e47983 */ /* 0x000ea20000300800 */
[----:B------:R-:W-:Y:S01]  /*30540*/  IMAD R25, R25, 0x37, RZ ;  /* 0x0000003719197824 */ /* 0x000fe200078e02ff */
[----:B------:R-:W-:Y:S01]  /*30550*/  MOV R32, R241 ;  /* 0x000000f100207202 */ /* 0x000fe20000000f00 */
[----:B------:R-:W-:Y:S01]  /*30560*/  IMAD.MOV.U32 R15, RZ, RZ, R231 ;  /* 0x000000ffff0f7224 */ /* 0x000fe200078e00e7 */
[----:B------:R-:W2:Y:S01]  /*30570*/  LDL.LU R229, [R1+0xa88] ;  /* 0x000a880001e57983 */ /* 0x000ea20000300800 */
[----:B------:R-:W-:Y:S01]  /*30580*/  MOV R23, R16 ;  /* 0x0000001000177202 */ /* 0x000fe20000000f00 */
[----:B------:R-:W-:Y:S01]  /*30590*/  IMAD.MOV.U32 R241, RZ, RZ, R232 ;  /* 0x000000fffff17224 */ /* 0x000fe200078e00e8 */
[----:B------:R-:W-:Y:S01]  /*305a0*/  LOP3.LUT R26, R26, 0x60, RZ, 0x3c, !PT ;  /* 0x000000601a1a7812 */ /* 0x000fe200078e3cff */
[----:B------:R-:W-:Y:S02]  /*305b0*/  IMAD R244, R244, c[0x0][0x190], RZ ;  /* 0x00006400f4f47a24 */ /* 0x000fe400078e02ff */
[----:B------:R-:W-:-:S02]  /*305c0*/  IMAD.MOV.U32 R22, RZ, RZ, R20 ;  /* 0x000000ffff167224 */ /* 0x000fc400078e0014 */
[----:B------:R-:W-:Y:S02]  /*305d0*/  IMAD.MOV.U32 R30, RZ, RZ, R239 ;  /* 0x000000ffff1e7224 */ /* 0x000fe400078e00ef */
[----:B------:R-:W-:Y:S02]  /*305e0*/  IMAD.MOV.U32 R16, RZ, RZ, R233 ;  /* 0x000000ffff107224 */ /* 0x000fe400078e00e9 */
[----:B------:R-:W-:Y:S01]  /*305f0*/  IMAD.WIDE R52, R25, 0x4, R246 ;  /* 0x0000000419347825 */ /* 0x000fe200078e02f6 */
[----:B------:R-:W-:Y:S02]  /*30600*/  MOV R24, R34 ;  /* 0x0000002200187202 */ /* 0x000fe40000000f00 */
[----:B------:R-:W-:Y:S01]  /*30610*/  MOV R31, R235 ;  /* 0x000000eb001f7202 */ /* 0x000fe20000000f00 */
[----:B------:R-:W-:Y:S01]  /*30620*/  IMAD.MOV.U32 R20, RZ, RZ, R17 ;  /* 0x000000ffff147224 */ /* 0x000fe200078e0011 */
[----:B------:R1:W-:Y:S01]  /*30630*/  LDGSTS.E [R26+0x1b800], [R52.64], !P5 ;  /* 0x1b800000341a7fae */ /* 0x0003e2000e921844 */
[----:B------:R-:W-:-:S02]  /*30640*/  IMAD.MOV.U32 R239, RZ, RZ, R234 ;  /* 0x000000ffffef7224 */ /* 0x000fc400078e00ea */
[----:B------:R-:W-:-:S04]  /*30650*/  IMAD.WIDE R46, R25, 0x4, R248 ;  /* 0x00000004192e7825 */ /* 0x000fc800078e02f8 */
[----:B------:R-:W-:Y:S01]  /*30660*/  IMAD.MOV.U32 R17, RZ, RZ, R245 ;  /* 0x000000ffff117224 */ /* 0x000fe200078e00f5 */
[----:B------:R1:W-:Y:S01]  /*30670*/  LDGSTS.E [R26+0x1b900], [R46.64], !P5 ;  /* 0x1b9000002e1a7fae */ /* 0x0003e2000e921844 */
[----:B------:R-:W-:-:S04]  /*30680*/  IMAD.WIDE R28, R25, 0x4, R12 ;  /* 0x00000004191c7825 */ /* 0x000fc800078e020c */
[----:B------:R-:W-:-:S04]  /*30690*/  IMAD.WIDE R36, R25, 0x4, R10 ;  /* 0x0000000419247825 */ /* 0x000fc800078e020a */
[----:B------:R-:W-:-:S04]  /*306a0*/  IMAD.WIDE R38, R25, 0x4, R8 ;  /* 0x0000000419267825 */ /* 0x000fc800078e0208 */
[----:B------:R-:W-:-:S04]  /*306b0*/  IMAD.WIDE R44, R25, 0x4, R2 ;  /* 0x00000004192c7825 */ /* 0x000fc800078e0202 */
[C---:B------:R-:W-:Y:S01]  /*306c0*/  IMAD.WIDE R42, R25.reuse, 0x4, R4 ;  /* 0x00000004192a7825 */ /* 0x040fe200078e0204 */
[----:B------:R1:W-:Y:S03]  /*306d0*/  LDGSTS.E [R26+0x1ba00], [R44.64], !P5 ;  /* 0x1ba000002c1a7fae */ /* 0x0003e6000e921844 */
[----:B------:R-:W-:Y:S01]  /*306e0*/  IMAD.WIDE R40, R25, 0x4, R6 ;  /* 0x0000000419287825 */ /* 0x000fe200078e0206 */
[----:B------:R-:W-:Y:S01]  /*306f0*/  MOV R25, c[0x0][0x188] ;  /* 0x0000620000197a02 */ /* 0x000fe20000000f00 */
[----:B------:R1:W-:Y:S02]  /*30700*/  LDGSTS.E [R26+0x1bb00], [R42.64], !P5 ;  /* 0x1bb000002a1a7fae */ /* 0x0003e4000e921844 */
[----:B------:R-:W-:Y:S02]  /*30710*/  IMAD.MOV.U32 R34, RZ, RZ, R21 ;  /* 0x000000ffff227224 */ /* 0x000fe400078e0015 */
[----:B------:R-:W-:Y:S01]  /*30720*/  IMAD.MOV.U32 R245, RZ, RZ, R236 ;  /* 0x000000fffff57224 */ /* 0x000fe200078e00ec */
[----:B------:R1:W-:Y:S01]  /*30730*/  LDGSTS.E [R26+0x1bc00], [R40.64], !P5 ;  /* 0x1bc00000281a7fae */ /* 0x0003e2000e921844 */
[----:B------:R-:W-:-:S02]  /*30740*/  IMAD.MOV.U32 R35, RZ, RZ, R238 ;  /* 0x000000ffff237224 */ /* 0x000fc400078e00ee */
[----:B------:R-:W-:Y:S01]  /*30750*/  IMAD.MOV.U32 R21, RZ, RZ, R237 ;  /* 0x000000ffff157224 */ /* 0x000fe200078e00ed */
[----:B------:R1:W-:Y:S01]  /*30760*/  LDGSTS.E [R26+0x1bd00], [R38.64], !P5 ;  /* 0x1bd00000261a7fae */ /* 0x0003e2000e921844 */
[----:B------:R-:W-:Y:S02]  /*30770*/  IMAD.MOV.U32 R33, RZ, RZ, R19 ;  /* 0x000000ffff217224 */ /* 0x000fe400078e0013 */
[----:B------:R-:W-:Y:S01]  /*30780*/  IMAD.MOV.U32 R238, RZ, RZ, R244 ;  /* 0x000000ffffee7224 */ /* 0x000fe200078e00f4 */
[----:B------:R1:W-:Y:S01]  /*30790*/  LDGSTS.E [R26+0x1be00], [R36.64], !P5 ;  /* 0x1be00000241a7fae */ /* 0x0003e2000e921844 */
[----:B------:R-:W-:Y:S02]  /*307a0*/  IMAD.MOV.U32 R19, RZ, RZ, R14 ;  /* 0x000000ffff137224 */ /* 0x000fe400078e000e */
[----:B------:R-:W-:Y:S01]  /*307b0*/  IMAD R25, R25, 0x3b, RZ ;  /* 0x0000003b19197824 */ /* 0x000fe200078e02ff */
[----:B------:R1:W-:Y:S03]  /*307c0*/  LDGSTS.E [R26+0x1bf00], [R28.64], !P5 ;  /* 0x1bf000001c1a7fae */ /* 0x0003e6000e921844 */
[----:B------:R-:W-:-:S04]  /*307d0*/  IMAD.WIDE R54, R25, 0x4, R246 ;  /* 0x0000000419367825 */ /* 0x000fc800078e02f6 */
[----:B------:R-:W-:Y:S01]  /*307e0*/  IMAD.MOV.U32 R27, RZ, RZ, c[0x0][0x188] ;  /* 0x00006200ff1b7624 */ /* 0x000fe200078e00ff */
[----:B------:R1:W-:Y:S03]  /*307f0*/  LDGSTS.E [R26+0x1d800], [R54.64], !P6 ;  /* 0x1d800000361a7fae */ /* 0x0003e6000f121844 */
[----:B------:R-:W-:-:S04]  /*30800*/  IMAD R27, R27, 0x3f, RZ ;  /* 0x0000003f1b1b7824 */ /* 0x000fc800078e02ff */
[----:B------:R-:W-:-:S04]  /*30810*/  IMAD.WIDE R56, R27, 0x4, R246 ;  /* 0x000000041b387825 */ /* 0x000fc800078e02f6 */
[----:B------:R-:W-:-:S04]  /*30820*/  IMAD.WIDE R66, R27, 0x4, R8 ;  /* 0x000000041b427825 */ /* 0x000fc800078e0208 */
[----:B------:R-:W-:-:S04]  /*30830*/  IMAD.WIDE R62, R27, 0x4, R4 ;  /* 0x000000041b3e7825 */ /* 0x000fc800078e0204 */
[----:B------:R-:W-:-:S04]  /*30840*/  IMAD.WIDE R64, R27, 0x4, R6 ;  /* 0x000000041b407825 */ /* 0x000fc800078e0206 */
[----:B---3--:R-:W-:Y:S02]  /*30850*/  IMAD R215, R230, c[0x0][0x190], RZ ;  /* 0x00006400e6d77a24 */ /* 0x008fe400078e02ff */
[----:B------:R-:W3:Y:S04]  /*30860*/  LDL.LU R230, [R1+0xa84] ;  /* 0x000a840001e67983 */ /* 0x000ee80000300800 */
[----:B------:R-:W2:Y:S04]  /*30870*/  LDL.LU R231, [R1+0xa80] ;  /* 0x000a800001e77983 */ /* 0x000ea80000300800 */
[----:B------:R-:W2:Y:S04]  /*30880*/  LDL.LU R48, [R1+0x10c0] ;  /* 0x0010c00001307983 */ /* 0x000ea80000300800 */
[----:B------:R-:W3:Y:S04]  /*30890*/  LDL.LU R232, [R1+0xa7c] ;  /* 0x000a7c0001e87983 */ /* 0x000ee80000300800 */
        /* <DEDUP_REMOVED lines=8> */
[----:B------:R1:W-:Y:S04]  /*30920*/  STL.64 [R1+0x5578], R52 ;  /* 0x0055783401007387 */ /* 0x0003e80000100a00 */
[----:B------:R4:W-:Y:S04]  /*30930*/  STL.64 [R1+0x55c0], R28 ;  /* 0x0055c01c01007387 */ /* 0x0009e80000100a00 */
[----:B------:R4:W-:Y:S04]  /*30940*/  STL.64 [R1+0x55b8], R36 ;  /* 0x0055b82401007387 */ /* 0x0009e80000100a00 */
[----:B------:R4:W-:Y:S01]  /*30950*/  STL.64 [R1+0x55b0], R38 ;  /* 0x0055b02601007387 */ /* 0x0009e20000100a00 */
[----:B-1----:R-:W-:-:S03]  /*30960*/  IMAD.WIDE R52, R25, 0x4, R248 ;  /* 0x0000000419347825 */ /* 0x002fc600078e02f8 */
[----:B------:R1:W-:Y:S01]  /*30970*/  STL.64 [R1+0x5590], R46 ;  /* 0x0055902e01007387 */ /* 0x0003e20000100a00 */
[----:B----4-:R-:W-:-:S03]  /*30980*/  IMAD.WIDE R28, R25, 0x4, R12 ;  /* 0x00000004191c7825 */ /* 0x010fc600078e020c */
[----:B------:R4:W-:Y:S01]  /*30990*/  STL.64 [R1+0x5598], R44 ;  /* 0x0055982c01007387 */ /* 0x0009e20000100a00 */
[----:B------:R-:W-:-:S03]  /*309a0*/  IMAD.WIDE R36, R25, 0x4, R10 ;  /* 0x0000000419247825 */ /* 0x000fc600078e020a */
[----:B------:R4:W-:Y:S01]  /*309b0*/  STL.64 [R1+0x55a0], R42 ;  /* 0x0055a02a01007387 */ /* 0x0009e20000100a00 */
[----:B------:R-:W-:-:S03]  /*309c0*/  IMAD.WIDE R38, R25, 0x4, R8 ;  /* 0x0000000419267825 */ /* 0x000fc600078e0208 */
[----:B------:R-:W-:Y:S01]  /*309d0*/  STL.64 [R1+0x55a8], R40 ;  /* 0x0055a82801007387 */ /* 0x000fe20000100a00 */
[----:B-1----:R-:W-:-:S03]  /*309e0*/  IMAD.WIDE R46, R25, 0x4, R2 ;  /* 0x00000004192e7825 */ /* 0x002fc600078e0202 */
[----:B------:R-:W-:Y:S01]  /*309f0*/  STL.64 [R1+0x5580], R54 ;  /* 0x0055803601007387 */ /* 0x000fe20000100a00 */
[----:B----4-:R-:W-:-:S03]  /*30a00*/  IMAD.WIDE R44, R25, 0x4, R4 ;  /* 0x00000004192c7825 */ /* 0x010fc600078e0204 */
[----:B------:R-:W-:Y:S01]  /*30a10*/  STL.64 [R1+0x55f8], R28 ;  /* 0x0055f81c01007387 */ /* 0x000fe20000100a00 */
[----:B------:R-:W-:-:S03]  /*30a20*/  IMAD.WIDE R42, R25, 0x4, R6 ;  /* 0x00000004192a7825 */ /* 0x000fc600078e0206 */
[----:B------:R-:W-:Y:S04]  /*30a30*/  STL.64 [R1+0x55f0], R36 ;  /* 0x0055f02401007387 */ /* 0x000fe80000100a00 */
[----:B------:R-:W-:Y:S04]  /*30a40*/  STL.64 [R1+0x55e8], R38 ;  /* 0x0055e82601007387 */ /* 0x000fe80000100a00 */
[----:B------:R1:W-:Y:S04]  /*30a50*/  STL.64 [R1+0x55c8], R52 ;  /* 0x0055c83401007387 */ /* 0x0003e80000100a00 */
[----:B------:R-:W-:Y:S04]  /*30a60*/  STL.64 [R1+0x55d0], R46 ;  /* 0x0055d02e01007387 */ /* 0x000fe80000100a00 */
[----:B------:R1:W-:Y:S04]  /*30a70*/  LDGSTS.E [R26+0x1d900], [R52.64], !P6 ;  /* 0x1d900000341a7fae */ /* 0x0003e8000f121844 */
[----:B------:R4:W-:Y:S04]  /*30a80*/  STL.64 [R1+0x55d8], R44 ;  /* 0x0055d82c01007387 */ /* 0x0009e80000100a00 */
[----:B------:R4:W-:Y:S04]  /*30a90*/  LDGSTS.E [R26+0x1da00], [R46.64], !P6 ;  /* 0x1da000002e1a7fae */ /* 0x0009e8000f121844 */
[----:B------:R4:W-:Y:S01]  /*30aa0*/  STL.64 [R1+0x55e0], R42 ;  /* 0x0055e02a01007387 */ /* 0x0009e20000100a00 */
[----:B-1----:R-:W-:-:S03]  /*30ab0*/  IMAD.WIDE R52, R27, 0x4, R10 ;  /* 0x000000041b347825 */ /* 0x002fc600078e020a */
[----:B------:R4:W-:Y:S01]  /*30ac0*/  LDGSTS.E [R26+0x1db00], [R44.64], !P6 ;  /* 0x1db000002c1a7fae */ /* 0x0009e2000f121844 */
[----:B------:R-:W-:-:S03]  /*30ad0*/  IMAD.WIDE R54, R27, 0x4, R248 ;  /* 0x000000041b367825 */ /* 0x000fc600078e02f8 */
[----:B------:R1:W-:Y:S04]  /*30ae0*/  LDGSTS.E [R26+0x1dc00], [R42.64], !P6 ;  /* 0x1dc000002a1a7fae */ /* 0x0003e8000f121844 */
[----:B------:R-:W3:Y:S01]  /*30af0*/  LDL.LU R50, [R1+0x10fc] ;  /* 0x0010fc0001327983 */ /* 0x000ee20000300800 */
[----:B----4-:R-:W-:-:S03]  /*30b00*/  IMAD.WIDE R44, R27, 0x4, R12 ;  /* 0x000000041b2c7825 */ /* 0x010fc600078e020c */
[----:B------:R3:W-:Y:S04]  /*30b10*/  LDGSTS.E [R26+0x1dd00], [R38.64], !P6 ;  /* 0x1dd00000261a7fae */ /* 0x0007e8000f121844 */
[----:B------:R-:W4:Y:S01]  /*30b20*/  LDL.LU R25, [R1+0x1110] ;  /* 0x0011100001197983 */ /* 0x000f220000300800 */
[----:B------:R-:W-:-:S03]  /*30b30*/  IMAD.WIDE R46, R27, 0x4, R2 ;  /* 0x000000041b2e7825 */ /* 0x000fc600078e0202 */
[----:B------:R1:W-:Y:S04]  /*30b40*/  LDGSTS.E [R26+0x1de00], [R36.64], !P6 ;  /* 0x1de00000241a7fae */ /* 0x0003e8000f121844 */
[----:B-1----:R-:W4:Y:S04]  /*30b50*/  LDL.LU R43, [R1+0x113c] ;  /* 0x00113c00012b7983 */ /* 0x002f280000300800 */
[----:B------:R1:W-:Y:S04]  /*30b60*/  LDGSTS.E [R26+0x1df00], [R28.64], !P6 ;  /* 0x1df000001c1a7fae */ /* 0x0003e8000f121844 */
[----:B------:R-:W4:Y:S04]  /*30b70*/  LDL.LU R37, [R1+0x1150] ;  /* 0x0011500001257983 */ /* 0x000f280000300800 */
[----:B------:R1:W-:Y:S04]  /*30b80*/  STL.64 [R1+0x5588], R56 ;  /* 0x0055883801007387 */ /* 0x0003e80000100a00 */
[----:B------:R-:W-:Y:S04]  /*30b90*/  STL.64 [R1+0x5630], R44 ;  /* 0x0056302c01007387 */ /* 0x000fe80000100a00 */
[----:B------:R-:W-:Y:S04]  /*30ba0*/  STL.64 [R1+0x5628], R52 ;  /* 0x0056283401007387 */ /* 0x000fe80000100a00 */
[----:B------:R-:W-:Y:S04]  /*30bb0*/  STL.64 [R1+0x5620], R66 ;  /* 0x0056204201007387 */ /* 0x000fe80000100a00 */
[----:B------:R1:W-:Y:S04]  /*30bc0*/  STL.64 [R1+0x5600], R54 ;  /* 0x0056003601007387 */ /* 0x0003e80000100a00 */
[----:B------:R1:W-:Y:S04]  /*30bd0*/  STL.64 [R1+0x5608], R46 ;  /* 0x0056082e01007387 */ /* 0x0003e80000100a00 */
[----:B-1----:R-:W4:Y:S04]  /*30be0*/  LDL.LU R28, [R1+0x1178] ;  /* 0x00117800011c7983 */ /* 0x002f280000300800 */
[----:B------:R1:W-:Y:S04]  /*30bf0*/  STL.64 [R1+0x5610], R62 ;  /* 0x0056103e01007387 */ /* 0x0003e80000100a00 */
[----:B------:R1:W-:Y:S04]  /*30c00*/  LDGSTS.E [R26+0x1f800], [R56.64], !P2 ;  /* 0x1f800000381a7fae */ /* 0x0003e8000d121844 */
[----:B------:R1:W-:Y:S04]  /*30c10*/  LDGSTS.E [R26+0x1f900], [R54.64], !P2 ;  /* 0x1f900000361a7fae */ /* 0x0003e8000d121844 */
[----:B------:R1:W-:Y:S04]  /*30c20*/  LDGSTS.E [R26+0x1fa00], [R46.64], !P2 ;  /* 0x1fa000002e1a7fae */ /* 0x0003e8000d121844 */
[----:B-1----:R-:W4:Y:S04]  /*30c30*/  LDL.LU.64 R56, [R1+0x8e28] ;  /* 0x008e280001387983 */ /* 0x002f280000300a00 */
[----:B------:R1:W-:Y:S04]  /*30c40*/  STL.64 [R1+0x5618], R64 ;  /* 0x0056184001007387 */ /* 0x0003e80000100a00 */
[----:B------:R-:W4:Y:S04]  /*30c50*/  LDL.LU.64 R54, [R1+0x8e20] ;  /* 0x008e200001367983 */ /* 0x000f280000300a00 */
[----:B------:R-:W4:Y:S04]  /*30c60*/  LDL.LU R36, [R1+0x10e8] ;  /* 0x0010e80001247983 */ /* 0x000f280000300800 */
[----:B------:R-:W4:Y:S04]  /*30c70*/  LDL.LU R46, [R1+0x1190] ;  /* 0x00119000012e7983 */ /* 0x000f280000300800 */
[----:B------:R1:W-:Y:S04]  /*30c80*/  LDGSTS.E [R26+0x1fb00], [R62.64], !P2 ;  /* 0x1fb000003e1a7fae */ /* 0x0003e8000d121844 */
[----:B------:R1:W-:Y:S04]  /*30c90*/  LDGSTS.E [R26+0x1fc00], [R64.64], !P2 ;  /* 0x1fc00000401a7fae */ /* 0x0003e8000d121844 */
[----:B------:R1:W-:Y:S04]  /*30ca0*/  LDGSTS.E [R26+0x1fd00], [R66.64], !P2 ;  /* 0x1fd00000421a7fae */ /* 0x0003e8000d121844 */
[----:B-1----:R-:W4:Y:S04]  /*30cb0*/  LDL.LU.64 R62, [R1+0x8e18] ;  /* 0x008e1800013e7983 */ /* 0x002f280000300a00 */
[----:B------:R-:W4:Y:S04]  /*30cc0*/  LDL.LU.64 R64, [R1+0x8e10] ;  /* 0x008e100001407983 */ /* 0x000f280000300a00 */
[----:B------:R-:W4:Y:S04]  /*30cd0*/  LDL.LU.64 R66, [R1+0x8e08] ;  /* 0x008e080001427983 */ /* 0x000f280000300a00 */
[----:B------:R-:W4:Y:S04]  /*30ce0*/  LDL.LU R47, [R1+0x11b4] ;  /* 0x0011b400012f7983 */ /* 0x000f280000300800 */
[----:B------:R1:W-:Y:S04]  /*30cf0*/  LDGSTS.E [R26+0x1fe00], [R52.64], !P2 ;  /* 0x1fe00000341a7fae */ /* 0x0003e8000d121844 */
[----:B------:R1:W-:Y:S04]  /*30d00*/  LDGSTS.E [R26+0x1ff00], [R44.64], !P2 ;  /* 0x1ff000002c1a7fae */ /* 0x0003e8000d121844 */
[----:B-1----:R-:W4:Y:S04]  /*30d10*/  LDL.LU.64 R52, [R1+0x8e00] ;  /* 0x008e000001347983 */ /* 0x002f280000300a00 */
[----:B------:R-:W4:Y:S04]  /*30d20*/  LDL.LU.64 R44, [R1+0x8df8] ;  /* 0x008df800012c7983 */ /* 0x000f280000300a00 */
[----:B------:R-:W4:Y:S04]  /*30d30*/  LDL.LU R29, [R1+0x1128] ;  /* 0x00112800011d7983 */ /* 0x000f280000300800 */
[----:B------:R-:W4:Y:S01]  /*30d40*/  LDL.LU R49, [R1+0x11b0] ;  /* 0x0011b00001317983 */ /* 0x000f220000300800 */
[----:B--2---:R-:W-:-:S04]  /*30d50*/  LEA R40, P5, R48, R0, 0x2 ;  /* 0x0000000030287211 */ /* 0x004fc800078a10ff */
[----:B------:R-:W-:-:S05]  /*30d60*/  LEA.HI.X.SX32 R41, R48, R250, 0x2, P5 ;  /* 0x000000fa30297211 */ /* 0x000fca00028f16ff */
[----:B------:R1:W-:Y:S04]  /*30d70*/  STL.64 [R1+0x4c98], R40 ;  /* 0x004c982801007387 */ /* 0x0003e80000100a00 */
[----:B------:R-:W2:Y:S01]  /*30d80*/  LDL.LU R48, [R1+0x11a8] ;  /* 0x0011a80001307983 */ /* 0x000ea20000300800 */
[----:B---3--:R-:W-:-:S04]  /*30d90*/  LEA R38, P6, R51, R0, 0x2 ;  /* 0x0000000033267211 */ /* 0x008fc800078c10ff */
[----:B------:R-:W-:-:S05]  /*30da0*/  LEA.HI.X.SX32 R39, R51, R250, 0x2, P6 ;  /* 0x000000fa33277211 */ /* 0x000fca00030f16ff */
[----:B------:R4:W-:Y:S01]  /*30db0*/  STL.64 [R1+0x4c90], R38 ;  /* 0x004c902601007387 */ /* 0x0009e20000100a00 */
[----:B-1----:R-:W-:-:S04]  /*30dc0*/  LEA R40, P5, R50, R0, 0x2 ;  /* 0x0000000032287211 */ /* 0x002fc800078a10ff */
[----:B------:R-:W-:Y:S02]  /*30dd0*/  LEA.HI.X.SX32 R41, R50, R250, 0x2, P5 ;  /* 0x000000fa32297211 */ /* 0x000fe400028f16ff */
[----:B----4-:R-:W-:-:S04]  /*30de0*/  LEA R38, P6, R25, R0, 0x2 ;  /* 0x0000000019267211 */ /* 0x010fc800078c10ff */
[----:B------:R-:W-:Y:S01]  /*30df0*/  LEA.HI.X.SX32 R39, R25, R250, 0x2, P6 ;  /* 0x000000fa19277211 */ /* 0x000fe200030f16ff */
[----:B------:R-:W-:Y:S01]  /*30e00*/  IMAD.MOV.U32 R25, RZ, RZ, R24 ;  /* 0x000000ffff197224 */ /* 0x000fe200078e0018 */
[----:B------:R-:W-:-:S04]  /*30e10*/  LEA R26, P2, R36, R0, 0x2 ;  /* 0x00000000241a7211 */ /* 0x000fc800078410ff */
[----:B------:R-:W-:-:S05]  /*30e20*/  LEA.HI.X.SX32 R27, R36, R250, 0x2, P2 ;  /* 0x000000fa241b7211 */ /* 0x000fca00010f16ff */
[----:B------:R1:W-:Y:S04]  /*30e30*/  STL.64 [R1+0x4c88], R26 ;  /* 0x004c881a01007387 */ /* 0x0003e80000100a00 */
[----:B------:R-:W3:Y:S04]  /*30e40*/  LDL.LU R36, [R1+0x1168] ;  /* 0x0011680001247983 */ /* 0x000ee80000300800 */
[----:B------:R-:W4:Y:S04]  /*30e50*/  LDL.LU R51, [R1+0x11a4] ;  /* 0x0011a40001337983 */ /* 0x000f280000300800 */
[----:B------:R1:W-:Y:S04]  /*30e60*/  STL.64 [R1+0x4c80], R40 ;  /* 0x004c802801007387 */ /* 0x0003e80000100a00 */
[----:B------:R-:W2:Y:S04]  /*30e70*/  LDL.LU R24, [R1+0x1198] ;  /* 0x0011980001187983 */ /* 0x000ea80000300800 */
[----:B------:R1:W-:Y:S02]  /*30e80*/  STL.64 [R1+0x4c78], R38 ;  /* 0x004c782601007387 */ /* 0x0003e40000100a00 */
[----:B-1----:R-:W-:-:S04]  /*30e90*/  LEA R26, P2, R29, R0, 0x2 ;  /* 0x000000001d1a7211 */ /* 0x002fc800078410ff */
[----:B------:R-:W-:-:S05]  /*30ea0*/  LEA.HI.X.SX32 R27, R29, R250, 0x2, P2 ;  /* 0x000000fa1d1b7211 */ /* 0x000fca00010f16ff */
[----:B------:R-:W-:Y:S04]  /*30eb0*/  STL.64 [R1+0x4c70], R26 ;  /* 0x004c701a01007387 */ /* 0x000fe80000100a00 */
[----:B------:R-:W2:Y:S01]  /*30ec0*/  LDL.LU R29, [R1+0x11a0] ;  /* 0x0011a000011d7983 */ /* 0x000ea20000300800 */
[-C--:B------:R-:W-:Y:S02]  /*30ed0*/  LEA R40, P5, R43, R0.reuse, 0x2 ;  /* 0x000000002b287211 */ /* 0x080fe400078a10ff */
[----:B------:R-:W-:Y:S01]  /*30ee0*/  LEA R38, P6, R37, R0, 0x2 ;  /* 0x0000000025267211 */ /* 0x000fe200078c10ff */
[----:B------:R-:W4:Y:S01]  /*30ef0*/  LDL.LU R50, [R1+0x1194] ;  /* 0x0011940001327983 */ /* 0x000f220000300800 */
[-C--:B------:R-:W-:Y:S02]  /*30f00*/  LEA.HI.X.SX32 R41, R43, R250.reuse, 0x2, P5 ;  /* 0x000000fa2b297211 */ /* 0x080fe400028f16ff */
[----:B------:R-:W-:-:S03]  /*30f10*/  LEA.HI.X.SX32 R39, R37, R250, 0x2, P6 ;  /* 0x000000fa25277211 */ /* 0x000fc600030f16ff */
[----:B------:R1:W-:Y:S04]  /*30f20*/  STL.64 [R1+0x4c58], R40 ;  /* 0x004c582801007387 */ /* 0x0003e80000100a00 */
[----:B------:R-:W4:Y:S04]  /*30f30*/  LDL.LU R37, [R1+0x1188] ;  /* 0x0011880001257983 */ /* 0x000f280000300800 */
[----:B------:R1:W-:Y:S02]  /*30f40*/  STL.64 [R1+0x4c50], R38 ;  /* 0x004c502601007387 */ /* 0x0003e40000100a00 */
[----:B-1----:R-:W-:-:S04]  /*30f50*/  LEA R40, P5, R28, R0, 0x2 ;  /* 0x000000001c287211 */ /* 0x002fc800078a10ff */
[----:B------:R-:W-:Y:S02]  /*30f60*/  LEA.HI.X.SX32 R41, R28, R250, 0x2, P5 ;  /* 0x000000fa1c297211 */ /* 0x000fe400028f16ff */
[----:B------:R-:W-:-:S04]  /*30f70*/  LEA R38, P6, R46, R0, 0x2 ;  /* 0x000000002e267211 */ /* 0x000fc800078c10ff */
[----:B------:R-:W-:Y:S02]  /*30f80*/  LEA.HI.X.SX32 R39, R46, R250, 0x2, P6 ;  /* 0x000000fa2e277211 */ /* 0x000fe400030f16ff */
[----:B---3--:R-:W-:-:S04]  /*30f90*/  LEA R26, P2, R36, R0, 0x2 ;  /* 0x00000000241a7211 */ /* 0x008fc800078410ff */
[----:B------:R-:W-:-:S05]  /*30fa0*/  LEA.HI.X.SX32 R27, R36, R250, 0x2, P2 ;  /* 0x000000fa241b7211 */ /* 0x000fca00010f16ff */
[----:B------:R2:W-:Y:S04]  /*30fb0*/  STL.64 [R1+0x4c48], R26 ;  /* 0x004c481a01007387 */ /* 0x0005e80000100a00 */
[----:B------:R-:W3:Y:S04]  /*30fc0*/  LDL.LU R36, [R1+0x11ac] ;  /* 0x0011ac0001247983 */ /* 0x000ee80000300800 */
[----:B------:R-:W3:Y:S04]  /*30fd0*/  LDL.LU R28, [R1+0x1184] ;  /* 0x00118400011c7983 */ /* 0x000ee80000300800 */
[----:B------:R1:W-:Y:S04]  /*30fe0*/  STL.64 [R1+0x4c40], R40 ;  /* 0x004c402801007387 */ /* 0x0003e80000100a00 */
[----:B------:R-:W3:Y:S04]  /*30ff0*/  LDL.LU R43, [R1+0x117c] ;  /* 0x00117c00012b7983 */ /* 0x000ee80000300800 */
[----:B------:R1:W-:Y:S01]  /*31000*/  STL.64 [R1+0x4c38], R38 ;  /* 0x004c382601007387 */ /* 0x0003e20000100a00 */
[----:B--2---:R-:W-:-:S04]  /*31010*/  LEA R26, P2, R29, R0, 0x2 ;  /* 0x000000001d1a7211 */ /* 0x004fc800078410ff */
[----:B------:R-:W-:-:S05]  /*31020*/  LEA.HI.X.SX32 R27, R29, R250, 0x2, P2 ;  /* 0x000000fa1d1b7211 */ /* 0x000fca00010f16ff */
[----:B------:R-:W-:Y:S04]  /*31030*/  STL.64 [R1+0x4c30], R26 ;  /* 0x004c301a01007387 */ /* 0x000fe80000100a00 */
[----:B------:R-:W2:Y:S01]  /*31040*/  LDL.LU R29, [R1+0x119c] ;  /* 0x00119c00011d7983 */ /* 0x000ea20000300800 */
[-C--:B-1----:R-:W-:Y:S02]  /*31050*/  LEA R40, P5, R47, R0.reuse, 0x2 ;  /* 0x000000002f287211 */ /* 0x082fe400078a10ff */
[----:B------:R-:W-:Y:S01]  /*31060*/  LEA R38, P6, R49, R0, 0x2 ;  /* 0x0000000031267211 */ /* 0x000fe200078c10ff */
[----:B------:R-:W2:Y:S01]  /*31070*/  LDL.LU R46, [R1+0x1174] ;  /* 0x00117400012e7983 */ /* 0x000ea20000300800 */
[-C--:B------:R-:W-:Y:S02]  /*31080*/  LEA.HI.X.SX32 R41, R47, R250.reuse, 0x2, P5 ;  /* 0x000000fa2f297211 */ /* 0x080fe400028f16ff */
[----:B------:R-:W-:-:S03]  /*31090*/  LEA.HI.X.SX32 R39, R49, R250, 0x2, P6 ;  /* 0x000000fa31277211 */ /* 0x000fc600030f16ff */
[----:B------:R1:W-:Y:S04]  /*310a0*/  STL.64 [R1+0x4c28], R40 ;  /* 0x004c282801007387 */ /* 0x0003e80000100a00 */
[----:B------:R-:W2:Y:S04]  /*310b0*/  LDL.LU R49, [R1+0x116c] ;  /* 0x00116c0001317983 */ /* 0x000ea80000300800 */
[----:B------:R4:W-:Y:S01]  /*310c0*/  STL.64 [R1+0x4c20], R38 ;  /* 0x004c202601007387 */ /* 0x0009e20000100a00 */
[----:B-1----:R-:W-:-:S04]  /*310d0*/  LEA R40, P5, R48, R0, 0x2 ;  /* 0x0000000030287211 */ /* 0x002fc800078a10ff */
[----:B------:R-:W-:Y:S02]  /*310e0*/  LEA.HI.X.SX32 R41, R48, R250, 0x2, P5 ;  /* 0x000000fa30297211 */ /* 0x000fe400028f16ff */
[----:B----4-:R-:W-:-:S04]  /*310f0*/  LEA R38, P6, R51, R0, 0x2 ;  /* 0x0000000033267211 */ /* 0x010fc800078c10ff */
[----:B------:R-:W-:Y:S02]  /*31100*/  LEA.HI.X.SX32 R39, R51, R250, 0x2, P6 ;  /* 0x000000fa33277211 */ /* 0x000fe400030f16ff */
[----:B---3--:R-:W-:-:S04]  /*31110*/  LEA R26, P2, R36, R0, 0x2 ;  /* 0x00000000241a7211 */ /* 0x008fc800078410ff */
[----:B------:R-:W-:-:S05]  /*31120*/  LEA.HI.X.SX32 R27, R36, R250, 0x2, P2 ;  /* 0x000000fa241b7211 */ /* 0x000fca00010f16ff */
[----:B------:R2:W-:Y:S04]  /*31130*/  STL.64 [R1+0x4c18], R26 ;  /* 0x004c181a01007387 */ /* 0x0005e80000100a00 */
[----:B------:R-:W3:Y:S04]  /*31140*/  LDL.LU R47, [R1+0x118c] ;  /* 0x00118c00012f7983 */ /* 0x000ee80000300800 */
[----:B------:R-:W4:Y:S04]  /*31150*/  LDL.LU R36, [R1+0x1164] ;  /* 0x0011640001247983 */ /* 0x000f280000300800 */
[----:B------:R1:W-:Y:S04]  /*31160*/  STL.64 [R1+0x4c10], R40 ;  /* 0x004c102801007387 */ /* 0x0003e80000100a00 */
[----:B------:R-:W4:Y:S04]  /*31170*/  LDL.LU R48, [R1+0x115c] ;  /* 0x00115c0001307983 */ /* 0x000f280000300800 */
[----:B------:R1:W-:Y:S01]  /*31180*/  STL.64 [R1+0x4c08], R38 ;  /* 0x004c082601007387 */ /* 0x0003e20000100a00 */
[----:B--2---:R-:W-:-:S04]  /*31190*/  LEA R26, P2, R29, R0, 0x2 ;  /* 0x000000001d1a7211 */ /* 0x004fc800078410ff */
[----:B------:R-:W-:-:S05]  /*311a0*/  LEA.HI.X.SX32 R27, R29, R250, 0x2, P2 ;  /* 0x000000fa1d1b7211 */ /* 0x000fca00010f16ff */
[----:B------:R-:W-:Y:S04]  /*311b0*/  STL.64 [R1+0x4c00], R26 ;  /* 0x004c001a01007387 */ /* 0x000fe80000100a00 */
[----:B------:R-:W2:Y:S01]  /*311c0*/  LDL.LU R29, [R1+0x1180] ;  /* 0x00118000011d7983 */ /* 0x000ea20000300800 */
[-C--:B-1----:R-:W-:Y:S02]  /*311d0*/  LEA R40, P5, R24, R0.reuse, 0x2 ;  /* 0x0000000018287211 */ /* 0x082fe400078a10ff */
[----:B------:R-:W-:Y:S01]  /*311e0*/  LEA R38, P6, R50, R0, 0x2 ;  /* 0x0000000032267211 */ /* 0x000fe200078c10ff */
[----:B------:R-:W4:Y:S01]  /*311f0*/  LDL.LU R51, [R1+0x1158] ;  /* 0x0011580001337983 */ /* 0x000f220000300800 */
[-C--:B------:R-:W-:Y:S02]  /*31200*/  LEA.HI.X.SX32 R41, R24, R250.reuse, 0x2, P5 ;  /* 0x000000fa18297211 */ /* 0x080fe400028f16ff */
[----:B------:R-:W-:Y:S01]  /*31210*/  LEA.HI.X.SX32 R39, R50, R250, 0x2, P6 ;  /* 0x000000fa32277211 */ /* 0x000fe200030f16ff */
[----:B------:R-:W4:Y:S04]  /*31220*/  LDL.LU R24, [R1+0x114c] ;  /* 0x00114c0001187983 */ /* 0x000f280000300800 */
        /* <DEDUP_REMOVED lines=12> */
[----:B------:R-:W-:Y:S04]  /*312f0*/  STL.64 [R1+0x4be0], R40 ;  /* 0x004be02801007387 */ /* 0x000fe80000100a00 */
[----:B------:R-:W-:Y:S01]  /*31300*/  STL.64 [R1+0x4bd8], R38 ;  /* 0x004bd82601007387 */ /* 0x000fe20000100a00 */
[----:B--2---:R-:W-:-:S04]  /*31310*/  LEA R26, P2, R29, R0, 0x2 ;  /* 0x000000001d1a7211 */ /* 0x004fc800078410ff */
[----:B------:R-:W-:-:S05]  /*31320*/  LEA.HI.X.SX32 R27, R29, R250, 0x2, P2 ;  /* 0x000000fa1d1b7211 */ /* 0x000fca00010f16ff */
[----:B------:R1:W-:Y:S04]  /*31330*/  STL.64 [R1+0x4bd0], R26 ;  /* 0x004bd01a01007387 */ /* 0x0003e80000100a00 */
[----:B-1----:R-:W2:Y:S01]  /*31340*/  LDL.LU R27, [R1+0x1160] ;  /* 0x00116000011b7983 */ /* 0x002ea20000300800 */
[CC--:B------:R-:W-:Y:S02]  /*31350*/  LEA R40, P5, R43.reuse, R0.reuse, 0x2 ;  /* 0x000000002b287211 */ /* 0x0c0fe400078a10ff */
[C---:B------:R-:W-:Y:S01]  /*31360*/  LEA R38, P6, R46.reuse, R0, 0x2 ;  /* 0x000000002e267211 */ /* 0x040fe200078c10ff */
[----:B------:R-:W2:Y:S01]  /*31370*/  LDL.LU R26, [R1+0x1138] ;  /* 0x00113800011a7983 */ /* 0x000ea20000300800 */
[-C--:B------:R-:W-:Y:S02]  /*31380*/  LEA.HI.X.SX32 R41, R43, R250.reuse, 0x2, P5 ;  /* 0x000000fa2b297211 */ /* 0x080fe400028f16ff */
[----:B------:R-:W-:-:S03]  /*31390*/  LEA.HI.X.SX32 R39, R46, R250, 0x2, P6 ;  /* 0x000000fa2e277211 */ /* 0x000fc600030f16ff */
[----:B------:R-:W-:Y:S04]  /*313a0*/  STL.64 [R1+0x4bc8], R40 ;  /* 0x004bc82801007387 */ /* 0x000fe80000100a00 */
[----:B------:R-:W2:Y:S04]  /*313b0*/  LDL.LU R46, [R1+0x1130] ;  /* 0x00113000012e7983 */ /* 0x000ea80000300800 */
[----:B------:R4:W-:Y:S01]  /*313c0*/  STL.64 [R1+0x4bc0], R38 ;  /* 0x004bc02601007387 */ /* 0x0009e20000100a00 */
[----:B------:R-:W-:-:S04]  /*313d0*/  LEA R42, P5, R49, R0, 0x2 ;  /* 0x00000000312a7211 */ /* 0x000fc800078a10ff */
[----:B------:R-:W-:Y:S02]  /*313e0*/  LEA.HI.X.SX32 R43, R49, R250, 0x2, P5 ;  /* 0x000000fa312b7211 */ /* 0x000fe400028f16ff */
[----:B----4-:R-:W-:-:S04]  /*313f0*/  LEA R38, P6, R36, R0, 0x2 ;  /* 0x0000000024267211 */ /* 0x010fc800078c10ff */
[----:B------:R-:W-:Y:S02]  /*31400*/  LEA.HI.X.SX32 R39, R36, R250, 0x2, P6 ;  /* 0x000000fa24277211 */ /* 0x000fe400030f16ff */
[----:B---3--:R-:W-:-:S04]  /*31410*/  LEA R28, P2, R47, R0, 0x2 ;  /* 0x000000002f1c7211 */ /* 0x008fc800078410ff */
[----:B------:R-:W-:-:S05]  /*31420*/  LEA.HI.X.SX32 R29, R47, R250, 0x2, P2 ;  /* 0x000000fa2f1d7211 */ /* 0x000fca00010f16ff */
[----:B------:R1:W-:Y:S04]  /*31430*/  STL.64 [R1+0x4bb8], R28 ;  /* 0x004bb81c01007387 */ /* 0x0003e80000100a00 */
[----:B-1----:R-:W3:Y:S04]  /*31440*/  LDL.LU R29, [R1+0x1154] ;  /* 0x00115400011d7983 */ /* 0x002ee80000300800 */
[----:B------:R-:W4:Y:S04]  /*31450*/  LDL.LU R28, [R1+0x112c] ;  /* 0x00112c00011c7983 */ /* 0x000f280000300800 */
[----:B------:R1:W-:Y:S04]  /*31460*/  STL.64 [R1+0x4bb0], R42 ;  /* 0x004bb02a01007387 */ /* 0x0003e80000100a00 */
[----:B------:R1:W-:Y:S01]  /*31470*/  STL.64 [R1+0x4ba8], R38 ;  /* 0x004ba82601007387 */ /* 0x0003e20000100a00 */
[----:B--2---:R-:W-:-:S04]  /*31480*/  LEA R40, P2, R27, R0, 0x2 ;  /* 0x000000001b287211 */ /* 0x004fc800078410ff */
[----:B------:R-:W-:-:S05]  /*31490*/  LEA.HI.X.SX32 R41, R27, R250, 0x2, P2 ;  /* 0x000000fa1b297211 */ /* 0x000fca00010f16ff */
[----:B------:R-:W-:Y:S04]  /*314a0*/  STL.64 [R1+0x4ba0], R40 ;  /* 0x004ba02801007387 */ /* 0x000fe80000100a00 */
[----:B------:R-:W2:Y:S01]  /*314b0*/  LDL.LU R36, [R1+0x1144] ;  /* 0x0011440001247983 */ /* 0x000ea20000300800 */
[CC--:B-1----:R-:W-:Y:S02]  /*314c0*/  LEA R42, P5, R48.reuse, R0.reuse, 0x2 ;  /* 0x00000000302a7211 */ /* 0x0c2fe400078a10ff */
[C---:B------:R-:W-:Y:S01]  /*314d0*/  LEA R38, P6, R51.reuse, R0, 0x2 ;  /* 0x0000000033267211 */ /* 0x040fe200078c10ff */
[----:B------:R-:W4:Y:S01]  /*314e0*/  LDL.LU R27, [R1+0x111c] ;  /* 0x00111c00011b7983 */ /* 0x000f220000300800 */
[-C--:B------:R-:W-:Y:S02]  /*314f0*/  LEA.HI.X.SX32 R43, R48, R250.reuse, 0x2, P5 ;  /* 0x000000fa302b7211 */ /* 0x080fe400028f16ff */
[----:B------:R-:W-:-:S03]  /*31500*/  LEA.HI.X.SX32 R39, R51, R250, 0x2, P6 ;  /* 0x000000fa33277211 */ /* 0x000fc600030f16ff */
[----:B------:R1:W-:Y:S04]  /*31510*/  STL.64 [R1+0x4b98], R42 ;  /* 0x004b982a01007387 */ /* 0x0003e80000100a00 */
        /* <DEDUP_REMOVED lines=18> */
[CC--:B-1----:R-:W-:Y:S02]  /*31640*/  LEA R42, P5, R37.reuse, R0.reuse, 0x2 ;  /* 0x00000000252a7211 */ /* 0x0c2fe400078a10ff */
[C---:B------:R-:W-:Y:S01]  /*31650*/  LEA R38, P6, R26.reuse, R0, 0x2 ;  /* 0x000000001a267211 */ /* 0x040fe200078c10ff */
[----:B------:R-:W2:Y:S01]  /*31660*/  LDL.LU R36, [R1+0x1108] ;  /* 0x0011080001247983 */ /* 0x000ea20000300800 */
[-C--:B------:R-:W-:Y:S02]  /*31670*/  LEA.HI.X.SX32 R43, R37, R250.reuse, 0x2, P5 ;  /* 0x000000fa252b7211 */ /* 0x080fe400028f16ff */
[----:B------:R-:W-:Y:S01]  /*31680*/  LEA.HI.X.SX32 R39, R26, R250, 0x2, P6 ;  /* 0x000000fa1a277211 */ /* 0x000fe200030f16ff */
[----:B------:R-:W2:Y:S01]  /*31690*/  LDL.LU R48, [R1+0x1100] ;  /* 0x0011000001307983 */ /* 0x000ea20000300800 */
[----:B------:R-:W-:-:S03]  /*316a0*/  IMAD.MOV.U32 R26, RZ, RZ, R25 ;  /* 0x000000ffff1a7224 */ /* 0x000fc600078e0019 */
        /* <DEDUP_REMOVED lines=9> */
[----:B------:R-:W-:Y:S04]  /*31740*/  STL.64 [R1+0x4b58], R40 ;  /* 0x004b582801007387 */ /* 0x000fe80000100a00 */
[----:B------:R-:W3:Y:S04]  /*31750*/  LDL.LU R24, [R1+0x10f8] ;  /* 0x0010f80001187983 */ /* 0x000ee80000300800 */
[----:B------:R-:W4:Y:S04]  /*31760*/  LDL.LU R37, [R1+0x10f0] ;  /* 0x0010f00001257983 */ /* 0x000f280000300800 */
[----:B------:R1:W-:Y:S04]  /*31770*/  STL.64 [R1+0x4b50], R42 ;  /* 0x004b502a01007387 */ /* 0x0003e80000100a00 */
[----:B------:R-:W3:Y:S01]  /*31780*/  LDL.LU R28, [R1+0x1104] ;  /* 0x00110400011c7983 */ /* 0x000ee20000300800 */
[----:B-1----:R-:W-:-:S03]  /*31790*/  LEA R42, P5, R50, R0, 0x2 ;  /* 0x00000000322a7211 */ /* 0x002fc600078a10ff */
[----:B------:R1:W-:Y:S01]  /*317a0*/  STL.64 [R1+0x4b48], R38 ;  /* 0x004b482601007387 */ /* 0x0003e20000100a00 */
[----:B------:R-:W-:Y:S02]  /*317b0*/  LEA.HI.X.SX32 R43, R50, R250, 0x2, P5 ;  /* 0x000000fa322b7211 */ /* 0x000fe400028f16ff */
[----:B--2---:R-:W-:-:S04]  /*317c0*/  LEA R40, P2, R49, R0, 0x2 ;  /* 0x0000000031287211 */ /* 0x004fc800078410ff */
[----:B------:R-:W-:Y:S02]  /*317d0*/  LEA.HI.X.SX32 R41, R49, R250, 0x2, P2 ;  /* 0x000000fa31297211 */ /* 0x000fe400010f16ff */
[----:B-1----:R-:W-:-:S03]  /*317e0*/  LEA R38, P6, R27, R0, 0x2 ;  /* 0x000000001b267211 */ /* 0x002fc600078c10ff */
[----:B------:R1:W-:Y:S01]  /*317f0*/  STL.64 [R1+0x4b40], R40 ;  /* 0x004b402801007387 */ /* 0x0003e20000100a00 */
[----:B------:R-:W-:Y:S01]  /*31800*/  LEA.HI.X.SX32 R39, R27, R250, 0x2, P6 ;  /* 0x000000fa1b277211 */ /* 0x000fe200030f16ff */
[----:B------:R-:W-:Y:S02]  /*31810*/  IMAD.MOV.U32 R27, RZ, RZ, R26 ;  /* 0x000000ffff1b7224 */ /* 0x000fe400078e001a */
[----:B------:R2:W-:Y:S04]  /*31820*/  STL.64 [R1+0x4b38], R42 ;  /* 0x004b382a01007387 */ /* 0x0005e80000100a00 */
[----:B------:R-:W4:Y:S04]  /*31830*/  LDL.LU R47, [R1+0x10ec] ;  /* 0x0010ec00012f7983 */ /* 0x000f280000300800 */
[----:B------:R-:W4:Y:S04]  /*31840*/  LDL.LU R46, [R1+0x10e0] ;  /* 0x0010e000012e7983 */ /* 0x000f280000300800 */
[----:B------:R-:W4:Y:S01]  /*31850*/  LDL.LU R26, [R1+0x10f4] ;  /* 0x0010f400011a7983 */ /* 0x000f220000300800 */
[----:B-1----:R-:W-:-:S02]  /*31860*/  LEA R40, P2, R51, R0, 0x2 ;  /* 0x0000000033287211 */ /* 0x002fc400078410ff */
[----:B--2---:R-:W-:Y:S02]  /*31870*/  LEA R42, P5, R25, R0, 0x2 ;  /* 0x00000000192a7211 */ /* 0x004fe400078a10ff */
[-C--:B------:R-:W-:Y:S01]  /*31880*/  LEA.HI.X.SX32 R41, R51, R250.reuse, 0x2, P2 ;  /* 0x000000fa33297211 */ /* 0x080fe200010f16ff */
[----:B------:R1:W-:Y:S01]  /*31890*/  STL.64 [R1+0x4b30], R38 ;  /* 0x004b302601007387 */ /* 0x0003e20000100a00 */
[----:B------:R-:W-:-:S03]  /*318a0*/  LEA.HI.X.SX32 R43, R25, R250, 0x2, P5 ;  /* 0x000000fa192b7211 */ /* 0x000fc600028f16ff */
[----:B------:R-:W-:Y:S04]  /*318b0*/  STL.64 [R1+0x4b28], R40 ;  /* 0x004b282801007387 */ /* 0x000fe80000100a00 */
[----:B------:R2:W-:Y:S01]  /*318c0*/  STL.64 [R1+0x4b20], R42 ;  /* 0x004b202a01007387 */ /* 0x0005e20000100a00 */
[----:B-1----:R-:W-:-:S03]  /*318d0*/  LEA R38, P6, R29, R0, 0x2 ;  /* 0x000000001d267211 */ /* 0x002fc600078c10ff */
[----:B------:R-:W4:Y:S01]  /*318e0*/  LDL.LU R25, [R1+0x10dc] ;  /* 0x0010dc0001197983 */ /* 0x000f220000300800 */
[----:B------:R-:W-:Y:S02]  /*318f0*/  LEA.HI.X.SX32 R39, R29, R250, 0x2, P6 ;  /* 0x000000fa1d277211 */ /* 0x000fe400030f16ff */
[----:B------:R-:W-:Y:S01]  /*31900*/  MOV R29, R27 ;  /* 0x0000001b001d7202 */ /* 0x000fe20000000f00 */
[----:B--2---:R-:W2:Y:S04]  /*31910*/  LDL.LU R43, [R1+0x10d4] ;  /* 0x0010d400012b7983 */ /* 0x004ea80000300800 */
[----:B------:R-:W2:Y:S01]  /*31920*/  LDL.LU R27, [R1+0x10e4] ;  /* 0x0010e400011b7983 */ /* 0x000ea20000300800 */
[----:B------:R-:W-:-:S04]  /*31930*/  LEA R40, P2, R36, R0, 0x2 ;  /* 0x0000000024287211 */ /* 0x000fc800078410ff */
[----:B------:R-:W-:Y:S01]  /*31940*/  LEA.HI.X.SX32 R41, R36, R250, 0x2, P2 ;  /* 0x000000fa24297211 */ /* 0x000fe200010f16ff */
[----:B------:R1:W-:Y:S04]  /*31950*/  STL.64 [R1+0x4b18], R38 ;  /* 0x004b182601007387 */ /* 0x0003e80000100a00 */
[----:B------:R3:W-:Y:S01]  /*31960*/  STL.64 [R1+0x4b10], R40 ;  /* 0x004b102801007387 */ /* 0x0007e20000100a00 */
[----:B-1----:R-:W-:-:S04]  /*31970*/  LEA R38, P6, R48, R0, 0x2 ;  /* 0x0000000030267211 */ /* 0x002fc800078c10ff */
[----:B------:R-:W-:Y:S02]  /*31980*/  LEA.HI.X.SX32 R39, R48, R250, 0x2, P6 ;  /* 0x000000fa30277211 */ /* 0x000fe400030f16ff */
[----:B---3--:R-:W-:-:S04]  /*31990*/  LEA R50, P5, R28, R0, 0x2 ;  /* 0x000000001c327211 */ /* 0x008fc800078a10ff */
[----:B------:R-:W-:-:S05]  /*319a0*/  LEA.HI.X.SX32 R51, R28, R250, 0x2, P5 ;  /* 0x000000fa1c337211 */ /* 0x000fca00028f16ff */
[----:B------:R-:W-:Y:S04]  /*319b0*/  STL.64 [R1+0x4b08], R50 ;  /* 0x004b083201007387 */ /* 0x000fe80000100a00 */
[----:B------:R-:W3:Y:S01]  /*319c0*/  LDL.LU R36, [R1+0x10cc] ;  /* 0x0010cc0001247983 */ /* 0x000ee20000300800 */
[----:B------:R-:W-:-:S03]  /*319d0*/  LEA R40, P2, R24, R0, 0x2 ;  /* 0x0000000018287211 */ /* 0x000fc600078410ff */
[----:B------:R-:W3:Y:S04]  /*319e0*/  LDL.LU R28, [R1+0x10c4] ;  /* 0x0010c400011c7983 */ /* 0x000ee80000300800 */
[----:B------:R-:W3:Y:S01]  /*319f0*/  LDL.LU R48, [R1+0x10d8] ;  /* 0x0010d80001307983 */ /* 0x000ee20000300800 */
[----:B------:R-:W-:Y:S01]  /*31a00*/  LEA.HI.X.SX32 R41, R24, R250, 0x2, P2 ;  /* 0x000000fa18297211 */ /* 0x000fe200010f16ff */
[----:B------:R-:W-:Y:S02]  /*31a10*/  IMAD.MOV.U32 R24, RZ, RZ, R22 ;  /* 0x000000ffff187224 */ /* 0x000fe400078e0016 */
[----:B------:R4:W-:Y:S04]  /*31a20*/  STL.64 [R1+0x4b00], R38 ;  /* 0x004b002601007387 */ /* 0x0009e80000100a00 */
[----:B------:R1:W-:Y:S04]  /*31a30*/  STL.64 [R1+0x4af8], R40 ;  /* 0x004af82801007387 */ /* 0x0003e80000100a00 */
[----:B------:R-:W3:Y:S01]  /*31a40*/  LDL.LU R22, [R1+0x10b4] ;  /* 0x0010b40001167983 */ /* 0x000ee20000300800 */
[----:B----4-:R-:W-:-:S02]  /*31a50*/  LEA R38, P6, R37, R0, 0x2 ;  /* 0x0000000025267211 */ /* 0x010fc400078c10ff */
[----:B------:R-:W-:-:S04]  /*31a60*/  LEA R50, P5, R26, R0, 0x2 ;  /* 0x000000001a327211 */ /* 0x000fc800078a10ff */
[-C--:B------:R-:W-:Y:S02]  /*31a70*/  LEA.HI.X.SX32 R51, R26, R250.reuse, 0x2, P5 ;  /* 0x000000fa1a337211 */ /* 0x080fe400028f16ff */
[----:B------:R-:W-:-:S03]  /*31a80*/  LEA.HI.X.SX32 R39, R37, R250, 0x2, P6 ;  /* 0x000000fa25277211 */ /* 0x000fc600030f16ff */
[----:B------:R2:W-:Y:S04]  /*31a90*/  STL.64 [R1+0x4af0], R50 ;  /* 0x004af03201007387 */ /* 0x0005e80000100a00 */
[----:B------:R-:W4:Y:S04]  /*31aa0*/  LDL.LU R26, [R1+0x10bc] ;  /* 0x0010bc00011a7983 */ /* 0x000f280000300800 */
[----:B------:R-:W4:Y:S01]  /*31ab0*/  LDL.LU R37, [R1+0x10c8] ;  /* 0x0010c80001257983 */ /* 0x000f220000300800 */
[----:B-1----:R-:W-:-:S03]  /*31ac0*/  LEA R40, P2, R47, R0, 0x2 ;  /* 0x000000002f287211 */ /* 0x002fc600078410ff */
[----:B------:R-:W4:Y:S01]  /*31ad0*/  LDL.LU R49, [R1+0x10a8] ;  /* 0x0010a80001317983 */ /* 0x000f220000300800 */
[----:B------:R-:W-:Y:S02]  /*31ae0*/  LEA.HI.X.SX32 R41, R47, R250, 0x2, P2 ;  /* 0x000000fa2f297211 */ /* 0x000fe400010f16ff */
[C---:B--2---:R-:W-:Y:S01]  /*31af0*/  LEA R50, P5, R27.reuse, R0, 0x2 ;  /* 0x000000001b327211 */ /* 0x044fe200078a10ff */
[----:B------:R1:W-:Y:S03]  /*31b00*/  STL.64 [R1+0x4ae8], R38 ;  /* 0x004ae82601007387 */ /* 0x0003e60000100a00 */
[----:B------:R-:W-:Y:S01]  /*31b10*/  LEA.HI.X.SX32 R51, R27, R250, 0x2, P5 ;  /* 0x000000fa1b337211 */ /* 0x000fe200028f16ff */
[----:B------:R2:W-:Y:S04]  /*31b20*/  STL.64 [R1+0x4ae0], R40 ;  /* 0x004ae02801007387 */ /* 0x0005e80000100a00 */
[----:B------:R-:W-:Y:S04]  /*31b30*/  STL.64 [R1+0x4ad8], R50 ;  /* 0x004ad83201007387 */ /* 0x000fe80000100a00 */
[----:B------:R-:W4:Y:S04]  /*31b40*/  LDL.LU R27, [R1+0x10b0] ;  /* 0x0010b000011b7983 */ /* 0x000f280000300800 */
[----:B------:R-:W4:Y:S01]  /*31b50*/  LDL.LU R47, [R1+0x10b8] ;  /* 0x0010b800012f7983 */ /* 0x000f220000300800 */
[----:B-1----:R-:W-:-:S02]  /*31b60*/  LEA R38, P6, R46, R0, 0x2 ;  /* 0x000000002e267211 */ /* 0x002fc400078c10ff */
[C---:B--2---:R-:W-:Y:S02]  /*31b70*/  LEA R40, P2, R25.reuse, R0, 0x2 ;  /* 0x0000000019287211 */ /* 0x044fe400078410ff */
[-C--:B------:R-:W-:Y:S02]  /*31b80*/  LEA.HI.X.SX32 R39, R46, R250.reuse, 0x2, P6 ;  /* 0x000000fa2e277211 */ /* 0x080fe400030f16ff */
[----:B------:R-:W-:Y:S01]  /*31b90*/  LEA.HI.X.SX32 R41, R25, R250, 0x2, P2 ;  /* 0x000000fa19297211 */ /* 0x000fe200010f16ff */
[----:B------:R-:W2:Y:S01]  /*31ba0*/  LDL.LU R46, [R1+0x109c] ;  /* 0x00109c00012e7983 */ /* 0x000ea20000300800 */
[----:B------:R-:W-:-:S03]  /*31bb0*/  IMAD.MOV.U32 R25, RZ, RZ, R24 ;  /* 0x000000ffff197224 */ /* 0x000fc600078e0018 */
[----:B------:R1:W-:Y:S04]  /*31bc0*/  STL.64 [R1+0x4ad0], R38 ;  /* 0x004ad02601007387 */ /* 0x0003e80000100a00 */
[----:B------:R3:W-:Y:S04]  /*31bd0*/  STL.64 [R1+0x4ac8], R40 ;  /* 0x004ac82801007387 */ /* 0x0007e80000100a00 */
[----:B------:R-:W2:Y:S01]  /*31be0*/  LDL.LU R24, [R1+0x10a4] ;  /* 0x0010a40001187983 */ /* 0x000ea20000300800 */
[----:B-1----:R-:W-:-:S04]  /*31bf0*/  LEA R38, P6, R43, R0, 0x2 ;  /* 0x000000002b267211 */ /* 0x002fc800078c10ff */
[----:B------:R-:W-:Y:S02]  /*31c00*/  LEA.HI.X.SX32 R39, R43, R250, 0x2, P6 ;  /* 0x000000fa2b277211 */ /* 0x000fe400030f16ff */
[----:B---3--:R-:W-:-:S04]  /*31c10*/  LEA R50, P5, R48, R0, 0x2 ;  /* 0x0000000030327211 */ /* 0x008fc800078a10ff */
[----:B------:R-:W-:-:S05]  /*31c20*/  LEA.HI.X.SX32 R51, R48, R250, 0x2, P5 ;  /* 0x000000fa30337211 */ /* 0x000fca00028f16ff */
[----:B------:R-:W-:Y:S01]  /*31c30*/  STL.64 [R1+0x4ac0], R50 ;  /* 0x004ac03201007387 */ /* 0x000fe20000100a00 */
[----:B------:R-:W-:-:S03]  /*31c40*/  LEA R40, P2, R36, R0, 0x2 ;  /* 0x0000000024287211 */ /* 0x000fc600078410ff */
[----:B------:R-:W3:Y:S01]  /*31c50*/  LDL.LU R48, [R1+0x10ac] ;  /* 0x0010ac0001307983 */ /* 0x000ee20000300800 */
[----:B------:R-:W-:-:S03]  /*31c60*/  LEA.HI.X.SX32 R41, R36, R250, 0x2, P2 ;  /* 0x000000fa24297211 */ /* 0x000fc600010f16ff */
[----:B------:R1:W-:Y:S04]  /*31c70*/  STL.64 [R1+0x4ab8], R38 ;  /* 0x004ab82601007387 */ /* 0x0003e80000100a00 */
[----:B-1----:R-:W3:Y:S04]  /*31c80*/  LDL.LU R38, [R1+0x1090] ;  /* 0x0010900001267983 */ /* 0x002ee80000300800 */
[----:B------:R1:W-:Y:S04]  /*31c90*/  STL.64 [R1+0x4ab0], R40 ;  /* 0x004ab02801007387 */ /* 0x0003e80000100a00 */
[----:B------:R-:W3:Y:S01]  /*31ca0*/  LDL.LU R36, [R1+0x1098] ;  /* 0x0010980001247983 */ /* 0x000ee20000300800 */
[----:B----4-:R-:W-:-:S04]  /*31cb0*/  LEA R50, P5, R37, R0, 0x2 ;  /* 0x0000000025327211 */ /* 0x010fc800078a10ff */
[----:B------:R-:W-:-:S05]  /*31cc0*/  LEA.HI.X.SX32 R51, R37, R250, 0x2, P5 ;  /* 0x000000fa25337211 */ /* 0x000fca00028f16ff */
[----:B------:R4:W-:Y:S04]  /*31cd0*/  STL.64 [R1+0x4aa8], R50 ;  /* 0x004aa83201007387 */ /* 0x0009e80000100a00 */
[----:B------:R-:W3:Y:S01]  /*31ce0*/  LDL.LU R39, [R1+0x10a0] ;  /* 0x0010a00001277983 */ /* 0x000ee20000300800 */
[-C--:B------:R-:W-:Y:S02]  /*31cf0*/  LEA R42, P6, R28, R0.reuse, 0x2 ;  /* 0x000000001c2a7211 */ /* 0x080fe400078c10ff */
[----:B-1----:R-:W-:Y:S02]  /*31d00*/  LEA R40, P2, R26, R0, 0x2 ;  /* 0x000000001a287211 */ /* 0x002fe400078410ff */
[-C--:B------:R-:W-:Y:S02]  /*31d10*/  LEA.HI.X.SX32 R43, R28, R250.reuse, 0x2, P6 ;  /* 0x000000fa1c2b7211 */ /* 0x080fe400030f16ff */
[----:B------:R-:W-:-:S02]  /*31d20*/  LEA.HI.X.SX32 R41, R26, R250, 0x2, P2 ;  /* 0x000000fa1a297211 */ /* 0x000fc400010f16ff */
[-C--:B------:R-:W-:Y:S01]  /*31d30*/  LEA R28, P6, R22, R0.reuse, 0x2 ;  /* 0x00000000161c7211 */ /* 0x080fe200078c10ff */
[----:B------:R1:W-:Y:S01]  /*31d40*/  STL.64 [R1+0x4aa0], R42 ;  /* 0x004aa02a01007387 */ /* 0x0003e20000100a00 */
[----:B----4-:R-:W-:Y:S01]  /*31d50*/  LEA R50, P5, R47, R0, 0x2 ;  /* 0x000000002f327211 */ /* 0x010fe200078a10ff */
[----:B------:R-:W-:-:S03]  /*31d60*/  IMAD.MOV.U32 R26, RZ, RZ, R25 ;  /* 0x000000ffff1a7224 */ /* 0x000fc600078e0019 */
[-C--:B------:R-:W-:Y:S01]  /*31d70*/  LEA.HI.X.SX32 R51, R47, R250.reuse, 0x2, P5 ;  /* 0x000000fa2f337211 */ /* 0x080fe200028f16ff */
[----:B-1----:R-:W4:Y:S01]  /*31d80*/  LDL.LU.64 R42, [R1+0x8df0] ;  /* 0x008df000012a7983 */ /* 0x002f220000300a00 */
[----:B------:R-:W-:Y:S01]  /*31d90*/  IMAD.MOV.U32 R37, RZ, RZ, R29 ;  /* 0x000000ffff257224 */ /* 0x000fe200078e001d */
[----:B------:R-:W-:Y:S02]  /*31da0*/  LEA.HI.X.SX32 R29, R22, R250, 0x2, P6 ;  /* 0x000000fa161d7211 */ /* 0x000fe400030f16ff */
[----:B------:R1:W-:Y:S04]  /*31db0*/  STL.64 [R1+0x4a98], R40 ;  /* 0x004a982801007387 */ /* 0x0003e80000100a00 */
[----:B------:R-:W4:Y:S04]  /*31dc0*/  LDL.LU R25, [R1+0x108c] ;  /* 0x00108c0001197983 */ /* 0x000f280000300800 */
[----:B------:R-:W-:Y:S04]  /*31dd0*/  STL.64 [R1+0x4a90], R50 ;  /* 0x004a903201007387 */ /* 0x000fe80000100a00 */
[----:B------:R-:W4:Y:S01]  /*31de0*/  LDL.LU R22, [R1+0x1094] ;  /* 0x0010940001167983 */ /* 0x000f220000300800 */
[----:B-1----:R-:W-:-:S04]  /*31df0*/  LEA R40, P2, R27, R0, 0x2 ;  /* 0x000000001b287211 */ /* 0x002fc800078410ff */
[----:B------:R-:W-:Y:S01]  /*31e00*/  LEA.HI.X.SX32 R41, R27, R250, 0x2, P2 ;  /* 0x000000fa1b297211 */ /* 0x000fe200010f16ff */
[----:B------:R1:W-:Y:S04]  /*31e10*/  STL.64 [R1+0x4a88], R28 ;  /* 0x004a881c01007387 */ /* 0x0003e80000100a00 */
[----:B------:R2:W-:Y:S01]  /*31e20*/  STL.64 [R1+0x4a80], R40 ;  /* 0x004a802801007387 */ /* 0x0005e20000100a00 */
[----:B-1----:R-:W-:Y:S01]  /*31e30*/  MOV R29, R37 ;  /* 0x00000025001d7202 */ /* 0x002fe20000000f00 */
[----:B------:R-:W-:Y:S01]  /*31e40*/  IMAD.MOV.U32 R37, RZ, RZ, R26 ;  /* 0x000000ffff257224 */ /* 0x000fe200078e001a */
[-C--:B------:R-:W-:Y:S01]  /*31e50*/  LEA R28, P6, R49, R0.reuse, 0x2 ;  /* 0x00000000311c7211 */ /* 0x080fe200078c10ff */
[----:B--2---:R-:W2:Y:S01]  /*31e60*/  LDL.LU.64 R40, [R1+0x8de8] ;  /* 0x008de80001287983 */ /* 0x004ea20000300a00 */
[----:B------:R-:W-:-:S03]  /*31e70*/  LEA R26, P2, R24, R0, 0x2 ;  /* 0x00000000181a7211 */ /* 0x000fc600078410ff */
[----:B------:R-:W2:Y:S01]  /*31e80*/  LDL.LU R47, [R1+0x1080] ;  /* 0x00108000012f7983 */ /* 0x000ea20000300800 */
[----:B------:R-:W-:Y:S01]  /*31e90*/  LEA.HI.X.SX32 R27, R24, R250, 0x2, P2 ;  /* 0x000000fa181b7211 */ /* 0x000fe200010f16ff */
[----:B------:R-:W-:Y:S01]  /*31ea0*/  IMAD.MOV.U32 R24, RZ, RZ, R23 ;  /* 0x000000ffff187224 */ /* 0x000fe200078e0017 */
[----:B------:R-:W-:Y:S02]  /*31eb0*/  MOV R23, R33 ;  /* 0x0000002100177202 */ /* 0x000fe40000000f00 */
[----:B---3--:R-:W-:-:S04]  /*31ec0*/  LEA R50, P5, R48, R0, 0x2 ;  /* 0x0000000030327211 */ /* 0x008fc800078a10ff */
[----:B------:R-:W-:-:S05]  /*31ed0*/  LEA.HI.X.SX32 R51, R48, R250, 0x2, P5 ;  /* 0x000000fa30337211 */ /* 0x000fca00028f16ff */
[----:B------:R1:W-:Y:S04]  /*31ee0*/  STL.64 [R1+0x4a78], R50 ;  /* 0x004a783201007387 */ /* 0x0003e80000100a00 */
[----:B------:R-:W3:Y:S01]  /*31ef0*/  LDL.LU R48, [R1+0x107c] ;  /* 0x00107c0001307983 */ /* 0x000ee20000300800 */
[----:B-1----:R-:W-:Y:S01]  /*31f00*/  IMAD.MOV.U32 R51, RZ, RZ, R29 ;  /* 0x000000ffff337224 */ /* 0x002fe200078e001d */
[----:B------:R-:W-:Y:S02]  /*31f10*/  LEA.HI.X.SX32 R29, R49, R250, 0x2, P6 ;  /* 0x000000fa311d7211 */ /* 0x000fe400030f16ff */
[----:B------:R-:W3:Y:S04]  /*31f20*/  LDL.LU R49, [R1+0x1088] ;  /* 0x0010880001317983 */ /* 0x000ee80000300800 */
[----:B------:R-:W-:Y:S04]  /*31f30*/  STL.64 [R1+0x4a70], R28 ;  /* 0x004a701c01007387 */ /* 0x000fe80000100a00 */
[----:B------:R1:W-:Y:S04]  /*31f40*/  STL.64 [R1+0x4a68], R26 ;  /* 0x004a681a01007387 */ /* 0x0003e80000100a00 */
[----:B------:R-:W3:Y:S01]  /*31f50*/  LDL.LU R33, [R1+0x1070] ;  /* 0x0010700001217983 */ /* 0x000ee20000300800 */
[----:B------:R-:W-:Y:S01]  /*31f60*/  LEA R50, P5, R39, R0, 0x2 ;  /* 0x0000000027327211 */ /* 0x000fe200078a10ff */
[----:B-1----:R-:W-:-:S03]  /*31f70*/  IMAD.MOV.U32 R27, RZ, RZ, R51 ;  /* 0x000000ffff1b7224 */ /* 0x002fc600078e0033 */
[----:B------:R-:W-:Y:S01]  /*31f80*/  LEA.HI.X.SX32 R51, R39, R250, 0x2, P5 ;  /* 0x000000fa27337211 */ /* 0x000fe200028f16ff */
[----:B------:R-:W-:Y:S01]  /*31f90*/  IMAD.MOV.U32 R29, RZ, RZ, R37 ;  /* 0x000000ffff1d7224 */ /* 0x000fe200078e0025 */
[-C--:B------:R-:W-:Y:S01]  /*31fa0*/  LEA R28, P6, R46, R0.reuse, 0x2 ;  /* 0x000000002e1c7211 */ /* 0x080fe200078c10ff */
[----:B------:R-:W3:Y:S04]  /*31fb0*/  LDL.LU R37, [R1+0x106c] ;  /* 0x00106c0001257983 */ /* 0x000ee80000300800 */
[----:B------:R-:W3:Y:S04]  /*31fc0*/  LDL.LU R39, [R1+0x8de4] ;  /* 0x008de40001277983 */ /* 0x000ee80000300800 */
[----:B------:R1:W-:Y:S01]  /*31fd0*/  STL.64 [R1+0x4a60], R50 ;  /* 0x004a603201007387 */ /* 0x0003e20000100a00 */
[----:B------:R-:W-:Y:S01]  /*31fe0*/  LEA R26, P2, R36, R0, 0x2 ;  /* 0x00000000241a7211 */ /* 0x000fe200078410ff */
[----:B-1----:R-:W-:Y:S01]  /*31ff0*/  IMAD.MOV.U32 R51, RZ, RZ, R29 ;  /* 0x000000ffff337224 */ /* 0x002fe200078e001d */
[----:B------:R-:W-:-:S02]  /*32000*/  LEA.HI.X.SX32 R29, R46, R250, 0x2, P6 ;  /* 0x000000fa2e1d7211 */ /* 0x000fc400030f16ff */
[----:B------:R-:W3:Y:S04]  /*32010*/  LDL.LU R46, [R1+0x1078] ;  /* 0x00107800012e7983 */ /* 0x000ee80000300800 */
[----:B------:R1:W-:Y:S02]  /*32020*/  STL.64 [R1+0x4a58], R28 ;  /* 0x004a581c01007387 */ /* 0x0003e40000100a00 */
[----:B-1----:R-:W-:Y:S01]  /*32030*/  IMAD.MOV.U32 R29, RZ, RZ, R27 ;  /* 0x000000ffff1d7224 */ /* 0x002fe200078e001b */
[----:B------:R-:W-:-:S05]  /*32040*/  LEA.HI.X.SX32 R27, R36, R250, 0x2, P2 ;  /* 0x000000fa241b7211 */ /* 0x000fca00010f16ff */
[----:B------:R1:W-:Y:S04]  /*32050*/  STL.64 [R1+0x4a50], R26 ;  /* 0x004a501a01007387 */ /* 0x0003e80000100a00 */
[----:B------:R-:W3:Y:S01]  /*32060*/  LDL.LU R36, [R1+0x1074] ;  /* 0x0010740001247983 */ /* 0x000ee20000300800 */
[-C--:B----4-:R-:W-:Y:S02]  /*32070*/  LEA R50, P5, R22, R0.reuse, 0x2 ;  /* 0x0000000016327211 */ /* 0x090fe400078a10ff */
[----:B------:R-:W-:Y:S01]  /*32080*/  LEA R28, P6, R38, R0, 0x2 ;  /* 0x00000000261c7211 */ /* 0x000fe200078c10ff */
[----:B-1----:R-:W-:Y:S01]  /*32090*/  IMAD.MOV.U32 R27, RZ, RZ, R51 ;  /* 0x000000ffff1b7224 */ /* 0x002fe200078e0033 */
[----:B------:R-:W-:Y:S02]  /*320a0*/  LEA.HI.X.SX32 R51, R22, R250, 0x2, P5 ;  /* 0x000000fa16337211 */ /* 0x000fe400028f16ff */
[----:B------:R-:W-:-:S03]  /*320b0*/  MOV R22, R31 ;  /* 0x0000001f00167202 */ /* 0x000fc60000000f00 */
[----:B------:R1:W-:Y:S01]  /*320c0*/  STL.64 [R1+0x4a48], R50 ;  /* 0x004a483201007387 */ /* 0x0003e20000100a00 */
[----:B------:R-:W-:Y:S01]  /*320d0*/  IMAD.MOV.U32 R31, RZ, RZ, R32 ;  /* 0x000000ffff1f7224 */ /* 0x000fe200078e0020 */
[----:B------:R-:W-:Y:S01]  /*320e0*/  LEA R26, P2, R25, R0, 0x2 ;  /* 0x00000000191a7211 */ /* 0x000fe200078410ff */
[----:B------:R-:W-:Y:S02]  /*320f0*/  IMAD.MOV.U32 R32, RZ, RZ, R35 ;  /* 0x000000ffff207224 */ /* 0x000fe400078e0023 */
[----:B------:R-:W4:Y:S01]  /*32100*/  LDL.LU R35, [R1+0x1060] ;  /* 0x0010600001237983 */ /* 0x000f220000300800 */
[----:B-1----:R-:W-:Y:S01]  /*32110*/  IMAD.MOV.U32 R51, RZ, RZ, R29 ;  /* 0x000000ffff337224 */ /* 0x002fe200078e001d */
[----:B------:R-:W-:Y:S02]  /*32120*/  LEA.HI.X.SX32 R29, R38, R250, 0x2, P6 ;  /* 0x000000fa261d7211 */ /* 0x000fe400030f16ff */
[----:B------:R-:W4:Y:S04]  /*32130*/  LDL.LU R38, [R1+0x8de0] ;  /* 0x008de00001267983 */ /* 0x000f280000300800 */
[----:B------:R1:W-:Y:S02]  /*32140*/  STL.64 [R1+0x4a40], R28 ;  /* 0x004a401c01007387 */ /* 0x0003e40000100a00 */
[----:B-1----:R-:W-:Y:S01]  /*32150*/  LEA R28, P6, R27, R0, 0x2 ;  /* 0x000000001b1c7211 */ /* 0x002fe200078c10ff */
[----:B------:R-:W-:Y:S01]  /*32160*/  IMAD.MOV.U32 R29, RZ, RZ, R27 ;  /* 0x000000ffff1d7224 */ /* 0x000fe200078e001b */
[----:B------:R-:W-:-:S02]  /*32170*/  LEA.HI.X.SX32 R27, R25, R250, 0x2, P2 ;  /* 0x000000fa191b7211 */ /* 0x000fc400010f16ff */
[----:B------:R-:W-:-:S03]  /*32180*/  MOV R25, R24 ;  /* 0x0000001800197202 */ /* 0x000fc60000000f00 */
[----:B------:R1:W-:Y:S04]  /*32190*/  STL.64 [R1+0x4a08], R26 ;  /* 0x004a081a01007387 */ /* 0x0003e80000100a00 */
[----:B------:R-:W4:Y:S01]  /*321a0*/  LDL.LU R24, [R1+0x1068] ;  /* 0x0010680001187983 */ /* 0x000f220000300800 */
[----:B------:R-:W-:Y:S01]  /*321b0*/  LEA.HI.X.SX32 R29, R29, R250, 0x2, P6 ;  /* 0x000000fa1d1d7211 */ /* 0x000fe200030f16ff */
[----:B-1----:R-:W-:Y:S01]  /*321c0*/  IMAD.MOV.U32 R27, RZ, RZ, R51 ;  /* 0x000000ffff1b7224 */ /* 0x002fe200078e0033 */
[-C--:B--2---:R-:W-:Y:S02]  /*321d0*/  LEA R26, P2, R47, R0.reuse, 0x2 ;  /* 0x000000002f1a7211 */ /* 0x084fe400078410ff */
[----:B---3--:R-:W-:-:S04]  /*321e0*/  LEA R50, P5, R49, R0, 0x2 ;  /* 0x0000000031327211 */ /* 0x008fc800078a10ff */
[----:B------:R-:W-:Y:S02]  /*321f0*/  LEA.HI.X.SX32 R51, R49, R250, 0x2, P5 ;  /* 0x000000fa31337211 */ /* 0x000fe400028f16ff */
[----:B------:R-:W2:Y:S04]  /*32200*/  LDL.LU R49, [R1+0x1050] ;  /* 0x0010500001317983 */ /* 0x000ea80000300800 */
[----:B------:R1:W-:Y:S04]  /*32210*/  STL.64 [R1+0x4a00], R50 ;  /* 0x004a003201007387 */ /* 0x0003e80000100a00 */
[----:B------:R3:W-:Y:S01]  /*32220*/  STL.64 [R1+0x49f8], R28 ;  /* 0x0049f81c01007387 */ /* 0x0007e20000100a00 */
[----:B-1----:R-:W-:Y:S01]  /*32230*/  LEA R50, P5, R48, R0, 0x2 ;  /* 0x0000000030327211 */ /* 0x002fe200078a10ff */
[----:B---3--:R-:W-:Y:S01]  /*32240*/  IMAD.MOV.U32 R29, RZ, RZ, R27 ;  /* 0x000000ffff1d7224 */ /* 0x008fe200078e001b */
[----:B------:R-:W-:-:S02]  /*32250*/  LEA.HI.X.SX32 R27, R47, R250, 0x2, P2 ;  /* 0x000000fa2f1b7211 */ /* 0x000fc400010f16ff */
[----:B------:R-:W-:Y:S01]  /*32260*/  LEA.HI.X.SX32 R51, R48, R250, 0x2, P5 ;  /* 0x000000fa30337211 */ /* 0x000fe200028f16ff */
[----:B------:R-:W3:Y:S04]  /*32270*/  LDL.LU R47, [R1+0x8ddc] ;  /* 0x008ddc00012f7983 */ /* 0x000ee80000300800 */
[----:B------:R-:W-:Y:S01]  /*32280*/  STL.64 [R1+0x49f0], R26 ;  /* 0x0049f01a01007387 */ /* 0x000fe20000100a00 */
[----:B------:R-:W-:-:S03]  /*32290*/  IMAD.MOV.U32 R48, RZ, RZ, R25 ;  /* 0x000000ffff307224 */ /* 0x000fc600078e0019 */
[----:B------:R1:W-:Y:S01]  /*322a0*/  STL.64 [R1+0x49e8], R50 ;  /* 0x0049e83201007387 */ /* 0x0003e20000100a00 */
[----:B------:R-:W-:-:S03]  /*322b0*/  IMAD.MOV.U32 R25, RZ, RZ, R23 ;  /* 0x000000ffff197224 */ /* 0x000fc600078e0017 */
[----:B------:R-:W2:Y:S01]  /*322c0*/  LDL.LU R23, [R1+0x1058] ;  /* 0x0010580001177983 */ /* 0x000ea20000300800 */
[C---:B------:R-:W-:Y:S02]  /*322d0*/  LEA R28, P6, R46.reuse, R0, 0x2 ;  /* 0x000000002e1c7211 */ /* 0x040fe400078c10ff */
[----:B-1----:R-:W-:Y:S02]  /*322e0*/  MOV R51, R29 ;  /* 0x0000001d00337202 */ /* 0x002fe40000000f00 */
[----:B------:R-:W-:Y:S02]  /*322f0*/  LEA.HI.X.SX32 R29, R46, R250, 0x2, P6 ;  /* 0x000000fa2e1d7211 */ /* 0x000fe400030f16ff */
[----:B------:R-:W3:Y:S04]  /*32300*/  LDL.LU R46, [R1+0x8dd8] ;  /* 0x008dd800012e7983 */ /* 0x000ee80000300800 */
[----:B------:R1:W-:Y:S01]  /*32310*/  STL.64 [R1+0x49e0], R28 ;  /* 0x0049e01c01007387 */ /* 0x0003e20000100a00 */
[----:B------:R-:W-:-:S04]  /*32320*/  LEA R26, P2, R36, R0, 0x2 ;  /* 0x00000000241a7211 */ /* 0x000fc800078410ff */
[----:B------:R-:W-:-:S05]  /*32330*/  LEA.HI.X.SX32 R27, R36, R250, 0x2, P2 ;  /* 0x000000fa241b7211 */ /* 0x000fca00010f16ff */
[----:B------:R1:W-:Y:S04]  /*32340*/  STL.64 [R1+0x49d8], R26 ;  /* 0x0049d81a01007387 */ /* 0x0003e80000100a00 */
[----:B------:R-:W3:Y:S01]  /*32350*/  LDL.LU R36, [R1+0x105c] ;  /* 0x00105c0001247983 */ /* 0x000ee20000300800 */
[-C--:B------:R-:W-:Y:S02]  /*32360*/  LEA R50, P5, R33, R0.reuse, 0x2 ;  /* 0x0000000021327211 */ /* 0x080fe400078a10ff */
[----:B-1----:R-:W-:Y:S01]  /*32370*/  LEA R28, P6, R37, R0, 0x2 ;  /* 0x00000000251c7211 */ /* 0x002fe200078c10ff */
[----:B------:R-:W-:Y:S01]  /*32380*/  IMAD.MOV.U32 R27, RZ, RZ, R51 ;  /* 0x000000ffff1b7224 */ /* 0x000fe200078e0033 */
[-C--:B------:R-:W-:Y:S02]  /*32390*/  LEA.HI.X.SX32 R51, R33, R250.reuse, 0x2, P5 ;  /* 0x000000fa21337211 */ /* 0x080fe400028f16ff */
[----:B------:R-:W-:Y:S01]  /*323a0*/  LEA.HI.X.SX32 R29, R37, R250, 0x2, P6 ;  /* 0x000000fa251d7211 */ /* 0x000fe200030f16ff */
[----:B------:R-:W3:Y:S04]  /*323b0*/  LDL.LU R33, [R1+0x1044] ;  /* 0x0010440001217983 */ /* 0x000ee80000300800 */
[----:B------:R1:W-:Y:S04]  /*323c0*/  STL.64 [R1+0x49d0], R50 ;  /* 0x0049d03201007387 */ /* 0x0003e80000100a00 */
[----:B------:R1:W-:Y:S04]  /*323d0*/  STL.64 [R1+0x49c8], R28 ;  /* 0x0049c81c01007387 */ /* 0x0003e80000100a00 */
[----:B------:R-:W3:Y:S01]  /*323e0*/  LDL.LU R37, [R1+0x1048] ;  /* 0x0010480001257983 */ /* 0x000ee20000300800 */
[----:B-1----:R-:W-:Y:S01]  /*323f0*/  LEA R50, P5, R48, R0, 0x2 ;  /* 0x0000000030327211 */ /* 0x002fe200078a10ff */
[----:B------:R-:W-:-:S02]  /*32400*/  IMAD.MOV.U32 R29, RZ, RZ, R27 ;  /* 0x000000ffff1d7224 */ /* 0x000fc400078e001b */
[----:B------:R-:W-:Y:S02]  /*32410*/  IMAD.MOV.U32 R51, RZ, RZ, R48 ;  /* 0x000000ffff337224 */ /* 0x000fe400078e0030 */
[----:B------:R-:W3:Y:S01]  /*32420*/  LDL.LU R48, [R1+0x103c] ;  /* 0x00103c0001307983 */ /* 0x000ee20000300800 */
[----:B----4-:R-:W-:-:S04]  /*32430*/  LEA R26, P2, R24, R0, 0x2 ;  /* 0x00000000181a7211 */ /* 0x010fc800078410ff */
[----:B------:R-:W-:-:S05]  /*32440*/  LEA.HI.X.SX32 R27, R24, R250, 0x2, P2 ;  /* 0x000000fa181b7211 */ /* 0x000fca00010f16ff */
[----:B------:R1:W-:Y:S04]  /*32450*/  STL.64 [R1+0x49c0], R26 ;  /* 0x0049c01a01007387 */ /* 0x0003e80000100a00 */
[----:B------:R-:W4:Y:S01]  /*32460*/  LDL.LU R24, [R1+0x104c] ;  /* 0x00104c0001187983 */ /* 0x000f220000300800 */
[----:B------:R-:W-:Y:S02]  /*32470*/  LEA R28, P6, R35, R0, 0x2 ;  /* 0x00000000231c7211 */ /* 0x000fe400078c10ff */
[-C--:B------:R-:W-:Y:S01]  /*32480*/  LEA.HI.X.SX32 R51, R51, R250.reuse, 0x2, P5 ;  /* 0x000000fa33337211 */ /* 0x080fe200028f16ff */
[----:B-1----:R-:W-:Y:S01]  /*32490*/  IMAD.MOV.U32 R27, RZ, RZ, R29 ;  /* 0x000000ffff1b7224 */ /* 0x002fe200078e001d */
[----:B------:R-:W-:-:S03]  /*324a0*/  LEA.HI.X.SX32 R29, R35, R250, 0x2, P6 ;  /* 0x000000fa231d7211 */ /* 0x000fc600030f16ff */
[----:B------:R-:W-:Y:S04]  /*324b0*/  STL.64 [R1+0x49b8], R50 ;  /* 0x0049b83201007387 */ /* 0x000fe80000100a00 */
[----:B------:R-:W4:Y:S04]  /*324c0*/  LDL.LU R35, [R1+0x102c] ;  /* 0x00102c0001237983 */ /* 0x000f280000300800 */
[----:B------:R1:W-:Y:S02]  /*324d0*/  STL.64 [R1+0x49b0], R28 ;  /* 0x0049b01c01007387 */ /* 0x0003e40000100a00 */
[----:B-1----:R-:W-:-:S02]  /*324e0*/  LEA R28, P6, R27, R0, 0x2 ;  /* 0x000000001b1c7211 */ /* 0x002fc400078c10ff */
[----:B------:R-:W-:Y:S02]  /*324f0*/  MOV R29, R27 ;  /* 0x0000001b001d7202 */ /* 0x000fe40000000f00 */
[----:B--2---:R-:W-:-:S04]  /*32500*/  LEA R50, P5, R23, R0, 0x2 ;  /* 0x0000000017327211 */ /* 0x004fc800078a10ff */
[----:B------:R-:W-:Y:S02]  /*32510*/  LEA.HI.X.SX32 R51, R23, R250, 0x2, P5 ;  /* 0x000000fa17337211 */ /* 0x000fe400028f16ff */
[----:B---3--:R-:W-:-:S04]  /*32520*/  LEA R26, P2, R36, R0, 0x2 ;  /* 0x00000000241a7211 */ /* 0x008fc800078410ff */
[----:B------:R-:W-:-:S05]  /*32530*/  LEA.HI.X.SX32 R27, R36, R250, 0x2, P2 ;  /* 0x000000fa241b7211 */ /* 0x000fca00010f16ff */
[----:B------:R1:W-:Y:S04]  /*32540*/  STL.64 [R1+0x49a8], R26 ;  /* 0x0049a81a01007387 */ /* 0x0003e80000100a00 */
[----:B------:R-:W-:Y:S01]  /*32550*/  STL.64 [R1+0x49a0], R50 ;  /* 0x0049a03201007387 */ /* 0x000fe20000100a00 */
[----:B-1----:R-:W-:-:S03]  /*32560*/  IMAD.MOV.U32 R27, RZ, RZ, R25 ;  /* 0x000000ffff1b7224 */ /* 0x002fc600078e0019 */
[----:B------:R-:W2:Y:S01]  /*32570*/  LDL.LU R25, [R1+0x1038] ;  /* 0x0010380001197983 */ /* 0x000ea20000300800 */
[----:B------:R-:W-:-:S03]  /*32580*/  IMAD.MOV.U32 R36, RZ, RZ, R31 ;  /* 0x000000ffff247224 */ /* 0x000fc600078e001f */
[----:B------:R-:W3:Y:S04]  /*32590*/  LDL.LU R23, [R1+0x1034] ;  /* 0x0010340001177983 */ /* 0x000ee80000300800 */
[----:B------:R-:W3:Y:S01]  /*325a0*/  LDL.LU R31, [R1+0x1030] ;  /* 0x00103000011f7983 */ /* 0x000ee20000300800 */
[----:B------:R-:W-:Y:S02]  /*325b0*/  LEA.HI.X.SX32 R29, R29, R250, 0x2, P6 ;  /* 0x000000fa1d1d7211 */ /* 0x000fe400030f16ff */
[----:B------:R-:W-:-:S03]  /*325c0*/  LEA R26, P2, R49, R0, 0x2 ;  /* 0x00000000311a7211 */ /* 0x000fc600078410ff */
[----:B------:R1:W-:Y:S02]  /*325d0*/  STL.64 [R1+0x4998], R28 ;  /* 0x0049981c01007387 */ /* 0x0003e40000100a00 */
[----:B-1----:R-:W-:Y:S01]  /*325e0*/  IMAD.MOV.U32 R29, RZ, RZ, R27 ;  /* 0x000000ffff1d7224 */ /* 0x002fe200078e001b */
[----:B------:R-:W-:Y:S02]  /*325f0*/  LEA.HI.X.SX32 R27, R49, R250, 0x2, P2 ;  /* 0x000000fa311b7211 */ /* 0x000fe400010f16ff */
[----:B------:R-:W3:Y:S01]  /*32600*/  LDL.LU R49, [R1+0x8dd4] ;  /* 0x008dd40001317983 */ /* 0x000ee20000300800 */
[----:B----4-:R-:W-:-:S03]  /*32610*/  LEA R50, P5, R24, R0, 0x2 ;  /* 0x0000000018327211 */ /* 0x010fc600078a10ff */
[----:B------:R1:W-:Y:S01]  /*32620*/  STL.64 [R1+0x4990], R26 ;  /* 0x0049901a01007387 */ /* 0x0003e20000100a00 */
[----:B------:R-:W-:Y:S02]  /*32630*/  LEA.HI.X.SX32 R51, R24, R250, 0x2, P5 ;  /* 0x000000fa18337211 */ /* 0x000fe400028f16ff */
[----:B------:R-:W-:-:S03]  /*32640*/  LEA R28, P6, R37, R0, 0x2 ;  /* 0x00000000251c7211 */ /* 0x000fc600078c10ff */
[----:B------:R4:W-:Y:S01]  /*32650*/  STL.64 [R1+0x4988], R50 ;  /* 0x0049883201007387 */ /* 0x0009e20000100a00 */
[C---:B-1----:R-:W-:Y:S01]  /*32660*/  LEA R26, P2, R33.reuse, R0, 0x2 ;  /* 0x00000000211a7211 */ /* 0x042fe200078410ff */
[----:B------:R-:W-:Y:S01]  /*32670*/  IMAD.MOV.U32 R24, RZ, RZ, R30 ;  /* 0x000000ffff187224 */ /* 0x000fe200078e001e */
[----:B------:R-:W-:Y:S02]  /*32680*/  MOV R30, R20 ;  /* 0x00000014001e7202 */ /* 0x000fe40000000f00 */
[----:B------:R-:W-:Y:S01]  /*32690*/  LEA.HI.X.SX32 R27, R33, R250, 0x2, P2 ;  /* 0x000000fa211b7211 */ /* 0x000fe200010f16ff */
[----:B------:R-:W3:Y:S01]  /*326a0*/  LDL.LU R20, [R1+0x1014] ;  /* 0x0010140001147983 */ /* 0x000ee20000300800 */
[----:B----4-:R-:W-:Y:S01]  /*326b0*/  LEA R50, P5, R29, R0, 0x2 ;  /* 0x000000001d327211 */ /* 0x010fe200078a10ff */
[----:B------:R-:W-:Y:S01]  /*326c0*/  IMAD.MOV.U32 R51, RZ, RZ, R29 ;  /* 0x000000ffff337224 */ /* 0x000fe200078e001d */
[----:B------:R-:W-:-:S05]  /*326d0*/  LEA.HI.X.SX32 R29, R37, R250, 0x2, P6 ;  /* 0x000000fa251d7211 */ /* 0x000fca00030f16ff */
[----:B------:R1:W-:Y:S04]  /*326e0*/  STL.64 [R1+0x4980], R28 ;  /* 0x0049801c01007387 */ /* 0x0003e80000100a00 */
[----:B------:R4:W-:Y:S04]  /*326f0*/  STL.64 [R1+0x4978], R26 ;  /* 0x0049781a01007387 */ /* 0x0009e80000100a00 */
[----:B------:R-:W3:Y:S01]  /*32700*/  LDL.LU R37, [R1+0x1020] ;  /* 0x0010200001257983 */ /* 0x000ee20000300800 */
[----:B-1----:R-:W-:-:S03]  /*32710*/  IMAD.MOV.U32 R29, RZ, RZ, R36 ;  /* 0x000000ffff1d7224 */ /* 0x002fc600078e0024 */
[----:B------:R-:W3:Y:S04]  /*32720*/  LDL.LU R36, [R1+0x101c] ;  /* 0x00101c0001247983 */ /* 0x000ee80000300800 */
[----:B------:R-:W3:Y:S01]  /*32730*/  LDL.LU R33, [R1+0x1018] ;  /* 0x0010180001217983 */ /* 0x000ee20000300800 */
[C---:B------:R-:W-:Y:S01]  /*32740*/  LEA R28, P6, R48.reuse, R0, 0x2 ;  /* 0x00000000301c7211 */ /* 0x040fe200078c10ff */
[----:B----4-:R-:W-:Y:S01]  /*32750*/  IMAD.MOV.U32 R27, RZ, RZ, R29 ;  /* 0x000000ffff1b7224 */ /* 0x010fe200078e001d */
[-C--:B------:R-:W-:Y:S02]  /*32760*/  LEA.HI.X.SX32 R51, R51, R250.reuse, 0x2, P5 ;  /* 0x000000fa33337211 */ /* 0x080fe400028f16ff */
[----:B------:R-:W-:-:S03]  /*32770*/  LEA.HI.X.SX32 R29, R48, R250, 0x2, P6 ;  /* 0x000000fa301d7211 */ /* 0x000fc600030f16ff */
[----:B------:R-:W-:Y:S04]  /*32780*/  STL.64 [R1+0x4970], R50 ;  /* 0x0049703201007387 */ /* 0x000fe80000100a00 */
[----:B------:R-:W4:Y:S04]  /*32790*/  LDL.LU R48, [R1+0x8dd0] ;  /* 0x008dd00001307983 */ /* 0x000f280000300800 */
[----:B------:R1:W-:Y:S02]  /*327a0*/  STL.64 [R1+0x4968], R28 ;  /* 0x0049681c01007387 */ /* 0x0003e40000100a00 */
[----:B-1----:R-:W-:Y:S01]  /*327b0*/  IMAD.MOV.U32 R29, RZ, RZ, R27 ;  /* 0x000000ffff1d7224 */ /* 0x002fe200078e001b */
[----:B--2---:R-:W-:-:S04]  /*327c0*/  LEA R26, P2, R25, R0, 0x2 ;  /* 0x00000000191a7211 */ /* 0x004fc800078410ff */
[----:B------:R-:W-:Y:S02]  /*327d0*/  LEA.HI.X.SX32 R27, R25, R250, 0x2, P2 ;  /* 0x000000fa191b7211 */ /* 0x000fe400010f16ff */
[-C--:B---3--:R-:W-:Y:S02]  /*327e0*/  LEA R50, P5, R23, R0.reuse, 0x2 ;  /* 0x0000000017327211 */ /* 0x088fe400078a10ff */
[----:B------:R-:W-:Y:S01]  /*327f0*/  LEA R28, P6, R31, R0, 0x2 ;  /* 0x000000001f1c7211 */ /* 0x000fe200078c10ff */
[----:B------:R1:W-:Y:S01]  /*32800*/  STL.64 [R1+0x4960], R26 ;  /* 0x0049601a01007387 */ /* 0x0003e20000100a00 */
[----:B------:R-:W-:Y:S01]  /*32810*/  LEA.HI.X.SX32 R51, R23, R250, 0x2, P5 ;  /* 0x000000fa17337211 */ /* 0x000fe200028f16ff */
[----:B------:R-:W-:Y:S01]  /*32820*/  IMAD.MOV.U32 R23, RZ, RZ, R29 ;  /* 0x000000ffff177224 */ /* 0x000fe200078e001d */
[----:B------:R-:W-:Y:S02]  /*32830*/  MOV R25, R22 ;  /* 0x0000001600197202 */ /* 0x000fe40000000f00 */
[----:B------:R-:W-:-:S02]  /*32840*/  LEA R22, P5, R29, R0, 0x2 ;  /* 0x000000001d167211 */ /* 0x000fc400078a10ff */
[----:B------:R-:W-:Y:S02]  /*32850*/  LEA.HI.X.SX32 R29, R31, R250, 0x2, P6 ;  /* 0x000000fa1f1d7211 */ /* 0x000fe400030f16ff */
[C---:B-1----:R-:W-:Y:S01]  /*32860*/  LEA R26, P2, R35.reuse, R0, 0x2 ;  /* 0x00000000231a7211 */ /* 0x042fe200078410ff */
[----:B------:R1:W-:Y:S03]  /*32870*/  STL.64 [R1+0x4958], R50 ;  /* 0x0049583201007387 */ /* 0x0003e60000100a00 */
[----:B------:R-:W-:Y:S01]  /*32880*/  LEA.HI.X.SX32 R27, R35, R250, 0x2, P2 ;  /* 0x000000fa231b7211 */ /* 0x000fe200010f16ff */
[----:B-1----:R-:W2:Y:S04]  /*32890*/  LDL.LU.64 R50, [R1+0x8dc8] ;  /* 0x008dc80001327983 */ /* 0x002ea80000300a00 */
[----:B------:R1:W-:Y:S04]  /*328a0*/  STL.64 [R1+0x4950], R28 ;  /* 0x0049501c01007387 */ /* 0x0003e80000100a00 */
[----:B------:R3:W-:Y:S04]  /*328b0*/  STL.64 [R1+0x4948], R26 ;  /* 0x0049481a01007387 */ /* 0x0007e80000100a00 */
[----:B------:R-:W2:Y:S01]  /*328c0*/  LDL.LU R35, [R1+0x1008] ;  /* 0x0010080001237983 */ /* 0x000ea20000300800 */
[----:B-1----:R-:W-:Y:S01]  /*328d0*/  LEA R28, P6, R32, R0, 0x2 ;  /* 0x00000000201c7211 */ /* 0x002fe200078c10ff */
[----:B------:R-:W-:-:S02]  /*328e0*/  IMAD.MOV.U32 R29, RZ, RZ, R32 ;  /* 0x000000ffff1d7224 */ /* 0x000fc400078e0020 */
[----:B------:R-:W-:Y:S02]  /*328f0*/  IMAD.MOV.U32 R32, RZ, RZ, R21 ;  /* 0x000000ffff207224 */ /* 0x000fe400078e0015 */
[----:B------:R-:W4:Y:S01]  /*32900*/  LDL.LU R21, [R1+0x1004] ;  /* 0x0010040001157983 */ /* 0x000f220000300800 */
[-C--:B------:R-:W-:Y:S02]  /*32910*/  LEA.HI.X.SX32 R23, R23, R250.reuse, 0x2, P5 ;  /* 0x000000fa17177211 */ /* 0x080fe400028f16ff */
[----:B------:R-:W-:Y:S01]  /*32920*/  LEA.HI.X.SX32 R29, R29, R250, 0x2, P6 ;  /* 0x000000fa1d1d7211 */ /* 0x000fe200030f16ff */
[----:B------:R-:W4:Y:S04]  /*32930*/  LDL.LU R31, [R1+0xffc] ;  /* 0x000ffc00011f7983 */ /* 0x000f280000300800 */
[----:B------:R1:W-:Y:S04]  /*32940*/  STL.64 [R1+0x4940], R22 ;  /* 0x0049401601007387 */ /* 0x0003e80000100a00 */
[----:B------:R3:W-:Y:S02]  /*32950*/  STL.64 [R1+0x4938], R28 ;  /* 0x0049381c01007387 */ /* 0x0007e40000100a00 */
[----:B---3--:R-:W-:-:S02]  /*32960*/  LEA R26, P2, R37, R0, 0x2 ;  /* 0x00000000251a7211 */ /* 0x008fc400078410ff */
[C---:B-1----:R-:W-:Y:S02]  /*32970*/  LEA R22, P5, R36.reuse, R0, 0x2 ;  /* 0x0000000024167211 */ /* 0x042fe400078a10ff */
[----:B------:R-:W-:Y:S02]  /*32980*/  LEA.HI.X.SX32 R27, R37, R250, 0x2, P2 ;  /* 0x000000fa251b7211 */ /* 0x000fe400010f16ff */
[C---:B------:R-:W-:Y:S02]  /*32990*/  LEA R28, P6, R33.reuse, R0, 0x2 ;  /* 0x00000000211c7211 */ /* 0x040fe400078c10ff */
[-C--:B------:R-:W-:Y:S02]  /*329a0*/  LEA.HI.X.SX32 R23, R36, R250.reuse, 0x2, P5 ;  /* 0x000000fa24177211 */ /* 0x080fe400028f16ff */
[----:B------:R-:W-:Y:S01]  /*329b0*/  LEA.HI.X.SX32 R29, R33, R250, 0x2, P6 ;  /* 0x000000fa211d7211 */ /* 0x000fe200030f16ff */
[----:B------:R1:W-:Y:S04]  /*329c0*/  STL.64 [R1+0x4930], R26 ;  /* 0x0049301a01007387 */ /* 0x0003e80000100a00 */
[----:B------:R-:W-:Y:S04]  /*329d0*/  STL.64 [R1+0x4928], R22 ;  /* 0x0049281601007387 */ /* 0x000fe80000100a00 */
[----:B------:R-:W-:Y:S01]  /*329e0*/  STL.64 [R1+0x4920], R28 ;  /* 0x0049201c01007387 */ /* 0x000fe20000100a00 */
[----:B-1----:R-:W-:-:S03]  /*329f0*/  LEA R26, P2, R20, R0, 0x2 ;  /* 0x00000000141a7211 */ /* 0x002fc600078410ff */
[----:B------:R-:W3:Y:S01]  /*32a00*/  LDL.LU R37, [R1+0xff8] ;  /* 0x000ff80001257983 */ /* 0x000ee20000300800 */
[----:B------:R-:W-:-:S03]  /*32a10*/  LEA.HI.X.SX32 R27, R20, R250, 0x2, P2 ;  /* 0x000000fa141b7211 */ /* 0x000fc600010f16ff */
[----:B------:R-:W3:Y:S04]  /*32a20*/  LDL.LU R36, [R1+0xff4] ;  /* 0x000ff40001247983 */ /* 0x000ee80000300800 */
[----:B------:R1:W-:Y:S01]  /*32a30*/  STL.64 [R1+0x4918], R26 ;  /* 0x0049181a01007387 */ /* 0x0003e20000100a00 */
[----:B------:R-:W-:-:S03]  /*32a40*/  IMAD.MOV.U32 R20, RZ, RZ, R19 ;  /* 0x000000ffff147224 */ /* 0x000fc600078e0013 */
[----:B-1----:R-:W3:Y:S04]  /*32a50*/  LDL.LU R27, [R1+0xff0] ;  /* 0x000ff000011b7983 */ /* 0x002ee80000300800 */
[----:B------:R-:W3:Y:S04]  /*32a60*/  LDL.LU R26, [R1+0xfec] ;  /* 0x000fec00011a7983 */ /* 0x000ee80000300800 */
[----:B------:R-:W3:Y:S01]  /*32a70*/  LDL.LU R19, [R1+0xfe8] ;  /* 0x000fe80001137983 */ /* 0x000ee20000300800 */
[----:B------:R-:W-:Y:S01]  /*32a80*/  IMAD.MOV.U32 R23, RZ, RZ, R25 ;  /* 0x000000ffff177224 */ /* 0x000fe200078e0019 */
[----:B------:R-:W-:-:S02]  /*32a90*/  LEA R22, P5, R25, R0, 0x2 ;  /* 0x0000000019167211 */ /* 0x000fc400078a10ff */
[----:B------:R-:W-:Y:S01]  /*32aa0*/  LEA R28, P6, R32, R0, 0x2 ;  /* 0x00000000201c7211 */ /* 0x000fe200078c10ff */
[----:B------:R-:W3:Y:S01]  /*32ab0*/  LDL.LU R25, [R1+0xfe0] ;  /* 0x000fe00001197983 */ /* 0x000ee20000300800 */
[----:B------:R-:W-:Y:S02]  /*32ac0*/  LEA.HI.X.SX32 R23, R23, R250, 0x2, P5 ;  /* 0x000000fa17177211 */ /* 0x000fe400028f16ff */
[----:B------:R-:W-:-:S03]  /*32ad0*/  MOV R29, R32 ;  /* 0x00000020001d7202 */ /* 0x000fc60000000f00 */
[----:B------:R4:W-:Y:S01]  /*32ae0*/  STL.64 [R1+0x4910], R22 ;  /* 0x0049101601007387 */ /* 0x0009e20000100a00 */
[----:B------:R-:W-:-:S05]  /*32af0*/  LEA.HI.X.SX32 R29, R29, R250, 0x2, P6 ;  /* 0x000000fa1d1d7211 */ /* 0x000fca00030f16ff */
[----:B------:R1:W-:Y:S01]  /*32b00*/  STL.64 [R1+0x4908], R28 ;  /* 0x0049081c01007387 */ /* 0x0003e20000100a00 */
[----:B--2---:R-:W-:-:S04]  /*32b10*/  LEA R32, P2, R35, R0, 0x2 ;  /* 0x0000000023207211 */ /* 0x004fc800078410ff */
[----:B------:R-:W-:Y:S02]  /*32b20*/  LEA.HI.X.SX32 R33, R35, R250, 0x2, P2 ;  /* 0x000000fa23217211 */ /* 0x000fe400010f16ff */
[----:B----4-:R-:W-:-:S04]  /*32b30*/  LEA R22, P5, R21, R0, 0x2 ;  /* 0x0000000015167211 */ /* 0x010fc800078a10ff */
[----:B------:R-:W-:Y:S01]  /*32b40*/  LEA.HI.X.SX32 R23, R21, R250, 0x2, P5 ;  /* 0x000000fa15177211 */ /* 0x000fe200028f16ff */
[----:B------:R2:W-:Y:S04]  /*32b50*/  STL.64 [R1+0x4900], R32 ;  /* 0x0049002001007387 */ /* 0x0005e80000100a00 */
[----:B------:R3:W-:Y:S04]  /*32b60*/  STL.64 [R1+0x48e8], R22 ;  /* 0x0048e81601007387 */ /* 0x0007e80000100a00 */
[----:B------:R-:W4:Y:S04]  /*32b70*/  LDL.LU R21, [R1+0xfdc] ;  /* 0x000fdc0001157983 */ /* 0x000f280000300800 */
[----:B------:R-:W4:Y:S01]  /*32b80*/  LDL.LU R35, [R1+0xfd8] ;  /* 0x000fd80001237983 */ /* 0x000f220000300800 */
[----:B-1----:R-:W-:Y:S01]  /*32b90*/  IMAD.MOV.U32 R29, RZ, RZ, R30 ;  /* 0x000000ffff1d7224 */ /* 0x002fe200078e001e */
[----:B------:R-:W-:Y:S01]  /*32ba0*/  LEA R28, P6, R30, R0, 0x2 ;  /* 0x000000001e1c7211 */ /* 0x000fe200078c10ff */
[----:B------:R-:W-:Y:S01]  /*32bb0*/  IMAD.MOV.U32 R30, RZ, RZ, R18 ;  /* 0x000000ffff1e7224 */ /* 0x000fe200078e0012 */
[----:B------:R-:W-:-:S02]  /*32bc0*/  MOV R18, R16 ;  /* 0x0000001000127202 */ /* 0x000fc40000000f00 */
[----:B------:R-:W-:Y:S01]  /*32bd0*/  LEA.HI.X.SX32 R29, R29, R250, 0x2, P6 ;  /* 0x000000fa1d1d7211 */ /* 0x000fe200030f16ff */
[----:B--2---:R-:W-:Y:S01]  /*32be0*/  IMAD.MOV.U32 R33, RZ, RZ, R34 ;  /* 0x000000ffff217224 */ /* 0x004fe200078e0022 */
[-C--:B------:R-:W-:Y:S01]  /*32bf0*/  LEA R32, P2, R31, R0.reuse, 0x2 ;  /* 0x000000001f207211 */ /* 0x080fe200078410ff */
[----:B------:R-:W2:Y:S04]  /*32c00*/  LDL.LU R16, [R1+0xfd4] ;  /* 0x000fd40001107983 */ /* 0x000ea80000300800 */
[----:B------:R-:W2:Y:S04]  /*32c10*/  LDL.LU R34, [R1+0xfd0] ;  /* 0x000fd00001227983 */ /* 0x000ea80000300800 */
[----:B------:R1:W-:Y:S01]  /*32c20*/  STL.64 [R1+0x48e0], R28 ;  /* 0x0048e01c01007387 */ /* 0x0003e20000100a00 */
[----:B---3--:R-:W-:Y:S01]  /*32c30*/  LEA R22, P5, R37, R0, 0x2 ;  /* 0x0000000025167211 */ /* 0x008fe200078a10ff */
[----:B-1----:R-:W-:Y:S01]  /*32c40*/  IMAD.MOV.U32 R29, RZ, RZ, R33 ;  /* 0x000000ffff1d7224 */ /* 0x002fe200078e0021 */
[----:B------:R-:W-:-:S02]  /*32c50*/  LEA.HI.X.SX32 R33, R31, R250, 0x2, P2 ;  /* 0x000000fa1f217211 */ /* 0x000fc400010f16ff */
[----:B------:R-:W-:Y:S01]  /*32c60*/  LEA.HI.X.SX32 R23, R37, R250, 0x2, P5 ;  /* 0x000000fa25177211 */ /* 0x000fe200028f16ff */
[----:B------:R-:W3:Y:S01]  /*32c70*/  LDL.LU R31, [R1+0xfcc] ;  /* 0x000fcc00011f7983 */ /* 0x000ee20000300800 */
[----:B------:R-:W-:-:S03]  /*32c80*/  LEA R28, P6, R36, R0, 0x2 ;  /* 0x00000000241c7211 */ /* 0x000fc600078c10ff */
[----:B------:R1:W-:Y:S04]  /*32c90*/  STL.64 [R1+0x48c8], R32 ;  /* 0x0048c82001007387 */ /* 0x0003e80000100a00 */
[----:B------:R-:W2:Y:S04]  /*32ca0*/  LDL.LU R37, [R1+0x8dc0] ;  /* 0x008dc00001257983 */ /* 0x000ea80000300800 */
[----:B------:R1:W-:Y:S02]  /*32cb0*/  STL.64 [R1+0x48c0], R22 ;  /* 0x0048c01601007387 */ /* 0x0003e40000100a00 */
[----:B-1----:R-:W-:-:S04]  /*32cc0*/  LEA R32, P2, R27, R0, 0x2 ;  /* 0x000000001b207211 */ /* 0x002fc800078410ff */
[-C--:B------:R-:W-:Y:S01]  /*32cd0*/  LEA.HI.X.SX32 R33, R27, R250.reuse, 0x2, P2 ;  /* 0x000000fa1b217211 */ /* 0x080fe200010f16ff */
[----:B------:R-:W-:Y:S01]  /*32ce0*/  IMAD.MOV.U32 R23, RZ, RZ, R29 ;  /* 0x000000ffff177224 */ /* 0x000fe200078e001d */
[----:B------:R-:W-:Y:S02]  /*32cf0*/  LEA.HI.X.SX32 R29, R36, R250, 0x2, P6 ;  /* 0x000000fa241d7211 */ /* 0x000fe400030f16ff */
[----:B------:R-:W3:Y:S01]  /*32d00*/  LDL.LU R36, [R1+0x8dbc] ;  /* 0x008dbc0001247983 */ /* 0x000ee20000300800 */
[----:B------:R-:W-:-:S03]  /*32d10*/  LEA R22, P5, R26, R0, 0x2 ;  /* 0x000000001a167211 */ /* 0x000fc600078a10ff */
[----:B------:R1:W-:Y:S04]  /*32d20*/  STL.64 [R1+0x48b8], R28 ;  /* 0x0048b81c01007387 */ /* 0x0003e80000100a00 */
[----:B------:R-:W3:Y:S04]  /*32d30*/  LDL.LU R27, [R1+0x8db8] ;  /* 0x008db800011b7983 */ /* 0x000ee80000300800 */
[----:B------:R1:W-:Y:S02]  /*32d40*/  STL.64 [R1+0x48b0], R32 ;  /* 0x0048b02001007387 */ /* 0x0003e40000100a00 */
[----:B-1----:R-:W-:-:S04]  /*32d50*/  LEA R28, P6, R19, R0, 0x2 ;  /* 0x00000000131c7211 */ /* 0x002fc800078c10ff */
[----:B------:R-:W-:Y:S02]  /*32d60*/  LEA.HI.X.SX32 R29, R19, R250, 0x2, P6 ;  /* 0x000000fa131d7211 */ /* 0x000fe400030f16ff */
[----:B------:R-:W-:Y:S01]  /*32d70*/  LEA R32, P2, R23, R0, 0x2 ;  /* 0x0000000017207211 */ /* 0x000fe200078410ff */
[----:B------:R-:W-:Y:S01]  /*32d80*/  IMAD.MOV.U32 R33, RZ, RZ, R23 ;  /* 0x000000ffff217224 */ /* 0x000fe200078e0017 */
[----:B------:R-:W-:-:S05]  /*32d90*/  LEA.HI.X.SX32 R23, R26, R250, 0x2, P5 ;  /* 0x000000fa1a177211 */ /* 0x000fca00028f16ff */
[----:B------:R1:W-:Y:S04]  /*32da0*/  STL.64 [R1+0x48a8], R22 ;  /* 0x0048a81601007387 */ /* 0x0003e80000100a00 */
[----:B------:R-:W-:Y:S04]  /*32db0*/  STL.64 [R1+0x48a0], R28 ;  /* 0x0048a01c01007387 */ /* 0x000fe80000100a00 */
[----:B------:R-:W3:Y:S01]  /*32dc0*/  LDL.LU R26, [R1+0xfc0] ;  /* 0x000fc000011a7983 */ /* 0x000ee20000300800 */
[----:B-1----:R-:W-:-:S03]  /*32dd0*/  IMAD.MOV.U32 R23, RZ, RZ, R30 ;  /* 0x000000ffff177224 */ /* 0x002fc600078e001e */
[----:B------:R-:W3:Y:S01]  /*32de0*/  LDL.LU R30, [R1+0xfbc] ;  /* 0x000fbc00011e7983 */ /* 0x000ee20000300800 */
[----:B------:R-:W-:-:S03]  /*32df0*/  MOV R19, R18 ;  /* 0x0000001200137202 */ /* 0x000fc60000000f00 */
[----:B------:R-:W3:Y:S01]  /*32e00*/  LDL.LU R18, [R1+0xfb8] ;  /* 0x000fb80001127983 */ /* 0x000ee20000300800 */
[----:B------:R-:W-:Y:S02]  /*32e10*/  LEA.HI.X.SX32 R33, R33, R250, 0x2, P2 ;  /* 0x000000fa21217211 */ /* 0x000fe400010f16ff */
[----:B------:R-:W-:-:S03]  /*32e20*/  LEA R22, P5, R25, R0, 0x2 ;  /* 0x0000000019167211 */ /* 0x000fc600078a10ff */
[----:B------:R1:W-:Y:S02]  /*32e30*/  STL.64 [R1+0x4898], R32 ;  /* 0x0048982001007387 */ /* 0x0003e40000100a00 */
[----:B-1----:R-:W-:Y:S01]  /*32e40*/  IMAD.MOV.U32 R33, RZ, RZ, R23 ;  /* 0x000000ffff217224 */ /* 0x002fe200078e0017 */
[----:B------:R-:W-:-:S05]  /*32e50*/  LEA.HI.X.SX32 R23, R25, R250, 0x2, P5 ;  /* 0x000000fa19177211 */ /* 0x000fca00028f16ff */
[----:B------:R-:W-:Y:S01]  /*32e60*/  STL.64 [R1+0x4890], R22 ;  /* 0x0048901601007387 */ /* 0x000fe20000100a00 */
[-C--:B----4-:R-:W-:Y:S02]  /*32e70*/  LEA R28, P6, R21, R0.reuse, 0x2 ;  /* 0x00000000151c7211 */ /* 0x090fe400078c10ff */
[----:B------:R-:W-:Y:S02]  /*32e80*/  LEA R32, P2, R35, R0, 0x2 ;  /* 0x0000000023207211 */ /* 0x000fe400078410ff */
[-C--:B------:R-:W-:Y:S01]  /*32e90*/  LEA.HI.X.SX32 R29, R21, R250.reuse, 0x2, P6 ;  /* 0x000000fa151d7211 */ /* 0x080fe200030f16ff */
[----:B------:R-:W-:Y:S01]  /*32ea0*/  IMAD.MOV.U32 R21, RZ, RZ, R33 ;  /* 0x000000ffff157224 */ /* 0x000fe200078e0021 */
[----:B------:R-:W-:Y:S01]  /*32eb0*/  LEA.HI.X.SX32 R33, R35, R250, 0x2, P2 ;  /* 0x000000fa23217211 */ /* 0x000fe200010f16ff */
[----:B------:R-:W-:Y:S02]  /*32ec0*/  IMAD.MOV.U32 R35, RZ, RZ, R17 ;  /* 0x000000ffff237224 */ /* 0x000fe400078e0011 */
[----:B------:R1:W-:Y:S04]  /*32ed0*/  STL.64 [R1+0x4888], R28 ;  /* 0x0048881c01007387 */ /* 0x0003e80000100a00 */
[----:B-1----:R-:W4:Y:S04]  /*32ee0*/  LDL.LU.64 R28, [R1+0x8db0] ;  /* 0x008db000011c7983 */ /* 0x002f280000300a00 */
[----:B------:R-:W4:Y:S04]  /*32ef0*/  LDL.LU R17, [R1+0xfa8] ;  /* 0x000fa80001117983 */ /* 0x000f280000300800 */
[----:B------:R1:W-:Y:S02]  /*32f00*/  STL.64 [R1+0x4880], R32 ;  /* 0x0048802001007387 */ /* 0x0003e40000100a00 */
[----:B-1----:R-:W-:-:S02]  /*32f10*/  MOV R33, R24 ;  /* 0x0000001800217202 */ /* 0x002fc40000000f00 */
[----:B------:R-:W4:Y:S01]  /*32f20*/  LDL.LU R24, [R1+0xfac] ;  /* 0x000fac0001187983 */ /* 0x000f220000300800 */
[----:B--2---:R-:W-:Y:S01]  /*32f30*/  LEA R22, P5, R16, R0, 0x2 ;  /* 0x0000000010167211 */ /* 0x004fe200078a10ff */
[----:B------:R-:W-:-:S03]  /*32f40*/  IMAD.MOV.U32 R25, RZ, RZ, R20 ;  /* 0x000000ffff197224 */ /* 0x000fc600078e0014 */
[----:B------:R-:W-:Y:S01]  /*32f50*/  LEA.HI.X.SX32 R23, R16, R250, 0x2, P5 ;  /* 0x000000fa10177211 */ /* 0x000fe200028f16ff */
[----:B------:R-:W-:Y:S01]  /*32f60*/  IMAD.MOV.U32 R16, RZ, RZ, R238 ;  /* 0x000000ffff107224 */ /* 0x000fe200078e00ee */
[----:B------:R-:W-:-:S03]  /*32f70*/  LEA R20, P6, R34, R0, 0x2 ;  /* 0x0000000022147211 */ /* 0x000fc600078c10ff */
[----:B------:R1:W-:Y:S04]  /*32f80*/  STL.64 [R1+0x4878], R22 ;  /* 0x0048781601007387 */ /* 0x0003e80000100a00 */
[----:B------:R-:W2:Y:S01]  /*32f90*/  LDL.LU R238, [R1+0xfa4] ;  /* 0x000fa40001ee7983 */ /* 0x000ea20000300800 */
[-C--:B---3--:R-:W-:Y:S02]  /*32fa0*/  LEA R32, P2, R31, R0.reuse, 0x2 ;  /* 0x000000001f207211 */ /* 0x088fe400078410ff */
[----:B-1----:R-:W-:Y:S01]  /*32fb0*/  LEA R22, P5, R21, R0, 0x2 ;  /* 0x0000000015167211 */ /* 0x002fe200078a10ff */
[----:B------:R-:W-:Y:S01]  /*32fc0*/  IMAD.MOV.U32 R23, RZ, RZ, R21 ;  /* 0x000000ffff177224 */ /* 0x000fe200078e0015 */
[-C--:B------:R-:W-:Y:S02]  /*32fd0*/  LEA.HI.X.SX32 R21, R34, R250.reuse, 0x2, P6 ;  /* 0x000000fa22157211 */ /* 0x080fe400030f16ff */
[----:B------:R-:W3:Y:S04]  /*32fe0*/  LDL.LU R34, [R1+0xfa0] ;  /* 0x000fa00001227983 */ /* 0x000ee80000300800 */
[----:B------:R1:W-:Y:S01]  /*32ff0*/  STL.64 [R1+0x4870], R20 ;  /* 0x0048701401007387 */ /* 0x0003e20000100a00 */
[----:B------:R-:W-:-:S02]  /*33000*/  LEA.HI.X.SX32 R23, R23, R250, 0x2, P5 ;  /* 0x000000fa17177211 */ /* 0x000fc400028f16ff */
[----:B-1----:R-:W-:Y:S01]  /*33010*/  LEA R20, P6, R33, R0, 0x2 ;  /* 0x0000000021147211 */ /* 0x002fe200078c10ff */
[----:B------:R-:W-:Y:S01]  /*33020*/  IMAD.MOV.U32 R21, RZ, RZ, R33 ;  /* 0x000000ffff157224 */ /* 0x000fe200078e0021 */
[----:B------:R-:W-:Y:S01]  /*33030*/  LEA.HI.X.SX32 R33, R31, R250, 0x2, P2 ;  /* 0x000000fa1f217211 */ /* 0x000fe200010f16ff */
[----:B------:R-:W-:-:S04]  /*33040*/  IMAD.MOV.U32 R31, RZ, RZ, R19 ;  /* 0x000000ffff1f7224 */ /* 0x000fc800078e0013 */
[----:B------:R1:W-:Y:S01]  /*33050*/  STL.64 [R1+0x4868], R32 ;  /* 0x0048682001007387 */ /* 0x0003e20000100a00 */
[----:B------:R-:W-:-:S03]  /*33060*/  LEA.HI.X.SX32 R21, R21, R250, 0x2, P6 ;  /* 0x000000fa15157211 */ /* 0x000fc600030f16ff */
[----:B------:R-:W3:Y:S04]  /*33070*/  LDL.LU R19, [R1+0xf9c] ;  /* 0x000f9c0001137983 */ /* 0x000ee80000300800 */
[----:B------:R1:W-:Y:S02]  /*33080*/  STL.64 [R1+0x4860], R22 ;  /* 0x0048601601007387 */ /* 0x0003e40000100a00 */
[C---:B-1----:R-:W-:Y:S02]  /*33090*/  LEA R32, P2, R26.reuse, R0, 0x2 ;  /* 0x000000001a207211 */ /* 0x042fe400078410ff */
[----:B------:R1:W-:Y:S02]  /*330a0*/  STL.64 [R1+0x4858], R20 ;  /* 0x0048581401007387 */ /* 0x0003e40000100a00 */
[----:B------:R-:W-:-:S02]  /*330b0*/  LEA.HI.X.SX32 R33, R26, R250, 0x2, P2 ;  /* 0x000000fa1a217211 */ /* 0x000fc400010f16ff */
[----:B------:R-:W3:Y:S01]  /*330c0*/  LDL.LU R26, [R1+0xf94] ;  /* 0x000f9400011a7983 */ /* 0x000ee20000300800 */
[----:B------:R-:W-:-:S04]  /*330d0*/  LEA R22, P5, R30, R0, 0x2 ;  /* 0x000000001e167211 */ /* 0x000fc800078a10ff */
[----:B------:R-:W-:Y:S01]  /*330e0*/  LEA.HI.X.SX32 R23, R30, R250, 0x2, P5 ;  /* 0x000000fa1e177211 */ /* 0x000fe200028f16ff */
[----:B------:R1:W-:Y:S02]  /*330f0*/  STL.64 [R1+0x4850], R32 ;  /* 0x0048502001007387 */ /* 0x0003e40000100a00 */
[C---:B-1----:R-:W-:Y:S01]  /*33100*/  LEA R20, P6, R18.reuse, R0, 0x2 ;  /* 0x0000000012147211 */ /* 0x042fe200078c10ff */
[----:B------:R-:W-:Y:S02]  /*33110*/  IMAD.MOV.U32 R30, RZ, RZ, R239 ;  /* 0x000000ffff1e7224 */ /* 0x000fe400078e00ef */
[----:B------:R-:W3:Y:S01]  /*33120*/  LDL.LU R239, [R1+0xf88] ;  /* 0x000f880001ef7983 */ /* 0x000ee20000300800 */
[----:B------:R-:W-:-:S03]  /*33130*/  LEA.HI.X.SX32 R21, R18, R250, 0x2, P6 ;  /* 0x000000fa12157211 */ /* 0x000fc600030f16ff */
[----:B------:R1:W-:Y:S01]  /*33140*/  STL.64 [R1+0x4848], R22 ;  /* 0x0048481601007387 */ /* 0x0003e20000100a00 */
[-C--:B------:R-:W-:Y:S02]  /*33150*/  LEA R32, P2, R25, R0.reuse, 0x2 ;  /* 0x0000000019207211 */ /* 0x080fe400078410ff */
[----:B------:R-:W-:Y:S02]  /*33160*/  MOV R33, R25 ;  /* 0x0000001900217202 */ /* 0x000fe40000000f00 */
[----:B------:R-:W3:Y:S01]  /*33170*/  LDL.LU R25, [R1+0xf90] ;  /* 0x000f900001197983 */ /* 0x000ee20000300800 */
[----:B-1----:R-:W-:Y:S01]  /*33180*/  LEA R22, P5, R35, R0, 0x2 ;  /* 0x0000000023167211 */ /* 0x002fe200078a10ff */
[----:B------:R-:W-:Y:S02]  /*33190*/  IMAD.MOV.U32 R23, RZ, RZ, R35 ;  /* 0x000000ffff177224 */ /* 0x000fe400078e0023 */
[----:B------:R-:W-:Y:S04]  /*331a0*/  STL.64 [R1+0x4840], R20 ;  /* 0x0048401401007387 */ /* 0x000fe80000100a00 */
[----:B------:R-:W3:Y:S01]  /*331b0*/  LDL.LU R35, [R1+0xf8c] ;  /* 0x000f8c0001237983 */ /* 0x000ee20000300800 */
[----:B------:R-:W-:-:S03]  /*331c0*/  IMAD.MOV.U32 R18, RZ, RZ, R16 ;  /* 0x000000ffff127224 */ /* 0x000fc600078e0010 */
[----:B------:R-:W3:Y:S01]  /*331d0*/  LDL.LU R16, [R1+0xf84] ;  /* 0x000f840001107983 */ /* 0x000ee20000300800 */
[-C--:B------:R-:W-:Y:S02]  /*331e0*/  LEA.HI.X.SX32 R33, R33, R250.reuse, 0x2, P2 ;  /* 0x000000fa21217211 */ /* 0x080fe400010f16ff */
[----:B------:R-:W-:-:S03]  /*331f0*/  LEA.HI.X.SX32 R23, R23, R250, 0x2, P5 ;  /* 0x000000fa17177211 */ /* 0x000fc600028f16ff */
[----:B------:R4:W-:Y:S04]  /*33200*/  STL.64 [R1+0x4838], R32 ;  /* 0x0048382001007387 */ /* 0x0009e80000100a00 */
[----:B------:R-:W-:Y:S01]  /*33210*/  STL.64 [R1+0x4830], R22 ;  /* 0x0048301601007387 */ /* 0x000fe20000100a00 */
[----:B----4-:R-:W-:-:S04]  /*33220*/  LEA R32, P2, R17, R0, 0x2 ;  /* 0x0000000011207211 */ /* 0x010fc800078410ff */
[----:B------:R-:W-:Y:S02]  /*33230*/  LEA.HI.X.SX32 R33, R17, R250, 0x2, P2 ;  /* 0x000000fa11217211 */ /* 0x000fe400010f16ff */
[----:B------:R-:W-:-:S04]  /*33240*/  LEA R20, P6, R24, R0, 0x2 ;  /* 0x0000000018147211 */ /* 0x000fc800078c10ff */
[----:B------:R-:W-:-:S05]  /*33250*/  LEA.HI.X.SX32 R21, R24, R250, 0x2, P6 ;  /* 0x000000fa18157211 */ /* 0x000fca00030f16ff */
[----:B------:R1:W-:Y:S04]  /*33260*/  STL.64 [R1+0x4828], R20 ;  /* 0x0048281401007387 */ /* 0x0003e80000100a00 */
[----:B------:R-:W4:Y:S04]  /*33270*/  LDL.LU R24, [R1+0xf7c] ;  /* 0x000f7c0001187983 */ /* 0x000f280000300800 */
[----:B------:R-:W-:Y:S01]  /*33280*/  STL.64 [R1+0x4820], R32 ;  /* 0x0048202001007387 */ /* 0x000fe20000100a00 */
[----:B-1----:R-:W-:-:S03]  /*33290*/  IMAD.MOV.U32 R21, RZ, RZ, R31 ;  /* 0x000000ffff157224 */ /* 0x002fc600078e001f */
[----:B------:R-:W4:Y:S04]  /*332a0*/  LDL.LU R31, [R1+0xf78] ;  /* 0x000f7800011f7983 */ /* 0x000f280000300800 */
[----:B------:R-:W4:Y:S01]  /*332b0*/  LDL.LU R17, [R1+0xf74] ;  /* 0x000f740001117983 */ /* 0x000f220000300800 */
[----:B--2---:R-:W-:-:S04]  /*332c0*/  LEA R22, P5, R238, R0, 0x2 ;  /* 0x00000000ee167211 */ /* 0x004fc800078a10ff */
[----:B------:R-:W-:Y:S02]  /*332d0*/  LEA.HI.X.SX32 R23, R238, R250, 0x2, P5 ;  /* 0x000000faee177211 */ /* 0x000fe400028f16ff */
[----:B---3--:R-:W-:-:S03]  /*332e0*/  LEA R20, P6, R34, R0, 0x2 ;  /* 0x0000000022147211 */ /* 0x008fc600078c10ff */
[----:B------:R1:W-:Y:S04]  /*332f0*/  STL.64 [R1+0x4818], R22 ;  /* 0x0048181601007387 */ /* 0x0003e80000100a00 */
[----:B------:R-:W2:Y:S01]  /*33300*/  LDL.LU R238, [R1+0xf70] ;  /* 0x000f700001ee7983 */ /* 0x000ea20000300800 */
[-C--:B-1----:R-:W-:Y:S02]  /*33310*/  LEA R22, P5, R21, R0.reuse, 0x2 ;  /* 0x0000000015167211 */ /* 0x082fe400078a10ff */
[----:B------:R-:W-:Y:S02]  /*33320*/  MOV R23, R21 ;  /* 0x0000001500177202 */ /* 0x000fe40000000f00 */
[----:B------:R-:W-:Y:S02]  /*33330*/  LEA R32, P2, R19, R0, 0x2 ;  /* 0x0000000013207211 */ /* 0x000fe400078410ff */
[----:B------:R-:W-:-:S02]  /*33340*/  LEA.HI.X.SX32 R21, R34, R250, 0x2, P6 ;  /* 0x000000fa22157211 */ /* 0x000fc400030f16ff */
[----:B------:R-:W3:Y:S01]  /*33350*/  LDL.LU R34, [R1+0xf6c] ;  /* 0x000f6c0001227983 */ /* 0x000ee20000300800 */
[-C--:B------:R-:W-:Y:S02]  /*33360*/  LEA.HI.X.SX32 R33, R19, R250.reuse, 0x2, P2 ;  /* 0x000000fa13217211 */ /* 0x080fe400010f16ff */
[----:B------:R-:W-:Y:S01]  /*33370*/  LEA.HI.X.SX32 R23, R23, R250, 0x2, P5 ;  /* 0x000000fa17177211 */ /* 0x000fe200028f16ff */
[----:B------:R1:W-:Y:S04]  /*33380*/  STL.64 [R1+0x4810], R20 ;  /* 0x0048101401007387 */ /* 0x0003e80000100a00 */
[----:B------:R-:W2:Y:S04]  /*33390*/  LDL.LU R19, [R1+0xf68] ;  /* 0x000f680001137983 */ /* 0x000ea80000300800 */
[----:B------:R1:W-:Y:S02]  /*333a0*/  STL.64 [R1+0x4808], R32 ;  /* 0x0048082001007387 */ /* 0x0003e40000100a00 */
[----:B-1----:R-:W-:Y:S01]  /*333b0*/  IMAD.MOV.U32 R21, RZ, RZ, R30 ;  /* 0x000000ffff157224 */ /* 0x002fe200078e001e */
[CC--:B------:R-:W-:Y:S01]  /*333c0*/  LEA R20, P6, R26.reuse, R0.reuse, 0x2 ;  /* 0x000000001a147211 */ /* 0x0c0fe200078c10ff */
[----:B------:R-:W3:Y:S04]  /*333d0*/  LDL.LU R30, [R1+0xf64] ;  /* 0x000f6400011e7983 */ /* 0x000ee80000300800 */
[----:B------:R1:W-:Y:S01]  /*333e0*/  STL.64 [R1+0x4800], R22 ;  /* 0x0048001601007387 */ /* 0x0003e20000100a00 */
[----:B------:R-:W-:Y:S01]  /*333f0*/  LEA R32, P2, R25, R0, 0x2 ;  /* 0x0000000019207211 */ /* 0x000fe200078410ff */
[----:B-1----:R-:W-:Y:S01]  /*33400*/  IMAD.MOV.U32 R23, RZ, RZ, R21 ;  /* 0x000000ffff177224 */ /* 0x002fe200078e0015 */
[----:B------:R-:W-:-:S02]  /*33410*/  LEA.HI.X.SX32 R21, R26, R250, 0x2, P6 ;  /* 0x000000fa1a157211 */ /* 0x000fc400030f16ff */
[----:B------:R-:W-:Y:S01]  /*33420*/  LEA.HI.X.SX32 R33, R25, R250, 0x2, P2 ;  /* 0x000000fa19217211 */ /* 0x000fe200010f16ff */
[----:B------:R-:W3:Y:S04]  /*33430*/  LDL.LU R26, [R1+0x8dac] ;  /* 0x008dac00011a7983 */ /* 0x000ee80000300800 */
[----:B------:R-:W-:Y:S01]  /*33440*/  STL.64 [R1+0x47f8], R20 ;  /* 0x0047f81401007387 */ /* 0x000fe20000100a00 */
[----:B------:R-:W-:-:S03]  /*33450*/  LEA R22, P5, R35, R0, 0x2 ;  /* 0x0000000023167211 */ /* 0x000fc600078a10ff */
[----:B------:R-:W3:Y:S04]  /*33460*/  LDL.LU R25, [R1+0x8da8] ;  /* 0x008da80001197983 */ /* 0x000ee80000300800 */
[----:B------:R1:W-:Y:S02]  /*33470*/  STL.64 [R1+0x47f0], R32 ;  /* 0x0047f02001007387 */ /* 0x0003e40000100a00 */
[----:B-1----:R-:W-:Y:S01]  /*33480*/  IMAD.MOV.U32 R33, RZ, RZ, R23 ;  /* 0x000000ffff217224 */ /* 0x002fe200078e0017 */
[----:B------:R-:W-:Y:S02]  /*33490*/  LEA.HI.X.SX32 R23, R35, R250, 0x2, P5 ;  /* 0x000000fa23177211 */ /* 0x000fe400028f16ff */
[----:B------:R-:W3:Y:S04]  /*334a0*/  LDL.LU R35, [R1+0xf5c] ;  /* 0x000f5c0001237983 */ /* 0x000ee80000300800 */
[----:B------:R1:W-:Y:S01]  /*334b0*/  STL.64 [R1+0x47e8], R22 ;  /* 0x0047e81601007387 */ /* 0x0003e20000100a00 */
[----:B------:R-:W-:-:S04]  /*334c0*/  LEA R20, P6, R239, R0, 0x2 ;  /* 0x00000000ef147211 */ /* 0x000fc800078c10ff */
[----:B------:R-:W-:Y:S02]  /*334d0*/  LEA.HI.X.SX32 R21, R239, R250, 0x2, P6 ;  /* 0x000000faef157211 */ /* 0x000fe400030f16ff */
[-C--:B-1----:R-:W-:Y:S01]  /*334e0*/  LEA R22, P5, R240, R0.reuse, 0x2 ;  /* 0x00000000f0167211 */ /* 0x082fe200078a10ff */
[----:B------:R-:W-:Y:S02]  /*334f0*/  IMAD.MOV.U32 R23, RZ, RZ, R240 ;  /* 0x000000ffff177224 */ /* 0x000fe400078e00f0 */
[----:B------:R-:W3:Y:S04]  /*33500*/  LDL.LU R240, [R1+0xf58] ;  /* 0x000f580001f07983 */ /* 0x000ee80000300800 */
[----:B------:R-:W3:Y:S01]  /*33510*/  LDL.LU R239, [R1+0xf54] ;  /* 0x000f540001ef7983 */ /* 0x000ee20000300800 */
[----:B------:R-:W-:-:S03]  /*33520*/  LEA R32, P2, R16, R0, 0x2 ;  /* 0x0000000010207211 */ /* 0x000fc600078410ff */
[----:B------:R1:W-:Y:S02]  /*33530*/  STL.64 [R1+0x47e0], R20 ;  /* 0x0047e01401007387 */ /* 0x0003e40000100a00 */
[----:B-1----:R-:W-:Y:S02]  /*33540*/  MOV R21, R33 ;  /* 0x0000002100157202 */ /* 0x002fe40000000f00 */
[-C--:B------:R-:W-:Y:S02]  /*33550*/  LEA.HI.X.SX32 R33, R16, R250.reuse, 0x2, P2 ;  /* 0x000000fa10217211 */ /* 0x080fe400010f16ff */
[----:B------:R-:W3:Y:S01]  /*33560*/  LDL.LU R16, [R1+0xf50] ;  /* 0x000f500001107983 */ /* 0x000ee20000300800 */
[----:B------:R-:W-:-:S03]  /*33570*/  LEA.HI.X.SX32 R23, R23, R250, 0x2, P5 ;  /* 0x000000fa17177211 */ /* 0x000fc600028f16ff */
[----:B------:R1:W-:Y:S04]  /*33580*/  STL.64 [R1+0x47d8], R32 ;  /* 0x0047d82001007387 */ /* 0x0003e80000100a00 */
[----:B------:R-:W-:Y:S01]  /*33590*/  STL.64 [R1+0x47d0], R22 ;  /* 0x0047d01601007387 */ /* 0x000fe20000100a00 */
[----:B-1----:R-:W-:Y:S01]  /*335a0*/  IMAD.MOV.U32 R33, RZ, RZ, R21 ;  /* 0x000000ffff217224 */ /* 0x002fe200078e0015 */
[----:B----4-:R-:W-:-:S04]  /*335b0*/  LEA R20, P6, R24, R0, 0x2 ;  /* 0x0000000018147211 */ /* 0x010fc800078c10ff */
[----:B------:R-:W-:Y:S02]  /*335c0*/  LEA.HI.X.SX32 R21, R24, R250, 0x2, P6 ;  /* 0x000000fa18157211 */ /* 0x000fe400030f16ff */
[----:B------:R-:W4:Y:S01]  /*335d0*/  LDL.LU R24, [R1+0x8da4] ;  /* 0x008da40001187983 */ /* 0x000f220000300800 */
[----:B------:R-:W-:-:S03]  /*335e0*/  LEA R32, P2, R31, R0, 0x2 ;  /* 0x000000001f207211 */ /* 0x000fc600078410ff */
[----:B------:R1:W-:Y:S02]  /*335f0*/  STL.64 [R1+0x47c8], R20 ;  /* 0x0047c81401007387 */ /* 0x0003e40000100a00 */
[----:B-1----:R-:W-:Y:S01]  /*33600*/  IMAD.MOV.U32 R21, RZ, RZ, R33 ;  /* 0x000000ffff157224 */ /* 0x002fe200078e0021 */
[----:B------:R-:W-:-:S05]  /*33610*/  LEA.HI.X.SX32 R33, R31, R250, 0x2, P2 ;  /* 0x000000fa1f217211 */ /* 0x000fca00010f16ff */
[----:B------:R1:W-:Y:S04]  /*33620*/  STL.64 [R1+0x47c0], R32 ;  /* 0x0047c02001007387 */ /* 0x0003e80000100a00 */
[----:B------:R-:W4:Y:S01]  /*33630*/  LDL.LU R31, [R1+0xf44] ;  /* 0x000f4400011f7983 */ /* 0x000f220000300800 */
[----:B-1----:R-:W-:Y:S02]  /*33640*/  IMAD.MOV.U32 R33, RZ, RZ, R18 ;  /* 0x000000ffff217224 */ /* 0x002fe400078e0012 */
[----:B------:R-:W-:Y:S02]  /*33650*/  IMAD.MOV.U32 R18, RZ, RZ, R245 ;  /* 0x000000ffff127224 */ /* 0x000fe400078e00f5 */
[----:B------:R-:W4:Y:S01]  /*33660*/  LDL.LU R245, [R1+0xf40] ;  /* 0x000f400001f57983 */ /* 0x000f220000300800 */
[----:B------:R-:W-:-:S04]  /*33670*/  LEA R22, P5, R17, R0, 0x2 ;  /* 0x0000000011167211 */ /* 0x000fc800078a10ff */
[----:B------:R-:W-:-:S05]  /*33680*/  LEA.HI.X.SX32 R23, R17, R250, 0x2, P5 ;  /* 0x000000fa11177211 */ /* 0x000fca00028f16ff */
[----:B------:R1:W-:Y:S04]  /*33690*/  STL.64 [R1+0x47b8], R22 ;  /* 0x0047b81601007387 */ /* 0x0003e80000100a00 */
[----:B------:R-:W4:Y:S01]  /*336a0*/  LDL.LU R17, [R1+0xf3c] ;  /* 0x000f3c0001117983 */ /* 0x000f220000300800 */
[-C--:B--2---:R-:W-:Y:S02]  /*336b0*/  LEA R20, P6, R238, R0.reuse, 0x2 ;  /* 0x00000000ee147211 */ /* 0x084fe400078c10ff */
[----:B---3--:R-:W-:Y:S02]  /*336c0*/  LEA R32, P2, R34, R0, 0x2 ;  /* 0x0000000022207211 */ /* 0x008fe400078410ff */
[----:B-1----:R-:W-:Y:S02]  /*336d0*/  MOV R23, R21 ;  /* 0x0000001500177202 */ /* 0x002fe40000000f00 */
[----:B------:R-:W-:-:S02]  /*336e0*/  LEA.HI.X.SX32 R21, R238, R250, 0x2, P6 ;  /* 0x000000faee157211 */ /* 0x000fc400030f16ff */
[----:B------:R-:W2:Y:S04]  /*336f0*/  LDL.LU R238, [R1+0x8da0] ;  /* 0x008da00001ee7983 */ /* 0x000ea80000300800 */
[----:B------:R1:W-:Y:S01]  /*33700*/  STL.64 [R1+0x47b0], R20 ;  /* 0x0047b01401007387 */ /* 0x0003e20000100a00 */
[----:B------:R-:W-:Y:S01]  /*33710*/  LEA R22, P5, R19, R0, 0x2 ;  /* 0x0000000013167211 */ /* 0x000fe200078a10ff */
[----:B-1----:R-:W-:Y:S01]  /*33720*/  IMAD.MOV.U32 R21, RZ, RZ, R33 ;  /* 0x000000ffff157224 */ /* 0x002fe200078e0021 */
[----:B------:R-:W-:Y:S02]  /*33730*/  LEA.HI.X.SX32 R33, R34, R250, 0x2, P2 ;  /* 0x000000fa22217211 */ /* 0x000fe400010f16ff */
[----:B------:R-:W3:Y:S04]  /*33740*/  LDL.LU R34, [R1+0xf38] ;  /* 0x000f380001227983 */ /* 0x000ee80000300800 */
[----:B------:R1:W-:Y:S01]  /*33750*/  STL.64 [R1+0x47a8], R32 ;  /* 0x0047a82001007387 */ /* 0x0003e20000100a00 */
[----:B------:R-:W-:-:S02]  /*33760*/  LEA R20, P6, R30, R0, 0x2 ;  /* 0x000000001e147211 */ /* 0x000fc400078c10ff */
[----:B-1----:R-:W-:Y:S01]  /*33770*/  LEA R32, P2, R23, R0, 0x2 ;  /* 0x0000000017207211 */ /* 0x002fe200078410ff */
[----:B------:R-:W-:Y:S01]  /*33780*/  IMAD.MOV.U32 R33, RZ, RZ, R23 ;  /* 0x000000ffff217224 */ /* 0x000fe200078e0017 */
[-C--:B------:R-:W-:Y:S02]  /*33790*/  LEA.HI.X.SX32 R23, R19, R250.reuse, 0x2, P5 ;  /* 0x000000fa13177211 */ /* 0x080fe400028f16ff */
[----:B------:R-:W2:Y:S04]  /*337a0*/  LDL.LU R19, [R1+0xf34] ;  /* 0x000f340001137983 */ /* 0x000ea80000300800 */
[----:B------:R1:W-:Y:S01]  /*337b0*/  STL.64 [R1+0x47a0], R22 ;  /* 0x0047a01601007387 */ /* 0x0003e20000100a00 */
[-C--:B------:R-:W-:Y:S01]  /*337c0*/  LEA.HI.X.SX32 R33, R33, R250.reuse, 0x2, P2 ;  /* 0x000000fa21217211 */ /* 0x080fe200010f16ff */
[----:B-1----:R-:W-:Y:S01]  /*337d0*/  IMAD.MOV.U32 R23, RZ, RZ, R21 ;  /* 0x000000ffff177224 */ /* 0x002fe200078e0015 */
[----:B------:R-:W-:-:S02]  /*337e0*/  LEA.HI.X.SX32 R21, R30, R250, 0x2, P6 ;  /* 0x000000fa1e157211 */ /* 0x000fc400030f16ff */
[CC--:B------:R-:W-:Y:S01]  /*337f0*/  LEA R22, P5, R35.reuse, R0.reuse, 0x2 ;  /* 0x0000000023167211 */ /* 0x0c0fe200078a10ff */
[----:B------:R-:W2:Y:S04]  /*33800*/  LDL.LU R30, [R1+0xf30] ;  /* 0x000f3000011e7983 */ /* 0x000ea80000300800 */
[----:B------:R1:W-:Y:S04]  /*33810*/  STL.64 [R1+0x4798], R20 ;  /* 0x0047981401007387 */ /* 0x0003e80000100a00 */
[----:B------:R1:W-:Y:S02]  /*33820*/  STL.64 [R1+0x4790], R32 ;  /* 0x0047902001007387 */ /* 0x0003e40000100a00 */
[----:B-1----:R-:W-:Y:S01]  /*33830*/  LEA R20, P6, R240, R0, 0x2 ;  /* 0x00000000f0147211 */ /* 0x002fe200078c10ff */
[----:B------:R-:W-:Y:S01]  /*33840*/  IMAD.MOV.U32 R33, RZ, RZ, R23 ;  /* 0x000000ffff217224 */ /* 0x000fe200078e0017 */
[----:B------:R-:W-:-:S02]  /*33850*/  LEA.HI.X.SX32 R23, R35, R250, 0x2, P5 ;  /* 0x000000fa23177211 */ /* 0x000fc400028f16ff */
[----:B------:R-:W2:Y:S01]  /*33860*/  LDL.LU R35, [R1+0xf2c] ;  /* 0x000f2c0001237983 */ /* 0x000ea20000300800 */
[----:B------:R-:W-:Y:S02]  /*33870*/  LEA.HI.X.SX32 R21, R240, R250, 0x2, P6 ;  /* 0x000000faf0157211 */ /* 0x000fe400030f16ff */
[-C--:B------:R-:W-:Y:S01]  /*33880*/  LEA R32, P2, R239, R0.reuse, 0x2 ;  /* 0x00000000ef207211 */ /* 0x080fe200078410ff */
[----:B------:R-:W-:Y:S04]  /*33890*/  STL.64 [R1+0x4788], R22 ;  /* 0x0047881601007387 */ /* 0x000fe80000100a00 */
[----:B------:R-:W2:Y:S04]  /*338a0*/  LDL.LU R240, [R1+0xf28] ;  /* 0x000f280001f07983 */ /* 0x000ea80000300800 */
[----:B------:R1:W-:Y:S02]  /*338b0*/  STL.64 [R1+0x4780], R20 ;  /* 0x0047801401007387 */ /* 0x0003e40000100a00 */
[----:B-1----:R-:W-:-:S02]  /*338c0*/  LEA R20, P6, R33, R0, 0x2 ;  /* 0x0000000021147211 */ /* 0x002fc400078c10ff */
[----:B------:R-:W-:Y:S02]  /*338d0*/  MOV R21, R33 ;  /* 0x0000002100157202 */ /* 0x000fe40000000f00 */
[----:B------:R-:W-:Y:S02]  /*338e0*/  LEA.HI.X.SX32 R33, R239, R250, 0x2, P2 ;  /* 0x000000faef217211 */ /* 0x000fe400010f16ff */
[----:B------:R-:W2:Y:S01]  /*338f0*/  LDL.LU R239, [R1+0xf24] ;  /* 0x000f240001ef7983 */ /* 0x000ea20000300800 */
[----:B------:R-:W-:-:S03]  /*33900*/  LEA R22, P5, R16, R0, 0x2 ;  /* 0x0000000010167211 */ /* 0x000fc600078a10ff */
[----:B------:R1:W-:Y:S01]  /*33910*/  STL.64 [R1+0x4778], R32 ;  /* 0x0047782001007387 */ /* 0x0003e20000100a00 */
[----:B------:R-:W-:Y:S02]  /*33920*/  LEA.HI.X.SX32 R23, R16, R250, 0x2, P5 ;  /* 0x000000fa10177211 */ /* 0x000fe400028f16ff */
[----:B-1----:R-:W-:Y:S01]  /*33930*/  LEA R32, P2, R18, R0, 0x2 ;  /* 0x0000000012207211 */ /* 0x002fe200078410ff */
[----:B------:R-:W-:Y:S02]  /*33940*/  IMAD.MOV.U32 R33, RZ, RZ, R18 ;  /* 0x000000ffff217224 */ /* 0x000fe400078e0012 */
[----:B------:R-:W2:Y:S04]  /*33950*/  LDL.LU R18, [R1+0xf20] ;  /* 0x000f200001127983 */ /* 0x000ea80000300800 */
[----:B------:R-:W2:Y:S01]  /*33960*/  LDL.LU R16, [R1+0xf1c] ;  /* 0x000f1c0001107983 */ /* 0x000ea20000300800 */
[----:B------:R-:W-:-:S02]  /*33970*/  LEA.HI.X.SX32 R21, R21, R250, 0x2, P6 ;  /* 0x000000fa15157211 */ /* 0x000fc400030f16ff */
[----:B------:R-:W-:Y:S01]  /*33980*/  LEA.HI.X.SX32 R33, R33, R250, 0x2, P2 ;  /* 0x000000fa21217211 */ /* 0x000fe200010f16ff */
[----:B------:R4:W-:Y:S04]  /*33990*/  STL.64 [R1+0x4770], R22 ;  /* 0x0047701601007387 */ /* 0x0009e80000100a00 */
[----:B------:R1:W-:Y:S04]  /*339a0*/  STL.64 [R1+0x4768], R20 ;  /* 0x0047681401007387 */ /* 0x0003e80000100a00 */
[----:B------:R-:W-:Y:S01]  /*339b0*/  STL.64 [R1+0x4760], R32 ;  /* 0x0047602001007387 */ /* 0x000fe20000100a00 */
[----:B----4-:R-:W-:-:S04]  /*339c0*/  LEA R22, P5, R31, R0, 0x2 ;  /* 0x000000001f167211 */ /* 0x010fc800078a10ff */
[----:B------:R-:W-:Y:S02]  /*339d0*/  LEA.HI.X.SX32 R23, R31, R250, 0x2, P5 ;  /* 0x000000fa1f177211 */ /* 0x000fe400028f16ff */
[----:B------:R-:W4:Y:S01]  /*339e0*/  LDL.LU R31, [R1+0xf14] ;  /* 0x000f1400011f7983 */ /* 0x000f220000300800 */
[----:B-1----:R-:W-:-:S03]  /*339f0*/  LEA R20, P6, R245, R0, 0x2 ;  /* 0x00000000f5147211 */ /* 0x002fc600078c10ff */
[----:B------:R1:W-:Y:S01]  /*33a00*/  STL.64 [R1+0x4758], R22 ;  /* 0x0047581601007387 */ /* 0x0003e20000100a00 */
[----:B------:R-:W-:-:S03]  /*33a10*/  LEA.HI.X.SX32 R21, R245, R250, 0x2, P6 ;  /* 0x000000faf5157211 */ /* 0x000fc600030f16ff */
[----:B------:R-:W4:Y:S01]  /*33a20*/  LDL.LU R245, [R1+0xf10] ;  /* 0x000f100001f57983 */ /* 0x000f220000300800 */
[----:B-1----:R-:W-:-:S03]  /*33a30*/  IMAD.MOV.U32 R23, RZ, RZ, R15 ;  /* 0x000000ffff177224 */ /* 0x002fc600078e000f */
[----:B------:R-:W4:Y:S01]  /*33a40*/  LDL.LU R15, [R1+0xf0c] ;  /* 0x000f0c00010f7983 */ /* 0x000f220000300800 */
[----:B------:R-:W-:-:S03]  /*33a50*/  LEA R32, P2, R17, R0, 0x2 ;  /* 0x0000000011207211 */ /* 0x000fc600078410ff */
[----:B------:R-:W-:Y:S01]  /*33a60*/  STL.64 [R1+0x4750], R20 ;  /* 0x0047501401007387 */ /* 0x000fe20000100a00 */
[----:B------:R-:W-:-:S03]  /*33a70*/  LEA.HI.X.SX32 R33, R17, R250, 0x2, P2 ;  /* 0x000000fa11217211 */ /* 0x000fc600010f16ff */
[----:B------:R-:W4:Y:S04]  /*33a80*/  LDL.LU R17, [R1+0xf08] ;  /* 0x000f080001117983 */ /* 0x000f280000300800 */
[----:B------:R1:W-:Y:S02]  /*33a90*/  STL.64 [R1+0x4748], R32 ;  /* 0x0047482001007387 */ /* 0x0003e40000100a00 */
[----:B-1----:R-:W-:Y:S01]  /*33aa0*/  IMAD.MOV.U32 R33, RZ, RZ, R23 ;  /* 0x000000ffff217224 */ /* 0x002fe200078e0017 */
[----:B---3--:R-:W-:-:S04]  /*33ab0*/  LEA R22, P5, R34, R0, 0x2 ;  /* 0x0000000022167211 */ /* 0x008fc800078a10ff */
[----:B------:R-:W-:Y:S02]  /*33ac0*/  LEA.HI.X.SX32 R23, R34, R250, 0x2, P5 ;  /* 0x000000fa22177211 */ /* 0x000fe400028f16ff */
[----:B------:R-:W3:Y:S04]  /*33ad0*/  LDL.LU R34, [R1+0xf04] ;  /* 0x000f040001227983 */ /* 0x000ee80000300800 */
[----:B------:R-:W-:Y:S01]  /*33ae0*/  STL.64 [R1+0x4740], R22 ;  /* 0x0047401601007387 */ /* 0x000fe20000100a00 */
[----:B--2---:R-:W-:-:S04]  /*33af0*/  LEA R20, P6, R19, R0, 0x2 ;  /* 0x0000000013147211 */ /* 0x004fc800078c10ff */
[----:B------:R-:W-:Y:S02]  /*33b00*/  LEA.HI.X.SX32 R21, R19, R250, 0x2, P6 ;  /* 0x000000fa13157211 */ /* 0x000fe400030f16ff */
[----:B------:R-:W2:Y:S04]  /*33b10*/  LDL.LU R19, [R1+0xf00] ;  /* 0x000f000001137983 */ /* 0x000ea80000300800 */
[----:B------:R1:W-:Y:S01]  /*33b20*/  STL.64 [R1+0x4738], R20 ;  /* 0x0047381401007387 */ /* 0x0003e20000100a00 */
[----:B------:R-:W-:Y:S01]  /*33b30*/  LEA R32, P2, R30, R0, 0x2 ;  /* 0x000000001e207211 */ /* 0x000fe200078410ff */
[----:B-1----:R-:W-:-:S03]  /*33b40*/  IMAD.MOV.U32 R21, RZ, RZ, R33 ;  /* 0x000000ffff157224 */ /* 0x002fc600078e0021 */
[----:B------:R-:W-:Y:S02]  /*33b50*/  LEA.HI.X.SX32 R33, R30, R250, 0x2, P2 ;  /* 0x000000fa1e217211 */ /* 0x000fe400010f16ff */
[----:B------:R-:W2:Y:S04]  /*33b60*/  LDL.LU R30, [R1+0xefc] ;  /* 0x000efc00011e7983 */ /* 0x000ea80000300800 */
[----:B------:R-:W-:Y:S01]  /*33b70*/  STL.64 [R1+0x4730], R32 ;  /* 0x0047302001007387 */ /* 0x000fe20000100a00 */
[----:B------:R-:W-:-:S04]  /*33b80*/  LEA R22, P5, R35, R0, 0x2 ;  /* 0x0000000023167211 */ /* 0x000fc800078a10ff */
[----:B------:R-:W-:Y:S02]  /*33b90*/  LEA.HI.X.SX32 R23, R35, R250, 0x2, P5 ;  /* 0x000000fa23177211 */ /* 0x000fe400028f16ff */
[----:B------:R-:W2:Y:S01]  /*33ba0*/  LDL.LU R35, [R1+0xef8] ;  /* 0x000ef80001237983 */ /* 0x000ea20000300800 */
[----:B------:R-:W-:-:S03]  /*33bb0*/  LEA R20, P6, R240, R0, 0x2 ;  /* 0x00000000f0147211 */ /* 0x000fc600078c10ff */
[----:B------:R1:W-:Y:S02]  /*33bc0*/  STL.64 [R1+0x4728], R22 ;  /* 0x0047281601007387 */ /* 0x0003e40000100a00 */
[----:B-1----:R-:W-:Y:S02]  /*33bd0*/  MOV R23, R21 ;  /* 0x0000001500177202 */ /* 0x002fe40000000f00 */
[----:B------:R-:W-:Y:S02]  /*33be0*/  LEA.HI.X.SX32 R21, R240, R250, 0x2, P6 ;  /* 0x000000faf0157211 */ /* 0x000fe400030f16ff */
[----:B------:R-:W2:Y:S01]  /*33bf0*/  LDL.LU R240, [R1+0xef4] ;  /* 0x000ef40001f07983 */ /* 0x000ea20000300800 */
[----:B------:R-:W-:-:S03]  /*33c00*/  LEA R32, P2, R239, R0, 0x2 ;  /* 0x00000000ef207211 */ /* 0x000fc600078410ff */
[----:B------:R-:W-:Y:S01]  /*33c10*/  STL.64 [R1+0x4720], R20 ;  /* 0x0047201401007387 */ /* 0x000fe20000100a00 */
[----:B------:R-:W-:-:S03]  /*33c20*/  LEA.HI.X.SX32 R33, R239, R250, 0x2, P2 ;  /* 0x000000faef217211 */ /* 0x000fc600010f16ff */
[----:B------:R-:W2:Y:S04]  /*33c30*/  LDL.LU R239, [R1+0xef0] ;  /* 0x000ef00001ef7983 */ /* 0x000ea80000300800 */
[----:B------:R1:W-:Y:S01]  /*33c40*/  STL.64 [R1+0x4718], R32 ;  /* 0x0047182001007387 */ /* 0x0003e20000100a00 */
[CC--:B------:R-:W-:Y:S02]  /*33c50*/  LEA R22, P5, R18.reuse, R0.reuse, 0x2 ;  /* 0x0000000012167211 */ /* 0x0c0fe400078a10ff */
[----:B-1----:R-:W-:Y:S01]  /*33c60*/  LEA R32, P2, R23, R0, 0x2 ;  /* 0x0000000017207211 */ /* 0x002fe200078410ff */
[----:B------:R-:W-:Y:S01]  /*33c70*/  IMAD.MOV.U32 R33, RZ, RZ, R23 ;  /* 0x000000ffff217224 */ /* 0x000fe200078e0017 */
[----:B------:R-:W-:Y:S01]  /*33c80*/  LEA.HI.X.SX32 R23, R18, R250, 0x2, P5 ;  /* 0x000000fa12177211 */ /* 0x000fe200028f16ff */
[----:B------:R-:W-:Y:S01]  /*33c90*/  IMAD.MOV.U32 R18, RZ, RZ, R242 ;  /* 0x000000ffff127224 */ /* 0x000fe200078e00f2 */
[C---:B------:R-:W-:Y:S01]  /*33ca0*/  LEA R20, P6, R16.reuse, R0, 0x2 ;  /* 0x0000000010147211 */ /* 0x040fe200078c10ff */
[----:B------:R-:W2:Y:S03]  /*33cb0*/  LDL.LU R242, [R1+0xeec] ;  /* 0x000eec0001f27983 */ /* 0x000ea60000300800 */
[----:B------:R-:W-:Y:S01]  /*33cc0*/  LEA.HI.X.SX32 R21, R16, R250, 0x2, P6 ;  /* 0x000000fa10157211 */ /* 0x000fe200030f16ff */
[----:B------:R4:W-:Y:S01]  /*33cd0*/  STL.64 [R1+0x4710], R22 ;  /* 0x0047101601007387 */ /* 0x0009e20000100a00 */
[----:B------:R-:W-:-:S03]  /*33ce0*/  IMAD.MOV.U32 R16, RZ, RZ, R243 ;  /* 0x000000ffff107224 */ /* 0x000fc600078e00f3 */
[----:B------:R-:W2:Y:S01]  /*33cf0*/  LDL.LU R243, [R1+0xee8] ;  /* 0x000ee80001f37983 */ /* 0x000ea20000300800 */
[----:B------:R-:W-:-:S03]  /*33d00*/  LEA.HI.X.SX32 R33, R33, R250, 0x2, P2 ;  /* 0x000000fa21217211 */ /* 0x000fc600010f16ff */
[----:B------:R1:W-:Y:S04]  /*33d10*/  STL.64 [R1+0x4708], R20 ;  /* 0x0047081401007387 */ /* 0x0003e80000100a00 */
[----:B------:R1:W-:Y:S01]  /*33d20*/  STL.64 [R1+0x4700], R32 ;  /* 0x0047002001007387 */ /* 0x0003e20000100a00 */
[----:B----4-:R-:W-:-:S04]  /*33d30*/  LEA R22, P5, R31, R0, 0x2 ;  /* 0x000000001f167211 */ /* 0x010fc800078a10ff */
[----:B------:R-:W-:Y:S02]  /*33d40*/  LEA.HI.X.SX32 R23, R31, R250, 0x2, P5 ;  /* 0x000000fa1f177211 */ /* 0x000fe400028f16ff */
[----:B-1----:R-:W-:-:S03]  /*33d50*/  LEA R20, P6, R245, R0, 0x2 ;  /* 0x00000000f5147211 */ /* 0x002fc600078c10ff */
[----:B------:R1:W-:Y:S01]  /*33d60*/  STL.64 [R1+0x46f8], R22 ;  /* 0x0046f81601007387 */ /* 0x0003e20000100a00 */
[----:B------:R-:W-:-:S03]  /*33d70*/  LEA.HI.X.SX32 R21, R245, R250, 0x2, P6 ;  /* 0x000000faf5157211 */ /* 0x000fc600030f16ff */
[----:B------:R-:W4:Y:S01]  /*33d80*/  LDL.LU R245, [R1+0xee0] ;  /* 0x000ee00001f57983 */ /* 0x000f220000300800 */
[----:B------:R-:W-:-:S03]  /*33d90*/  LEA R32, P2, R15, R0, 0x2 ;  /* 0x000000000f207211 */ /* 0x000fc600078410ff */
[----:B------:R3:W-:Y:S01]  /*33da0*/  STL.64 [R1+0x46f0], R20 ;  /* 0x0046f01401007387 */ /* 0x0007e20000100a00 */
[----:B------:R-:W-:-:S03]  /*33db0*/  LEA.HI.X.SX32 R33, R15, R250, 0x2, P2 ;  /* 0x000000fa0f217211 */ /* 0x000fc600010f16ff */
[----:B------:R-:W4:Y:S01]  /*33dc0*/  LDL.LU R15, [R1+0xedc] ;  /* 0x000edc00010f7983 */ /* 0x000f220000300800 */
[----:B-1----:R-:W-:-:S03]  /*33dd0*/  LEA R22, P5, R17, R0, 0x2 ;  /* 0x0000000011167211 */ /* 0x002fc600078a10ff */
[----:B------:R2:W-:Y:S01]  /*33de0*/  STL.64 [R1+0x46d8], R32 ;  /* 0x0046d82001007387 */ /* 0x0005e20000100a00 */
[----:B------:R-:W-:-:S03]  /*33df0*/  LEA.HI.X.SX32 R23, R17, R250, 0x2, P5 ;  /* 0x000000fa11177211 */ /* 0x000fc600028f16ff */
[----:B------:R-:W4:Y:S04]  /*33e00*/  LDL.LU R17, [R1+0xed8] ;  /* 0x000ed80001117983 */ /* 0x000f280000300800 */
[----:B------:R1:W-:Y:S04]  /*33e10*/  STL.64 [R1+0x46d0], R22 ;  /* 0x0046d01601007387 */ /* 0x0003e80000100a00 */
[----:B------:R-:W4:Y:S01]  /*33e20*/  LDL.LU R31, [R1+0xed4] ;  /* 0x000ed400011f7983 */ /* 0x000f220000300800 */
[----:B---3--:R-:W-:-:S04]  /*33e30*/  LEA R20, P6, R34, R0, 0x2 ;  /* 0x0000000022147211 */ /* 0x008fc800078c10ff */
[----:B------:R-:W-:-:S05]  /*33e40*/  LEA.HI.X.SX32 R21, R34, R250, 0x2, P6 ;  /* 0x000000fa22157211 */ /* 0x000fca00030f16ff */
[----:B------:R3:W-:Y:S01]  /*33e50*/  STL.64 [R1+0x46b8], R20 ;  /* 0x0046b81401007387 */ /* 0x0007e20000100a00 */
[----:B--2---:R-:W-:-:S04]  /*33e60*/  LEA R32, P2, R19, R0, 0x2 ;  /* 0x0000000013207211 */ /* 0x004fc800078410ff */
[----:B------:R-:W-:Y:S02]  /*33e70*/  LEA.HI.X.SX32 R33, R19, R250, 0x2, P2 ;  /* 0x000000fa13217211 */ /* 0x000fe400010f16ff */
[----:B------:R-:W2:Y:S04]  /*33e80*/  LDL.LU R19, [R1+0xed0] ;  /* 0x000ed00001137983 */ /* 0x000ea80000300800 */
[----:B------:R-:W2:Y:S01]  /*33e90*/  LDL.LU R34, [R1+0xecc] ;  /* 0x000ecc0001227983 */ /* 0x000ea20000300800 */
[----:B-1----:R-:W-:-:S03]  /*33ea0*/  LEA R22, P5, R30, R0, 0x2 ;  /* 0x000000001e167211 */ /* 0x002fc600078a10ff */
[----:B------:R1:W-:Y:S01]  /*33eb0*/  STL.64 [R1+0x46b0], R32 ;  /* 0x0046b02001007387 */ /* 0x0003e20000100a00 */
[----:B------:R-:W-:-:S03]  /*33ec0*/  LEA.HI.X.SX32 R23, R30, R250, 0x2, P5 ;  /* 0x000000fa1e177211 */ /* 0x000fc600028f16ff */
[----:B------:R-:W2:Y:S04]  /*33ed0*/  LDL.LU R30, [R1+0xec8] ;  /* 0x000ec800011e7983 */ /* 0x000ea80000300800 */
[----:B------:R-:W-:Y:S01]  /*33ee0*/  STL.64 [R1+0x4698], R22 ;  /* 0x0046981601007387 */ /* 0x000fe20000100a00 */
[----:B---3--:R-:W-:-:S04]  /*33ef0*/  LEA R20, P6, R35, R0, 0x2 ;  /* 0x0000000023147211 */ /* 0x008fc800078c10ff */
[----:B------:R-:W-:Y:S02]  /*33f00*/  LEA.HI.X.SX32 R21, R35, R250, 0x2, P6 ;  /* 0x000000fa23157211 */ /* 0x000fe400030f16ff */
[----:B------:R-:W3:Y:S04]  /*33f10*/  LDL.LU R35, [R1+0xec4] ;  /* 0x000ec40001237983 */ /* 0x000ee80000300800 */
[----:B------:R1:W-:Y:S02]  /*33f20*/  STL.64 [R1+0x4690], R20 ;  /* 0x0046901401007387 */ /* 0x0003e40000100a00 */
[C---:B-1----:R-:W-:Y:S01]  /*33f30*/  LEA R32, P2, R240.reuse, R0, 0x2 ;  /* 0x00000000f0207211 */ /* 0x042fe200078410ff */
[----:B------:R-:W-:Y:S02]  /*33f40*/  IMAD.MOV.U32 R21, RZ, RZ, R16 ;  /* 0x000000ffff157224 */ /* 0x000fe400078e0010 */
[----:B------:R-:W3:Y:S01]  /*33f50*/  LDL.LU R16, [R1+0xec0] ;  /* 0x000ec00001107983 */ /* 0x000ee20000300800 */
[----:B------:R-:W-:-:S03]  /*33f60*/  LEA.HI.X.SX32 R33, R240, R250, 0x2, P2 ;  /* 0x000000faf0217211 */ /* 0x000fc600010f16ff */
[----:B------:R-:W3:Y:S01]  /*33f70*/  LDL.LU R240, [R1+0xebc] ;  /* 0x000ebc0001f07983 */ /* 0x000ee20000300800 */
[----:B------:R-:W-:-:S03]  /*33f80*/  LEA R22, P5, R239, R0, 0x2 ;  /* 0x00000000ef167211 */ /* 0x000fc600078a10ff */
[----:B------:R-:W-:Y:S01]  /*33f90*/  STL.64 [R1+0x4678], R32 ;  /* 0x0046782001007387 */ /* 0x000fe20000100a00 */
[----:B------:R-:W-:-:S03]  /*33fa0*/  LEA.HI.X.SX32 R23, R239, R250, 0x2, P5 ;  /* 0x000000faef177211 */ /* 0x000fc600028f16ff */
[----:B------:R-:W3:Y:S04]  /*33fb0*/  LDL.LU R239, [R1+0xeb8] ;  /* 0x000eb80001ef7983 */ /* 0x000ee80000300800 */
[----:B------:R1:W-:Y:S01]  /*33fc0*/  STL.64 [R1+0x4670], R22 ;  /* 0x0046701601007387 */ /* 0x0003e20000100a00 */
[CC--:B------:R-:W-:Y:S02]  /*33fd0*/  LEA R20, P6, R242.reuse, R0.reuse, 0x2 ;  /* 0x00000000f2147211 */ /* 0x0c0fe400078c10ff */
[----:B-1----:R-:W-:Y:S02]  /*33fe0*/  LEA R22, P5, R21, R0, 0x2 ;  /* 0x0000000015167211 */ /* 0x002fe400078a10ff */
[----:B------:R-:W-:Y:S02]  /*33ff0*/  MOV R23, R21 ;  /* 0x0000001500177202 */ /* 0x000fe40000000f00 */
[----:B------:R-:W-:Y:S01]  /*34000*/  LEA.HI.X.SX32 R21, R242, R250, 0x2, P6 ;  /* 0x000000faf2157211 */ /* 0x000fe200030f16ff */
[----:B------:R-:W-:Y:S01]  /*34010*/  IMAD.MOV.U32 R242, RZ, RZ, R241 ;  /* 0x000000fffff27224 */ /* 0x000fe200078e00f1 */
[C---:B------:R-:W-:Y:S01]  /*34020*/  LEA R32, P2, R243.reuse, R0, 0x2 ;  /* 0x00000000f3207211 */ /* 0x040fe200078410ff */
[----:B------:R-:W3:Y:S03]  /*34030*/  LDL.LU R241, [R1+0xeb4] ;  /* 0x000eb40001f17983 */ /* 0x000ee60000300800 */
[-C--:B------:R-:W-:Y:S01]  /*34040*/  LEA.HI.X.SX32 R33, R243, R250.reuse, 0x2, P2 ;  /* 0x000000faf3217211 */ /* 0x080fe200010f16ff */
[----:B------:R4:W-:Y:S04]  /*34050*/  STL.64 [R1+0x4668], R20 ;  /* 0x0046681401007387 */ /* 0x0009e80000100a00 */
[----:B------:R-:W3:Y:S01]  /*34060*/  LDL.LU R243, [R1+0xeb0] ;  /* 0x000eb00001f37983 */ /* 0x000ee20000300800 */
[----:B------:R-:W-:-:S03]  /*34070*/  LEA.HI.X.SX32 R23, R23, R250, 0x2, P5 ;  /* 0x000000fa17177211 */ /* 0x000fc600028f16ff */
[----:B------:R1:W-:Y:S04]  /*34080*/  STL.64 [R1+0x4660], R32 ;  /* 0x0046602001007387 */ /* 0x0003e80000100a00 */
[----:B------:R1:W-:Y:S01]  /*34090*/  STL.64 [R1+0x4658], R22 ;  /* 0x0046581601007387 */ /* 0x0003e20000100a00 */
[----:B----4-:R-:W-:-:S04]  /*340a0*/  LEA R20, P6, R245, R0, 0x2 ;  /* 0x00000000f5147211 */ /* 0x010fc800078c10ff */
[----:B------:R-:W-:Y:S02]  /*340b0*/  LEA.HI.X.SX32 R21, R245, R250, 0x2, P6 ;  /* 0x000000faf5157211 */ /* 0x000fe400030f16ff */
[----:B------:R-:W4:Y:S01]  /*340c0*/  LDL.LU R245, [R1+0xeac] ;  /* 0x000eac0001f57983 */ /* 0x000f220000300800 */
        /* <DEDUP_REMOVED lines=10> */
[----:B------:R-:W-:-:S05]  /*34170*/  LEA.HI.X.SX32 R21, R31, R250, 0x2, P6 ;  /* 0x000000fa1f157211 */ /* 0x000fca00030f16ff */
[----:B------:R1:W-:Y:S01]  /*34180*/  STL.64 [R1+0x4638], R20 ;  /* 0x0046381401007387 */ /* 0x0003e20000100a00 */
[CC--:B--2---:R-:W-:Y:S02]  /*34190*/  LEA R32, P2, R19.reuse, R0.reuse, 0x2 ;  /* 0x0000000013207211 */ /* 0x0c4fe400078410ff */
[C---:B-1----:R-:W-:Y:S02]  /*341a0*/  LEA R22, P5, R34.reuse, R0, 0x2 ;  /* 0x0000000022167211 */ /* 0x042fe400078a10ff */
[-C--:B------:R-:W-:Y:S02]  /*341b0*/  LEA.HI.X.SX32 R33, R19, R250.reuse, 0x2, P2 ;  /* 0x000000fa13217211 */ /* 0x080fe400010f16ff */
[----:B------:R-:W-:-:S03]  /*341c0*/  LEA.HI.X.SX32 R23, R34, R250, 0x2, P5 ;  /* 0x000000fa22177211 */ /* 0x000fc600028f16ff */
[----:B------:R1:W-:Y:S01]  /*341d0*/  STL.64 [R1+0x4630], R32 ;  /* 0x0046302001007387 */ /* 0x0003e20000100a00 */
[----:B------:R-:W-:-:S03]  /*341e0*/  LEA R20, P6, R30, R0, 0x2 ;  /* 0x000000001e147211 */ /* 0x000fc600078c10ff */
[----:B-1----:R-:W2:Y:S01]  /*341f0*/  LDL.LU R32, [R1+0xea0] ;  /* 0x000ea00001207983 */ /* 0x002ea20000300800 */
[----:B------:R-:W-:-:S03]  /*34200*/  IMAD.MOV.U32 R33, RZ, RZ, R18 ;  /* 0x000000ffff217224 */ /* 0x000fc600078e0012 */
[----:B------:R-:W2:Y:S01]  /*34210*/  LDL.LU R34, [R1+0xe9c] ;  /* 0x000e9c0001227983 */ /* 0x000ea20000300800 */
[----:B------:R-:W-:-:S03]  /*34220*/  LEA.HI.X.SX32 R21, R30, R250, 0x2, P6 ;  /* 0x000000fa1e157211 */ /* 0x000fc600030f16ff */
[----:B------:R1:W-:Y:S04]  /*34230*/  STL.64 [R1+0x4628], R22 ;  /* 0x0046281601007387 */ /* 0x0003e80000100a00 */
[----:B------:R1:W-:Y:S01]  /*34240*/  STL.64 [R1+0x4620], R20 ;  /* 0x0046201401007387 */ /* 0x0003e20000100a00 */
[----:B---3--:R-:W-:-:S04]  /*34250*/  LEA R18, P2, R35, R0, 0x2 ;  /* 0x0000000023127211 */ /* 0x008fc800078410ff */
[----:B------:R-:W-:Y:S01]  /*34260*/  LEA.HI.X.SX32 R19, R35, R250, 0x2, P2 ;  /* 0x000000fa23137211 */ /* 0x000fe200010f16ff */
[----:B------:R-:W-:-:S04]  /*34270*/  IMAD.MOV.U32 R35, RZ, RZ, R242 ;  /* 0x000000ffff237224 */ /* 0x000fc800078e00f2 */
[----:B------:R3:W-:Y:S01]  /*34280*/  STL.64 [R1+0x4618], R18 ;  /* 0x0046181201007387 */ /* 0x0007e20000100a00 */
[----:B-1----:R-:W-:-:S04]  /*34290*/  LEA R22, P5, R16, R0, 0x2 ;  /* 0x0000000010167211 */ /* 0x002fc800078a10ff */
[----:B------:R-:W-:Y:S02]  /*342a0*/  LEA.HI.X.SX32 R23, R16, R250, 0x2, P5 ;  /* 0x000000fa10177211 */ /* 0x000fe400028f16ff */
[----:B------:R-:W-:-:S03]  /*342b0*/  LEA R20, P6, R240, R0, 0x2 ;  /* 0x00000000f0147211 */ /* 0x000fc600078c10ff */
[----:B------:R1:W-:Y:S01]  /*342c0*/  STL.64 [R1+0x4610], R22 ;  /* 0x0046101601007387 */ /* 0x0003e20000100a00 */
[----:B------:R-:W-:Y:S02]  /*342d0*/  LEA.HI.X.SX32 R21, R240, R250, 0x2, P6 ;  /* 0x000000faf0157211 */ /* 0x000fe400030f16ff */
[C---:B---3--:R-:W-:Y:S01]  /*342e0*/  LEA R18, P2, R239.reuse, R0, 0x2 ;  /* 0x00000000ef127211 */ /* 0x048fe200078410ff */
[----:B------:R-:W3:Y:S04]  /*342f0*/  LDL.LU R242, [R1+0xe90] ;  /* 0x000e900001f27983 */ /* 0x000ee80000300800 */
[----:B------:R-:W3:Y:S01]  /*34300*/  LDL.LU R240, [R1+0xe8c] ;  /* 0x000e8c0001f07983 */ /* 0x000ee20000300800 */
[----:B------:R-:W-:Y:S01]  /*34310*/  LEA.HI.X.SX32 R19, R239, R250, 0x2, P2 ;  /* 0x000000faef137211 */ /* 0x000fe200010f16ff */
[----:B------:R-:W-:-:S02]  /*34320*/  IMAD.MOV.U32 R16, RZ, RZ, R238 ;  /* 0x000000ffff107224 */ /* 0x000fc400078e00ee */
[----:B------:R1:W-:Y:S04]  /*34330*/  STL.64 [R1+0x4608], R20 ;  /* 0x0046081401007387 */ /* 0x0003e80000100a00 */
[----:B------:R-:W3:Y:S04]  /*34340*/  LDL.LU R238, [R1+0xe88] ;  /* 0x000e880001ee7983 */ /* 0x000ee80000300800 */
[----:B------:R4:W-:Y:S04]  /*34350*/  STL.64 [R1+0x4600], R18 ;  /* 0x0046001201007387 */ /* 0x0009e80000100a00 */
[----:B------:R-:W3:Y:S01]  /*34360*/  LDL.LU R239, [R1+0xe84] ;  /* 0x000e840001ef7983 */ /* 0x000ee20000300800 */
[----:B-1----:R-:W-:-:S04]  /*34370*/  LEA R22, P5, R241, R0, 0x2 ;  /* 0x00000000f1167211 */ /* 0x002fc800078a10ff */
[----:B------:R-:W-:Y:S02]  /*34380*/  LEA.HI.X.SX32 R23, R241, R250, 0x2, P5 ;  /* 0x000000faf1177211 */ /* 0x000fe400028f16ff */
[----:B------:R-:W3:Y:S01]  /*34390*/  LDL.LU R241, [R1+0xe80] ;  /* 0x000e800001f17983 */ /* 0x000ee20000300800 */
[----:B------:R-:W-:-:S03]  /*343a0*/  LEA R20, P6, R243, R0, 0x2 ;  /* 0x00000000f3147211 */ /* 0x000fc600078c10ff */
[----:B------:R1:W-:Y:S01]  /*343b0*/  STL.64 [R1+0x45f8], R22 ;  /* 0x0045f81601007387 */ /* 0x0003e20000100a00 */
[----:B------:R-:W-:-:S03]  /*343c0*/  LEA.HI.X.SX32 R21, R243, R250, 0x2, P6 ;  /* 0x000000faf3157211 */ /* 0x000fc600030f16ff */
[----:B------:R-:W3:Y:S04]  /*343d0*/  LDL.LU R243, [R1+0xe7c] ;  /* 0x000e7c0001f37983 */ /* 0x000ee80000300800 */
[----:B------:R-:W3:Y:S04]  /*343e0*/  LDL.LU R31, [R1+0xe78] ;  /* 0x000e7800011f7983 */ /* 0x000ee80000300800 */
[----:B------:R1:W-:Y:S04]  /*343f0*/  STL.64 [R1+0x45f0], R20 ;  /* 0x0045f01401007387 */ /* 0x0003e80000100a00 */
[----:B------:R-:W3:Y:S01]  /*34400*/  LDL.LU R30, [R1+0xe74] ;  /* 0x000e7400011e7983 */ /* 0x000ee20000300800 */
[----:B----4-:R-:W-:-:S04]  /*34410*/  LEA R18, P2, R245, R0, 0x2 ;  /* 0x00000000f5127211 */ /* 0x010fc800078410ff */
[----:B------:R-:W-:Y:S02]  /*34420*/  LEA.HI.X.SX32 R19, R245, R250, 0x2, P2 ;  /* 0x000000faf5137211 */ /* 0x000fe400010f16ff */
[----:B------:R-:W4:Y:S01]  /*34430*/  LDL.LU R245, [R1+0xe70] ;  /* 0x000e700001f57983 */ /* 0x000f220000300800 */
[----:B-1----:R-:W-:-:S03]  /*34440*/  LEA R22, P5, R15, R0, 0x2 ;  /* 0x000000000f167211 */ /* 0x002fc600078a10ff */
[----:B------:R1:W-:Y:S01]  /*34450*/  STL.64 [R1+0x45e8], R18 ;  /* 0x0045e81201007387 */ /* 0x0003e20000100a00 */
[----:B------:R-:W-:-:S03]  /*34460*/  LEA.HI.X.SX32 R23, R15, R250, 0x2, P5 ;  /* 0x000000fa0f177211 */ /* 0x000fc600028f16ff */
[----:B------:R-:W4:Y:S01]  /*34470*/  LDL.LU R15, [R1+0xe6c] ;  /* 0x000e6c00010f7983 */ /* 0x000f220000300800 */
[C---:B------:R-:W-:Y:S02]  /*34480*/  LEA R20, P6, R17.reuse, R0, 0x2 ;  /* 0x0000000011147211 */ /* 0x040fe400078c10ff */
[----:B-1----:R-:W-:Y:S02]  /*34490*/  MOV R19, R33 ;  /* 0x0000002100137202 */ /* 0x002fe40000000f00 */
[----:B------:R-:W4:Y:S01]  /*344a0*/  LDL.LU R33, [R1+0xe68] ;  /* 0x000e680001217983 */ /* 0x000f220000300800 */
[----:B------:R-:W-:-:S03]  /*344b0*/  LEA.HI.X.SX32 R21, R17, R250, 0x2, P6 ;  /* 0x000000fa11157211 */ /* 0x000fc600030f16ff */
[----:B------:R-:W-:Y:S04]  /*344c0*/  STL.64 [R1+0x45e0], R22 ;  /* 0x0045e01601007387 */ /* 0x000fe80000100a00 */
[----:B------:R-:W4:Y:S04]  /*344d0*/  LDL.LU R17, [R1+0xe64] ;  /* 0x000e640001117983 */ /* 0x000f280000300800 */
[----:B------:R1:W-:Y:S02]  /*344e0*/  STL.64 [R1+0x45d8], R20 ;  /* 0x0045d81401007387 */ /* 0x0003e40000100a00 */
[----:B-1----:R-:W-:Y:S01]  /*344f0*/  LEA R20, P6, R19, R0, 0x2 ;  /* 0x0000000013147211 */ /* 0x002fe200078c10ff */
[----:B------:R-:W-:-:S05]  /*34500*/  IMAD.MOV.U32 R21, RZ, RZ, R19 ;  /* 0x000000ffff157224 */ /* 0x000fca00078e0013 */
[----:B------:R-:W-:Y:S02]  /*34510*/  LEA.HI.X.SX32 R21, R21, R250, 0x2, P6 ;  /* 0x000000fa15157211 */ /* 0x000fe400030f16ff */
[-C--:B--2---:R-:W-:Y:S02]  /*34520*/  LEA R18, P2, R32, R0.reuse, 0x2 ;  /* 0x0000000020127211 */ /* 0x084fe400078410ff */
[----:B------:R-:W-:Y:S02]  /*34530*/  LEA R22, P5, R34, R0, 0x2 ;  /* 0x0000000022167211 */ /* 0x000fe400078a10ff */
[-C--:B------:R-:W-:Y:S02]  /*34540*/  LEA.HI.X.SX32 R19, R32, R250.reuse, 0x2, P2 ;  /* 0x000000fa20137211 */ /* 0x080fe400010f16ff */
[----:B------:R-:W2:Y:S01]  /*34550*/  LDL.LU R32, [R1+0xe60] ;  /* 0x000e600001207983 */ /* 0x000ea20000300800 */
[----:B------:R-:W-:-:S03]  /*34560*/  LEA.HI.X.SX32 R23, R34, R250, 0x2, P5 ;  /* 0x000000fa22177211 */ /* 0x000fc600028f16ff */
[----:B------:R1:W-:Y:S02]  /*34570*/  STL.64 [R1+0x45d0], R18 ;  /* 0x0045d01201007387 */ /* 0x0003e40000100a00 */
[----:B-1----:R-:W-:Y:S01]  /*34580*/  LEA R18, P2, R35, R0, 0x2 ;  /* 0x0000000023127211 */ /* 0x002fe200078410ff */
[----:B------:R-:W-:Y:S02]  /*34590*/  IMAD.MOV.U32 R19, RZ, RZ, R35 ;  /* 0x000000ffff137224 */ /* 0x000fe400078e0023 */
[----:B------:R-:W2:Y:S04]  /*345a0*/  LDL.LU R35, [R1+0xe5c] ;  /* 0x000e5c0001237983 */ /* 0x000ea80000300800 */
[----:B------:R-:W2:Y:S01]  /*345b0*/  LDL.LU R34, [R1+0xe58] ;  /* 0x000e580001227983 */ /* 0x000ea20000300800 */
[----:B------:R-:W-:-:S03]  /*345c0*/  LEA.HI.X.SX32 R19, R19, R250, 0x2, P2 ;  /* 0x000000fa13137211 */ /* 0x000fc600010f16ff */
[----:B------:R3:W-:Y:S04]  /*345d0*/  STL.64 [R1+0x45c8], R22 ;  /* 0x0045c81601007387 */ /* 0x0007e80000100a00 */
[----:B------:R1:W-:Y:S04]  /*345e0*/  STL.64 [R1+0x45c0], R20 ;  /* 0x0045c01401007387 */ /* 0x0003e80000100a00 */
[----:B------:R1:W-:Y:S01]  /*345f0*/  STL.64 [R1+0x4598], R18 ;  /* 0x0045981201007387 */ /* 0x0003e20000100a00 */
[-C--:B---3--:R-:W-:Y:S02]  /*34600*/  LEA R22, P5, R242, R0.reuse, 0x2 ;  /* 0x00000000f2167211 */ /* 0x088fe400078a10ff */
[----:B-1----:R-:W-:-:S02]  /*34610*/  LEA R20, P6, R240, R0, 0x2 ;  /* 0x00000000f0147211 */ /* 0x002fc400078c10ff */
[-C--:B------:R-:W-:Y:S02]  /*34620*/  LEA.HI.X.SX32 R23, R242, R250.reuse, 0x2, P5 ;  /* 0x000000faf2177211 */ /* 0x080fe400028f16ff */
[----:B------:R-:W-:Y:S01]  /*34630*/  LEA.HI.X.SX32 R21, R240, R250, 0x2, P6 ;  /* 0x000000faf0157211 */ /* 0x000fe200030f16ff */
[----:B------:R-:W3:Y:S01]  /*34640*/  LDL.LU R242, [R1+0x8d9c] ;  /* 0x008d9c0001f27983 */ /* 0x000ee20000300800 */
[----:B------:R-:W-:-:S03]  /*34650*/  LEA R18, P2, R238, R0, 0x2 ;  /* 0x00000000ee127211 */ /* 0x000fc600078410ff */
[----:B------:R1:W-:Y:S01]  /*34660*/  STL.64 [R1+0x4590], R22 ;  /* 0x0045901601007387 */ /* 0x0003e20000100a00 */
[----:B------:R-:W-:-:S03]  /*34670*/  LEA.HI.X.SX32 R19, R238, R250, 0x2, P2 ;  /* 0x000000faee137211 */ /* 0x000fc600010f16ff */
[----:B------:R-:W3:Y:S04]  /*34680*/  LDL.LU R240, [R1+0x8d98] ;  /* 0x008d980001f07983 */ /* 0x000ee80000300800 */
[----:B------:R1:W-:Y:S02]  /*34690*/  STL.64 [R1+0x4588], R20 ;  /* 0x0045881401007387 */ /* 0x0003e40000100a00 */
[C---:B-1----:R-:W-:Y:S02]  /*346a0*/  LEA R22, P5, R239.reuse, R0, 0x2 ;  /* 0x00000000ef167211 */ /* 0x042fe400078a10ff */
[----:B------:R-:W3:Y:S02]  /*346b0*/  LDL.LU R238, [R1+0x8d94] ;  /* 0x008d940001ee7983 */ /* 0x000ee40000300800 */
[----:B------:R-:W-:-:S02]  /*346c0*/  LEA.HI.X.SX32 R23, R239, R250, 0x2, P5 ;  /* 0x000000faef177211 */ /* 0x000fc400028f16ff */
[C---:B------:R-:W-:Y:S01]  /*346d0*/  LEA R20, P6, R241.reuse, R0, 0x2 ;  /* 0x00000000f1147211 */ /* 0x040fe200078c10ff */
[----:B------:R1:W-:Y:S03]  /*346e0*/  STL.64 [R1+0x4580], R18 ;  /* 0x0045801201007387 */ /* 0x0003e60000100a00 */
[----:B------:R-:W-:Y:S01]  /*346f0*/  LEA.HI.X.SX32 R21, R241, R250, 0x2, P6 ;  /* 0x000000faf1157211 */ /* 0x000fe200030f16ff */
[----:B------:R-:W3:Y:S04]  /*34700*/  LDL.LU R239, [R1+0x8d90] ;  /* 0x008d900001ef7983 */ /* 0x000ee80000300800 */
[----:B------:R1:W-:Y:S02]  /*34710*/  STL.64 [R1+0x4268], R22 ;  /* 0x0042681601007387 */ /* 0x0003e40000100a00 */
[----:B-1----:R-:W-:-:S02]  /*34720*/  LEA R18, P2, R243, R0, 0x2 ;  /* 0x00000000f3127211 */ /* 0x002fc400078410ff */
[----:B------:R-:W3:Y:S02]  /*34730*/  LDL.LU R241, [R1+0x8d8c] ;  /* 0x008d8c0001f17983 */ /* 0x000ee40000300800 */
[----:B------:R-:W-:Y:S02]  /*34740*/  LEA.HI.X.SX32 R19, R243, R250, 0x2, P2 ;  /* 0x000000faf3137211 */ /* 0x000fe400010f16ff */
[----:B------:R1:W-:Y:S04]  /*34750*/  STL.64 [R1+0x4260], R20 ;  /* 0x0042601401007387 */ /* 0x0003e80000100a00 */
[----:B------:R-:W3:Y:S01]  /*34760*/  LDL.LU R243, [R1+0x8d88] ;  /* 0x008d880001f37983 */ /* 0x000ee20000300800 */
[----:B------:R-:W-:-:S03]  /*34770*/  LEA R22, P5, R31, R0, 0x2 ;  /* 0x000000001f167211 */ /* 0x000fc600078a10ff */
[----:B------:R4:W-:Y:S01]  /*34780*/  STL.64 [R1+0x4258], R18 ;  /* 0x0042581201007387 */ /* 0x0009e20000100a00 */
[----:B------:R-:W-:Y:S02]  /*34790*/  LEA.HI.X.SX32 R23, R31, R250, 0x2, P5 ;  /* 0x000000fa1f177211 */ /* 0x000fe400028f16ff */
[----:B-1----:R-:W-:-:S04]  /*347a0*/  LEA R20, P6, R30, R0, 0x2 ;  /* 0x000000001e147211 */ /* 0x002fc800078c10ff */
[----:B------:R-:W-:Y:S01]  /*347b0*/  LEA.HI.X.SX32 R21, R30, R250, 0x2, P6 ;  /* 0x000000fa1e157211 */ /* 0x000fe200030f16ff */
        /* <DEDUP_REMOVED lines=9> */
[----:B------:R-:W-:-:S04]  /*34850*/  LEA R20, P6, R33, R0, 0x2 ;  /* 0x0000000021147211 */ /* 0x000fc800078c10ff */
[----:B------:R-:W-:Y:S01]  /*34860*/  LEA.HI.X.SX32 R21, R33, R250, 0x2, P6 ;  /* 0x000000fa21157211 */ /* 0x000fe200030f16ff */
[----:B------:R2:W-:Y:S01]  /*34870*/  STL.64 [R1+0x4238], R22 ;  /* 0x0042381601007387 */ /* 0x0005e20000100a00 */
[----:B-1----:R-:W-:-:S03]  /*34880*/  LEA R18, P2, R17, R0, 0x2 ;  /* 0x0000000011127211 */ /* 0x002fc600078410ff */
[----:B------:R1:W-:Y:S01]  /*34890*/  STL.64 [R1+0x4230], R20 ;  /* 0x0042301401007387 */ /* 0x0003e20000100a00 */
[----:B------:R-:W-:-:S03]  /*348a0*/  LEA.HI.X.SX32 R19, R17, R250, 0x2, P2 ;  /* 0x000000fa11137211 */ /* 0x000fc600010f16ff */
[----:B------:R-:W4:Y:S04]  /*348b0*/  LDL.LU R17, [R1+0xe34] ;  /* 0x000e340001117983 */ /* 0x000f280000300800 */
[----:B------:R1:W-:Y:S01]  /*348c0*/  STL.64 [R1+0x4228], R18 ;  /* 0x0042281201007387 */ /* 0x0003e20000100a00 */
[----:B--2---:R-:W-:-:S04]  /*348d0*/  LEA R22, P5, R32, R0, 0x2 ;  /* 0x0000000020167211 */ /* 0x004fc800078a10ff */
[----:B------:R-:W-:-:S05]  /*348e0*/  LEA.HI.X.SX32 R23, R32, R250, 0x2, P5 ;  /* 0x000000fa20177211 */ /* 0x000fca00028f16ff */
[----:B------:R2:W-:Y:S01]  /*348f0*/  STL.64 [R1+0x4220], R22 ;  /* 0x0042201601007387 */ /* 0x0005e20000100a00 */
[----:B-1----:R-:W-:-:S04]  /*34900*/  LEA R20, P6, R35, R0, 0x2 ;  /* 0x0000000023147211 */ /* 0x002fc800078c10ff */
[----:B------:R-:W-:Y:S02]  /*34910*/  LEA.HI.X.SX32 R21, R35, R250, 0x2, P6 ;  /* 0x000000fa23157211 */ /* 0x000fe400030f16ff */
[----:B------:R-:W-:-:S03]  /*34920*/  LEA R18, P2, R34, R0, 0x2 ;  /* 0x0000000022127211 */ /* 0x000fc600078410ff */
[----:B------:R-:W-:Y:S01]  /*34930*/  STL.64 [R1+0x4218], R20 ;  /* 0x0042181401007387 */ /* 0x000fe20000100a00 */
[----:B------:R-:W-:-:S03]  /*34940*/  LEA.HI.X.SX32 R19, R34, R250, 0x2, P2 ;  /* 0x000000fa22137211 */ /* 0x000fc600010f16ff */
[----:B--2---:R-:W2:Y:S04]  /*34950*/  LDL.LU R23, [R1+0xe2c] ;  /* 0x000e2c0001177983 */ /* 0x004ea80000300800 */
[----:B------:R3:W-:Y:S04]  /*34960*/  STL.64 [R1+0x4210], R18 ;  /* 0x0042101201007387 */ /* 0x0007e80000100a00 */
[----:B------:R-:W2:Y:S01]  /*34970*/  LDL.LU R22, [R1+0xe28] ;  /* 0x000e280001167983 */ /* 0x000ea20000300800 */
[----:B------:R-:W-:Y:S01]  /*34980*/  IMAD R14, R14, c[0x0][0x190], RZ ;  /* 0x000064000e0e7a24 */ /* 0x000fe200078e02ff */
[----:B---3--:R-:W-:-:S02]  /*34990*/  LEA R18, P2, R239, R0, 0x2 ;  /* 0x00000000ef127211 */ /* 0x008fc400078410ff */
[----:B------:R-:W-:-:S04]  /*349a0*/  LEA R30, P5, R243, R0, 0x2 ;  /* 0x00000000f31e7211 */ /* 0x000fc800078a10ff */
[----:B------:R-:W-:Y:S02]  /*349b0*/  LEA.HI.X.SX32 R31, R243, R250, 0x2, P5 ;  /* 0x000000faf31f7211 */ /* 0x000fe400028f16ff */
[----:B------:R-:W-:-:S03]  /*349c0*/  LEA R20, P6, R241, R0, 0x2 ;  /* 0x00000000f1147211 */ /* 0x000fc600078c10ff */
[----:B------:R1:W-:Y:S01]  /*349d0*/  STL.64 [R1+0x4208], R30 ;  /* 0x0042081e01007387 */ /* 0x0003e20000100a00 */
[----:B------:R-:W-:Y:S02]  /*349e0*/  LEA.HI.X.SX32 R21, R241, R250, 0x2, P6 ;  /* 0x000000faf1157211 */ /* 0x000fe400030f16ff */
[----:B------:R-:W-:Y:S01]  /*349f0*/  LEA R34, P5, R238, R0, 0x2 ;  /* 0x00000000ee227211 */ /* 0x000fe200078a10ff */
[----:B-1----:R-:W3:Y:S04]  /*34a00*/  LDL.LU R31, [R1+0xe24] ;  /* 0x000e2400011f7983 */ /* 0x002ee80000300800 */
[----:B------:R-:W3:Y:S01]  /*34a10*/  LDL.LU R30, [R1+0xe20] ;  /* 0x000e2000011e7983 */ /* 0x000ee20000300800 */
[----:B------:R-:W-:-:S03]  /*34a20*/  LEA.HI.X.SX32 R19, R239, R250, 0x2, P2 ;  /* 0x000000faef137211 */ /* 0x000fc600010f16ff */
[----:B------:R1:W-:Y:S01]  /*34a30*/  STL.64 [R1+0x4200], R20 ;  /* 0x0042001401007387 */ /* 0x0003e20000100a00 */
[----:B------:R-:W-:-:S03]  /*34a40*/  LEA.HI.X.SX32 R35, R238, R250, 0x2, P5 ;  /* 0x000000faee237211 */ /* 0x000fc600028f16ff */
[----:B------:R-:W3:Y:S04]  /*34a50*/  LDL.LU R33, [R1+0xe1c] ;  /* 0x000e1c0001217983 */ /* 0x000ee80000300800 */
[----:B------:R-:W3:Y:S04]  /*34a60*/  LDL.LU R32, [R1+0xe18] ;  /* 0x000e180001207983 */ /* 0x000ee80000300800 */
[----:B------:R-:W-:Y:S01]  /*34a70*/  STL.64 [R1+0x41f8], R18 ;  /* 0x0041f81201007387 */ /* 0x000fe20000100a00 */
[----:B-1----:R-:W-:-:S03]  /*34a80*/  LEA R20, P6, R240, R0, 0x2 ;  /* 0x00000000f0147211 */ /* 0x002fc600078c10ff */
[----:B------:R1:W-:Y:S01]  /*34a90*/  STL.64 [R1+0x41f0], R34 ;  /* 0x0041f02201007387 */ /* 0x0003e20000100a00 */
[----:B------:R-:W-:-:S03]  /*34aa0*/  LEA.HI.X.SX32 R21, R240, R250, 0x2, P6 ;  /* 0x000000faf0157211 */ /* 0x000fc600030f16ff */
[----:B-1----:R-:W3:Y:S01]  /*34ab0*/  LDL.LU R35, [R1+0xe14] ;  /* 0x000e140001237983 */ /* 0x002ee20000300800 */
[----:B------:R-:W-:-:S03]  /*34ac0*/  LEA R18, P2, R242, R0, 0x2 ;  /* 0x00000000f2127211 */ /* 0x000fc600078410ff */
[----:B------:R-:W3:Y:S04]  /*34ad0*/  LDL.LU R34, [R1+0xe10] ;  /* 0x000e100001227983 */ /* 0x000ee80000300800 */
[----:B------:R1:W-:Y:S01]  /*34ae0*/  STL.64 [R1+0x41e8], R20 ;  /* 0x0041e81401007387 */ /* 0x0003e20000100a00 */
[----:B------:R-:W-:-:S03]  /*34af0*/  LEA.HI.X.SX32 R19, R242, R250, 0x2, P2 ;  /* 0x000000faf2137211 */ /* 0x000fc600010f16ff */
[----:B-1----:R-:W3:Y:S04]  /*34b00*/  LDL.LU R21, [R1+0xe0c] ;  /* 0x000e0c0001157983 */ /* 0x002ee80000300800 */
[----:B------:R-:W3:Y:S04]  /*34b10*/  LDL.LU R20, [R1+0xe08] ;  /* 0x000e080001147983 */ /* 0x000ee80000300800 */
[----:B------:R1:W-:Y:S04]  /*34b20*/  STL.64 [R1+0x41e0], R18 ;  /* 0x0041e01201007387 */ /* 0x0003e80000100a00 */
[----:B-1----:R-:W3:Y:S04]  /*34b30*/  LDL.LU R19, [R1+0xe04] ;  /* 0x000e040001137983 */ /* 0x002ee80000300800 */
[----:B------:R-:W3:Y:S01]  /*34b40*/  LDL.LU R18, [R1+0xe00] ;  /* 0x000e000001127983 */ /* 0x000ee20000300800 */
[----:B------:R-:W-:Y:S01]  /*34b50*/  IMAD.MOV.U32 R243, RZ, RZ, R14 ;  /* 0x000000fffff37224 */ /* 0x000fe200078e000e */
[----:B----4-:R-:W-:-:S04]  /*34b60*/  LEA R238, P5, R245, R0, 0x2 ;  /* 0x00000000f5ee7211 */ /* 0x010fc800078a10ff */
[----:B------:R-:W-:Y:S02]  /*34b70*/  LEA.HI.X.SX32 R239, R245, R250, 0x2, P5 ;  /* 0x000000faf5ef7211 */ /* 0x000fe400028f16ff */
[----:B------:R-:W4:Y:S01]  /*34b80*/  LDL.LU R245, [R1+0xdfc] ;  /* 0x000dfc0001f57983 */ /* 0x000f220000300800 */
[----:B------:R-:W-:-:S03]  /*34b90*/  LEA R240, P6, R15, R0, 0x2 ;  /* 0x000000000ff07211 */ /* 0x000fc600078c10ff */
[----:B------:R-:W4:Y:S01]  /*34ba0*/  LDL.LU R14, [R1+0xdf8] ;  /* 0x000df800010e7983 */ /* 0x000f220000300800 */
[----:B------:R-:W-:-:S03]  /*34bb0*/  LEA.HI.X.SX32 R241, R15, R250, 0x2, P6 ;  /* 0x000000fa0ff17211 */ /* 0x000fc600030f16ff */
[----:B------:R1:W-:Y:S04]  /*34bc0*/  STL.64 [R1+0x41d8], R238 ;  /* 0x0041d8ee01007387 */ /* 0x0003e80000100a00 */
[----:B------:R-:W4:Y:S01]  /*34bd0*/  LDL.LU R15, [R1+0xdf4] ;  /* 0x000df400010f7983 */ /* 0x000f220000300800 */
[-C--:B-1----:R-:W-:Y:S01]  /*34be0*/  LEA R238, P5, R16, R0.reuse, 0x2 ;  /* 0x0000000010ee7211 */ /* 0x082fe200078a10ff */
[----:B------:R-:W-:Y:S02]  /*34bf0*/  IMAD.MOV.U32 R239, RZ, RZ, R16 ;  /* 0x000000ffffef7224 */ /* 0x000fe400078e0010 */
[----:B------:R-:W4:Y:S01]  /*34c00*/  LDL.LU R16, [R1+0xdf0] ;  /* 0x000df00001107983 */ /* 0x000f220000300800 */
[----:B------:R-:W-:-:S03]  /*34c10*/  LEA R242, P2, R17, R0, 0x2 ;  /* 0x0000000011f27211 */ /* 0x000fc600078410ff */
[----:B------:R1:W-:Y:S02]  /*34c20*/  STL.64 [R1+0x41d0], R240 ;  /* 0x0041d0f001007387 */ /* 0x0003e40000100a00 */
[----:B-1----:R-:W-:Y:S02]  /*34c30*/  MOV R241, R243 ;  /* 0x000000f300f17202 */ /* 0x002fe40000000f00 */
[-C--:B------:R-:W-:Y:S02]  /*34c40*/  LEA.HI.X.SX32 R243, R17, R250.reuse, 0x2, P2 ;  /* 0x000000fa11f37211 */ /* 0x080fe400010f16ff */
[----:B------:R-:W4:Y:S01]  /*34c50*/  LDL.LU R17, [R1+0xdec] ;  /* 0x000dec0001117983 */ /* 0x000f220000300800 */
[----:B------:R-:W-:-:S03]  /*34c60*/  LEA.HI.X.SX32 R239, R239, R250, 0x2, P5 ;  /* 0x000000faefef7211 */ /* 0x000fc600028f16ff */
[----:B------:R1:W-:Y:S04]  /*34c70*/  STL.64 [R1+0x41c8], R242 ;  /* 0x0041c8f201007387 */ /* 0x0003e80000100a00 */
[----:B------:R-:W-:Y:S01]  /*34c80*/  STL.64 [R1+0x41c0], R238 ;  /* 0x0041c0ee01007387 */ /* 0x000fe20000100a00 */
[----:B-1----:R-:W-:Y:S01]  /*34c90*/  IMAD.MOV.U32 R243, RZ, RZ, R241 ;  /* 0x000000fffff37224 */ /* 0x002fe200078e00f1 */
[----:B--2---:R-:W-:-:S04]  /*34ca0*/  LEA R240, P6, R23, R0, 0x2 ;  /* 0x0000000017f07211 */ /* 0x004fc800078c10ff */
[----:B------:R-:W-:Y:S02]  /*34cb0*/  LEA.HI.X.SX32 R241, R23, R250, 0x2, P6 ;  /* 0x000000fa17f17211 */ /* 0x000fe400030f16ff */
[----:B------:R-:W2:Y:S01]  /*34cc0*/  LDL.LU R23, [R1+0x8d84] ;  /* 0x008d840001177983 */ /* 0x000ea20000300800 */
[----:B------:R-:W-:-:S03]  /*34cd0*/  LEA R242, P2, R22, R0, 0x2 ;  /* 0x0000000016f27211 */ /* 0x000fc600078410ff */
[----:B------:R1:W-:Y:S02]  /*34ce0*/  STL.64 [R1+0x41b8], R240 ;  /* 0x0041b8f001007387 */ /* 0x0003e40000100a00 */
[----:B-1----:R-:W-:Y:S01]  /*34cf0*/  IMAD.MOV.U32 R241, RZ, RZ, R243 ;  /* 0x000000fffff17224 */ /* 0x002fe200078e00f3 */
[----:B------:R-:W-:Y:S02]  /*34d00*/  LEA.HI.X.SX32 R243, R22, R250, 0x2, P2 ;  /* 0x000000fa16f37211 */ /* 0x000fe400010f16ff */
[----:B------:R-:W2:Y:S04]  /*34d10*/  LDL.LU R22, [R1+0x8d80] ;  /* 0x008d800001167983 */ /* 0x000ea80000300800 */
[----:B------:R1:W-:Y:S01]  /*34d20*/  STL.64 [R1+0x41b0], R242 ;  /* 0x0041b0f201007387 */ /* 0x0003e20000100a00 */
[----:B---3--:R-:W-:-:S04]  /*34d30*/  LEA R238, P5, R31, R0, 0x2 ;  /* 0x000000001fee7211 */ /* 0x008fc800078a10ff */
[----:B------:R-:W-:Y:S02]  /*34d40*/  LEA.HI.X.SX32 R239, R31, R250, 0x2, P5 ;  /* 0x000000fa1fef7211 */ /* 0x000fe400028f16ff */
[-C--:B------:R-:W-:Y:S01]  /*34d50*/  LEA R240, P6, R30, R0.reuse, 0x2 ;  /* 0x000000001ef07211 */ /* 0x080fe200078c10ff */
[----:B------:R-:W3:Y:S04]  /*34d60*/  LDL.LU R31, [R1+0x8d7c] ;  /* 0x008d7c00011f7983 */ /* 0x000ee80000300800 */
[----:B------:R1:W-:Y:S02]  /*34d70*/  STL.64 [R1+0x41a8], R238 ;  /* 0x0041a8ee01007387 */ /* 0x0003e40000100a00 */
[----:B-1----:R-:W-:-:S04]  /*34d80*/  LEA R242, P2, R33, R0, 0x2 ;  /* 0x0000000021f27211 */ /* 0x002fc800078410ff */
[-C--:B------:R-:W-:Y:S01]  /*34d90*/  LEA.HI.X.SX32 R243, R33, R250.reuse, 0x2, P2 ;  /* 0x000000fa21f37211 */ /* 0x080fe200010f16ff */
[----:B------:R-:W-:Y:S01]  /*34da0*/  IMAD.MOV.U32 R239, RZ, RZ, R241 ;  /* 0x000000ffffef7224 */ /* 0x000fe200078e00f1 */
[----:B------:R-:W-:Y:S02]  /*34db0*/  LEA.HI.X.SX32 R241, R30, R250, 0x2, P6 ;  /* 0x000000fa1ef17211 */ /* 0x000fe400030f16ff */
[----:B------:R-:W2:Y:S01]  /*34dc0*/  LDL.LU R30, [R1+0x8d78] ;  /* 0x008d7800011e7983 */ /* 0x000ea20000300800 */
        /* <DEDUP_REMOVED lines=14> */
[-C--:B------:R-:W-:Y:S02]  /*34eb0*/  LEA.HI.X.SX32 R239, R21, R250.reuse, 0x2, P5 ;  /* 0x000000fa15ef7211 */ /* 0x080fe400028f16ff */
[----:B------:R-:W-:Y:S02]  /*34ec0*/  MOV R241, R243 ;  /* 0x000000f300f17202 */ /* 0x000fe40000000f00 */
        /* <DEDUP_REMOVED lines=14> */
[----:B------:R1:W-:Y:S01]  /*34fb0*/  STL.64 [R1+0x4168], R242 ;  /* 0x004168f201007387 */ /* 0x0003e20000100a00 */
[----:B----4-:R-:W-:-:S04]  /*34fc0*/  LEA R240, P6, R245, R0, 0x2 ;  /* 0x00000000f5f07211 */ /* 0x010fc800078c10ff */
[-C--:B------:R-:W-:Y:S01]  /*34fd0*/  LEA.HI.X.SX32 R241, R245, R250.reuse, 0x2, P6 ;  /* 0x000000faf5f17211 */ /* 0x080fe200030f16ff */
[----:B-1----:R-:W-:Y:S01]  /*34fe0*/  IMAD.MOV.U32 R243, RZ, RZ, R239 ;  /* 0x000000fffff37224 */ /* 0x002fe200078e00ef */
[----:B------:R-:W-:Y:S02]  /*34ff0*/  LEA.HI.X.SX32 R239, R18, R250, 0x2, P5 ;  /* 0x000000fa12ef7211 */ /* 0x000fe400028f16ff */
[----:B------:R-:W4:Y:S01]  /*35000*/  LDL.LU R18, [R1+0x8d58] ;  /* 0x008d580001127983 */ /* 0x000f220000300800 */
        /* <DEDUP_REMOVED lines=11> */
[----:B------:R-:W4:Y:S04]  /*350c0*/  LDL.LU R15, [R1+0x8d4c] ;  /* 0x008d4c00010f7983 */ /* 0x000f280000300800 */
[----:B------:R1:W-:Y:S02]  /*350d0*/  STL.64 [R1+0x4148], R238 ;  /* 0x004148ee01007387 */ /* 0x0003e40000100a00 */
[----:B-1----:R-:W-:Y:S01]  /*350e0*/  LEA R242, P2, R17, R0, 0x2 ;  /* 0x0000000011f27211 */ /* 0x002fe200078410ff */
[----:B------:R-:W-:Y:S01]  /*350f0*/  IMAD.MOV.U32 R239, RZ, RZ, R241 ;  /* 0x000000ffffef7224 */ /* 0x000fe200078e00f1 */
[----:B------:R-:W-:-:S02]  /*35100*/  LEA.HI.X.SX32 R241, R16, R250, 0x2, P6 ;  /* 0x000000fa10f17211 */ /* 0x000fc400030f16ff */
[----:B------:R-:W4:Y:S01]  /*35110*/  LDL.LU R16, [R1+0x8d48] ;  /* 0x008d480001107983 */ /* 0x000f220000300800 */
[----:B------:R-:W-:-:S03]  /*35120*/  LEA.HI.X.SX32 R243, R17, R250, 0x2, P2 ;  /* 0x000000fa11f37211 */ /* 0x000fc600010f16ff */
[----:B------:R-:W-:Y:S04]  /*35130*/  STL.64 [R1+0x4140], R240 ;  /* 0x004140f001007387 */ /* 0x000fe80000100a00 */
[----:B------:R-:W4:Y:S04]  /*35140*/  LDL.LU R17, [R1+0x8d44] ;  /* 0x008d440001117983 */ /* 0x000f280000300800 */
[----:B------:R1:W-:Y:S02]  /*35150*/  STL.64 [R1+0x4138], R242 ;  /* 0x004138f201007387 */ /* 0x0003e40000100a00 */
[----:B-1----:R-:W-:-:S02]  /*35160*/  MOV R243, R239 ;  /* 0x000000ef00f37202 */ /* 0x002fc40000000f00 */
[----:B--2---:R-:W-:-:S04]  /*35170*/  LEA R238, P5, R245, R0, 0x2 ;  /* 0x00000000f5ee7211 */ /* 0x004fc800078a10ff */
[----:B------:R-:W-:Y:S02]  /*35180*/  LEA.HI.X.SX32 R239, R245, R250, 0x2, P5 ;  /* 0x000000faf5ef7211 */ /* 0x000fe400028f16ff */
[----:B------:R-:W2:Y:S04]  /*35190*/  LDL.LU R245, [R1+0x8d40] ;  /* 0x008d400001f57983 */ /* 0x000ea80000300800 */
[----:B------:R-:W-:Y:S01]  /*351a0*/  STL.64 [R1+0x4130], R238 ;  /* 0x004130ee01007387 */ /* 0x000fe20000100a00 */
[----:B---3--:R-:W-:-:S04]  /*351b0*/  LEA R240, P6, R14, R0, 0x2 ;  /* 0x000000000ef07211 */ /* 0x008fc800078c10ff */
[----:B------:R-:W-:Y:S02]  /*351c0*/  LEA.HI.X.SX32 R241, R14, R250, 0x2, P6 ;  /* 0x000000fa0ef17211 */ /* 0x000fe400030f16ff */
[----:B------:R1:W5:Y:S01]  /*351d0*/  LDL.LU R14, [R1+0x8d3c] ;  /* 0x008d3c00010e7983 */ /* 0x0003620000300800 */
[----:B----4-:R-:W-:-:S03]  /*351e0*/  LEA R242, P2, R15, R0, 0x2 ;  /* 0x000000000ff27211 */ /* 0x010fc600078410ff */
[----:B------:R3:W-:Y:S02]  /*351f0*/  STL.64 [R1+0x4128], R240 ;  /* 0x004128f001007387 */ /* 0x0007e40000100a00 */
[----:B---3--:R-:W-:Y:S01]  /*35200*/  IMAD.MOV.U32 R241, RZ, RZ, R243 ;  /* 0x000000fffff17224 */ /* 0x008fe200078e00f3 */
[----:B------:R-:W-:Y:S02]  /*35210*/  LEA.HI.X.SX32 R243, R15, R250, 0x2, P2 ;  /* 0x000000fa0ff37211 */ /* 0x000fe400010f16ff */
[----:B------:R1:W5:Y:S01]  /*35220*/  LDL.LU R15, [R1+0x8d38] ;  /* 0x008d3800010f7983 */ /* 0x0003620000300800 */
[----:B------:R-:W-:-:S04]  /*35230*/  LEA R238, P5, R16, R0, 0x2 ;  /* 0x0000000010ee7211 */ /* 0x000fc800078a10ff */
[----:B------:R-:W-:Y:S01]  /*35240*/  LEA.HI.X.SX32 R239, R16, R250, 0x2, P5 ;  /* 0x000000fa10ef7211 */ /* 0x000fe200028f16ff */
[----:B------:R3:W-:Y:S01]  /*35250*/  STL.64 [R1+0x4120], R242 ;  /* 0x004120f201007387 */ /* 0x0007e20000100a00 */
[----:B------:R-:W-:-:S03]  /*35260*/  LEA R240, P6, R17, R0, 0x2 ;  /* 0x0000000011f07211 */ /* 0x000fc600078c10ff */
[----:B------:R1:W5:Y:S04]  /*35270*/  LDL.LU R16, [R1+0x8d34] ;  /* 0x008d340001107983 */ /* 0x0003680000300800 */
[----:B------:R4:W-:Y:S01]  /*35280*/  STL.64 [R1+0x4118], R238 ;  /* 0x004118ee01007387 */ /* 0x0009e20000100a00 */
[----:B---3--:R-:W-:-:S04]  /*35290*/  LEA R242, P2, R18, R0, 0x2 ;  /* 0x0000000012f27211 */ /* 0x008fc800078410ff */
[-C--:B------:R-:W-:Y:S01]  /*352a0*/  LEA.HI.X.SX32 R243, R18, R250.reuse, 0x2, P2 ;  /* 0x000000fa12f37211 */ /* 0x080fe200010f16ff */
[----:B----4-:R-:W-:Y:S01]  /*352b0*/  IMAD.MOV.U32 R239, RZ, RZ, R241 ;  /* 0x000000ffffef7224 */ /* 0x010fe200078e00f1 */
[----:B------:R-:W-:Y:S02]  /*352c0*/  LEA.HI.X.SX32 R241, R17, R250, 0x2, P6 ;  /* 0x000000fa11f17211 */ /* 0x000fe400030f16ff */
[----:B------:R1:W5:Y:S01]  /*352d0*/  LDL.LU R17, [R1+0x8d30] ;  /* 0x008d300001117983 */ /* 0x0003620000300800 */
[----:B------:R-:W-:-:S03]  /*352e0*/  LEA R238, P5, R19, R0, 0x2 ;  /* 0x0000000013ee7211 */ /* 0x000fc600078a10ff */
[----:B------:R3:W-:Y:S04]  /*352f0*/  STL.64 [R1+0x4110], R240 ;  /* 0x004110f001007387 */ /* 0x0007e80000100a00 */
        /* <DEDUP_REMOVED lines=21> */
[-C--:B------:R-:W-:Y:S02]  /*35450*/  LEA.HI.X.SX32 R243, R32, R250.reuse, 0x2, P2 ;  /* 0x000000fa20f37211 */ /* 0x080fe400010f16ff */
[----:B----4-:R-:W-:Y:S02]  /*35460*/  MOV R239, R241 ;  /* 0x000000f100ef7202 */ /* 0x010fe40000000f00 */
        /* <DEDUP_REMOVED lines=735> */
[----:B---3--:R-:W-:Y:S01]  /*38260*/  LEA R240, P6, R186, R0, 0x2 ;  /* 0x00000000baf07211 */ /* 0x008fe200078c10ff */
[----:B------:R-:W-:-:S03]  /*38270*/  IMAD R188, R188, c[0x0][0x190], RZ ;  /* 0x00006400bcbc7a24 */ /* 0x000fc600078e02ff */
        /* <DEDUP_REMOVED lines=125> */
[----:B------:R3:W-:Y:S01]  /*38a50*/  STL.64 [R1+0x1880], R238 ;  /* 0x001880ee01007387 */ /* 0x0007e20000100a00 */
[----:B------:R-:W-:-:S03]  /*38a60*/  IMAD R227, R227, c[0x0][0x190], RZ ;  /* 0x00006400e3e37a24 */ /* 0x000fc600078e02ff */
        /* <DEDUP_REMOVED lines=122> */
[----:B---3--:R-:W-:-:S04]  /*39210*/  LEA R240, P6, R236, R0, 0x2 ;  /* 0x00000000ecf07211 */ /* 0x008fc800078c10ff */
[-C--:B------:R-:W-:Y:S01]  /*39220*/  LEA.HI.X.SX32 R241, R236, R250.reuse, 0x2, P6 ;  /* 0x000000faecf17211 */ /* 0x080fe200030f16ff */
[----:B----4-:R-:W-:Y:S01]  /*39230*/  IMAD.MOV.U32 R243, RZ, RZ, R239 ;  /* 0x000000fffff37224 */ /* 0x010fe200078e00ef */
[----:B------:R-:W-:Y:S02]  /*39240*/  LEA.HI.X.SX32 R239, R235, R250, 0x2, P5 ;  /* 0x000000faebef7211 */ /* 0x000fe400028f16ff */
[----:B------:R1:W5:Y:S01]  /*39250*/  LDL.LU R235, [R1+0x89c8] ;  /* 0x0089c80001eb7983 */ /* 0x0003620000300800 */
[----:B------:R-:W-:Y:S01]  /*39260*/  LEA R242, P2, R237, R0, 0x2 ;  /* 0x00000000edf27211 */ /* 0x000fe200078410ff */
[----:B------:R-:W-:Y:S02]  /*39270*/  IMAD R244, R244, c[0x0][0x190], RZ ;  /* 0x00006400f4f47a24 */ /* 0x000fe400078e02ff */
[----:B------:R3:W-:Y:S04]  /*39280*/  STL.64 [R1+0x16e0], R238 ;  /* 0x0016e0ee01007387 */ /* 0x0007e80000100a00 */
[----:B------:R1:W5:Y:S04]  /*39290*/  LDL.LU R236, [R1+0x89c4] ;  /* 0x0089c40001ec7983 */ /* 0x0003680000300800 */
[----:B------:R4:W-:Y:S01]  /*392a0*/  STL.64 [R1+0x16b8], R240 ;  /* 0x0016b8f001007387 */ /* 0x0009e20000100a00 */
[----:B------:R-:W-:-:S02]  /*392b0*/  IMAD R252, R252, c[0x0][0x190], RZ ;  /* 0x00006400fcfc7a24 */ /* 0x000fc400078e02ff */
[----:B------:R-:W-:Y:S01]  /*392c0*/  IMAD R251, R251, c[0x0][0x190], RZ ;  /* 0x00006400fbfb7a24 */ /* 0x000fe200078e02ff */
[CC--:B---3--:R-:W-:Y:S02]  /*392d0*/  LEA R238, P5, R244.reuse, R0.reuse, 0x2 ;  /* 0x00000000f4ee7211 */ /* 0x0c8fe400078a10ff */
[----:B----4-:R-:W-:Y:S01]  /*392e0*/  LEA R240, P6, R243, R0, 0x2 ;  /* 0x00000000f3f07211 */ /* 0x010fe200078c10ff */
[----:B------:R-:W-:Y:S01]  /*392f0*/  IMAD.MOV.U32 R241, RZ, RZ, R243 ;  /* 0x000000fffff17224 */ /* 0x000fe200078e00f3 */
[-C--:B------:R-:W-:Y:S02]  /*39300*/  LEA.HI.X.SX32 R243, R237, R250.reuse, 0x2, P2 ;  /* 0x000000faedf37211 */ /* 0x080fe400010f16ff */
[----:B------:R1:W5:Y:S01]  /*39310*/  LDL.LU R237, [R1+0x89c0] ;  /* 0x0089c00001ed7983 */ /* 0x0003620000300800 */
[----:B------:R-:W-:-:S03]  /*39320*/  LEA.HI.X.SX32 R239, R244, R250, 0x2, P5 ;  /* 0x000000faf4ef7211 */ /* 0x000fc600028f16ff */
[----:B------:R2:W-:Y:S01]  /*39330*/  STL.64 [R1+0x16b0], R242 ;  /* 0x0016b0f201007387 */ /* 0x0005e20000100a00 */
[----:B------:R-:W-:Y:S02]  /*39340*/  LEA R244, P5, R251, R0, 0x2 ;  /* 0x00000000fbf47211 */ /* 0x000fe400078a10ff */
[----:B------:R-:W-:Y:S01]  /*39350*/  LEA.HI.X.SX32 R241, R241, R250, 0x2, P6 ;  /* 0x000000faf1f17211 */ /* 0x000fe200030f16ff */
[----:B------:R3:W-:Y:S01]  /*39360*/  STL.64 [R1+0x1688], R238 ;  /* 0x001688ee01007387 */ /* 0x0007e20000100a00 */
[----:B--2---:R-:W-:Y:S02]  /*39370*/  IADD3 R243, R245, -0x51, RZ ;  /* 0xffffffaff5f37810 */ /* 0x004fe40007ffe0ff */
[C---:B------:R-:W-:Y:S02]  /*39380*/  LEA R242, P2, R252.reuse, R0, 0x2 ;  /* 0x00000000fcf27211 */ /* 0x040fe400078410ff */
[----:B------:R-:W-:Y:S01]  /*39390*/  ISETP.GE.U32.AND P6, PT, R243, 0x7fffff70, PT ;  /* 0x7fffff70f300780c */ /* 0x000fe20003fc6070 */
[----:B---3--:R1:W5:Y:S01]  /*393a0*/  LDL.LU.64 R238, [R1+0x89b8] ;  /* 0x0089b80001ee7983 */ /* 0x0083620000300a00 */
[----:B------:R-:W-:-:S02]  /*393b0*/  LEA.HI.X.SX32 R243, R252, R250, 0x2, P2 ;  /* 0x000000fafcf37211 */ /* 0x000fc400010f16ff */
[----:B------:R-:W-:Y:S01]  /*393c0*/  LEA.HI.X.SX32 R245, R251, R250, 0x2, P5 ;  /* 0x000000fafbf57211 */ /* 0x000fe200028f16ff */
[----:B------:R2:W-:Y:S04]  /*393d0*/  STL.64 [R1+0x1680], R240 ;  /* 0x001680f001007387 */ /* 0x0005e80000100a00 */
[----:B--2---:R1:W5:Y:S04]  /*393e0*/  LDL.LU.64 R240, [R1+0x89b0] ;  /* 0x0089b00001f07983 */ /* 0x0043680000300a00 */
[----:B------:R2:W-:Y:S04]  /*393f0*/  STL.64 [R1+0x1658], R242 ;  /* 0x001658f201007387 */ /* 0x0005e80000100a00 */
[----:B--2---:R1:W5:Y:S04]  /*39400*/  LDL.LU.64 R242, [R1+0x89a8] ;  /* 0x0089a80001f27983 */ /* 0x0043680000300a00 */
[----:B------:R2:W-:Y:S04]  /*39410*/  STL.64 [R1+0x1650], R244 ;  /* 0x001650f401007387 */ /* 0x0005e80000100a00 */
[----:B--2---:R1:W5:Y:S04]  /*39420*/  LDL.LU.64 R244, [R1+0x89a0] ;  /* 0x0089a00001f47983 */ /* 0x0043680000300a00 */
[----:B------:R-:W2:Y:S01]  /*39430*/  LDL.LU R250, [R1+0x11bc] ;  /* 0x0011bc0001fa7983 */ /* 0x000ea20000300800 */
[----:B------:R-:W-:-:S05]  /*39440*/  IMAD.MOV.U32 R0, RZ, RZ, c[0x0][0x180] ;  /* 0x00006000ff007624 */ /* 0x000fca00078e00ff */
[----:B------:R-:W-:Y:S02]  /*39450*/  IADD3 R0, R0, -0x55, RZ ;  /* 0xffffffab00007810 */ /* 0x000fe40007ffe0ff */
[----:B------:R-:W-:Y:S02]  /*39460*/  MOV R252, c[0x0][0x180] ;  /* 0x0000600000fc7a02 */ /* 0x000fe40000000f00 */
[----:B------:R-:W-:Y:S01]  /*39470*/  ISETP.GE.U32.AND P2, PT, R0, 0x7fffff6c, PT ;  /* 0x7fffff6c0000780c */ /* 0x000fe20003f46070 */
[----:B------:R-:W-:-:S04]  /*39480*/  IMAD.MOV.U32 R0, RZ, RZ, c[0x0][0x188] ;  /* 0x00006200ff007624 */ /* 0x000fc800078e00ff */
[----:B------:R-:W-:Y:S01]  /*39490*/  IMAD.SHL.U32 R251, R0, 0x40, RZ ;  /* 0x0000004000fb7824 */ /* 0x000fe200078e00ff */
[----:B------:R-:W-:Y:S02]  /*394a0*/  IADD3 R0, R252, -0x59, RZ ;  /* 0xffffffa7fc007810 */ /* 0x000fe40007ffe0ff */
[----:B--2---:R-:W-:Y:S02]  /*394b0*/  ISETP.NE.U32.AND P5, PT, R250, RZ, PT ;  /* 0x000000fffa00720c */ /* 0x004fe40003fa5070 */
[----:B-1----:R-:W1:Y:S02]  /*394c0*/  S2R R250, SR_TID.X ;  /* 0x0000000000fa7919 */ /* 0x002e640000002100 */
[----:B-1----:R-:W-:-:S05]  /*394d0*/  LOP3.LUT R250, R250, 0x3f, RZ, 0xc0, !PT ;  /* 0x0000003ffafa7812 */ /* 0x002fca00078ec0ff */
[----:B------:R-:W-:-:S05]  /*394e0*/  IMAD.SHL.U32 R250, R250, 0x4, RZ ;  /* 0x00000004fafa7824 */ /* 0x000fca00078e00ff */
[C---:B------:R-:W-:Y:S02]  /*394f0*/  LOP3.LUT R251, R250.reuse, 0x10, RZ, 0x3c, !PT ;  /* 0x00000010fafb7812 */ /* 0x040fe400078e3cff */
[C---:B------:R-:W-:Y:S02]  /*39500*/  LOP3.LUT R251, R250.reuse, 0x30, RZ, 0x3c, !PT ;  /* 0x00000030fafb7812 */ /* 0x040fe400078e3cff */
[C---:B------:R-:W-:Y:S01]  /*39510*/  LOP3.LUT R251, R250.reuse, 0x50, RZ, 0x3c, !PT ;  /* 0x00000050fafb7812 */ /* 0x040fe200078e3cff */
[----:B------:R-:W-:Y:S01]  /*39520*/  IMAD.MOV.U32 R251, RZ, RZ, c[0x0][0x188] ;  /* 0x00006200fffb7624 */ /* 0x000fe200078e00ff */
[----:B------:R-:W-:-:S03]  /*39530*/  LOP3.LUT R250, R250, 0x70, RZ, 0x3c, !PT ;  /* 0x00000070fafa7812 */ /* 0x000fc600078e3cff */
[----:B------:R-:W-:Y:S02]  /*39540*/  IMAD.SHL.U32 R251, R251, 0x40, RZ ;  /* 0x00000040fbfb7824 */ /* 0x000fe400078e00ff */
[----:B-----5:R1:W-:Y:S04]  /*39550*/  STL.64 [R1+0x8b08], R70 ;  /* 0x008b084601007387 */ /* 0x0203e80000100a00 */
[----:B------:R-:W0:Y:S04]  /*39560*/  LDGDEPBAR ;  /* 0x00000000000079af */ /* 0x000e280000000000 */
[----:B-1----:R-:W2:Y:S04]  /*39570*/  LDL.64 R70, [R1+0x54c0] ;  /* 0x0054c00001467983 */ /* 0x002ea80000100a00 */
[----:B------:R1:W-:Y:S04]  /*39580*/  STL.64 [R1+0x8b00], R78 ;  /* 0x008b004e01007387 */ /* 0x0003e80000100a00 */
[----:B-1----:R-:W3:Y:S04]  /*39590*/  LDL.64 R78, [R1+0x5468] ;  /* 0x00546800014e7983 */ /* 0x002ee80000100a00 */
[----:B------:R1:W-:Y:S04]  /*395a0*/  STL.64 [R1+0x8af8], R80 ;  /* 0x008af85001007387 */ /* 0x0003e80000100a00 */
[----:B-1----:R-:W4:Y:S04]  /*395b0*/  LDL.64 R80, [R1+0x5458] ;  /* 0x0054580001507983 */ /* 0x002f280000100a00 */
[----:B------:R-:W-:Y:S04]  /*395c0*/  STL.64 [R1+0x8af0], R82 ;  /* 0x008af05201007387 */ /* 0x000fe80000100a00 */
[----:B------:R1:W-:Y:S04]  /*395d0*/  STL.64 [R1+0x8ae8], R68 ;  /* 0x008ae84401007387 */ /* 0x0003e80000100a00 */
[----:B-1----:R-:W2:Y:S04]  /*395e0*/  LDL.64 R68, [R1+0x54b8] ;  /* 0x0054b80001447983 */ /* 0x002ea80000100a00 */
[----:B------:R1:W-:Y:S04]  /*395f0*/  STL.64 [R1+0x8ae0], R60 ;  /* 0x008ae03c01007387 */ /* 0x0003e80000100a00 */
[----:B-1----:R-:W2:Y:S04]  /*39600*/  LDL.64 R60, [R1+0x5448] ;  /* 0x00544800013c7983 */ /* 0x002ea80000100a00 */
[----:B------:R1:W-:Y:S04]  /*39610*/  STL.64 [R1+0x8ad8], R58 ;  /* 0x008ad83a01007387 */ /* 0x0003e80000100a00 */
[----:B-1----:R-:W2:Y:S04]  /*39620*/  LDL.64 R58, [R1+0x5570] ;  /* 0x00557000013a7983 */ /* 0x002ea80000100a00 */
[----:B------:R1:W-:Y:S04]  /*39630*/  STL.64 [R1+0x8ad0], R56 ;  /* 0x008ad03801007387 */ /* 0x0003e80000100a00 */
[----:B-1----:R-:W3:Y:S04]  /*39640*/  LDL.64 R56, [R1+0x54b0] ;  /* 0x0054b00001387983 */ /* 0x002ee80000100a00 */
[----:B------:R-:W-:Y:S04]  /*39650*/  STL.64 [R1+0x8ac8], R54 ;  /* 0x008ac83601007387 */ /* 0x000fe80000100a00 */
[----:B------:R1:W-:Y:S04]  /*39660*/  STL.64 [R1+0x8ac0], R62 ;  /* 0x008ac03e01007387 */ /* 0x0003e80000100a00 */
[----:B-1----:R-:W3:Y:S04]  /*39670*/  LDL.64 R62, [R1+0x5478] ;  /* 0x00547800013e7983 */ /* 0x002ee80000100a00 */
[----:B------:R-:W-:Y:S04]  /*39680*/  STL.64 [R1+0x8ab8], R64 ;  /* 0x008ab84001007387 */ /* 0x000fe80000100a00 */
[----:B------:R1:W-:Y:S04]  /*39690*/  STL.64 [R1+0x8ab0], R66 ;  /* 0x008ab04201007387 */ /* 0x0003e80000100a00 */
[----:B-1----:R-:W3:Y:S04]  /*396a0*/  LDL.64 R66, [R1+0x54a8] ;  /* 0x0054a80001427983 */ /* 0x002ee80000100a00 */
        /* <DEDUP_REMOVED lines=18> */
[----:B------:R-:W1:Y:S04]  /*397d0*/  S2R R55, SR_TID.X ;  /* 0x0000000000377919 */ /* 0x000e680000002100 */
[----:B------:R-:W-:Y:S04]  /*397e0*/  STL.64 [R1+0x8a60], R28 ;  /* 0x008a601c01007387 */ /* 0x000fe80000100a00 */
[----:B------:R-:W-:Y:S04]  /*397f0*/  STL.64 [R1+0x8a58], R26 ;  /* 0x008a581a01007387 */ /* 0x000fe80000100a00 */
[----:B------:R-:W-:Y:S04]  /*39800*/  STL.64 [R1+0x8a50], R24 ;  /* 0x008a501801007387 */ /* 0x000fe80000100a00 */
[----:B------:R-:W-:Y:S04]  /*39810*/  STL.64 [R1+0x8a48], R22 ;  /* 0x008a481601007387 */ /* 0x000fe80000100a00 */
[----:B------:R4:W-:Y:S01]  /*39820*/  STL.64 [R1+0x8a40], R30 ;  /* 0x008a401e01007387 */ /* 0x0009e20000100a00 */
[----:B-1----:R-:W-:-:S03]  /*39830*/  LOP3.LUT R82, R55, 0x3f, RZ, 0xc0, !PT ;  /* 0x0000003f37527812 */ /* 0x002fc600078ec0ff */
[----:B------:R1:W-:Y:S01]  /*39840*/  STL.64 [R1+0x8a38], R32 ;  /* 0x008a382001007387 */ /* 0x0003e20000100a00 */
[----:B------:R-:W-:-:S03]  /*39850*/  SHF.L.U32 R83, R82, 0x2, RZ ;  /* 0x0000000252537819 */ /* 0x000fc600000006ff */
[----:B------:R1:W-:Y:S04]  /*39860*/  STL.64 [R1+0x8a30], R34 ;  /* 0x008a302201007387 */ /* 0x0003e80000100a00 */
[----:B------:R-:W-:Y:S04]  /*39870*/  STL.64 [R1+0x8a28], R20 ;  /* 0x008a281401007387 */ /* 0x000fe80000100a00 */
[----:B------:R1:W-:Y:S04]  /*39880*/  STL.64 [R1+0x8a20], R18 ;  /* 0x008a201201007387 */ /* 0x0003e80000100a00 */
[----:B------:R1:W-:Y:S04]  /*39890*/  STL.64 [R1+0x8a18], R16 ;  /* 0x008a181001007387 */ /* 0x0003e80000100a00 */
[----:B------:R1:W-:Y:S04]  /*398a0*/  STL.64 [R1+0x8a10], R14 ;  /* 0x008a100e01007387 */ /* 0x0003e80000100a00 */
[----:B------:R-:W3:Y:S04]  /*398b0*/  LDL.64 R64, [R1+0x54c8] ;  /* 0x0054c80001407983 */ /* 0x000ee80000100a00 */
[----:B----4-:R-:W4:Y:S04]  /*398c0*/  LDL.64 R30, [R1+0x54f8] ;  /* 0x0054f800011e7983 */ /* 0x010f280000100a00 */
[----:B------:R-:W4:Y:S04]  /*398d0*/  LDL.64 R22, [R1+0x5500] ;  /* 0x0055000001167983 */ /* 0x000f280000100a00 */
[----:B------:R-:W4:Y:S04]  /*398e0*/  LDL.64 R24, [R1+0x5508] ;  /* 0x0055080001187983 */ /* 0x000f280000100a00 */
[----:B------:R-:W4:Y:S04]  /*398f0*/  LDL.64 R26, [R1+0x5510] ;  /* 0x00551000011a7983 */ /* 0x000f280000100a00 */
[----:B------:R-:W4:Y:S01]  /*39900*/  LDL.64 R28, [R1+0x5518] ;  /* 0x00551800011c7983 */ /* 0x000f220000100a00 */
[----:B------:R-:W-:-:S03]  /*39910*/  LOP3.LUT R55, R55, 0x3f, RZ, 0xc0, !PT ;  /* 0x0000003f37377812 */ /* 0x000fc600078ec0ff */
[----:B-1----:R-:W4:Y:S04]  /*39920*/  LDL.64 R32, [R1+0x47d8] ;  /* 0x0047d80001207983 */ /* 0x002f280000100a00 */
[----:B--2---:R1:W-:Y:S04]  /*39930*/  LDGSTS.E [R83+0x40000], [R58.64], P5 ;  /* 0x400000003a537fae */ /* 0x0043e8000a921844 */
[----:B------:R-:W2:Y:S04]  /*39940*/  LDL.64 R34, [R1+0x4878] ;  /* 0x0048780001227983 */ /* 0x000ea80000100a00 */
[----:B------:R-:W2:Y:S04]  /*39950*/  LDL.64 R18, [R1+0x4970] ;  /* 0x0049700001127983 */ /* 0x000ea80000100a00 */
[----:B-1----:R-:W2:Y:S04]  /*39960*/  LDL.64 R58, [R1+0x54d0] ;  /* 0x0054d000013a7983 */ /* 0x002ea80000100a00 */
[----:B------:R-:W4:Y:S04]  /*39970*/  LDL.64 R20, [R1+0x4938] ;  /* 0x0049380001147983 */ /* 0x000f280000100a00 */
[----:B------:R-:W4:Y:S04]  /*39980*/  LDL.64 R16, [R1+0x4a40] ;  /* 0x004a400001107983 */ /* 0x000f280000100a00 */
[----:B------:R-:W4:Y:S04]  /*39990*/  LDL.64 R14, [R1+0x4b80] ;  /* 0x004b8000010e7983 */ /* 0x000f280000100a00 */
[----:B---3--:R1:W-:Y:S04]  /*399a0*/  LDGSTS.E [R83+0x40800], [R36.64], P5 ;  /* 0x4080000024537fae */ /* 0x0083e8000a921844 */
[----:B------:R3:W-:Y:S04]  /*399b0*/  LDGSTS.E [R83+0x41000], [R60.64], P5 ;  /* 0x410000003c537fae */ /* 0x0007e8000a921844 */
[----:B------:R1:W-:Y:S04]  /*399c0*/  LDGSTS.E [R83+0x41800], [R50.64], P5 ;  /* 0x4180000032537fae */ /* 0x0003e8000a921844 */
[----:B------:R1:W-:Y:S04]  /*399d0*/  LDGSTS.E [R83+0x42000], [R80.64], P5 ;  /* 0x4200000050537fae */ /* 0x0003e8000a921844 */
[----:B---3--:R-:W3:Y:S04]  /*399e0*/  LDL.64 R60, [R1+0x54d8] ;  /* 0x0054d800013c7983 */ /* 0x008ee80000100a00 */
[----:B------:R2:W-:Y:S04]  /*399f0*/  LDGSTS.E [R83+0x42800], [R48.64], P5 ;  /* 0x4280000030537fae */ /* 0x0005e8000a921844 */
[----:B-1----:R-:W4:Y:S04]  /*39a00*/  LDL.64 R80, [R1+0x54e0] ;  /* 0x0054e00001507983 */ /* 0x002f280000100a00 */
[----:B------:R1:W-:Y:S04]  /*39a10*/  LDGSTS.E [R83+0x43000], [R78.64], P5 ;  /* 0x430000004e537fae */ /* 0x0003e8000a921844 */
[----:B------:R2:W-:Y:S04]  /*39a20*/  LDGSTS.E [R83+0x43800], [R46.64], P5 ;  /* 0x438000002e537fae */ /* 0x0005e8000a921844 */
[----:B------:R1:W-:Y:S04]  /*39a30*/  LDGSTS.E [R83+0x44000], [R62.64], P5 ;  /* 0x440000003e537fae */ /* 0x0003e8000a921844 */
[----:B-1----:R-:W4:Y:S04]  /*39a40*/  LDL.64 R78, [R1+0x54e8] ;  /* 0x0054e800014e7983 */ /* 0x002f280000100a00 */
[----:B------:R1:W-:Y:S04]  /*39a50*/  LDGSTS.E [R83+0x44800], [R38.64], P5 ;  /* 0x4480000026537fae */ /* 0x0003e8000a921844 */
[----:B------:R1:W-:Y:S04]  /*39a60*/  LDGSTS.E [R83+0x45000], [R40.64], P5 ;  /* 0x4500000028537fae */ /* 0x0003e8000a921844 */
[----:B------:R-:W4:Y:S04]  /*39a70*/  LDL.64 R62, [R1+0x54f0] ;  /* 0x0054f000013e7983 */ /* 0x000f280000100a00 */
[----:B------:R1:W-:Y:S04]  /*39a80*/  LDGSTS.E [R83+0x45800], [R42.64], P5 ;  /* 0x458000002a537fae */ /* 0x0003e8000a921844 */
[----:B------:R1:W-:Y:S04]  /*39a90*/  LDGSTS.E [R83+0x46000], [R44.64], P5 ;  /* 0x460000002c537fae */ /* 0x0003e8000a921844 */
[----:B------:R1:W-:Y:S04]  /*39aa0*/  LDGSTS.E [R83+0x46800], [R52.64], P5 ;  /* 0x4680000034537fae */ /* 0x0003e8000a921844 */
[----:B------:R1:W-:Y:S04]  /*39ab0*/  LDGSTS.E [R83+0x47000], [R66.64], P5 ;  /* 0x4700000042537fae */ /* 0x0003e8000a921844 */
[----:B------:R1:W-:Y:S04]  /*39ac0*/  LDGSTS.E [R83+0x47800], [R56.64], P5 ;  /* 0x4780000038537fae */ /* 0x0003e8000a921844 */
[----:B------:R1:W-:Y:S04]  /*39ad0*/  LDGSTS.E [R83+0x48000], [R68.64], P5 ;  /* 0x4800000044537fae */ /* 0x0003e8000a921844 */
[----:B------:R1:W-:Y:S04]  /*39ae0*/  LDGSTS.E [R83+0x48800], [R70.64], P5 ;  /* 0x4880000046537fae */ /* 0x0003e8000a921844 */
[----:B-1----:R-:W4:Y:S04]  /*39af0*/  LDL.64 R56, [R1+0x5528] ;  /* 0x0055280001387983 */ /* 0x002f280000100a00 */
[----:B------:R-:W4:Y:S04]  /*39b00*/  LDL.64 R68, [R1+0x5520] ;  /* 0x0055200001447983 */ /* 0x000f280000100a00 */
[----:B------:R-:W4:Y:S04]  /*39b10*/  LDL.64 R70, [R1+0x5530] ;  /* 0x0055300001467983 */ /* 0x000f280000100a00 */
[----:B------:R1:W-:Y:S04]  /*39b20*/  LDGSTS.E [R83+0x49000], [R64.64], P5 ;  /* 0x4900000040537fae */ /* 0x0003e8000a921844 */
[----:B------:R-:W4:Y:S04]  /*39b30*/  LDL.64 R36, [R1+0x5538] ;  /* 0x0055380001247983 */ /* 0x000f280000100a00 */
[----:B------:R-:W4:Y:S04]  /*39b40*/  LDL.64 R50, [R1+0x5548] ;  /* 0x0055480001327983 */ /* 0x000f280000100a00 */
[----:B--2---:R-:W2:Y:S04]  /*39b50*/  LDL.64 R48, [R1+0x5558] ;  /* 0x0055580001307983 */ /* 0x004ea80000100a00 */
[----:B------:R1:W-:Y:S04]  /*39b60*/  LDGSTS.E [R83+0x49800], [R58.64], P5 ;  /* 0x498000003a537fae */ /* 0x0003e8000a921844 */
[----:B------:R-:W2:Y:S04]  /*39b70*/  LDL.64 R46, [R1+0x5560] ;  /* 0x00556000012e7983 */ /* 0x000ea80000100a00 */
[----:B------:R-:W2:Y:S04]  /*39b80*/  LDL.64 R38, [R1+0x4000] ;  /* 0x0040000001267983 */ /* 0x000ea80000100a00 */
[----:B-1----:R-:W2:Y:S04]  /*39b90*/  LDL.64 R58, [R1+0x5540] ;  /* 0x00554000013a7983 */ /* 0x002ea80000100a00 */
[----:B------:R-:W2:Y:S04]  /*39ba0*/  LDL.64 R40, [R1+0x3fc0] ;  /* 0x003fc00001287983 */ /* 0x000ea80000100a00 */
[----:B------:R-:W2:Y:S04]  /*39bb0*/  LDL.64 R42, [R1+0x3f80] ;  /* 0x003f8000012a7983 */ /* 0x000ea80000100a00 */
[----:B------:R-:W2:Y:S04]  /*39bc0*/  LDL.64 R44, [R1+0x3eb0] ;  /* 0x003eb000012c7983 */ /* 0x000ea80000100a00 */
[----:B------:R-:W2:Y:S04]  /*39bd0*/  LDL.64 R52, [R1+0x3e70] ;  /* 0x003e700001347983 */ /* 0x000ea80000100a00 */
[----:B------:R-:W2:Y:S04]  /*39be0*/  LDL.64 R66, [R1+0x3e30] ;  /* 0x003e300001427983 */ /* 0x000ea80000100a00 */
[----:B------:R-:W2:Y:S04]  /*39bf0*/  LDL.64 R64, [R1+0x36c0] ;  /* 0x0036c00001407983 */ /* 0x000ea80000100a00 */
[----:B---3--:R1:W-:Y:S04]  /*39c00*/  LDGSTS.E [R83+0x4a000], [R60.64], P5 ;  /* 0x4a0000003c537fae */ /* 0x0083e8000a921844 */
[----:B----4-:R3:W-:Y:S04]  /*39c10*/  LDGSTS.E [R83+0x4a800], [R80.64], P5 ;  /* 0x4a80000050537fae */ /* 0x0107e8000a921844 */
[----:B-1----:R-:W4:Y:S04]  /*39c20*/  LDL.64 R60, [R1+0x5550] ;  /* 0x00555000013c7983 */ /* 0x002f280000100a00 */
[----:B---3--:R-:W3:Y:S04]  /*39c30*/  LDL.64 R80, [R1+0x40b0] ;  /* 0x0040b00001507983 */ /* 0x008ee80000100a00 */
[----:B------:R1:W-:Y:S04]  /*39c40*/  LDGSTS.E [R83+0x4b000], [R78.64], P5 ;  /* 0x4b0000004e537fae */ /* 0x0003e8000a921844 */
[----:B-1----:R-:W3:Y:S04]  /*39c50*/  LDL.64 R78, [R1+0x5568] ;  /* 0x00556800014e7983 */ /* 0x002ee80000100a00 */
[----:B------:R1:W-:Y:S04]  /*39c60*/  LDGSTS.E [R83+0x4b800], [R62.64], P5 ;  /* 0x4b8000003e537fae */ /* 0x0003e8000a921844 */
[----:B------:R1:W-:Y:S04]  /*39c70*/  LDGSTS.E [R83+0x4c000], [R30.64], P5 ;  /* 0x4c0000001e537fae */ /* 0x0003e8000a921844 */
[----:B------:R1:W-:Y:S04]  /*39c80*/  LDGSTS.E [R83+0x4c800], [R22.64], P5 ;  /* 0x4c80000016537fae */ /* 0x0003e8000a921844 */
[----:B------:R1:W-:Y:S04]  /*39c90*/  LDGSTS.E [R83+0x4d000], [R24.64], P5 ;  /* 0x4d00000018537fae */ /* 0x0003e8000a921844 */
[----:B------:R1:W-:Y:S04]  /*39ca0*/  LDGSTS.E [R83+0x4d800], [R26.64], P5 ;  /* 0x4d8000001a537fae */ /* 0x0003e8000a921844 */
[----:B------:R2:W-:Y:S04]  /*39cb0*/  LDGSTS.E [R83+0x4e000], [R28.64], P5 ;  /* 0x4e0000001c537fae */ /* 0x0005e8000a921844 */
[----:B-1----:R-:W3:Y:S04]  /*39cc0*/  LDL.64 R62, [R1+0x3640] ;  /* 0x00364000013e7983 */ /* 0x002ee80000100a00 */
[----:B------:R-:W3:Y:S04]  /*39cd0*/  LDL.64 R22, [R1+0x1e00] ;  /* 0x001e000001167983 */ /* 0x000ee80000100a00 */
[----:B------:R1:W-:Y:S04]  /*39ce0*/  LDGSTS.E [R83+0x4e800], [R68.64], P5 ;  /* 0x4e80000044537fae */ /* 0x0003e8000a921844 */
[----:B------:R1:W-:Y:S04]  /*39cf0*/  LDGSTS.E [R83+0x4f000], [R56.64], P5 ;  /* 0x4f00000038537fae */ /* 0x0003e8000a921844 */
[----:B------:R1:W-:Y:S04]  /*39d00*/  LDGSTS.E [R83+0x4f800], [R70.64], P5 ;  /* 0x4f80000046537fae */ /* 0x0003e8000a921844 */
[----:B-1----:R-:W3:Y:S04]  /*39d10*/  LDL.64 R68, [R1+0x2210] ;  /* 0x0022100001447983 */ /* 0x002ee80000100a00 */
[----:B------:R-:W3:Y:S04]  /*39d20*/  LDL.64 R56, [R1+0x2170] ;  /* 0x0021700001387983 */ /* 0x000ee80000100a00 */
[----:B------:R-:W3:Y:S04]  /*39d30*/  LDL.64 R70, [R1+0x20d0] ;  /* 0x0020d00001467983 */ /* 0x000ee80000100a00 */
[----:B------:R1:W-:Y:S04]  /*39d40*/  LDGSTS.E [R83+0x50000], [R36.64], P5 ;  /* 0x5000000024537fae */ /* 0x0003e8000a921844 */
[----:B------:R-:W3:Y:S04]  /*39d50*/  LDL.64 R24, [R1+0x1ab0] ;  /* 0x001ab00001187983 */ /* 0x000ee80000100a00 */
[----:B------:R-:W3:Y:S04]  /*39d60*/  LDL.64 R26, [R1+0x1a20] ;  /* 0x001a2000011a7983 */ /* 0x000ee80000100a00 */
[----:B--2---:R2:W-:Y:S04]  /*39d70*/  LDGSTS.E [R83+0x50800], [R58.64], P5 ;  /* 0x508000003a537fae */ /* 0x0045e8000a921844 */
[----:B------:R1:W-:Y:S04]  /*39d80*/  LDGSTS.E [R83+0x51000], [R50.64], P5 ;  /* 0x5100000032537fae */ /* 0x0003e8000a921844 */
[----:B------:R-:W3:Y:S04]  /*39d90*/  LDL.64 R28, [R1+0x1990] ;  /* 0x00199000011c7983 */ /* 0x000ee80000100a00 */
[----:B--2---:R-:W3:Y:S04]  /*39da0*/  LDL.64 R58, [R1+0x2050] ;  /* 0x00205000013a7983 */ /* 0x004ee80000100a00 */
[----:B-1----:R-:W3:Y:S04]  /*39db0*/  LDL.64 R36, [R1+0x18f0] ;  /* 0x0018f00001247983 */ /* 0x002ee80000100a00 */
[----:B------:R-:W3:Y:S01]  /*39dc0*/  LDL.64 R50, [R1+0x1880] ;  /* 0x0018800001327983 */ /* 0x000ee20000100a00 */
[----:B------:R-:W-:-:S03]  /*39dd0*/  IMAD.SHL.U32 R54, R55, 0x4, RZ ;  /* 0x0000000437367824 */ /* 0x000fc600078e00ff */
[----:B------:R-:W3:Y:S04]  /*39de0*/  LDL.64 R30, [R1+0x47a0] ;  /* 0x0047a000011e7983 */ /* 0x000ee80000100a00 */
[----:B----4-:R1:W-:Y:S04]  /*39df0*/  LDGSTS.E [R83+0x51800], [R60.64], P5 ;  /* 0x518000003c537fae */ /* 0x0103e8000a921844 */
[----:B------:R4:W-:Y:S04]  /*39e00*/  LDGSTS.E [R83+0x52000], [R48.64], P5 ;  /* 0x5200000030537fae */ /* 0x0009e8000a921844 */
[----:B---3--:R3:W-:Y:S04]  /*39e10*/  LDGSTS.E [R83+0x52800], [R80.64], P5 ;  /* 0x5280000050537fae */ /* 0x0087e8000a921844 */
[----:B-1----:R-:W2:Y:S04]  /*39e20*/  LDL.64 R60, [R1+0x1fb0] ;  /* 0x001fb000013c7983 */ /* 0x002ea80000100a00 */
[----:B------:R1:W-:Y:S04]  /*39e30*/  LDGSTS.E [R83+0x53000], [R46.64], P5 ;  /* 0x530000002e537fae */ /* 0x0003e8000a921844 */
[----:B---3--:R-:W3:Y:S04]  /*39e40*/  LDL.64 R80, [R1+0x1f30] ;  /* 0x001f300001507983 */ /* 0x008ee80000100a00 */
[----:B------:R1:W-:Y:S04]  /*39e50*/  LDGSTS.E [R83+0x53800], [R78.64], P5 ;  /* 0x538000004e537fae */ /* 0x0003e8000a921844 */
[----:B------:R4:W-:Y:S04]  /*39e60*/  LDGSTS.E [R83+0x54000], [R38.64], P5 ;  /* 0x5400000026537fae */ /* 0x0009e8000a921844 */
        /* <DEDUP_REMOVED lines=8> */
[----:B----4-:R-:W4:Y:S04]  /*39ef0*/  LDL.64 R48, [R1+0x16e0] ;  /* 0x0016e00001307983 */ /* 0x010f280000100a00 */
[----:B------:R-:W4:Y:S04]  /*39f00*/  LDL.64 R46, [R1+0x4c50] ;  /* 0x004c5000012e7983 */ /* 0x000f280000100a00 */
[----:B------:R1:W-:Y:S04]  /*39f10*/  LDGSTS.E [R83+0x58000], [R68.64], P5 ;  /* 0x5800000044537fae */ /* 0x0003e8000a921844 */
[----:B-1----:R-:W4:Y:S04]  /*39f20*/  LDL.64 R62, [R1+0x17e0] ;  /* 0x0017e000013e7983 */ /* 0x002f280000100a00 */
[----:B------:R1:W-:Y:S04]  /*39f30*/  LDGSTS.E [R83+0x58800], [R56.64], P5 ;  /* 0x5880000038537fae */ /* 0x0003e8000a921844 */
[----:B------:R-:W4:Y:S04]  /*39f40*/  LDL.64 R68, [R1+0x1750] ;  /* 0x0017500001447983 */ /* 0x000f280000100a00 */
[----:B------:R1:W-:Y:S04]  /*39f50*/  LDGSTS.E [R83+0x59000], [R70.64], P5 ;  /* 0x5900000046537fae */ /* 0x0003e8000a921844 */
[----:B------:R-:W4:Y:S04]  /*39f60*/  LDL.64 R38, [R1+0x4be0] ;  /* 0x004be00001267983 */ /* 0x000f280000100a00 */
[----:B------:R-:W4:Y:S04]  /*39f70*/  LDL.64 R40, [R1+0x4b70] ;  /* 0x004b700001287983 */ /* 0x000f280000100a00 */
[----:B-1----:R-:W4:Y:S04]  /*39f80*/  LDL.64 R70, [R1+0x4c98] ;  /* 0x004c980001467983 */ /* 0x002f280000100a00 */
[----:B------:R-:W4:Y:S04]  /*39f90*/  LDL.64 R42, [R1+0x4b00] ;  /* 0x004b0000012a7983 */ /* 0x000f280000100a00 */
[----:B------:R1:W-:Y:S04]  /*39fa0*/  LDGSTS.E [R83+0x59800], [R58.64], P5 ;  /* 0x598000003a537fae */ /* 0x0003e8000a921844 */
[----:B------:R-:W4:Y:S04]  /*39fb0*/  LDL.64 R44, [R1+0x4ac8] ;  /* 0x004ac800012c7983 */ /* 0x000f280000100a00 */
[----:B------:R-:W4:Y:S04]  /*39fc0*/  LDL.64 R52, [R1+0x4a90] ;  /* 0x004a900001347983 */ /* 0x000f280000100a00 */
[----:B-1----:R-:W4:Y:S04]  /*39fd0*/  LDL.64 R58, [R1+0x4c18] ;  /* 0x004c1800013a7983 */ /* 0x002f280000100a00 */
[----:B------:R-:W4:Y:S04]  /*39fe0*/  LDL.64 R66, [R1+0x4a58] ;  /* 0x004a580001427983 */ /* 0x000f280000100a00 */
[----:B------:R-:W4:Y:S04]  /*39ff0*/  LDL.64 R64, [R1+0x49f0] ;  /* 0x0049f00001407983 */ /* 0x000f280000100a00 */
[----:B------:R-:W4:Y:S01]  /*3a000*/  LDL.64 R56, [R1+0x49b8] ;  /* 0x0049b80001387983 */ /* 0x000f220000100a00 */
[----:B------:R-:W-:-:S03]  /*3a010*/  LOP3.LUT R55, R54, 0x10, RZ, 0x3c, !PT ;  /* 0x0000001036377812 */ /* 0x000fc600078e3cff */
[----:B--2---:R1:W-:Y:S04]  /*3a020*/  LDGSTS.E [R83+0x5a000], [R60.64], P5 ;  /* 0x5a0000003c537fae */ /* 0x0043e8000a921844 */
[----:B---3--:R2:W-:Y:S04]  /*3a030*/  LDGSTS.E [R83+0x5a800], [R80.64], P5 ;  /* 0x5a80000050537fae */ /* 0x0085e8000a921844 */
[----:B-1----:R-:W3:Y:S04]  /*3a040*/  LDL.64 R60, [R1+0x4ba8] ;  /* 0x004ba800013c7983 */ /* 0x002ee80000100a00 */
[----:B--2---:R-:W2:Y:S04]  /*3a050*/  LDL.64 R80, [R1+0x4b38] ;  /* 0x004b380001507983 */ /* 0x004ea80000100a00 */
[----:B------:R1:W-:Y:S04]  /*3a060*/  LDGSTS.E [R83+0x5b000], [R78.64], P5 ;  /* 0x5b0000004e537fae */ /* 0x0003e8000a921844 */
[----:B------:R1:W-:Y:S04]  /*3a070*/  LDGSTS.E [R83+0x5b800], [R22.64], P5 ;  /* 0x5b80000016537fae */ /* 0x0003e8000a921844 */
[----:B------:R1:W-:Y:S04]  /*3a080*/  LDGSTS.E [R83+0x5c000], [R24.64], P5 ;  /* 0x5c00000018537fae */ /* 0x0003e8000a921844 */
[----:B-1----:R-:W2:Y:S04]  /*3a090*/  LDL.64 R78, [R1+0x4980] ;  /* 0x00498000014e7983 */ /* 0x002ea80000100a00 */
[----:B------:R1:W-:Y:S04]  /*3a0a0*/  LDGSTS.E [R83+0x5c800], [R26.64], P5 ;  /* 0x5c8000001a537fae */ /* 0x0003e8000a921844 */
[----:B------:R1:W-:Y:S04]  /*3a0b0*/  LDGSTS.E [R83+0x5d000], [R28.64], P5 ;  /* 0x5d0000001c537fae */ /* 0x0003e8000a921844 */
[----:B------:R1:W-:Y:S04]  /*3a0c0*/  LDGSTS.E [R83+0x5d800], [R36.64], P5 ;  /* 0x5d80000024537fae */ /* 0x0003e8000a921844 */
[----:B------:R1:W-:Y:S04]  /*3a0d0*/  LDGSTS.E [R83+0x5e000], [R50.64], P5 ;  /* 0x5e00000032537fae */ /* 0x0003e8000a921844 */
[----:B------:R-:W2:Y:S04]  /*3a0e0*/  LDL.64 R22, [R1+0x4768] ;  /* 0x0047680001167983 */ /* 0x000ea80000100a00 */
[----:B------:R-:W2:Y:S04]  /*3a0f0*/  LDL.64 R24, [R1+0x4730] ;  /* 0x0047300001187983 */ /* 0x000ea80000100a00 */
[----:B----4-:R4:W-:Y:S04]  /*3a100*/  LDGSTS.E [R83+0x5e800], [R62.64], P5 ;  /* 0x5e8000003e537fae */ /* 0x0109e8000a921844 */
[----:B-1----:R-:W2:Y:S04]  /*3a110*/  LDL.64 R26, [R1+0x46f8] ;  /* 0x0046f800011a7983 */ /* 0x002ea80000100a00 */
[----:B------:R1:W-:Y:S04]  /*3a120*/  LDGSTS.E [R83+0x5f000], [R68.64], P5 ;  /* 0x5f00000044537fae */ /* 0x0003e8000a921844 */
[----:B----4-:R-:W2:Y:S04]  /*3a130*/  LDL.64 R62, [R1+0x4948] ;  /* 0x00494800013e7983 */ /* 0x010ea80000100a00 */
[----:B------:R1:W-:Y:S04]  /*3a140*/  LDGSTS.E [R83+0x5f800], [R48.64], P5 ;  /* 0x5f80000030537fae */ /* 0x0003e8000a921844 */
[----:B-1----:R-:W2:Y:S04]  /*3a150*/  LDL.64 R68, [R1+0x4910] ;  /* 0x0049100001447983 */ /* 0x002ea80000100a00 */
[----:B------:R1:W-:Y:S04]  /*3a160*/  LDGSTS.E [R55+0x40100], [R70.64], P5 ;  /* 0x4010000046377fae */ /* 0x0003e8000a921844 */
[----:B------:R1:W-:Y:S04]  /*3a170*/  LDGSTS.E [R55+0x40900], [R46.64], P5 ;  /* 0x409000002e377fae */ /* 0x0003e8000a921844 */
[----:B------:R-:W2:Y:S04]  /*3a180*/  LDL.64 R28, [R1+0x4690] ;  /* 0x00469000011c7983 */ /* 0x000ea80000100a00 */
[----:B-1----:R-:W2:Y:S04]  /*3a190*/  LDL.64 R70, [R1+0x48b8] ;  /* 0x0048b80001467983 */ /* 0x002ea80000100a00 */
[----:B------:R-:W2:Y:S04]  /*3a1a0*/  LDL.64 R36, [R1+0x4648] ;  /* 0x0046480001247983 */ /* 0x000ea80000100a00 */
[----:B------:R1:W-:Y:S04]  /*3a1b0*/  LDGSTS.E [R55+0x41100], [R58.64], P5 ;  /* 0x411000003a377fae */ /* 0x0003e8000a921844 */
[----:B------:R1:W-:Y:S04]  /*3a1c0*/  LDGSTS.E [R55+0x41900], [R38.64], P5 ;  /* 0x4190000026377fae */ /* 0x0003e8000a921844 */
[----:B------:R-:W2:Y:S04]  /*3a1d0*/  LDL.64 R50, [R1+0x4610] ;  /* 0x0046100001327983 */ /* 0x000ea80000100a00 */
[----:B-1----:R-:W2:Y:S04]  /*3a1e0*/  LDL.64 R58, [R1+0x4880] ;  /* 0x00488000013a7983 */ /* 0x002ea80000100a00 */
[----:B------:R-:W2:Y:S04]  /*3a1f0*/  LDL.64 R48, [R1+0x4238] ;  /* 0x0042380001307983 */ /* 0x000ea80000100a00 */
[----:B------:R-:W2:Y:S04]  /*3a200*/  LDL.64 R46, [R1+0x41c8] ;  /* 0x0041c800012e7983 */ /* 0x000ea80000100a00 */
[----:B------:R-:W2:Y:S04]  /*3a210*/  LDL.64 R38, [R1+0x4158] ;  /* 0x0041580001267983 */ /* 0x000ea80000100a00 */
[----:B---3--:R1:W-:Y:S04]  /*3a220*/  LDGSTS.E [R55+0x42100], [R60.64], P5 ;  /* 0x421000003c377fae */ /* 0x0083e8000a921844 */
[----:B------:R3:W-:Y:S04]  /*3a230*/  LDGSTS.E [R55+0x42900], [R40.64], P5 ;  /* 0x4290000028377fae */ /* 0x0007e8000a921844 */
[----:B--2---:R2:W-:Y:S04]  /*3a240*/  LDGSTS.E [R55+0x43100], [R80.64], P5 ;  /* 0x4310000050377fae */ /* 0x0045e8000a921844 */
[----:B-1----:R-:W4:Y:S04]  /*3a250*/  LDL.64 R60, [R1+0x4848] ;  /* 0x00484800013c7983 */ /* 0x002f280000100a00 */
[----:B------:R1:W-:Y:S04]  /*3a260*/  LDGSTS.E [R55+0x43900], [R42.64], P5 ;  /* 0x439000002a377fae */ /* 0x0003e8000a921844 */
[----:B--2---:R-:W2:Y:S04]  /*3a270*/  LDL.64 R80, [R1+0x4810] ;  /* 0x0048100001507983 */ /* 0x004ea80000100a00 */
[----:B------:R1:W-:Y:S04]  /*3a280*/  LDGSTS.E [R55+0x44100], [R44.64], P5 ;  /* 0x441000002c377fae */ /* 0x0003e8000a921844 */
[----:B------:R1:W-:Y:S04]  /*3a290*/  LDGSTS.E [R55+0x44900], [R52.64], P5 ;  /* 0x4490000034377fae */ /* 0x0003e8000a921844 */
[----:B------:R1:W-:Y:S04]  /*3a2a0*/  LDGSTS.E [R55+0x45100], [R66.64], P5 ;  /* 0x4510000042377fae */ /* 0x0003e8000a921844 */
[----:B------:R1:W-:Y:S04]  /*3a2b0*/  LDGSTS.E [R55+0x45900], [R64.64], P5 ;  /* 0x4590000040377fae */ /* 0x0003e8000a921844 */
[----:B------:R1:W-:Y:S04]  /*3a2c0*/  LDGSTS.E [R55+0x46100], [R56.64], P5 ;  /* 0x4610000038377fae */ /* 0x0003e8000a921844 */
[----:B------:R1:W-:Y:S04]  /*3a2d0*/  LDGSTS.E [R55+0x46900], [R78.64], P5 ;  /* 0x469000004e377fae */ /* 0x0003e8000a921844 */
[----:B---3--:R-:W3:Y:S04]  /*3a2e0*/  LDL.64 R40, [R1+0x40e8] ;  /* 0x0040e80001287983 */ /* 0x008ee80000100a00 */
[----:B-1----:R-:W3:Y:S04]  /*3a2f0*/  LDL.64 R56, [R1+0x45d8] ;  /* 0x0045d80001387983 */ /* 0x002ee80000100a00 */
[----:B------:R-:W3:Y:S04]  /*3a300*/  LDL.64 R78, [R1+0x4580] ;  /* 0x00458000014e7983 */ /* 0x000ee80000100a00 */
[----:B------:R-:W3:Y:S04]  /*3a310*/  LDL.64 R42, [R1+0x4070] ;  /* 0x00407000012a7983 */ /* 0x000ee80000100a00 */
[----:B------:R1:W-:Y:S04]  /*3a320*/  LDGSTS.E [R55+0x47100], [R62.64], P5 ;  /* 0x471000003e377fae */ /* 0x0003e8000a921844 */
[----:B------:R-:W3:Y:S04]  /*3a330*/  LDL.64 R44, [R1+0x4038] ;  /* 0x00403800012c7983 */ /* 0x000ee80000100a00 */
[----:B------:R1:W-:Y:S04]  /*3a340*/  LDGSTS.E [R55+0x47900], [R68.64], P5 ;  /* 0x4790000044377fae */ /* 0x0003e8000a921844 */
[----:B------:R-:W3:Y:S04]  /*3a350*/  LDL.64 R52, [R1+0x3ff8] ;  /* 0x003ff80001347983 */ /* 0x000ee80000100a00 */
[----:B------:R-:W3:Y:S04]  /*3a360*/  LDL.64 R66, [R1+0x3fb8] ;  /* 0x003fb80001427983 */ /* 0x000ee80000100a00 */
[----:B-1----:R-:W3:Y:S04]  /*3a370*/  LDL.64 R68, [R1+0x4200] ;  /* 0x0042000001447983 */ /* 0x002ee80000100a00 */
[----:B------:R1:W-:Y:S04]  /*3a380*/  LDGSTS.E [R55+0x48100], [R70.64], P5 ;  /* 0x4810000046377fae */ /* 0x0003e8000a921844 */
[----:B------:R-:W3:Y:S04]  /*3a390*/  LDL.64 R64, [R1+0x3f78] ;  /* 0x003f780001407983 */ /* 0x000ee80000100a00 */
[----:B------:R-:W3:Y:S04]  /*3a3a0*/  LDL.64 R62, [R1+0x3ea8] ;  /* 0x003ea800013e7983 */ /* 0x000ee80000100a00 */
[----:B-1----:R-:W3:Y:S04]  /*3a3b0*/  LDL.64 R70, [R1+0x4190] ;  /* 0x0041900001467983 */ /* 0x002ee80000100a00 */
[----:B------:R1:W-:Y:S04]  /*3a3c0*/  LDGSTS.E [R55+0x48900], [R58.64], P5 ;  /* 0x489000003a377fae */ /* 0x0003e8000a921844 */
[----:B-1----:R-:W3:Y:S04]  /*3a3d0*/  LDL.64 R58, [R1+0x4120] ;  /* 0x00412000013a7983 */ /* 0x002ee80000100a00 */
[----:B----4-:R1:W-:Y:S04]  /*3a3e0*/  LDGSTS.E [R55+0x49100], [R60.64], P5 ;  /* 0x491000003c377fae */ /* 0x0103e8000a921844 */
        /* <DEDUP_REMOVED lines=10> */
[----:B------:R1:W-:Y:S04]  /*3a490*/  LDGSTS.E [R55+0x4d900], [R50.64], P5 ;  /* 0x4d90000032377fae */ /* 0x0003e8000a921844 */
[----:B---3--:R3:W-:Y:S04]  /*3a4a0*/  LDGSTS.E [R55+0x4e100], [R56.64], P5 ;  /* 0x4e10000038377fae */ /* 0x0087e8000a921844 */
[----:B------:R1:W-:Y:S04]  /*3a4b0*/  LDGSTS.E [R55+0x4e900], [R78.64], P5 ;  /* 0x4e9000004e377fae */ /* 0x0003e8000a921844 */
[----:B------:R3:W-:Y:S04]  /*3a4c0*/  LDGSTS.E [R55+0x4f100], [R48.64], P5 ;  /* 0x4f10000030377fae */ /* 0x0007e8000a921844 */
[----:B---3--:R-:W4:Y:S04]  /*3a4d0*/  LDL.64 R56, [R1+0x3738] ;  /* 0x0037380001387983 */ /* 0x008f280000100a00 */
[----:B-1----:R-:W4:Y:S04]  /*3a4e0*/  LDL.64 R78, [R1+0x36b8] ;  /* 0x0036b800014e7983 */ /* 0x002f280000100a00 */
[----:B------:R1:W-:Y:S04]  /*3a4f0*/  LDGSTS.E [R55+0x4f900], [R68.64], P5 ;  /* 0x4f90000044377fae */ /* 0x0003e8000a921844 */
[----:B------:R1:W-:Y:S04]  /*3a500*/  LDGSTS.E [R55+0x50100], [R46.64], P5 ;  /* 0x501000002e377fae */ /* 0x0003e8000a921844 */
[----:B------:R-:W4:Y:S04]  /*3a510*/  LDL.64 R32, [R1+0x2028] ;  /* 0x0020280001207983 */ /* 0x000f280000100a00 */
[----:B-1----:R-:W4:Y:S04]  /*3a520*/  LDL.64 R68, [R1+0x3638] ;  /* 0x0036380001447983 */ /* 0x002f280000100a00 */
[----:B------:R1:W-:Y:S04]  /*3a530*/  LDGSTS.E [R55+0x50900], [R70.64], P5 ;  /* 0x5090000046377fae */ /* 0x0003e8000a921844 */
[----:B------:R1:W-:Y:S04]  /*3a540*/  LDGSTS.E [R55+0x51100], [R38.64], P5 ;  /* 0x5110000026377fae */ /* 0x0003e8000a921844 */
[----:B------:R-:W4:Y:S04]  /*3a550*/  LDL.64 R30, [R1+0x1f88] ;  /* 0x001f8800011e7983 */ /* 0x000f280000100a00 */
[----:B-1----:R-:W4:Y:S04]  /*3a560*/  LDL.64 R70, [R1+0x21e8] ;  /* 0x0021e80001467983 */ /* 0x002f280000100a00 */
[----:B------:R-:W4:Y:S04]  /*3a570*/  LDL.64 R22, [R1+0x1ef8] ;  /* 0x001ef80001167983 */ /* 0x000f280000100a00 */
[----:B------:R1:W-:Y:S04]  /*3a580*/  LDGSTS.E [R55+0x51900], [R58.64], P5 ;  /* 0x519000003a377fae */ /* 0x0003e8000a921844 */
[----:B------:R1:W-:Y:S04]  /*3a590*/  LDGSTS.E [R55+0x52100], [R40.64], P5 ;  /* 0x5210000028377fae */ /* 0x0003e8000a921844 */
[----:B------:R-:W4:Y:S04]  /*3a5a0*/  LDL.64 R24, [R1+0x1e68] ;  /* 0x001e680001187983 */ /* 0x000f280000100a00 */
[----:B-1----:R-:W4:Y:S04]  /*3a5b0*/  LDL.64 R58, [R1+0x2148] ;  /* 0x00214800013a7983 */ /* 0x002f280000100a00 */
[----:B------:R-:W4:Y:S04]  /*3a5c0*/  LDL.64 R26, [R1+0x1dd8] ;  /* 0x001dd800011a7983 */ /* 0x000f280000100a00 */
[----:B------:R-:W4:Y:S04]  /*3a5d0*/  LDL.64 R28, [R1+0x1aa8] ;  /* 0x001aa800011c7983 */ /* 0x000f280000100a00 */
[----:B------:R-:W4:Y:S04]  /*3a5e0*/  LDL.64 R36, [R1+0x1a08] ;  /* 0x001a080001247983 */ /* 0x000f280000100a00 */
[----:B------:R-:W4:Y:S04]  /*3a5f0*/  LDL.64 R50, [R1+0x1988] ;  /* 0x0019880001327983 */ /* 0x000f280000100a00 */
[----:B------:R-:W4:Y:S04]  /*3a600*/  LDL.64 R48, [R1+0x18e8] ;  /* 0x0018e80001307983 */ /* 0x000f280000100a00 */
[----:B------:R-:W4:Y:S04]  /*3a610*/  LDL.64 R46, [R1+0x17d8] ;  /* 0x0017d800012e7983 */ /* 0x000f280000100a00 */
[----:B------:R-:W4:Y:S04]  /*3a620*/  LDL.64 R38, [R1+0x16b8] ;  /* 0x0016b80001267983 */ /* 0x000f280000100a00 */
[----:B------:R-:W4:Y:S04]  /*3a630*/  LDL.64 R40, [R1+0x4c48] ;  /* 0x004c480001287983 */ /* 0x000f280000100a00 */
[----:B----4-:R1:W-:Y:S04]  /*3a640*/  LDGSTS.E [R55+0x52900], [R60.64], P5 ;  /* 0x529000003c377fae */ /* 0x0103e8000a921844 */
[----:B------:R4:W-:Y:S04]  /*3a650*/  LDGSTS.E [R55+0x53100], [R42.64], P5 ;  /* 0x531000002a377fae */ /* 0x0009e8000a921844 */
[----:B------:R2:W-:Y:S04]  /*3a660*/  LDGSTS.E [R55+0x53900], [R44.64], P5 ;  /* 0x539000002c377fae */ /* 0x0005e8000a921844 */
[----:B-1----:R-:W3:Y:S04]  /*3a670*/  LDL.64 R60, [R1+0x20a8] ;  /* 0x0020a800013c7983 */ /* 0x002ee80000100a00 */
[----:B------:R1:W-:Y:S04]  /*3a680*/  LDGSTS.E [R55+0x54100], [R52.64], P5 ;  /* 0x5410000034377fae */ /* 0x0003e8000a921844 */
[----:B------:R1:W-:Y:S04]  /*3a690*/  LDGSTS.E [R55+0x54900], [R66.64], P5 ;  /* 0x5490000042377fae */ /* 0x0003e8000a921844 */
[----:B------:R1:W-:Y:S04]  /*3a6a0*/  LDGSTS.E [R55+0x55100], [R64.64], P5 ;  /* 0x5510000040377fae */ /* 0x0003e8000a921844 */
[----:B------:R1:W-:Y:S04]  /*3a6b0*/  LDGSTS.E [R55+0x55900], [R62.64], P5 ;  /* 0x559000003e377fae */ /* 0x0003e8000a921844 */
[----:B--2---:R2:W-:Y:S04]  /*3a6c0*/  LDGSTS.E [R55+0x56100], [R80.64], P5 ;  /* 0x5610000050377fae */ /* 0x0045e8000a921844 */
[----:B----4-:R-:W3:Y:S04]  /*3a6d0*/  LDL.64 R42, [R1+0x4bd8] ;  /* 0x004bd800012a7983 */ /* 0x010ee80000100a00 */
[----:B------:R-:W3:Y:S04]  /*3a6e0*/  LDL.64 R44, [R1+0x4b68] ;  /* 0x004b6800012c7983 */ /* 0x000ee80000100a00 */
[----:B--2---:R-:W2:Y:S04]  /*3a6f0*/  LDL.64 R80, [R1+0x1858] ;  /* 0x0018580001507983 */ /* 0x004ea80000100a00 */
[----:B-1----:R-:W2:Y:S04]  /*3a700*/  LDL.64 R52, [R1+0x4b30] ;  /* 0x004b300001347983 */ /* 0x002ea80000100a00 */
[----:B------:R1:W-:Y:S04]  /*3a710*/  LDGSTS.E [R55+0x56900], [R56.64], P5 ;  /* 0x5690000038377fae */ /* 0x0003e8000a921844 */
        /* <DEDUP_REMOVED lines=10> */
[----:B------:R1:W-:Y:S04]  /*3a7c0*/  LDGSTS.E [R55+0x58900], [R58.64], P5 ;  /* 0x589000003a377fae */ /* 0x0003e8000a921844 */
[----:B-1----:R-:W3:Y:S01]  /*3a7d0*/  LDL.64 R58, [R1+0x4ba0] ;  /* 0x004ba000013a7983 */ /* 0x002ee20000100a00 */
[----:B------:R-:W-:-:S03]  /*3a7e0*/  LOP3.LUT R54, R54, 0x20, RZ, 0x3c, !PT ;  /* 0x0000002036367812 */ /* 0x000fc600078e3cff */
[----:B---3--:R1:W-:Y:S04]  /*3a7f0*/  LDGSTS.E [R55+0x59100], [R60.64], P5 ;  /* 0x591000003c377fae */ /* 0x0083e8000a921844 */
        /* <DEDUP_REMOVED lines=8> */
[----:B------:R1:W-:Y:S04]  /*3a880*/  LDGSTS.E [R55+0x5d100], [R50.64], P5 ;  /* 0x5d10000032377fae */ /* 0x0003e8000a921844 */
[----:B------:R1:W-:Y:S04]  /*3a890*/  LDGSTS.E [R55+0x5d900], [R48.64], P5 ;  /* 0x5d90000030377fae */ /* 0x0003e8000a921844 */
[----:B--2---:R2:W-:Y:S04]  /*3a8a0*/  LDGSTS.E [R55+0x5e100], [R80.64], P5 ;  /* 0x5e10000050377fae */ /* 0x0045e8000a921844 */
[----:B------:R1:W-:Y:S04]  /*3a8b0*/  LDGSTS.E [R55+0x5e900], [R46.64], P5 ;  /* 0x5e9000002e377fae */ /* 0x0003e8000a921844 */
[----:B---3--:R-:W3:Y:S04]  /*3a8c0*/  LDL.64 R32, [R1+0x4840] ;  /* 0x0048400001207983 */ /* 0x008ee80000100a00 */
[----:B--2---:R-:W2:Y:S04]  /*3a8d0*/  LDL.64 R80, [R1+0x49b0] ;  /* 0x0049b00001507983 */ /* 0x004ea80000100a00 */
[----:B------:R1:W-:Y:S04]  /*3a8e0*/  LDGSTS.E [R55+0x5f100], [R78.64], P5 ;  /* 0x5f1000004e377fae */ /* 0x0003e8000a921844 */
[----:B------:R1:W-:Y:S04]  /*3a8f0*/  LDGSTS.E [R55+0x5f900], [R38.64], P5 ;  /* 0x5f90000026377fae */ /* 0x0003e8000a921844 */
[----:B------:R-:W3:Y:S04]  /*3a900*/  LDL.64 R30, [R1+0x4808] ;  /* 0x00480800011e7983 */ /* 0x000ee80000100a00 */
[----:B-1----:R-:W3:Y:S04]  /*3a910*/  LDL.64 R78, [R1+0x4978] ;  /* 0x00497800014e7983 */ /* 0x002ee80000100a00 */
        /* <DEDUP_REMOVED lines=10> */
[----:B------:R1:W-:Y:S04]  /*3a9c0*/  LDGSTS.E [R54+0x43200], [R52.64], P5 ;  /* 0x4320000034367fae */ /* 0x0003e8000a921844 */
[----:B-1----:R-:W3:Y:S04]  /*3a9d0*/  LDL.64 R58, [R1+0x48b0] ;  /* 0x0048b000013a7983 */ /* 0x002ee80000100a00 */
[----:B------:R1:W-:Y:S04]  /*3a9e0*/  LDGSTS.E [R54+0x43a00], [R66.64], P5 ;  /* 0x43a0000042367fae */ /* 0x0003e8000a921844 */
[----:B------:R1:W-:Y:S04]  /*3a9f0*/  LDGSTS.E [R54+0x44200], [R64.64], P5 ;  /* 0x4420000040367fae */ /* 0x0003e8000a921844 */
[----:B------:R-:W3:Y:S04]  /*3aa00*/  LDL.64 R26, [R1+0x4760] ;  /* 0x00476000011a7983 */ /* 0x000ee80000100a00 */
[----:B------:R1:W-:Y:S04]  /*3aa10*/  LDGSTS.E [R54+0x44a00], [R62.64], P5 ;  /* 0x44a000003e367fae */ /* 0x0003e8000a921844 */
[----:B------:R-:W3:Y:S04]  /*3aa20*/  LDL.64 R28, [R1+0x4728] ;  /* 0x00472800011c7983 */ /* 0x000ee80000100a00 */
[----:B------:R1:W-:Y:S04]  /*3aa30*/  LDGSTS.E [R54+0x45200], [R56.64], P5 ;  /* 0x4520000038367fae */ /* 0x0003e8000a921844 */
[----:B------:R-:W3:Y:S04]  /*3aa40*/  LDL.64 R36, [R1+0x46f0] ;  /* 0x0046f00001247983 */ /* 0x000ee80000100a00 */
        /* <DEDUP_REMOVED lines=8> */
[----:B-1----:R-:W3:Y:S04]  /*3aad0*/  LDL.64 R66, [R1+0x4068] ;  /* 0x0040680001427983 */ /* 0x002ee80000100a00 */
[----:B------:R-:W3:Y:S04]  /*3aae0*/  LDL.64 R64, [R1+0x4030] ;  /* 0x0040300001407983 */ /* 0x000ee80000100a00 */
[----:B------:R-:W3:Y:S04]  /*3aaf0*/  LDL.64 R62, [R1+0x3ff0] ;  /* 0x003ff000013e7983 */ /* 0x000ee80000100a00 */
[----:B------:R-:W3:Y:S04]  /*3ab00*/  LDL.64 R56, [R1+0x3fb0] ;  /* 0x003fb00001387983 */ /* 0x000ee80000100a00 */
[----:B----4-:R1:W-:Y:S04]  /*3ab10*/  LDGSTS.E [R54+0x45a00], [R60.64], P5 ;  /* 0x45a000003c367fae */ /* 0x0103e8000a921844 */
[----:B-1----:R-:W4:Y:S04]  /*3ab20*/  LDL.64 R60, [R1+0x4640] ;  /* 0x00464000013c7983 */ /* 0x002f280000100a00 */
[----:B--2---:R1:W-:Y:S04]  /*3ab30*/  LDGSTS.E [R54+0x46200], [R80.64], P5 ;  /* 0x4620000050367fae */ /* 0x0043e8000a921844 */
[----:B-1----:R-:W2:Y:S04]  /*3ab40*/  LDL.64 R80, [R1+0x4268] ;  /* 0x0042680001507983 */ /* 0x002ea80000100a00 */
[----:B---3--:R1:W-:Y:S04]  /*3ab50*/  LDGSTS.E [R54+0x46a00], [R78.64], P5 ;  /* 0x46a000004e367fae */ /* 0x0083e8000a921844 */
[----:B-1----:R-:W2:Y:S04]  /*3ab60*/  LDL.64 R78, [R1+0x41f8] ;  /* 0x0041f800014e7983 */ /* 0x002ea80000100a00 */
[----:B------:R1:W-:Y:S04]  /*3ab70*/  LDGSTS.E [R54+0x47200], [R68.64], P5 ;  /* 0x4720000044367fae */ /* 0x0003e8000a921844 */
[----:B-1----:R-:W2:Y:S04]  /*3ab80*/  LDL.64 R68, [R1+0x4188] ;  /* 0x0041880001447983 */ /* 0x002ea80000100a00 */
[----:B------:R1:W-:Y:S04]  /*3ab90*/  LDGSTS.E [R54+0x47a00], [R70.64], P5 ;  /* 0x47a0000046367fae */ /* 0x0003e8000a921844 */
[----:B-1----:R-:W2:Y:S04]  /*3aba0*/  LDL.64 R70, [R1+0x4118] ;  /* 0x0041180001467983 */ /* 0x002ea80000100a00 */
[----:B------:R1:W-:Y:S04]  /*3abb0*/  LDGSTS.E [R54+0x48200], [R58.64], P5 ;  /* 0x482000003a367fae */ /* 0x0003e8000a921844 */
        /* <DEDUP_REMOVED lines=9> */
[----:B-1----:R-:W2:Y:S04]  /*3ac50*/  LDL.64 R58, [R1+0x3f70] ;  /* 0x003f7000013a7983 */ /* 0x002ea80000100a00 */
[----:B------:R-:W2:Y:S04]  /*3ac60*/  LDL.64 R34, [R1+0x21e0] ;  /* 0x0021e00001227983 */ /* 0x000ea80000100a00 */
        /* <DEDUP_REMOVED lines=8> */
[----:B----4-:R1:W-:Y:S04]  /*3acf0*/  LDGSTS.E [R54+0x4d200], [R60.64], P5 ;  /* 0x4d2000003c367fae */ /* 0x0103e8000a921844 */
[----:B------:R4:W-:Y:S04]  /*3ad00*/  LDGSTS.E [R54+0x4da00], [R48.64], P5 ;  /* 0x4da0000030367fae */ /* 0x0009e8000a921844 */
[----:B------:R2:W-:Y:S04]  /*3ad10*/  LDGSTS.E [R54+0x4e200], [R46.64], P5 ;  /* 0x4e2000002e367fae */ /* 0x0005e8000a921844 */
[----:B-1----:R-:W3:Y:S04]  /*3ad20*/  LDL.64 R60, [R1+0x3ea0] ;  /* 0x003ea000013c7983 */ /* 0x002ee80000100a00 */
[----:B----4-:R-:W4:Y:S04]  /*3ad30*/  LDL.64 R48, [R1+0x1a00] ;  /* 0x001a000001307983 */ /* 0x010f280000100a00 */
[----:B--2---:R-:W2:Y:S04]  /*3ad40*/  LDL.64 R46, [R1+0x1980] ;  /* 0x00198000012e7983 */ /* 0x004ea80000100a00 */
[----:B------:R1:W-:Y:S04]  /*3ad50*/  LDGSTS.E [R54+0x4ea00], [R80.64], P5 ;  /* 0x4ea0000050367fae */ /* 0x0003e8000a921844 */
[----:B------:R1:W-:Y:S04]  /*3ad60*/  LDGSTS.E [R54+0x4f200], [R38.64], P5 ;  /* 0x4f20000026367fae */ /* 0x0003e8000a921844 */
[----:B-1----:R-:W2:Y:S04]  /*3ad70*/  LDL.64 R80, [R1+0x3e60] ;  /* 0x003e600001507983 */ /* 0x002ea80000100a00 */
        /* <DEDUP_REMOVED lines=8> */
[----:B------:R1:W-:Y:S04]  /*3ae00*/  LDGSTS.E [R54+0x51a00], [R70.64], P5 ;  /* 0x51a0000046367fae */ /* 0x0003e8000a921844 */
[----:B------:R1:W-:Y:S04]  /*3ae10*/  LDGSTS.E [R54+0x52200], [R44.64], P5 ;  /* 0x522000002c367fae */ /* 0x0003e8000a921844 */
[----:B------:R1:W-:Y:S04]  /*3ae20*/  LDGSTS.E [R54+0x52a00], [R52.64], P5 ;  /* 0x52a0000034367fae */ /* 0x0003e8000a921844 */
[----:B-1----:R-:W4:Y:S04]  /*3ae30*/  LDL.64 R70, [R1+0x3630] ;  /* 0x0036300001467983 */ /* 0x002f280000100a00 */
[----:B------:R1:W-:Y:S04]  /*3ae40*/  LDGSTS.E [R54+0x53200], [R66.64], P5 ;  /* 0x5320000042367fae */ /* 0x0003e8000a921844 */
[----:B------:R1:W-:Y:S04]  /*3ae50*/  LDGSTS.E [R54+0x53a00], [R64.64], P5 ;  /* 0x53a0000040367fae */ /* 0x0003e8000a921844 */
[----:B------:R1:W-:Y:S04]  /*3ae60*/  LDGSTS.E [R54+0x54200], [R62.64], P5 ;  /* 0x542000003e367fae */ /* 0x0003e8000a921844 */
[----:B------:R1:W-:Y:S04]  /*3ae70*/  LDGSTS.E [R54+0x54a00], [R56.64], P5 ;  /* 0x54a0000038367fae */ /* 0x0003e8000a921844 */
[----:B------:R-:W4:Y:S04]  /*3ae80*/  LDL.64 R42, [R1+0x17d0] ;  /* 0x0017d000012a7983 */ /* 0x000f280000100a00 */
[----:B------:R-:W4:Y:S04]  /*3ae90*/  LDL.64 R44, [R1+0x16b0] ;  /* 0x0016b000012c7983 */ /* 0x000f280000100a00 */
[----:B------:R-:W4:Y:S04]  /*3aea0*/  LDL.64 R52, [R1+0x4c40] ;  /* 0x004c400001347983 */ /* 0x000f280000100a00 */
[----:B------:R1:W-:Y:S04]  /*3aeb0*/  LDGSTS.E [R54+0x55200], [R58.64], P5 ;  /* 0x552000003a367fae */ /* 0x0003e8000a921844 */
[----:B-1----:R-:W4:Y:S04]  /*3aec0*/  LDL.64 R66, [R1+0x4bd0] ;  /* 0x004bd00001427983 */ /* 0x002f280000100a00 */
[----:B------:R-:W4:Y:S04]  /*3aed0*/  LDL.64 R64, [R1+0x4b98] ;  /* 0x004b980001407983 */ /* 0x000f280000100a00 */
[----:B------:R-:W4:Y:S04]  /*3aee0*/  LDL.64 R62, [R1+0x4b60] ;  /* 0x004b6000013e7983 */ /* 0x000f280000100a00 */
[----:B------:R-:W4:Y:S04]  /*3aef0*/  LDL.64 R56, [R1+0x4b28] ;  /* 0x004b280001387983 */ /* 0x000f280000100a00 */
[----:B------:R-:W4:Y:S04]  /*3af00*/  LDL.64 R58, [R1+0x4af0] ;  /* 0x004af000013a7983 */ /* 0x000f280000100a00 */
[----:B---3--:R1:W-:Y:S04]  /*3af10*/  LDGSTS.E [R54+0x55a00], [R60.64], P5 ;  /* 0x55a000003c367fae */ /* 0x0083e8000a921844 */
[----:B-1----:R-:W2:Y:S04]  /*3af20*/  LDL.64 R60, [R1+0x4ab8] ;  /* 0x004ab800013c7983 */ /* 0x002ea80000100a00 */
[----:B--2---:R1:W-:Y:S04]  /*3af30*/  LDGSTS.E [R54+0x56200], [R80.64], P5 ;  /* 0x5620000050367fae */ /* 0x0043e8000a921844 */
[----:B-1----:R-:W2:Y:S04]  /*3af40*/  LDL.64 R80, [R1+0x1730] ;  /* 0x0017300001507983 */ /* 0x002ea80000100a00 */
[----:B----4-:R1:W-:Y:S04]  /*3af50*/  LDGSTS.E [R54+0x56a00], [R78.64], P5 ;  /* 0x56a000004e367fae */ /* 0x0103e8000a921844 */
[----:B-1----:R-:W4:Y:S04]  /*3af60*/  LDL.64 R78, [R1+0x4c88] ;  /* 0x004c8800014e7983 */ /* 0x002f280000100a00 */
[----:B------:R1:W-:Y:S04]  /*3af70*/  LDGSTS.E [R54+0x57200], [R68.64], P5 ;  /* 0x5720000044367fae */ /* 0x0003e8000a921844 */
[----:B-1----:R-:W2:Y:S04]  /*3af80*/  LDL.64 R68, [R1+0x4c08] ;  /* 0x004c080001447983 */ /* 0x002ea80000100a00 */
        /* <DEDUP_REMOVED lines=15> */
[----:B------:R1:W-:Y:S01]  /*3b080*/  LDGSTS.E [R54+0x5ea00], [R42.64], P5 ;  /* 0x5ea000002a367fae */ /* 0x0003e2000a921844 */
[----:B------:R-:W-:-:S03]  /*3b090*/  IMAD.SHL.U32 R55, R82, 0x4, RZ ;  /* 0x0000000452377824 */ /* 0x000fc600078e00ff */
[----:B------:R-:W2:Y:S02]  /*3b0a0*/  LDL.64 R34, [R1+0x4900] ;  /* 0x0049000001227983 */ /* 0x000ea40000100a00 */
[C---:B------:R-:W-:Y:S02]  /*3b0b0*/  LOP3.LUT R82, R55.reuse, 0x30, RZ, 0x3c, !PT ;  /* 0x0000003037527812 */ /* 0x040fe400078e3cff */
        /* <DEDUP_REMOVED lines=13> */
[----:B--2---:R1:W-:Y:S04]  /*3b190*/  LDGSTS.E [R54+0x5f200], [R80.64], P5 ;  /* 0x5f20000050367fae */ /* 0x0043e8000a921844 */
[----:B------:R2:W-:Y:S04]  /*3b1a0*/  LDGSTS.E [R54+0x5fa00], [R44.64], P5 ;  /* 0x5fa000002c367fae */ /* 0x0005e8000a921844 */
[----:B-1----:R-:W3:Y:S04]  /*3b1b0*/  LDL.64 R80, [R1+0x4a48] ;  /* 0x004a480001507983 */ /* 0x002ee80000100a00 */
[----:B----4-:R1:W-:Y:S04]  /*3b1c0*/  LDGSTS.E [R82+0x40300], [R78.64], P5 ;  /* 0x403000004e527fae */ /* 0x0103e8000a921844 */
[----:B------:R4:W-:Y:S04]  /*3b1d0*/  LDGSTS.E [R82+0x40b00], [R52.64], P5 ;  /* 0x40b0000034527fae */ /* 0x0009e8000a921844 */
[----:B--2---:R-:W2:Y:S04]  /*3b1e0*/  LDL.64 R44, [R1+0x4228] ;  /* 0x00422800012c7983 */ /* 0x004ea80000100a00 */
        /* <DEDUP_REMOVED lines=10> */
[----:B----4-:R-:W4:Y:S04]  /*3b290*/  LDL.64 R52, [R1+0x41b8] ;  /* 0x0041b80001347983 */ /* 0x010f280000100a00 */
[----:B------:R-:W4:Y:S04]  /*3b2a0*/  LDL.64 R66, [R1+0x4148] ;  /* 0x0041480001427983 */ /* 0x000f280000100a00 */
[----:B-1----:R-:W4:Y:S04]  /*3b2b0*/  LDL.64 R70, [R1+0x4260] ;  /* 0x0042600001467983 */ /* 0x002f280000100a00 */
[----:B------:R-:W4:Y:S04]  /*3b2c0*/  LDL.64 R64, [R1+0x4110] ;  /* 0x0041100001407983 */ /* 0x000f280000100a00 */
[----:B------:R-:W4:Y:S04]  /*3b2d0*/  LDL.64 R62, [R1+0x40d8] ;  /* 0x0040d800013e7983 */ /* 0x000f280000100a00 */
[----:B------:R-:W4:Y:S04]  /*3b2e0*/  LDL.64 R56, [R1+0x4098] ;  /* 0x0040980001387983 */ /* 0x000f280000100a00 */
[----:B------:R-:W4:Y:S04]  /*3b2f0*/  LDL.64 R58, [R1+0x4060] ;  /* 0x00406000013a7983 */ /* 0x000f280000100a00 */
[----:B------:R-:W4:Y:S04]  /*3b300*/  LDL.64 R60, [R1+0x4028] ;  /* 0x00402800013c7983 */ /* 0x000f280000100a00 */
[----:B---3--:R1:W-:Y:S04]  /*3b310*/  LDGSTS.E [R82+0x45300], [R80.64], P5 ;  /* 0x4530000050527fae */ /* 0x0083e8000a921844 */
[----:B-1----:R-:W3:Y:S04]  /*3b320*/  LDL.64 R80, [R1+0x41f0] ;  /* 0x0041f00001507983 */ /* 0x002ee80000100a00 */
[----:B--2---:R1:W-:Y:S04]  /*3b330*/  LDGSTS.E [R82+0x45b00], [R78.64], P5 ;  /* 0x45b000004e527fae */ /* 0x0043e8000a921844 */
        /* <DEDUP_REMOVED lines=19> */
[----:B----4-:R1:W-:Y:S04]  /*3b470*/  LDGSTS.E [R82+0x4eb00], [R70.64], P5 ;  /* 0x4eb0000046527fae */ /* 0x0103e8000a921844 */
[----:B------:R4:W-:Y:S04]  /*3b480*/  LDGSTS.E [R82+0x4f300], [R44.64], P5 ;  /* 0x4f3000002c527fae */ /* 0x0009e8000a921844 */
        /* <DEDUP_REMOVED lines=17> */
[----:B----4-:R-:W4:Y:S04]  /*3b5a0*/  LDL.64 R44, [R1+0x1828] ;  /* 0x00182800012c7983 */ /* 0x010f280000100a00 */
[----:B---3--:R1:W-:Y:S04]  /*3b5b0*/  LDGSTS.E [R82+0x4fb00], [R80.64], P5 ;  /* 0x4fb0000050527fae */ /* 0x0083e8000a921844 */
[----:B------:R3:W-:Y:S04]  /*3b5c0*/  LDGSTS.E [R82+0x50300], [R52.64], P5 ;  /* 0x5030000034527fae */ /* 0x0007e8000a921844 */
[----:B-1----:R-:W4:Y:S04]  /*3b5d0*/  LDL.64 R80, [R1+0x3f68] ;  /* 0x003f680001507983 */ /* 0x002f280000100a00 */
[----:B--2---:R1:W-:Y:S04]  /*3b5e0*/  LDGSTS.E [R82+0x50b00], [R78.64], P5 ;  /* 0x50b000004e527fae */ /* 0x0043e8000a921844 */
[----:B------:R2:W-:Y:S04]  /*3b5f0*/  LDGSTS.E [R82+0x51300], [R66.64], P5 ;  /* 0x5130000042527fae */ /* 0x0005e8000a921844 */
[----:B------:R2:W-:Y:S04]  /*3b600*/  LDGSTS.E [R82+0x51b00], [R64.64], P5 ;  /* 0x51b0000040527fae */ /* 0x0005e8000a921844 */
[----:B-1----:R-:W4:Y:S04]  /*3b610*/  LDL.64 R78, [R1+0x3e98] ;  /* 0x003e9800014e7983 */ /* 0x002f280000100a00 */
[----:B------:R1:W-:Y:S04]  /*3b620*/  LDGSTS.E [R82+0x52300], [R62.64], P5 ;  /* 0x523000003e527fae */ /* 0x0003e8000a921844 */
[----:B------:R1:W-:Y:S04]  /*3b630*/  LDGSTS.E [R82+0x52b00], [R56.64], P5 ;  /* 0x52b0000038527fae */ /* 0x0003e8000a921844 */
[----:B------:R1:W-:Y:S04]  /*3b640*/  LDGSTS.E [R82+0x53300], [R58.64], P5 ;  /* 0x533000003a527fae */ /* 0x0003e8000a921844 */
[----:B------:R1:W-:Y:S04]  /*3b650*/  LDGSTS.E [R82+0x53b00], [R60.64], P5 ;  /* 0x53b000003c527fae */ /* 0x0003e8000a921844 */
[----:B---3--:R-:W3:Y:S04]  /*3b660*/  LDL.64 R52, [R1+0x17a8] ;  /* 0x0017a80001347983 */ /* 0x008ee80000100a00 */
[----:B--2---:R-:W2:Y:S04]  /*3b670*/  LDL.64 R66, [R1+0x1688] ;  /* 0x0016880001427983 */ /* 0x004ea80000100a00 */
[----:B------:R-:W2:Y:S04]  /*3b680*/  LDL.64 R64, [R1+0x4c38] ;  /* 0x004c380001407983 */ /* 0x000ea80000100a00 */
[----:B-1----:R-:W2:Y:S04]  /*3b690*/  LDL.64 R62, [R1+0x4c00] ;  /* 0x004c0000013e7983 */ /* 0x002ea80000100a00 */
[----:B------:R-:W2:Y:S04]  /*3b6a0*/  LDL.64 R56, [R1+0x4bc8] ;  /* 0x004bc80001387983 */ /* 0x000ea80000100a00 */
[----:B------:R-:W2:Y:S04]  /*3b6b0*/  LDL.64 R58, [R1+0x4b90] ;  /* 0x004b9000013a7983 */ /* 0x000ea80000100a00 */
[----:B------:R-:W2:Y:S04]  /*3b6c0*/  LDL.64 R60, [R1+0x4b58] ;  /* 0x004b5800013c7983 */ /* 0x000ea80000100a00 */
[----:B------:R1:W-:Y:S04]  /*3b6d0*/  LDGSTS.E [R82+0x54300], [R68.64], P5 ;  /* 0x5430000044527fae */ /* 0x0003e8000a921844 */
[----:B-1----:R-:W2:Y:S04]  /*3b6e0*/  LDL.64 R68, [R1+0x4b20] ;  /* 0x004b200001447983 */ /* 0x002ea80000100a00 */
[----:B------:R1:W-:Y:S04]  /*3b6f0*/  LDGSTS.E [R82+0x54b00], [R70.64], P5 ;  /* 0x54b0000046527fae */ /* 0x0003e8000a921844 */
[----:B-1----:R-:W2:Y:S04]  /*3b700*/  LDL.64 R70, [R1+0x1728] ;  /* 0x0017280001467983 */ /* 0x002ea80000100a00 */
[----:B----4-:R1:W-:Y:S04]  /*3b710*/  LDGSTS.E [R82+0x55300], [R80.64], P5 ;  /* 0x5530000050527fae */ /* 0x0103e8000a921844 */
        /* <DEDUP_REMOVED lines=20> */
[----:B---3--:R3:W-:Y:S01]  /*3b860*/  LDGSTS.E [R82+0x5eb00], [R52.64], P5 ;  /* 0x5eb0000034527fae */ /* 0x0087e2000a921844 */
[----:B------:R-:W-:-:S03]  /*3b870*/  LOP3.LUT R55, R55, 0x40, RZ, 0x3c, !PT ;  /* 0x0000004037377812 */ /* 0x000fc600078e3cff */
[----:B------:R-:W4:Y:S04]  /*3b880*/  LDL.64 R18, [R1+0x49d8] ;  /* 0x0049d80001127983 */ /* 0x000f280000100a00 */
[----:B------:R-:W4:Y:S04]  /*3b890*/  LDL.64 R20, [R1+0x49a0] ;  /* 0x0049a00001147983 */ /* 0x000f280000100a00 */
[----:B--2---:R2:W-:Y:S04]  /*3b8a0*/  LDGSTS.E [R82+0x5f300], [R70.64], P5 ;  /* 0x5f30000046527fae */ /* 0x0045e8000a921844 */
[----:B------:R3:W-:Y:S04]  /*3b8b0*/  LDGSTS.E [R82+0x5fb00], [R66.64], P5 ;  /* 0x5fb0000042527fae */ /* 0x0007e8000a921844 */
[----:B-1----:R-:W4:Y:S04]  /*3b8c0*/  LDL.64 R34, [R1+0x4968] ;  /* 0x0049680001227983 */ /* 0x002f280000100a00 */
[----:B--2---:R-:W2:Y:S04]  /*3b8d0*/  LDL.64 R70, [R1+0x4ab0] ;  /* 0x004ab00001467983 */ /* 0x004ea80000100a00 */
        /* <DEDUP_REMOVED lines=14> */
[----:B---3--:R-:W3:Y:S04]  /*3b9c0*/  LDL.64 R52, [R1+0x45c0] ;  /* 0x0045c00001347983 */ /* 0x008ee80000100a00 */
[----:B------:R-:W3:Y:S04]  /*3b9d0*/  LDL.64 R66, [R1+0x4220] ;  /* 0x0042200001427983 */ /* 0x000ee80000100a00 */
        /* <DEDUP_REMOVED lines=16> */
[----:B--2---:R1:W-:Y:S04]  /*3bae0*/  LDGSTS.E [R55+0x44400], [R70.64], P5 ;  /* 0x4440000046377fae */ /* 0x0043e8000a921844 */
[----:B-1----:R-:W3:Y:S04]  /*3baf0*/  LDL.64 R70, [R1+0x41e8] ;  /* 0x0041e80001467983 */ /* 0x002ee80000100a00 */
        /* <DEDUP_REMOVED lines=23> */
[----:B---3--:R-:W3:Y:S04]  /*3bc70*/  LDL.64 R16, [R1+0x3fa0] ;  /* 0x003fa00001107983 */ /* 0x008ee80000100a00 */
[----:B-1----:R-:W3:Y:S04]  /*3bc80*/  LDL.64 R78, [R1+0x4020] ;  /* 0x00402000014e7983 */ /* 0x002ee80000100a00 */
[----:B------:R-:W3:Y:S04]  /*3bc90*/  LDL.64 R18, [R1+0x3f60] ;  /* 0x003f600001127983 */ /* 0x000ee80000100a00 */
[----:B------:R1:W-:Y:S04]  /*3bca0*/  LDGSTS.E [R55+0x4fc00], [R70.64], P5 ;  /* 0x4fc0000046377fae */ /* 0x0003e8000a921844 */
[----:B------:R-:W3:Y:S04]  /*3bcb0*/  LDL.64 R20, [R1+0x3e90] ;  /* 0x003e900001147983 */ /* 0x000ee80000100a00 */
[----:B------:R-:W3:Y:S04]  /*3bcc0*/  LDL.64 R34, [R1+0x3e50] ;  /* 0x003e500001227983 */ /* 0x000ee80000100a00 */
[----:B-1----:R-:W3:Y:S04]  /*3bcd0*/  LDL.64 R70, [R1+0x3fe0] ;  /* 0x003fe00001467983 */ /* 0x002ee80000100a00 */
        /* <DEDUP_REMOVED lines=9> */
[----:B------:R1:W-:Y:S04]  /*3bd70*/  LDGSTS.E [R55+0x50400], [R64.64], P5 ;  /* 0x5040000040377fae */ /* 0x0003e8000a921844 */
        /* <DEDUP_REMOVED lines=11> */
[----:B----4-:R-:W4:Y:S04]  /*3be30*/  LDL.64 R66, [R1+0x1820] ;  /* 0x0018200001427983 */ /* 0x010f280000100a00 */
[----:B-1----:R-:W4:Y:S04]  /*3be40*/  LDL.64 R64, [R1+0x17a0] ;  /* 0x0017a00001407983 */ /* 0x002f280000100a00 */
[----:B------:R-:W4:Y:S04]  /*3be50*/  LDL.64 R62, [R1+0x1680] ;  /* 0x00168000013e7983 */ /* 0x000f280000100a00 */
[----:B------:R-:W4:Y:S04]  /*3be60*/  LDL.64 R56, [R1+0x4c78] ;  /* 0x004c780001387983 */ /* 0x000f280000100a00 */
[----:B------:R-:W4:Y:S04]  /*3be70*/  LDL.64 R58, [R1+0x4c30] ;  /* 0x004c3000013a7983 */ /* 0x000f280000100a00 */
[----:B------:R-:W4:Y:S04]  /*3be80*/  LDL.64 R60, [R1+0x4bf8] ;  /* 0x004bf800013c7983 */ /* 0x000f280000100a00 */
[----:B------:R-:W4:Y:S04]  /*3be90*/  LDL.64 R68, [R1+0x4bc0] ;  /* 0x004bc00001447983 */ /* 0x000f280000100a00 */
[----:B--2---:R1:W-:Y:S04]  /*3bea0*/  LDGSTS.E [R55+0x53400], [R80.64], P5 ;  /* 0x5340000050377fae */ /* 0x0043e8000a921844 */
[----:B-1----:R-:W2:Y:S04]  /*3beb0*/  LDL.64 R80, [R1+0x4b88] ;  /* 0x004b880001507983 */ /* 0x002ea80000100a00 */
[----:B---3--:R1:W-:Y:S04]  /*3bec0*/  LDGSTS.E [R55+0x53c00], [R78.64], P5 ;  /* 0x53c000004e377fae */ /* 0x0083e8000a921844 */
[----:B-1----:R-:W3:Y:S04]  /*3bed0*/  LDL.64 R78, [R1+0x1720] ;  /* 0x00172000014e7983 */ /* 0x002ee80000100a00 */
        /* <DEDUP_REMOVED lines=20> */
[----:B------:R-:W2:Y:S04]  /*3c020*/  LDL.64 R16, [R1+0x4ae0] ;  /* 0x004ae00001107983 */ /* 0x000ea80000100a00 */
[----:B------:R1:W-:Y:S04]  /*3c030*/  LDGSTS.E [R55+0x5dc00], [R52.64], P5 ;  /* 0x5dc0000034377fae */ /* 0x0003e8000a921844 */
        /* <DEDUP_REMOVED lines=8> */
[----:B------:R-:W2:Y:S01]  /*3c0c0*/  LDL.64 R24, [R1+0x4928] ;  /* 0x0049280001187983 */ /* 0x000ea20000100a00 */
[----:B------:R-:W-:-:S03]  /*3c0d0*/  LOP3.LUT R82, R83, 0x50, RZ, 0x3c, !PT ;  /* 0x0000005053527812 */ /* 0x000fc600078e3cff */
        /* <DEDUP_REMOVED lines=12> */
[----:B------:R-:W4:Y:S04]  /*3c1a0*/  LDL.64 R64, [R1+0x45f0] ;  /* 0x0045f00001407983 */ /* 0x000f280000100a00 */
[----:B---3--:R1:W-:Y:S04]  /*3c1b0*/  LDGSTS.E [R55+0x5f400], [R78.64], P5 ;  /* 0x5f4000004e377fae */ /* 0x0083e8000a921844 */
[----:B------:R3:W-:Y:S04]  /*3c1c0*/  LDGSTS.E [R55+0x5fc00], [R62.64], P5 ;  /* 0x5fc000003e377fae */ /* 0x0007e8000a921844 */
[----:B------:R2:W-:Y:S04]  /*3c1d0*/  LDGSTS.E [R82+0x40500], [R56.64], P5 ;  /* 0x4050000038527fae */ /* 0x0005e8000a921844 */
[----:B-1----:R-:W4:Y:S04]  /*3c1e0*/  LDL.64 R78, [R1+0x4b18] ;  /* 0x004b1800014e7983 */ /* 0x002f280000100a00 */
[----:B------:R1:W-:Y:S04]  /*3c1f0*/  LDGSTS.E [R82+0x40d00], [R58.64], P5 ;  /* 0x40d000003a527fae */ /* 0x0003e8000a921844 */
[----:B------:R1:W-:Y:S04]  /*3c200*/  LDGSTS.E [R82+0x41500], [R60.64], P5 ;  /* 0x415000003c527fae */ /* 0x0003e8000a921844 */
[----:B------:R1:W-:Y:S04]  /*3c210*/  LDGSTS.E [R82+0x41d00], [R68.64], P5 ;  /* 0x41d0000044527fae */ /* 0x0003e8000a921844 */
[----:B--2---:R2:W-:Y:S04]  /*3c220*/  LDGSTS.E [R82+0x42500], [R80.64], P5 ;  /* 0x4250000050527fae */ /* 0x0045e8000a921844 */
[----:B------:R1:W-:Y:S04]  /*3c230*/  LDGSTS.E [R82+0x42d00], [R70.64], P5 ;  /* 0x42d0000046527fae */ /* 0x0003e8000a921844 */
[----:B---3--:R-:W3:Y:S04]  /*3c240*/  LDL.64 R62, [R1+0x4598] ;  /* 0x00459800013e7983 */ /* 0x008ee80000100a00 */
[----:B------:R-:W3:Y:S04]  /*3c250*/  LDL.64 R54, [R1+0x4218] ;  /* 0x0042180001367983 */ /* 0x000ee80000100a00 */
[----:B-1----:R-:W3:Y:S04]  /*3c260*/  LDL.64 R70, [R1+0x4250] ;  /* 0x0042500001467983 */ /* 0x002ee80000100a00 */
[----:B------:R-:W3:Y:S04]  /*3c270*/  LDL.64 R56, [R1+0x41e0] ;  /* 0x0041e00001387983 */ /* 0x000ee80000100a00 */
[----:B------:R-:W3:Y:S04]  /*3c280*/  LDL.64 R58, [R1+0x41a8] ;  /* 0x0041a800013a7983 */ /* 0x000ee80000100a00 */
[----:B------:R-:W3:Y:S04]  /*3c290*/  LDL.64 R60, [R1+0x4170] ;  /* 0x00417000013c7983 */ /* 0x000ee80000100a00 */
[----:B------:R-:W3:Y:S04]  /*3c2a0*/  LDL.64 R68, [R1+0x4138] ;  /* 0x0041380001447983 */ /* 0x000ee80000100a00 */
[----:B--2---:R-:W2:Y:S04]  /*3c2b0*/  LDL.64 R80, [R1+0x4100] ;  /* 0x0041000001507983 */ /* 0x004ea80000100a00 */
[----:B----4-:R1:W-:Y:S04]  /*3c2c0*/  LDGSTS.E [R82+0x43500], [R78.64], P5 ;  /* 0x435000004e527fae */ /* 0x0103e8000a921844 */
        /* <DEDUP_REMOVED lines=22> */
[----:B-1----:R-:W3:Y:S04]  /*3c430*/  LDL.64 R78, [R1+0x40c8] ;  /* 0x0040c800014e7983 */ /* 0x002ee80000100a00 */
        /* <DEDUP_REMOVED lines=22> */
[----:B--2---:R-:W2:Y:S04]  /*3c5a0*/  LDL.64 R64, [R1+0x1928] ;  /* 0x0019280001407983 */ /* 0x004ea80000100a00 */
[----:B------:R1:W-:Y:S04]  /*3c5b0*/  LDGSTS.E [R82+0x4f500], [R54.64], P5 ;  /* 0x4f50000036527fae */ /* 0x0003e8000a921844 */
[----:B------:R-:W2:Y:S04]  /*3c5c0*/  LDL.64 R62, [R1+0x18a8] ;  /* 0x0018a800013e7983 */ /* 0x000ea80000100a00 */
[----:B------:R1:W-:Y:S04]  /*3c5d0*/  LDGSTS.E [R82+0x4fd00], [R56.64], P5 ;  /* 0x4fd0000038527fae */ /* 0x0003e8000a921844 */
[----:B-1----:R-:W2:Y:S04]  /*3c5e0*/  LDL.64 R54, [R1+0x1818] ;  /* 0x0018180001367983 */ /* 0x002ea80000100a00 */
        /* <DEDUP_REMOVED lines=8> */
[----:B------:R-:W2:Y:S04]  /*3c670*/  LDL.64 R80, [R1+0x4c28] ;  /* 0x004c280001507983 */ /* 0x000ea80000100a00 */
[----:B---3--:R1:W-:Y:S04]  /*3c680*/  LDGSTS.E [R82+0x52500], [R78.64], P5 ;  /* 0x525000004e527fae */ /* 0x0083e8000a921844 */
[----:B-1----:R-:W3:Y:S04]  /*3c690*/  LDL.64 R78, [R1+0x4bf0] ;  /* 0x004bf000014e7983 */ /* 0x002ee80000100a00 */
[----:B----4-:R1:W-:Y:S04]  /*3c6a0*/  LDGSTS.E [R82+0x52d00], [R70.64], P5 ;  /* 0x52d0000046527fae */ /* 0x0103e8000a921844 */
[----:B------:R4:W-:Y:S04]  /*3c6b0*/  LDGSTS.E [R82+0x53500], [R16.64], P5 ;  /* 0x5350000010527fae */ /* 0x0009e8000a921844 */
[----:B------:R4:W-:Y:S04]  /*3c6c0*/  LDGSTS.E [R82+0x53d00], [R18.64], P5 ;  /* 0x53d0000012527fae */ /* 0x0009e8000a921844 */
[----:B-1----:R-:W3:Y:S04]  /*3c6d0*/  LDL.64 R70, [R1+0x4bb8] ;  /* 0x004bb80001467983 */ /* 0x002ee80000100a00 */
[----:B----4-:R-:W4:Y:S04]  /*3c6e0*/  LDL.64 R16, [R1+0x4b48] ;  /* 0x004b480001107983 */ /* 0x010f280000100a00 */
[----:B------:R1:W-:Y:S04]  /*3c6f0*/  LDGSTS.E [R82+0x54500], [R20.64], P5 ;  /* 0x5450000014527fae */ /* 0x0003e8000a921844 */
[----:B------:R-:W4:Y:S04]  /*3c700*/  LDL.64 R18, [R1+0x4b10] ;  /* 0x004b100001127983 */ /* 0x000f280000100a00 */
[----:B------:R1:W-:Y:S04]  /*3c710*/  LDGSTS.E [R82+0x54d00], [R34.64], P5 ;  /* 0x54d0000022527fae */ /* 0x0003e8000a921844 */
[----:B-1----:R-:W4:Y:S04]  /*3c720*/  LDL.64 R20, [R1+0x4ad8] ;  /* 0x004ad80001147983 */ /* 0x002f280000100a00 */
        /* <DEDUP_REMOVED lines=25> */
[----:B--2---:R-:W2:Y:S04]  /*3c8c0*/  LDL.64 R40, [R1+0x47b0] ;  /* 0x0047b00001287983 */ /* 0x004ea80000100a00 */
[----:B------:R1:W-:Y:S04]  /*3c8d0*/  LDGSTS.E [R82+0x5bd00], [R44.64], P5 ;  /* 0x5bd000002c527fae */ /* 0x0003e8000a921844 */
[----:B-1----:R-:W2:Y:S01]  /*3c8e0*/  LDL.64 R42, [R1+0x4778] ;  /* 0x00477800012a7983 */ /* 0x002ea20000100a00 */
[----:B------:R-:W-:-:S03]  /*3c8f0*/  LOP3.LUT R83, R83, 0x60, RZ, 0x3c, !PT ;  /* 0x0000006053537812 */ /* 0x000fc600078e3cff */
        /* <DEDUP_REMOVED lines=23> */
[----:B------:R1:W-:Y:S04]  /*3ca70*/  LDGSTS.E [R83+0x41e00], [R70.64], P5 ;  /* 0x41e0000046537fae */ /* 0x0003e8000a921844 */
[----:B------:R4:W-:Y:S04]  /*3ca80*/  LDGSTS.E [R83+0x42600], [R14.64], P5 ;  /* 0x426000000e537fae */ /* 0x0009e8000a921844 */
[----:B----4-:R4:W-:Y:S04]  /*3ca90*/  LDGSTS.E [R83+0x42e00], [R16.64], P5 ;  /* 0x42e0000010537fae */ /* 0x0109e8000a921844 */
[----:B-1----:R-:W3:Y:S04]  /*3caa0*/  LDL.64 R70, [R1+0x4130] ;  /* 0x0041300001467983 */ /* 0x002ee80000100a00 */
[----:B------:R1:W-:Y:S04]  /*3cab0*/  LDGSTS.E [R83+0x43600], [R18.64], P5 ;  /* 0x4360000012537fae */ /* 0x0003e8000a921844 */
[----:B------:R1:W-:Y:S04]  /*3cac0*/  LDGSTS.E [R83+0x43e00], [R20.64], P5 ;  /* 0x43e0000014537fae */ /* 0x0003e8000a921844 */
[----:B------:R-:W3:Y:S04]  /*3cad0*/  LDL.64 R14, [R1+0x40c0] ;  /* 0x0040c000010e7983 */ /* 0x000ee80000100a00 */
[----:B------:R1:W-:Y:S04]  /*3cae0*/  LDGSTS.E [R83+0x44600], [R34.64], P5 ;  /* 0x4460000022537fae */ /* 0x0003e8000a921844 */
[----:B----4-:R-:W4:Y:S04]  /*3caf0*/  LDL.64 R16, [R1+0x4080] ;  /* 0x0040800001107983 */ /* 0x010f280000100a00 */
[----:B------:R1:W-:Y:S04]  /*3cb00*/  LDGSTS.E [R83+0x44e00], [R32.64], P5 ;  /* 0x44e0000020537fae */ /* 0x0003e8000a921844 */
[----:B-1----:R-:W4:Y:S04]  /*3cb10*/  LDL.64 R18, [R1+0x4048] ;  /* 0x0040480001127983 */ /* 0x002f280000100a00 */
[----:B------:R1:W-:Y:S04]  /*3cb20*/  LDGSTS.E [R83+0x45600], [R30.64], P5 ;  /* 0x456000001e537fae */ /* 0x0003e8000a921844 */
[----:B------:R-:W4:Y:S04]  /*3cb30*/  LDL.64 R20, [R1+0x4010] ;  /* 0x0040100001147983 */ /* 0x000f280000100a00 */
[----:B------:R1:W-:Y:S04]  /*3cb40*/  LDGSTS.E [R83+0x45e00], [R22.64], P5 ;  /* 0x45e0000016537fae */ /* 0x0003e8000a921844 */
[----:B------:R-:W4:Y:S04]  /*3cb50*/  LDL.64 R34, [R1+0x3fd0] ;  /* 0x003fd00001227983 */ /* 0x000f280000100a00 */
[----:B------:R1:W-:Y:S04]  /*3cb60*/  LDGSTS.E [R83+0x46600], [R24.64], P5 ;  /* 0x4660000018537fae */ /* 0x0003e8000a921844 */
[----:B------:R-:W4:Y:S04]  /*3cb70*/  LDL.64 R32, [R1+0x3f90] ;  /* 0x003f900001207983 */ /* 0x000f280000100a00 */
        /* <DEDUP_REMOVED lines=14> */
[----:B--2---:R2:W-:Y:S04]  /*3cc60*/  LDGSTS.E [R83+0x4a600], [R40.64], P5 ;  /* 0x4a60000028537fae */ /* 0x0045e8000a921844 */
[----:B------:R-:W4:Y:S04]  /*3cc70*/  LDL.64 R48, [R1+0x2100] ;  /* 0x0021000001307983 */ /* 0x000f280000100a00 */
[----:B------:R2:W-:Y:S04]  /*3cc80*/  LDGSTS.E [R83+0x4ae00], [R42.64], P5 ;  /* 0x4ae000002a537fae */ /* 0x0005e8000a921844 */
[----:B-1----:R-:W4:Y:S04]  /*3cc90*/  LDL.64 R46, [R1+0x2060] ;  /* 0x00206000012e7983 */ /* 0x002f280000100a00 */
[----:B------:R1:W-:Y:S04]  /*3cca0*/  LDGSTS.E [R83+0x4b600], [R44.64], P5 ;  /* 0x4b6000002c537fae */ /* 0x0003e8000a921844 */
[----:B------:R-:W4:Y:S04]  /*3ccb0*/  LDL.64 R38, [R1+0x1fd0] ;  /* 0x001fd00001267983 */ /* 0x000f280000100a00 */
[----:B------:R1:W-:Y:S04]  /*3ccc0*/  LDGSTS.E [R83+0x4be00], [R52.64], P5 ;  /* 0x4be0000034537fae */ /* 0x0003e8000a921844 */
        /* <DEDUP_REMOVED lines=8> */
[----:B------:R-:W2:Y:S04]  /*3cd50*/  LDL.64 R66, [R1+0x1a60] ;  /* 0x001a600001427983 */ /* 0x000ea80000100a00 */
        /* <DEDUP_REMOVED lines=10> */
[----:B-1----:R-:W2:Y:S04]  /*3ce00*/  LDL.64 R60, [R1+0x16f0] ;  /* 0x0016f000013c7983 */ /* 0x002ea80000100a00 */
[----:B------:R-:W2:Y:S04]  /*3ce10*/  LDL.64 R68, [R1+0x1650] ;  /* 0x0016500001447983 */ /* 0x000ea80000100a00 */
[----:B------:R-:W2:Y:S04]  /*3ce20*/  LDL.64 R80, [R1+0x4c58] ;  /* 0x004c580001507983 */ /* 0x000ea80000100a00 */
[----:B---3--:R1:W-:Y:S04]  /*3ce30*/  LDGSTS.E [R83+0x50e00], [R78.64], P5 ;  /* 0x50e000004e537fae */ /* 0x0083e8000a921844 */
[----:B-1----:R-:W3:Y:S04]  /*3ce40*/  LDL.64 R78, [R1+0x4c20] ;  /* 0x004c2000014e7983 */ /* 0x002ee80000100a00 */
[----:B------:R1:W-:Y:S04]  /*3ce50*/  LDGSTS.E [R83+0x51600], [R70.64], P5 ;  /* 0x5160000046537fae */ /* 0x0003e8000a921844 */
[----:B-1----:R-:W2:Y:S04]  /*3ce60*/  LDL.64 R70, [R1+0x40f8] ;  /* 0x0040f80001467983 */ /* 0x002ea80000100a00 */
[----:B--2---:R1:W-:Y:S04]  /*3ce70*/  LDGSTS.E [R83+0x51e00], [R70.64], P5 ;  /* 0x51e0000046537fae */ /* 0x0043e8000a921844 */
[----:B------:R2:W-:Y:S04]  /*3ce80*/  LDGSTS.E [R83+0x52600], [R14.64], P5 ;  /* 0x526000000e537fae */ /* 0x0005e8000a921844 */
[----:B----4-:R4:W-:Y:S04]  /*3ce90*/  LDGSTS.E [R83+0x52e00], [R16.64], P5 ;  /* 0x52e0000010537fae */ /* 0x0109e8000a921844 */
[----:B-1----:R-:W3:Y:S04]  /*3cea0*/  LDL.LU.64 R70, [R1+0x8b08] ;  /* 0x008b080001467983 */ /* 0x002ee80000300a00 */
[----:B--2---:R-:W2:Y:S04]  /*3ceb0*/  LDL.64 R14, [R1+0x4be8] ;  /* 0x004be800010e7983 */ /* 0x004ea80000100a00 */
[----:B------:R1:W-:Y:S04]  /*3cec0*/  LDGSTS.E [R83+0x53600], [R18.64], P5 ;  /* 0x5360000012537fae */ /* 0x0003e8000a921844 */
[----:B----4-:R-:W4:Y:S04]  /*3ced0*/  LDL.64 R16, [R1+0x4bb0] ;  /* 0x004bb00001107983 */ /* 0x010f280000100a00 */
        /* <DEDUP_REMOVED lines=52> */
[----:B------:R-:W4:Y:S04]  /*3d220*/  LDL.64 R82, [R1+0x4208] ;  /* 0x0042080001527983 */ /* 0x000f280000100a00 */
[----:B---3--:R3:W-:Y:S04]  /*3d230*/  LDGSTS.E [R250+0x40f00], [R78.64], P5 ;  /* 0x40f000004efa7fae */ /* 0x0087e8000a921844 */
[----:B-1----:R-:W4:Y:S04]  /*3d240*/  LDL.64 R80, [R1+0x41d0] ;  /* 0x0041d00001507983 */ /* 0x002f280000100a00 */
[----:B---3--:R-:W3:Y:S04]  /*3d250*/  LDL.64 R78, [R1+0x4198] ;  /* 0x00419800014e7983 */ /* 0x008ee80000100a00 */
[----:B--2---:R1:W-:Y:S04]  /*3d260*/  LDGSTS.E [R250+0x41700], [R14.64], P5 ;  /* 0x417000000efa7fae */ /* 0x0043e8000a921844 */
[----:B----4-:R2:W-:Y:S04]  /*3d270*/  LDGSTS.E [R250+0x41f00], [R16.64], P5 ;  /* 0x41f0000010fa7fae */ /* 0x0105e8000a921844 */
[----:B-1----:R-:W2:Y:S04]  /*3d280*/  LDL.64 R14, [R1+0x16e8] ;  /* 0x0016e800010e7983 */ /* 0x002ea80000100a00 */
[----:B------:R1:W-:Y:S04]  /*3d290*/  LDGSTS.E [R250+0x42700], [R18.64], P5 ;  /* 0x4270000012fa7fae */ /* 0x0003e8000a921844 */
[----:B--2---:R-:W2:Y:S04]  /*3d2a0*/  LDL.64 R16, [R1+0x4da0] ;  /* 0x004da00001107983 */ /* 0x004ea80000100a00 */
        /* <DEDUP_REMOVED lines=49> */
[----:B------:R3:W-:Y:S04]  /*3d5c0*/  LDGSTS.E [R250+0x4f700], [R82.64], P5 ;  /* 0x4f70000052fa7fae */ /* 0x0007e8000a921844 */
[----:B-1----:R-:W2:Y:S04]  /*3d5d0*/  LDL.64 R60, [R1+0x4078] ;  /* 0x00407800013c7983 */ /* 0x002ea80000100a00 */
[----:B------:R1:W-:Y:S04]  /*3d5e0*/  LDGSTS.E [R250+0x4ff00], [R80.64], P5 ;  /* 0x4ff0000050fa7fae */ /* 0x0003e8000a921844 */
[----:B---3--:R-:W3:Y:S04]  /*3d5f0*/  LDL.64 R82, [R1+0x40f0] ;  /* 0x0040f00001527983 */ /* 0x008ee80000100a00 */
[----:B------:R1:W-:Y:S04]  /*3d600*/  LDGSTS.E [R250+0x50700], [R78.64], P5 ;  /* 0x507000004efa7fae */ /* 0x0003e8000a921844 */
[----:B-1----:R-:W2:Y:S04]  /*3d610*/  LDL.64 R80, [R1+0x4128] ;  /* 0x0041280001507983 */ /* 0x002ea80000100a00 */
[----:B------:R-:W2:Y:S04]  /*3d620*/  LDL.64 R68, [R1+0x40b8] ;  /* 0x0040b80001447983 */ /* 0x000ea80000100a00 */
[----:B------:R-:W2:Y:S01]  /*3d630*/  LDL.64 R78, [R1+0x4160] ;  /* 0x00416000014e7983 */ /* 0x000ea20000100a00 */
[----:B------:R-:W-:-:S04]  /*3d640*/  IMAD.WIDE R2, R251, 0x4, R2 ;  /* 0x00000004fb027825 */ /* 0x000fc800078e0202 */
        /* <DEDUP_REMOVED lines=14> */
[----:B------:R-:W-:Y:S01]  /*3d730*/  IMAD.WIDE R192, R251, 0x4, R192 ;  /* 0x00000004fbc07825 */ /* 0x000fe200078e02c0 */
[----:B--2---:R1:W-:Y:S04]  /*3d740*/  LDGSTS.E [R250+0x50f00], [R78.64], P5 ;  /* 0x50f000004efa7fae */ /* 0x0043e8000a921844 */
[----:B------:R2:W-:Y:S04]  /*3d750*/  LDGSTS.E [R250+0x51700], [R80.64], P5 ;  /* 0x5170000050fa7fae */ /* 0x0005e8000a921844 */
[----:B---3--:R3:W-:Y:S04]  /*3d760*/  LDGSTS.E [R250+0x51f00], [R82.64], P5 ;  /* 0x51f0000052fa7fae */ /* 0x0087e8000a921844 */
[----:B-1----:R-:W4:Y:S04]  /*3d770*/  LDL.LU.64 R78, [R1+0x8b00] ;  /* 0x008b0000014e7983 */ /* 0x002f280000300a00 */
[----:B--2---:R-:W2:Y:S04]  /*3d780*/  LDL.LU.64 R80, [R1+0x8af8] ;  /* 0x008af80001507983 */ /* 0x004ea80000300a00 */
[----:B---3--:R-:W3:Y:S04]  /*3d790*/  LDL.LU.64 R82, [R1+0x8af0] ;  /* 0x008af00001527983 */ /* 0x008ee80000300a00 */
[----:B------:R1:W-:Y:S04]  /*3d7a0*/  LDGSTS.E [R250+0x52700], [R68.64], P5 ;  /* 0x5270000044fa7fae */ /* 0x0003e8000a921844 */
[----:B------:R1:W-:Y:S04]  /*3d7b0*/  LDGSTS.E [R250+0x52f00], [R60.64], P5 ;  /* 0x52f000003cfa7fae */ /* 0x0003e8000a921844 */
[----:B------:R1:W-:Y:S04]  /*3d7c0*/  LDGSTS.E [R250+0x53700], [R58.64], P5 ;  /* 0x537000003afa7fae */ /* 0x0003e8000a921844 */
[----:B-1----:R-:W2:Y:S04]  /*3d7d0*/  LDL.LU.64 R68, [R1+0x8ae8] ;  /* 0x008ae80001447983 */ /* 0x002ea80000300a00 */
[----:B------:R-:W2:Y:S04]  /*3d7e0*/  LDL.LU.64 R60, [R1+0x8ae0] ;  /* 0x008ae000013c7983 */ /* 0x000ea80000300a00 */
[----:B------:R-:W2:Y:S04]  /*3d7f0*/  LDL.LU.64 R58, [R1+0x8ad8] ;  /* 0x008ad800013a7983 */ /* 0x000ea80000300a00 */
        /* <DEDUP_REMOVED lines=38> */
[----:B------:R-:W-:-:S02]  /*3da60*/  ISETP.GE.U32.AND P5, PT, R0, 0x7fffff68, PT ;  /* 0x7fffff680000780c */ /* 0x000fc40003fa6070 */
[----:B------:R-:W-:Y:S01]  /*3da70*/  IADD3 R0, R252, -0x5d, RZ ;  /* 0xffffffa3fc007810 */ /* 0x000fe20007ffe0ff */
[----:B------:R-:W0:Y:S04]  /*3da80*/  LDGDEPBAR ;  /* 0x00000000000079af */ /* 0x000e280000000000 */
[----:B------:R-:W1:Y:S04]  /*3da90*/  S2R R252, SR_TID.X ;  /* 0x0000000000fc7919 */ /* 0x000e680000002100 */
[----:B------:R-:W2:Y:S01]  /*3daa0*/  LDL.LU.64 R36, [R1+0x8a68] ;  /* 0x008a680001247983 */ /* 0x000ea20000300a00 */
[----:B-1----:R-:W-:-:S03]  /*3dab0*/  IMAD.WIDE R16, R251, 0x4, R246 ;  /* 0x00000004fb107825 */ /* 0x002fc600078e02f6 */
[----:B------:R-:W2:Y:S01]  /*3dac0*/  LDL.LU.64 R28, [R1+0x8a60] ;  /* 0x008a6000011c7983 */ /* 0x000ea20000300a00 */
[----:B------:R-:W-:-:S03]  /*3dad0*/  IMAD.WIDE R14, R251, 0x4, R248 ;  /* 0x00000004fb0e7825 */ /* 0x000fc600078e02f8 */
[----:B------:R-:W2:Y:S01]  /*3dae0*/  LDL.LU.64 R26, [R1+0x8a58] ;  /* 0x008a5800011a7983 */ /* 0x000ea20000300a00 */
[----:B------:R-:W-:-:S03]  /*3daf0*/  IMAD.WIDE R248, R251, 0x4, R4 ;  /* 0x00000004fbf87825 */ /* 0x000fc600078e0204 */
[----:B------:R-:W2:Y:S04]  /*3db00*/  LDL.LU.64 R24, [R1+0x8a50] ;  /* 0x008a500001187983 */ /* 0x000ea80000300a00 */
[----:B------:R-:W2:Y:S01]  /*3db10*/  LDL.LU.64 R22, [R1+0x8a48] ;  /* 0x008a480001167983 */ /* 0x000ea20000300a00 */
[----:B------:R-:W-:-:S03]  /*3db20*/  LOP3.LUT R247, R252, 0x3f, RZ, 0xc0, !PT ;  /* 0x0000003ffcf77812 */ /* 0x000fc600078ec0ff */
[----:B------:R-:W2:Y:S04]  /*3db30*/  LDL.LU.64 R30, [R1+0x8a40] ;  /* 0x008a4000011e7983 */ /* 0x000ea80000300a00 */
[----:B------:R-:W2:Y:S01]  /*3db40*/  LDL.LU.64 R32, [R1+0x8a38] ;  /* 0x008a380001207983 */ /* 0x000ea20000300a00 */
[----:B------:R-:W-:-:S03]  /*3db50*/  IMAD.SHL.U32 R4, R247, 0x4, RZ ;  /* 0x00000004f7047824 */ /* 0x000fc600078e00ff */
[----:B------:R-:W-:Y:S06]  /*3db60*/  BAR.SYNC.DEFER_BLOCKING 0x0 ;  /* 0x0000000000007b1d */ /* 0x000fec0000010000 */
[----:B------:R-:W2:Y:S04]  /*3db70*/  LDL.LU.64 R34, [R1+0x8a30] ;  /* 0x008a300001227983 */ /* 0x000ea80000300a00 */
[----:B------:R-:W2:Y:S04]  /*3db80*/  LDL.LU.64 R20, [R1+0x8a28] ;  /* 0x008a280001147983 */ /* 0x000ea80000300a00 */
[----:B------:R-:W2:Y:S04]  /*3db90*/  LDL.LU.64 R18, [R1+0x8a20] ;  /* 0x008a200001127983 */ /* 0x000ea80000300a00 */
[----:B------:R1:W-:Y:S04]  /*3dba0*/  STL.64 [R1+0x5638], R16 ;  /* 0x0056381001007387 */ /* 0x0003e80000100a00 */
[----:B------:R-:W-:Y:S04]  /*3dbb0*/  STL.64 [R1+0x5640], R14 ;  /* 0x0056400e01007387 */ /* 0x000fe80000100a00 */
[----:B------:R-:W-:Y:S01]  /*3dbc0*/  @!PT LDS RZ, [RZ] ;  /* 0x00000000fffff984 */ /* 0x000fe20000000800 */
[----:B------:R-:W-:Y:S01]  /*3dbd0*/  @!PT LDS RZ, [RZ] ;  /* 0x00000000fffff984 */ /* 0x000fe20000000800 */
[----:B------:R-:W-:Y:S01]  /*3dbe0*/  @!PT LDS RZ, [RZ] ;  /* 0x00000000fffff984 */ /* 0x000fe20000000800 */
[----:B------:R1:W-:Y:S04]  /*3dbf0*/  LDGSTS.E [R4+0x20000], [R16.64], !P0 ;  /* 0x2000000010047fae */ /* 0x0003e8000c121844 */
[----:B------:R-:W-:Y:S04]  /*3dc00*/  STL.64 [R1+0x5648], R2 ;  /* 0x0056480201007387 */ /* 0x000fe80000100a00 */
        /* <DEDUP_REMOVED lines=9> */
[----:B-1----:R-:W2:Y:S04]  /*3dca0*/  LDL.LU.64 R16, [R1+0x8a18] ;  /* 0x008a180001107983 */ /* 0x002ea80000300a00 */
[----:B------:R3:W-:Y:S04]  /*3dcb0*/  LDGSTS.E [R4+0x20600], [R10.64], !P0 ;  /* 0x206000000a047fae */ /* 0x0007e8000c121844 */
[----:B------:R1:W-:Y:S01]  /*3dcc0*/  STL.64 [R1+0x5670], R12 ;  /* 0x0056700c01007387 */ /* 0x0003e20000100a00 */
[----:B----4-:R-:W-:-:S03]  /*3dcd0*/  IMAD.WIDE R8, R251, 0x4, R234 ;  /* 0x00000004fb087825 */ /* 0x010fc600078e02ea */
[----:B------:R1:W-:Y:S01]  /*3dce0*/  LDGSTS.E [R4+0x20700], [R12.64], !P0 ;  /* 0x207000000c047fae */ /* 0x0003e2000c121844 */
[----:B------:R-:W-:-:S03]  /*3dcf0*/  IMAD.WIDE R6, R251, 0x4, R232 ;  /* 0x00000004fb067825 */ /* 0x000fc600078e02e8 */
[----:B------:R-:W4:Y:S01]  /*3dd00*/  LDL.LU.64 R14, [R1+0x8a10] ;  /* 0x008a1000010e7983 */ /* 0x000f220000300a00 */
[----:B---3--:R-:W-:-:S03]  /*3dd10*/  IMAD.WIDE R10, R251, 0x4, R236 ;  /* 0x00000004fb0a7825 */ /* 0x008fc600078e02ec */
[----:B------:R-:W-:Y:S01]  /*3dd20*/  STL.64 [R1+0x4ca8], R244 ;  /* 0x004ca8f401007387 */ /* 0x000fe20000100a00 */
[----:B-1----:R-:W-:-:S03]  /*3dd30*/  IMAD.WIDE R12, R251, 0x4, R238 ;  /* 0x00000004fb0c7825 */ /* 0x002fc600078e02ee */
[----:B------:R1:W-:Y:S01]  /*3dd40*/  LDGSTS.E [R4+0x22000], [R244.64], !P3 ;  /* 0x22000000f4047fae */ /* 0x0003e2000d921844 */
[----:B------:R-:W-:-:S03]  /*3dd50*/  IMAD.WIDE R2, R251, 0x4, R230 ;  /* 0x00000004fb027825 */ /* 0x000fc600078e02e6 */
        /* <DEDUP_REMOVED lines=10> */
[----:B------:R1:W-:Y:S04]  /*3de00*/  LDGSTS.E [R4+0x22500], [R8.64], !P3 ;  /* 0x2250000008047fae */ /* 0x0003e8000d921844 */
[----:B------:R1:W-:Y:S01]  /*3de10*/  STL.64 [R1+0x4d08], R6 ;  /* 0x004d080601007387 */ /* 0x0003e20000100a00 */
[----:B---3--:R-:W-:-:S03]  /*3de20*/  IMAD.WIDE R10, R251, 0x4, R218 ;  /* 0x00000004fb0a7825 */ /* 0x008fc600078e02da */
[----:B------:R3:W-:Y:S04]  /*3de30*/  LDGSTS.E [R4+0x22600], [R6.64], !P3 ;  /* 0x2260000006047fae */ /* 0x0007e8000d921844 */
[----:B------:R3:W-:Y:S01]  /*3de40*/  STL.64 [R1+0x4d18], R2 ;  /* 0x004d180201007387 */ /* 0x0007e20000100a00 */
[----:B-1----:R-:W-:-:S03]  /*3de50*/  IMAD.WIDE R8, R251, 0x4, R216 ;  /* 0x00000004fb087825 */ /* 0x002fc600078e02d8 */
[----:B------:R1:W-:Y:S04]  /*3de60*/  LDGSTS.E [R4+0x22700], [R2.64], !P3 ;  /* 0x2270000002047fae */ /* 0x0003e8000d921844 */
[----:B------:R-:W-:Y:S01]  /*3de70*/  STL.64 [R1+0x4d28], R228 ;  /* 0x004d28e401007387 */ /* 0x000fe20000100a00 */
[----:B---3--:R-:W-:-:S03]  /*3de80*/  IMAD.WIDE R6, R251, 0x4, R214 ;  /* 0x00000004fb067825 */ /* 0x008fc600078e02d6 */
[----:B------:R3:W-:Y:S04]  /*3de90*/  LDGSTS.E [R4+0x24000], [R228.64], !P1 ;  /* 0x24000000e4047fae */ /* 0x0007e8000c921844 */
        /* <DEDUP_REMOVED lines=23> */
[----:B------:R1:W-:Y:S01]  /*3e010*/  LDGSTS.E [R4+0x26100], [R210.64], !P4 ;  /* 0x26100000d2047fae */ /* 0x0003e2000e121844 */
[----:B------:R-:W-:-:S03]  /*3e020*/  IMAD.WIDE R190, R251, 0x4, R190 ;  /* 0x00000004fbbe7825 */ /* 0x000fc600078e02be */
        /* <DEDUP_REMOVED lines=14> */
[----:B------:R1:W-:Y:S01]  /*3e110*/  LDGSTS.E [R4+0x26700], [R2.64], !P4 ;  /* 0x2670000002047fae */ /* 0x0003e2000e121844 */
[----:B------:R-:W-:-:S03]  /*3e120*/  IMAD.WIDE R180, R251, 0x4, R180 ;  /* 0x00000004fbb47825 */ /* 0x000fc600078e02b4 */
[----:B------:R-:W-:Y:S01]  /*3e130*/  STL.64 [R1+0x4e30], R196 ;  /* 0x004e30c401007387 */ /* 0x000fe20000100a00 */
[----:B---3--:R-:W-:-:S03]  /*3e140*/  IMAD.WIDE R6, R251, 0x4, R182 ;  /* 0x00000004fb067825 */ /* 0x008fc600078e02b6 */
[----:B------:R3:W-:Y:S01]  /*3e150*/  LDGSTS.E [R4+0x28000], [R196.64], !P6 ;  /* 0x28000000c4047fae */ /* 0x0007e2000f121844 */
[----:B------:R-:W-:-:S03]  /*3e160*/  IMAD.WIDE R178, R251, 0x4, R178 ;  /* 0x00000004fbb27825 */ /* 0x000fc600078e02b2 */
        /* <DEDUP_REMOVED lines=33> */
[----:B------:R2:W-:Y:S01]  /*3e380*/  LDGSTS.E [R4+0x2a400], [R10.64], !P2 ;  /* 0x2a4000000a047fae */ /* 0x0005e2000d121844 */
[----:B------:R-:W-:-:S03]  /*3e390*/  IMAD.MOV.U32 R5, RZ, RZ, c[0x0][0x180] ;  /* 0x00006000ff057624 */ /* 0x000fc600078e00ff */
[----:B------:R3:W-:Y:S01]  /*3e3a0*/  STL.64 [R1+0x4f00], R8 ;  /* 0x004f000801007387 */ /* 0x0007e20000100a00 */
[----:B-1----:R-:W-:-:S03]  /*3e3b0*/  IMAD.WIDE R12, R251, 0x4, R156 ;  /* 0x00000004fb0c7825 */ /* 0x002fc600078e029c */
[----:B------:R3:W-:Y:S01]  /*3e3c0*/  LDGSTS.E [R4+0x2a500], [R8.64], !P2 ;  /* 0x2a50000008047fae */ /* 0x0007e2000d121844 */
[----:B------:R-:W-:-:S03]  /*3e3d0*/  ISETP.GE.U32.AND P0, PT, R0, 0x7fffff64, PT ;  /* 0x7fffff640000780c */ /* 0x000fc60003f06070 */
[----:B------:R1:W-:Y:S01]  /*3e3e0*/  STL.64 [R1+0x4f10], R6 ;  /* 0x004f100601007387 */ /* 0x0003e20000100a00 */
[----:B--2---:R-:W-:-:S03]  /*3e3f0*/  IMAD.WIDE R10, R251, 0x4, R154 ;  /* 0x00000004fb0a7825 */ /* 0x004fc600078e029a */
[----:B------:R1:W-:Y:S04]  /*3e400*/  LDGSTS.E [R4+0x2a600], [R6.64], !P2 ;  /* 0x2a60000006047fae */ /* 0x0003e8000d121844 */
[----:B------:R2:W-:Y:S01]  /*3e410*/  STL.64 [R1+0x4f20], R2 ;  /* 0x004f200201007387 */ /* 0x0005e20000100a00 */
[----:B---3--:R-:W-:-:S03]  /*3e420*/  IMAD.WIDE R8, R251, 0x4, R152 ;  /* 0x00000004fb087825 */ /* 0x008fc600078e0298 */
[----:B------:R2:W-:Y:S04]  /*3e430*/  LDGSTS.E [R4+0x2a700], [R2.64], !P2 ;  /* 0x2a70000002047fae */ /* 0x0005e8000d121844 */
[----:B------:R-:W-:Y:S01]  /*3e440*/  STL.64 [R1+0x4f30], R164 ;  /* 0x004f30a401007387 */ /* 0x000fe20000100a00 */
[----:B-1----:R-:W-:-:S03]  /*3e450*/  IMAD.WIDE R6, R251, 0x4, R150 ;  /* 0x00000004fb067825 */ /* 0x002fc600078e0296 */
[----:B------:R1:W-:Y:S04]  /*3e460*/  LDGSTS.E [R4+0x2c000], [R164.64], !P5 ;  /* 0x2c000000a4047fae */ /* 0x0003e8000e921844 */
[----:B------:R-:W-:Y:S01]  /*3e470*/  STL.64 [R1+0x4f40], R160 ;  /* 0x004f40a001007387 */ /* 0x000fe20000100a00 */
[----:B--2---:R-:W-:-:S03]  /*3e480*/  IMAD.WIDE R2, R251, 0x4, R162 ;  /* 0x00000004fb027825 */ /* 0x004fc600078e02a2 */
[----:B------:R2:W-:Y:S01]  /*3e490*/  LDGSTS.E [R4+0x2c100], [R160.64], !P5 ;  /* 0x2c100000a0047fae */ /* 0x0005e2000e921844 */
[----:B------:R-:W-:-:S03]  /*3e4a0*/  IADD3 R0, R5, -0x61, RZ ;  /* 0xffffff9f05007810 */ /* 0x000fc60007ffe0ff */
[----:B------:R-:W-:Y:S01]  /*3e4b0*/  STL.64 [R1+0x4f50], R158 ;  /* 0x004f509e01007387 */ /* 0x000fe20000100a00 */
[----:B------:R-:W-:-:S03]  /*3e4c0*/  LOP3.LUT R252, R252, 0x3f, RZ, 0xc0, !PT ;  /* 0x0000003ffcfc7812 */ /* 0x000fc600078ec0ff */
[----:B------:R3:W-:Y:S04]  /*3e4d0*/  LDGSTS.E [R4+0x2c200], [R158.64], !P5 ;  /* 0x2c2000009e047fae */ /* 0x0007e8000e921844 */
[----:B------:R1:W-:Y:S04]  /*3e4e0*/  STL.64 [R1+0x4f60], R12 ;  /* 0x004f600c01007387 */ /* 0x0003e80000100a00 */
[----:B------:R1:W-:Y:S04]  /*3e4f0*/  LDGSTS.E [R4+0x2c300], [R12.64], !P5 ;  /* 0x2c3000000c047fae */ /* 0x0003e8000e921844 */
[----:B------:R1:W-:Y:S04]  /*3e500*/  STL.64 [R1+0x4f70], R10 ;  /* 0x004f700a01007387 */ /* 0x0003e80000100a00 */
[----:B------:R1:W-:Y:S01]  /*3e510*/  LDGSTS.E [R4+0x2c400], [R10.64], !P5 ;  /* 0x2c4000000a047fae */ /* 0x0003e2000e921844 */
[----:B------:R-:W-:-:S03]  /*3e520*/  IMAD.WIDE R148, R251, 0x4, R148 ;  /* 0x00000004fb947825 */ /* 0x000fc600078e0294 */
[----:B------:R-:W-:Y:S04]  /*3e530*/  STL.64 [R1+0x4f80], R8 ;  /* 0x004f800801007387 */ /* 0x000fe80000100a00 */
[----:B------:R1:W-:Y:S01]  /*3e540*/  LDGSTS.E [R4+0x2c500], [R8.64], !P5 ;  /* 0x2c50000008047fae */ /* 0x0003e2000e921844 */
[----:B------:R-:W-:-:S03]  /*3e550*/  ISETP.GE.U32.AND P3, PT, R0, 0x7fffff60, PT ;  /* 0x7fffff600000780c */ /* 0x000fc60003f66070 */
[----:B------:R-:W-:Y:S01]  /*3e560*/  STL.64 [R1+0x4f90], R6 ;  /* 0x004f900601007387 */ /* 0x000fe20000100a00 */
[----:B------:R-:W-:-:S03]  /*3e570*/  IMAD.WIDE R146, R251, 0x4, R146 ;  /* 0x00000004fb927825 */ /* 0x000fc600078e0292 */
[----:B------:R2:W-:Y:S01]  /*3e580*/  LDGSTS.E [R4+0x2c600], [R6.64], !P5 ;  /* 0x2c60000006047fae */ /* 0x0005e2000e921844 */
[----:B------:R-:W-:-:S03]  /*3e590*/  IMAD.WIDE R144, R251, 0x4, R144 ;  /* 0x00000004fb907825 */ /* 0x000fc600078e0290 */
[----:B------:R2:W-:Y:S04]  /*3e5a0*/  STL.64 [R1+0x4fa0], R2 ;  /* 0x004fa00201007387 */ /* 0x0005e80000100a00 */
[----:B------:R2:W-:Y:S01]  /*3e5b0*/  LDGSTS.E [R4+0x2c700], [R2.64], !P5 ;  /* 0x2c70000002047fae */ /* 0x0005e2000e921844 */
[----:B-1----:R-:W-:Y:S01]  /*3e5c0*/  IMAD.WIDE R12, R251, 0x4, R142 ;  /* 0x00000004fb0c7825 */ /* 0x002fe200078e028e */
[----:B------:R-:W-:Y:S02]  /*3e5d0*/  IADD3 R0, R5, -0x65, RZ ;  /* 0xffffff9b05007810 */ /* 0x000fe40007ffe0ff */
[----:B------:R-:W-:Y:S01]  /*3e5e0*/  STL.64 [R1+0x4fb0], R148 ;  /* 0x004fb09401007387 */ /* 0x000fe20000100a00 */
[----:B------:R-:W-:-:S04]  /*3e5f0*/  IMAD.WIDE R10, R251, 0x4, R140 ;  /* 0x00000004fb0a7825 */ /* 0x000fc800078e028c */
[C---:B--2---:R-:W-:Y:S01]  /*3e600*/  IMAD.WIDE R2, R251.reuse, 0x4, R134 ;  /* 0x00000004fb027825 */ /* 0x044fe200078e0286 */
[----:B------:R-:W-:Y:S01]  /*3e610*/  SHF.L.U32 R135, R252, 0x2, RZ ;  /* 0x00000002fc877819 */ /* 0x000fe200000006ff */
[----:B------:R-:W-:Y:S02]  /*3e620*/  STL.64 [R1+0x4fc0], R146 ;  /* 0x004fc09201007387 */ /* 0x000fe40000100a00 */
[C---:B------:R-:W-:Y:S02]  /*3e630*/  IMAD.WIDE R8, R251.reuse, 0x4, R138 ;  /* 0x00000004fb087825 */ /* 0x040fe400078e028a */
[----:B------:R1:W-:Y:S02]  /*3e640*/  LDGSTS.E [R135+0x2e000], [R148.64], !P0 ;  /* 0x2e00000094877fae */ /* 0x0003e4000c121844 */
[C---:B------:R-:W-:Y:S02]  /*3e650*/  IMAD.WIDE R6, R251.reuse, 0x4, R136 ;  /* 0x00000004fb067825 */ /* 0x040fe400078e0288 */
[----:B------:R-:W-:Y:S01]  /*3e660*/  STL.64 [R1+0x4fd0], R144 ;  /* 0x004fd09001007387 */ /* 0x000fe20000100a00 */
[----:B------:R-:W-:Y:S01]  /*3e670*/  ISETP.GE.U32.AND P1, PT, R0, 0x7fffff5c, PT ;  /* 0x7fffff5c0000780c */ /* 0x000fe20003f26070 */
[----:B------:R-:W-:-:S02]  /*3e680*/  IMAD.WIDE R132, R251, 0x4, R132 ;  /* 0x00000004fb847825 */ /* 0x000fc400078e0284 */
[----:B------:R2:W-:Y:S02]  /*3e690*/  LDGSTS.E [R135+0x2e100], [R146.64], !P0 ;  /* 0x2e10000092877fae */ /* 0x0005e4000c121844 */
[C---:B------:R-:W-:Y:S02]  /*3e6a0*/  IMAD.WIDE R128, R251.reuse, 0x4, R128 ;  /* 0x00000004fb807825 */ /* 0x040fe400078e0280 */
[----:B------:R1:W-:Y:S02]  /*3e6b0*/  STL.64 [R1+0x4fe0], R12 ;  /* 0x004fe00c01007387 */ /* 0x0003e40000100a00 */
[----:B------:R-:W-:Y:S02]  /*3e6c0*/  IMAD.WIDE R126, R251, 0x4, R126 ;  /* 0x00000004fb7e7825 */ /* 0x000fe400078e027e */
[----:B------:R1:W-:Y:S04]  /*3e6d0*/  LDGSTS.E [R135+0x2e200], [R144.64], !P0 ;  /* 0x2e20000090877fae */ /* 0x0003e8000c121844 */
[----:B------:R1:W-:Y:S04]  /*3e6e0*/  STL.64 [R1+0x4ff0], R10 ;  /* 0x004ff00a01007387 */ /* 0x0003e80000100a00 */
[----:B------:R1:W-:Y:S01]  /*3e6f0*/  LDGSTS.E [R135+0x2e300], [R12.64], !P0 ;  /* 0x2e3000000c877fae */ /* 0x0003e2000c121844 */
[----:B------:R-:W-:-:S03]  /*3e700*/  IADD3 R0, R5, -0x69, RZ ;  /* 0xffffff9705007810 */ /* 0x000fc60007ffe0ff */
[----:B------:R2:W-:Y:S04]  /*3e710*/  STL.64 [R1+0x5000], R8 ;  /* 0x0050000801007387 */ /* 0x0005e80000100a00 */
[----:B------:R2:W-:Y:S04]  /*3e720*/  LDGSTS.E [R135+0x2e400], [R10.64], !P0 ;  /* 0x2e4000000a877fae */ /* 0x0005e8000c121844 */
[----:B------:R3:W-:Y:S01]  /*3e730*/  STL.64 [R1+0x5010], R6 ;  /* 0x0050100601007387 */ /* 0x0007e20000100a00 */
[----:B-1----:R-:W-:-:S03]  /*3e740*/  IMAD.WIDE R12, R251, 0x4, R124 ;  /* 0x00000004fb0c7825 */ /* 0x002fc600078e027c */
[----:B------:R1:W-:Y:S04]  /*3e750*/  LDGSTS.E [R135+0x2e500], [R8.64], !P0 ;  /* 0x2e50000008877fae */ /* 0x0003e8000c121844 */
[----:B------:R3:W-:Y:S01]  /*3e760*/  STL.64 [R1+0x5020], R2 ;  /* 0x0050200201007387 */ /* 0x0007e20000100a00 */
[----:B--2---:R-:W-:-:S03]  /*3e770*/  IMAD.WIDE R10, R251, 0x4, R122 ;  /* 0x00000004fb0a7825 */ /* 0x004fc600078e027a */
[----:B------:R3:W-:Y:S01]  /*3e780*/  LDGSTS.E [R135+0x2e600], [R6.64], !P0 ;  /* 0x2e60000006877fae */ /* 0x0007e2000c121844 */
[----:B------:R-:W-:-:S03]  /*3e790*/  IMAD.WIDE R116, R251, 0x4, R116 ;  /* 0x00000004fb747825 */ /* 0x000fc600078e0274 */
[----:B------:R2:W-:Y:S01]  /*3e7a0*/  LDGSTS.E [R135+0x2e700], [R2.64], !P0 ;  /* 0x2e70000002877fae */ /* 0x0005e2000c121844 */
[----:B-1----:R-:W-:-:S03]  /*3e7b0*/  IMAD.WIDE R8, R251, 0x4, R120 ;  /* 0x00000004fb087825 */ /* 0x002fc600078e0278 */
[----:B------:R-:W-:Y:S01]  /*3e7c0*/  STL.64 [R1+0x5030], R132 ;  /* 0x0050308401007387 */ /* 0x000fe20000100a00 */
[----:B------:R-:W-:-:S03]  /*3e7d0*/  ISETP.GE.U32.AND P4, PT, R0, 0x7fffff58, PT ;  /* 0x7fffff580000780c */ /* 0x000fc60003f86070 */
[----:B------:R-:W-:Y:S01]  /*3e7e0*/  STL.64 [R1+0x5040], R128 ;  /* 0x0050408001007387 */ /* 0x000fe20000100a00 */
[----:B---3--:R-:W-:-:S03]  /*3e7f0*/  IMAD.WIDE R6, R251, 0x4, R118 ;  /* 0x00000004fb067825 */ /* 0x008fc600078e0276 */
[----:B------:R1:W-:Y:S01]  /*3e800*/  LDGSTS.E [R135+0x30000], [R132.64], !P3 ;  /* 0x3000000084877fae */ /* 0x0003e2000d921844 */
[----:B--2---:R-:W-:-:S03]  /*3e810*/  IMAD.WIDE R2, R251, 0x4, R130 ;  /* 0x00000004fb027825 */ /* 0x004fc600078e0282 */
[----:B------:R-:W-:Y:S01]  /*3e820*/  STL.64 [R1+0x5050], R126 ;  /* 0x0050507e01007387 */ /* 0x000fe20000100a00 */
[----:B------:R-:W-:-:S03]  /*3e830*/  IMAD.WIDE R114, R251, 0x4, R114 ;  /* 0x00000004fb727825 */ /* 0x000fc600078e0272 */
[----:B------:R2:W-:Y:S01]  /*3e840*/  LDGSTS.E [R135+0x30100], [R128.64], !P3 ;  /* 0x3010000080877fae */ /* 0x0005e2000d921844 */
[----:B------:R-:W-:-:S03]  /*3e850*/  IMAD.WIDE R112, R251, 0x4, R112 ;  /* 0x00000004fb707825 */ /* 0x000fc600078e0270 */
[----:B------:R3:W-:Y:S04]  /*3e860*/  STL.64 [R1+0x5060], R12 ;  /* 0x0050600c01007387 */ /* 0x0007e80000100a00 */
[----:B------:R1:W-:Y:S04]  /*3e870*/  LDGSTS.E [R135+0x30200], [R126.64], !P3 ;  /* 0x302000007e877fae */ /* 0x0003e8000d921844 */
[----:B------:R1:W-:Y:S04]  /*3e880*/  STL.64 [R1+0x5070], R10 ;  /* 0x0050700a01007387 */ /* 0x0003e80000100a00 */
[----:B------:R3:W-:Y:S01]  /*3e890*/  LDGSTS.E [R135+0x30300], [R12.64], !P3 ;  /* 0x303000000c877fae */ /* 0x0007e2000d921844 */
[----:B------:R-:W-:-:S03]  /*3e8a0*/  IADD3 R0, R5, -0x6d, RZ ;  /* 0xffffff9305007810 */ /* 0x000fc60007ffe0ff */
[----:B------:R1:W-:Y:S04]  /*3e8b0*/  STL.64 [R1+0x5080], R8 ;  /* 0x0050800801007387 */ /* 0x0003e80000100a00 */
        /* <DEDUP_REMOVED lines=8> */
[----:B------:R1:W-:Y:S01]  /*3e940*/  LDGSTS.E [R135+0x30700], [R2.64], !P3 ;  /* 0x3070000002877fae */ /* 0x0003e2000d921844 */
[----:B---3--:R-:W-:-:S03]  /*3e950*/  IMAD.WIDE R8, R251, 0x4, R106 ;  /* 0x00000004fb087825 */ /* 0x008fc600078e026a */
[----:B------:R-:W-:Y:S01]  /*3e960*/  STL.64 [R1+0x50b0], R116 ;  /* 0x0050b07401007387 */ /* 0x000fe20000100a00 */
[----:B------:R-:W-:-:S03]  /*3e970*/  ISETP.GE.U32.AND P6, PT, R0, 0x7fffff54, PT ;  /* 0x7fffff540000780c */ /* 0x000fc60003fc6070 */
[----:B------:R-:W-:Y:S01]  /*3e980*/  STL.64 [R1+0x50c0], R114 ;  /* 0x0050c07201007387 */ /* 0x000fe20000100a00 */
[----:B--2---:R-:W-:-:S03]  /*3e990*/  IMAD.WIDE R6, R251, 0x4, R104 ;  /* 0x00000004fb067825 */ /* 0x004fc600078e0268 */
[----:B------:R2:W-:Y:S01]  /*3e9a0*/  LDGSTS.E [R135+0x32000], [R116.64], !P1 ;  /* 0x3200000074877fae */ /* 0x0005e2000c921844 */
[----:B-1----:R-:W-:-:S03]  /*3e9b0*/  IMAD.WIDE R2, R251, 0x4, R102 ;  /* 0x00000004fb027825 */ /* 0x002fc600078e0266 */
        /* <DEDUP_REMOVED lines=41> */
[----:B---3--:R-:W-:-:S03]  /*3ec50*/  IMAD.WIDE R10, R251, 0x4, R70 ;  /* 0x00000004fb0a7825 */ /* 0x008fc600078e0246 */
[----:B------:R3:W-:Y:S01]  /*3ec60*/  LDGSTS.E [R135+0x34600], [R6.64], !P4 ;  /* 0x3460000006877fae */ /* 0x0007e2000e121844 */
[----:B------:R-:W-:-:S03]  /*3ec70*/  IMAD.WIDE R68, R251, 0x4, R68 ;  /* 0x00000004fb447825 */ /* 0x000fc600078e0244 */
[----:B------:R1:W-:Y:S01]  /*3ec80*/  LDGSTS.E [R135+0x34700], [R2.64], !P4 ;  /* 0x3470000002877fae */ /* 0x0003e2000e121844 */
[----:B--2---:R-:W-:-:S03]  /*3ec90*/  IMAD.WIDE R8, R251, 0x4, R78 ;  /* 0x00000004fb087825 */ /* 0x004fc600078e024e */
[----:B------:R-:W-:Y:S01]  /*3eca0*/  STL.64 [R1+0x5210], R84 ;  /* 0x0052105401007387 */ /* 0x000fe20000100a00 */
[----:B------:R-:W-:-:S03]  /*3ecb0*/  ISETP.GE.U32.AND P5, PT, R0, 0x7fffff4c, PT ;  /* 0x7fffff4c0000780c */ /* 0x000fc60003fa6070 */
[----:B------:R-:W-:Y:S01]  /*3ecc0*/  STL.64 [R1+0x5228], R76 ;  /* 0x0052284c01007387 */ /* 0x000fe20000100a00 */
[----:B---3--:R-:W-:-:S03]  /*3ecd0*/  IMAD.WIDE R6, R251, 0x4, R80 ;  /* 0x00000004fb067825 */ /* 0x008fc600078e0250 */
        /* <DEDUP_REMOVED lines=22> */
[----:B------:R-:W-:-:S03]  /*3ee40*/  IMAD.WIDE R54, R251, 0x4, R44 ;  /* 0x00000004fb367825 */ /* 0x000fc600078e022c */
[----:B------:R-:W-:Y:S01]  /*3ee50*/  STL.64 [R1+0x52d8], R60 ;  /* 0x0052d83c01007387 */ /* 0x000fe20000100a00 */
[----:B---3--:R-:W-:-:S03]  /*3ee60*/  IMAD.WIDE R6, R251, 0x4, R64 ;  /* 0x00000004fb067825 */ /* 0x008fc600078e0240 */
[----:B------:R2:W-:Y:S01]  /*3ee70*/  LDGSTS.E [R135+0x38000], [R68.64], !P2 ;  /* 0x3800000044877fae */ /* 0x0005e2000d121844 */
[----:B-1----:R-:W-:-:S03]  /*3ee80*/  IMAD.WIDE R2, R251, 0x4, R66 ;  /* 0x00000004fb027825 */ /* 0x002fc600078e0242 */
[----:B------:R-:W-:Y:S01]  /*3ee90*/  STL.64 [R1+0x52e8], R58 ;  /* 0x0052e83a01007387 */ /* 0x000fe20000100a00 */
[----:B------:R-:W-:-:S03]  /*3eea0*/  IMAD.SHL.U32 R45, R252, 0x4, RZ ;  /* 0x00000004fc2d7824 */ /* 0x000fc600078e00ff */
        /* <DEDUP_REMOVED lines=14> */
[----:B------:R1:W-:Y:S01]  /*3ef90*/  LDGSTS.E [R135+0x38700], [R2.64], !P2 ;  /* 0x3870000002877fae */ /* 0x0003e2000d121844 */
[----:B--2---:R-:W-:-:S03]  /*3efa0*/  IMAD.WIDE R8, R251, 0x4, R46 ;  /* 0x00000004fb087825 */ /* 0x004fc600078e022e */
[----:B------:R-:W-:Y:S04]  /*3efb0*/  STL.64 [R1+0x5348], R52 ;  /* 0x0053483401007387 */ /* 0x000fe80000100a00 */
[----:B------:R-:W-:Y:S01]  /*3efc0*/  STL.64 [R1+0x5350], R54 ;  /* 0x0053503601007387 */ /* 0x000fe20000100a00 */
[----:B---3--:R-:W-:-:S03]  /*3efd0*/  IMAD.WIDE R6, R251, 0x4, R50 ;  /* 0x00000004fb067825 */ /* 0x008fc600078e0232 */
[----:B------:R2:W-:Y:S01]  /*3efe0*/  LDGSTS.E [R45+0x3a000], [R52.64], !P5 ;  /* 0x3a000000342d7fae */ /* 0x0005e2000e921844 */
[----:B-1----:R-:W-:-:S03]  /*3eff0*/  IMAD.WIDE R2, R251, 0x4, R48 ;  /* 0x00000004fb027825 */ /* 0x002fc600078e0230 */
[----:B------:R-:W-:Y:S04]  /*3f000*/  STL.64 [R1+0x5358], R42 ;  /* 0x0053582a01007387 */ /* 0x000fe80000100a00 */
        /* <DEDUP_REMOVED lines=11> */
[----:B------:R-:W-:Y:S01]  /*3f0c0*/  IADD3 R0, R5, -0x79, RZ ;  /* 0xffffff8705007810 */ /* 0x000fe20007ffe0ff */
[----:B------:R-:W-:-:S02]  /*3f0d0*/  IMAD.WIDE R36, R251, 0x4, R36 ;  /* 0x00000004fb247825 */ /* 0x000fc400078e0224 */
[----:B------:R2:W-:Y:S04]  /*3f0e0*/  LDGSTS.E [R45+0x3a700], [R6.64], !P5 ;  /* 0x3a700000062d7fae */ /* 0x0005e8000e921844 */
[----:B-1----:R-:W3:Y:S01]  /*3f0f0*/  LDL.LU.64 R2, [R1+0x18] ;  /* 0x0000180001027983 */ /* 0x002ee20000300a00 */
[----:B------:R-:W-:Y:S01]  /*3f100*/  ISETP.GE.U32.AND P0, PT, R0, 0x7fffff48, PT ;  /* 0x7fffff480000780c */ /* 0x000fe20003f06070 */
[C---:B------:R-:W-:Y:S02]  /*3f110*/  IMAD.WIDE R12, R251.reuse, 0x4, R28 ;  /* 0x00000004fb0c7825 */ /* 0x040fe400078e021c */
[----:B------:R-:W4:Y:S02]  /*3f120*/  LDL.LU.64 R240, [R1] ;  /* 0x0000000001f07983 */ /* 0x000f240000300a00 */
[----:B------:R-:W-:-:S02]  /*3f130*/  IMAD.WIDE R10, R251, 0x4, R26 ;  /* 0x00000004fb0a7825 */ /* 0x000fc400078e021a */
[----:B------:R-:W4:Y:S02]  /*3f140*/  LDL.LU.64 R242, [R1+0x8] ;  /* 0x0000080001f27983 */ /* 0x000f240000300a00 */
[C---:B------:R-:W-:Y:S02]  /*3f150*/  IMAD.WIDE R8, R251.reuse, 0x4, R24 ;  /* 0x00000004fb087825 */ /* 0x040fe400078e0218 */
[----:B------:R-:W4:Y:S02]  /*3f160*/  LDL.LU.64 R244, [R1+0x10] ;  /* 0x0000100001f47983 */ /* 0x000f240000300a00 */
[C---:B--2---:R-:W-:Y:S02]  /*3f170*/  IMAD.WIDE R6, R251.reuse, 0x4, R22 ;  /* 0x00000004fb067825 */ /* 0x044fe400078e0216 */
[----:B------:R-:W-:Y:S02]  /*3f180*/  STL.64 [R1+0x53c0], R36 ;  /* 0x0053c02401007387 */ /* 0x000fe40000100a00 */
[----:B------:R-:W-:-:S02]  /*3f190*/  IMAD.WIDE R30, R251, 0x4, R30 ;  /* 0x00000004fb1e7825 */ /* 0x000fc400078e021e */
[----:B------:R1:W-:Y:S02]  /*3f1a0*/  STL.64 [R1+0x53c8], R12 ;  /* 0x0053c80c01007387 */ /* 0x0003e40000100a00 */
[C---:B------:R-:W-:Y:S02]  /*3f1b0*/  IMAD.WIDE R32, R251.reuse, 0x4, R32 ;  /* 0x00000004fb207825 */ /* 0x040fe400078e0220 */
[----:B------:R2:W-:Y:S02]  /*3f1c0*/  STL.64 [R1+0x53d0], R10 ;  /* 0x0053d00a01007387 */ /* 0x0005e40000100a00 */
[C---:B------:R-:W-:Y:S02]  /*3f1d0*/  IMAD.WIDE R34, R251.reuse, 0x4, R34 ;  /* 0x00000004fb227825 */ /* 0x040fe400078e0222 */
[----:B------:R1:W-:Y:S04]  /*3f1e0*/  STL.64 [R1+0x53d8], R8 ;  /* 0x0053d80801007387 */ /* 0x0003e80000100a00 */
[----:B------:R1:W-:Y:S04]  /*3f1f0*/  STL.64 [R1+0x53e0], R6 ;  /* 0x0053e00601007387 */ /* 0x0003e80000100a00 */
[----:B------:R-:W-:Y:S04]  /*3f200*/  STL.64 [R1+0x53e8], R30 ;  /* 0x0053e81e01007387 */ /* 0x000fe80000100a00 */
[----:B------:R1:W-:Y:S04]  /*3f210*/  LDGSTS.E [R45+0x3c000], [R36.64], !P0 ;  /* 0x3c000000242d7fae */ /* 0x0003e8000c121844 */
[----:B------:R-:W-:Y:S04]  /*3f220*/  STL.64 [R1+0x53f0], R32 ;  /* 0x0053f02001007387 */ /* 0x000fe80000100a00 */
[----:B------:R1:W-:Y:S04]  /*3f230*/  LDGSTS.E [R45+0x3c100], [R12.64], !P0 ;  /* 0x3c1000000c2d7fae */ /* 0x0003e8000c121844 */
[----:B------:R-:W-:Y:S04]  /*3f240*/  STL.64 [R1+0x53f8], R34 ;  /* 0x0053f82201007387 */ /* 0x000fe80000100a00 */
[----:B------:R2:W-:Y:S04]  /*3f250*/  LDGSTS.E [R45+0x3c200], [R10.64], !P0 ;  /* 0x3c2000000a2d7fae */ /* 0x0005e8000c121844 */
[----:B-1----:R-:W4:Y:S04]  /*3f260*/  LDL.LU.64 R12, [R1+0x20] ;  /* 0x00002000010c7983 */ /* 0x002f280000300a00 */
[----:B------:R1:W-:Y:S04]  /*3f270*/  LDGSTS.E [R45+0x3c300], [R8.64], !P0 ;  /* 0x3c300000082d7fae */ /* 0x0003e8000c121844 */
[----:B--2---:R-:W2:Y:S04]  /*3f280*/  LDL.LU.64 R10, [R1+0x28] ;  /* 0x00002800010a7983 */ /* 0x004ea80000300a00 */
[----:B------:R1:W-:Y:S04]  /*3f290*/  LDGSTS.E [R45+0x3c400], [R6.64], !P0 ;  /* 0x3c400000062d7fae */ /* 0x0003e8000c121844 */
[----:B-1----:R-:W2:Y:S01]  /*3f2a0*/  LDL.LU.64 R8, [R1+0x30] ;  /* 0x0000300001087983 */ /* 0x002ea20000300a00 */
[----:B------:R-:W-:-:S04]  /*3f2b0*/  IMAD.WIDE R28, R251, 0x4, R20 ;  /* 0x00000004fb1c7825 */ /* 0x000fc800078e0214 */
[----:B------:R-:W-:-:S04]  /*3f2c0*/  IMAD.WIDE R18, R251, 0x4, R18 ;  /* 0x00000004fb127825 */ /* 0x000fc800078e0212 */
[----:B------:R-:W-:Y:S01]  /*3f2d0*/  IMAD.SHL.U32 R247, R247, 0x4, RZ ;  /* 0x00000004f7f77824 */ /* 0x000fe200078e00ff */
[----:B------:R-:W2:Y:S04]  /*3f2e0*/  LDL.LU.64 R6, [R1+0x38] ;  /* 0x0000380001067983 */ /* 0x000ea80000300a00 */
[----:B------:R-:W2:Y:S01]  /*3f2f0*/  LDL.LU.64 R248, [R1+0x40] ;  /* 0x0000400001f87983 */ /* 0x000ea20000300a00 */
[----:B------:R-:W-:Y:S01]  /*3f300*/  IMAD.WIDE R26, R251, 0x4, R16 ;  /* 0x00000004fb1a7825 */ /* 0x000fe200078e0210 */
[----:B------:R-:W-:Y:S02]  /*3f310*/  IADD3 R0, R5, -0x7d, RZ ;  /* 0xffffff8305007810 */ /* 0x000fe40007ffe0ff */
[----:B------:R1:W-:Y:S01]  /*3f320*/  LDGSTS.E [R45+0x3c500], [R30.64], !P0 ;  /* 0x3c5000001e2d7fae */ /* 0x0003e2000c121844 */
[----:B---3--:R-:W-:-:S04]  /*3f330*/  IMAD.WIDE R22, R251, 0x4, R2 ;  /* 0x00000004fb167825 */ /* 0x008fc800078e0202 */
[C---:B----4-:R-:W-:Y:S01]  /*3f340*/  IMAD.WIDE R24, R251.reuse, 0x4, R14 ;  /* 0x00000004fb187825 */ /* 0x050fe200078e020e */
[----:B------:R-:W3:Y:S04]  /*3f350*/  LDL.LU.64 R2, [R1+0x48] ;  /* 0x0000480001027983 */ /* 0x000ee80000300a00 */
[----:B------:R-:W4:Y:S01]  /*3f360*/  LDL.LU.64 R230, [R1+0x50] ;  /* 0x0000500001e67983 */ /* 0x000f220000300a00 */
[----:B------:R-:W-:-:S03]  /*3f370*/  IMAD.WIDE R20, R251, 0x4, R240 ;  /* 0x00000004fb147825 */ /* 0x000fc600078e02f0 */
[----:B------:R-:W-:Y:S01]  /*3f380*/  STL.64 [R1+0x5410], R28 ;  /* 0x0054101c01007387 */ /* 0x000fe20000100a00 */
[----:B------:R-:W-:-:S03]  /*3f390*/  IMAD.WIDE R16, R251, 0x4, R242 ;  /* 0x00000004fb107825 */ /* 0x000fc600078e02f2 */
[----:B------:R-:W4:Y:S01]  /*3f3a0*/  LDL.LU.64 R228, [R1+0x58] ;  /* 0x0000580001e47983 */ /* 0x000f220000300a00 */
[----:B------:R-:W-:-:S03]  /*3f3b0*/  IMAD.WIDE R14, R251, 0x4, R244 ;  /* 0x00000004fb0e7825 */ /* 0x000fc600078e02f4 */
[----:B------:R-:W-:Y:S04]  /*3f3c0*/  STL.64 [R1+0x5400], R22 ;  /* 0x0054001601007387 */ /* 0x000fe80000100a00 */
[----:B------:R-:W-:Y:S04]  /*3f3d0*/  STL.64 [R1+0x5408], R18 ;  /* 0x0054081201007387 */ /* 0x000fe80000100a00 */
[----:B------:R1:W-:Y:S04]  /*3f3e0*/  STL.64 [R1+0x5418], R26 ;  /* 0x0054181a01007387 */ /* 0x0003e80000100a00 */
[----:B------:R1:W-:Y:S04]  /*3f3f0*/  STL.64 [R1+0x5420], R24 ;  /* 0x0054201801007387 */ /* 0x0003e80000100a00 */
[----:B------:R1:W-:Y:S04]  /*3f400*/  STL.64 [R1+0x5428], R20 ;  /* 0x0054281401007387 */ /* 0x0003e80000100a00 */
[----:B------:R1:W-:Y:S04]  /*3f410*/  STL.64 [R1+0x5430], R16 ;  /* 0x0054301001007387 */ /* 0x0003e80000100a00 */
[----:B------:R1:W-:Y:S04]  /*3f420*/  STL.64 [R1+0x5438], R14 ;  /* 0x0054380e01007387 */ /* 0x0003e80000100a00 */
[----:B------:R-:W4:Y:S04]  /*3f430*/  LDL.LU.64 R224, [R1+0x60] ;  /* 0x0000600001e07983 */ /* 0x000f280000300a00 */
[----:B------:R-:W4:Y:S01]  /*3f440*/  LDL.LU.64 R244, [R1+0x68] ;  /* 0x0000680001f47983 */ /* 0x000f220000300a00 */
[----:B--2---:R-:W-:-:S04]  /*3f450*/  IMAD.WIDE R238, R251, 0x4, R8 ;  /* 0x00000004fbee7825 */ /* 0x004fc800078e0208 */
[----:B------:R-:W-:Y:S01]  /*3f460*/  IMAD.WIDE R234, R251, 0x4, R248 ;  /* 0x00000004fbea7825 */ /* 0x000fe200078e02f8 */
[----:B------:R-:W-:Y:S01]  /*3f470*/  LOP3.LUT R249, R247, 0x20, RZ, 0x3c, !PT ;  /* 0x00000020f7f97812 */ /* 0x000fe200078e3cff */
[----:B------:R2:W-:Y:S02]  /*3f480*/  LDGSTS.E [R45+0x3c600], [R32.64], !P0 ;  /* 0x3c600000202d7fae */ /* 0x0005e4000c121844 */
[C---:B------:R-:W-:Y:S02]  /*3f490*/  IMAD.WIDE R242, R251.reuse, 0x4, R12 ;  /* 0x00000004fbf27825 */ /* 0x040fe400078e020c */
[----:B------:R-:W2:Y:S02]  /*3f4a0*/  LDL.LU.64 R12, [R1+0x70] ;  /* 0x00007000010c7983 */ /* 0x000ea40000300a00 */
[C---:B------:R-:W-:Y:S02]  /*3f4b0*/  IMAD.WIDE R240, R251.reuse, 0x4, R10 ;  /* 0x00000004fbf07825 */ /* 0x040fe400078e020a */
[----:B------:R-:W2:Y:S04]  /*3f4c0*/  LDL.LU.64 R10, [R1+0x78] ;  /* 0x00007800010a7983 */ /* 0x000ea80000300a00 */
[----:B------:R-:W2:Y:S04]  /*3f4d0*/  LDL.LU.64 R8, [R1+0x80] ;  /* 0x0000800001087983 */ /* 0x000ea80000300a00 */
[----:B------:R-:W2:Y:S01]  /*3f4e0*/  LDL.LU.64 R246, [R1+0x88] ;  /* 0x0000880001f67983 */ /* 0x000ea20000300a00 */
[----:B------:R-:W-:-:S03]  /*3f4f0*/  IMAD.WIDE R236, R251, 0x4, R6 ;  /* 0x00000004fbec7825 */ /* 0x000fc600078e0206 */
[----:B------:R-:W2:Y:S01]  /*3f500*/  LDL.LU.64 R6, [R1+0x90] ;  /* 0x0000900001067983 */ /* 0x000ea20000300a00 */
[----:B------:R-:W-:-:S03]  /*3f510*/  ISETP.GE.U32.AND P3, PT, R0, 0x7fffff44, PT ;  /* 0x7fffff440000780c */ /* 0x000fc60003f66070 */
[----:B------:R1:W-:Y:S01]  /*3f520*/  LDGSTS.E [R45+0x3c700], [R34.64], !P0 ;  /* 0x3c700000222d7fae */ /* 0x0003e2000c121844 */
[----:B---3--:R-:W-:-:S09]  /*3f530*/  IMAD.WIDE R232, R251, 0x4, R2 ;  /* 0x00000004fbe87825 */ /* 0x008fd200078e0202 */
[----:B------:R3:W-:Y:S04]  /*3f540*/  LDGSTS.E [R45+0x3e000], [R28.64], !P3 ;  /* 0x3e0000001c2d7fae */ /* 0x0007e8000d921844 */
[----:B------:R-:W3:Y:S01]  /*3f550*/  LDL.LU.64 R2, [R1+0x98] ;  /* 0x0000980001027983 */ /* 0x000ee20000300a00 */
[----:B----4-:R-:W-:-:S03]  /*3f560*/  IMAD.WIDE R230, R251, 0x4, R230 ;  /* 0x00000004fbe67825 */ /* 0x010fc600078e02e6 */
[----:B------:R-:W-:Y:S01]  /*3f570*/  STL.64 [R1+0x89a0], R242 ;  /* 0x0089a0f201007387 */ /* 0x000fe20000100a00 */
[----:B------:R-:W-:-:S03]  /*3f580*/  IMAD.WIDE R228, R251, 0x4, R228 ;  /* 0x00000004fbe47825 */ /* 0x000fc600078e02e4 */
[----:B------:R-:W-:Y:S04]  /*3f590*/  STL.64 [R1+0x89a8], R240 ;  /* 0x0089a8f001007387 */ /* 0x000fe80000100a00 */
[----:B------:R-:W-:Y:S04]  /*3f5a0*/  STL.64 [R1+0x89b0], R238 ;  /* 0x0089b0ee01007387 */ /* 0x000fe80000100a00 */
[----:B------:R-:W-:Y:S04]  /*3f5b0*/  STL.64 [R1+0x89b8], R236 ;  /* 0x0089b8ec01007387 */ /* 0x000fe80000100a00 */
[----:B------:R-:W-:Y:S04]  /*3f5c0*/  STL.64 [R1+0x89c0], R234 ;  /* 0x0089c0ea01007387 */ /* 0x000fe80000100a00 */
[----:B------:R-:W-:Y:S04]  /*3f5d0*/  STL.64 [R1+0x89c8], R232 ;  /* 0x0089c8e801007387 */ /* 0x000fe80000100a00 */
[----:B------:R-:W-:Y:S04]  /*3f5e0*/  STL.64 [R1+0x89d0], R230 ;  /* 0x0089d0e601007387 */ /* 0x000fe80000100a00 */
[----:B------:R-:W-:Y:S04]  /*3f5f0*/  STL.64 [R1+0x89d8], R228 ;  /* 0x0089d8e401007387 */ /* 0x000fe80000100a00 */
[----:B------:R-:W1:Y:S04]  /*3f600*/  LDL.LU.64 R202, [R1+0xa0] ;  /* 0x0000a00001ca7983 */ /* 0x000e680000300a00 */
[----:B------:R-:W4:Y:S01]  /*3f610*/  LDL.LU.64 R210, [R1+0xa8] ;  /* 0x0000a80001d27983 */ /* 0x000f220000300a00 */
[----:B------:R-:W-:-:S04]  /*3f620*/  IMAD.WIDE R226, R251, 0x4, R224 ;  /* 0x00000004fbe27825 */ /* 0x000fc800078e02e0 */
[----:B--2---:R-:W-:-:S04]  /*3f630*/  IMAD.WIDE R216, R251, 0x4, R246 ;  /* 0x00000004fbd87825 */ /* 0x004fc800078e02f6 */
[C---:B------:R-:W-:Y:S01]  /*3f640*/  IMAD.WIDE R220, R251.reuse, 0x4, R10 ;  /* 0x00000004fbdc7825 */ /* 0x040fe200078e020a */
[----:B------:R-:W2:Y:S04]  /*3f650*/  LDL.LU.64 R246, [R1+0xb0] ;  /* 0x0000b00001f67983 */ /* 0x000ea80000300a00 */
[----:B------:R-:W2:Y:S01]  /*3f660*/  LDL.LU.64 R204, [R1+0xb8] ;  /* 0x0000b80001cc7983 */ /* 0x000ea20000300a00 */
[----:B------:R-:W-:-:S03]  /*3f670*/  IMAD.WIDE R214, R251, 0x4, R6 ;  /* 0x00000004fbd67825 */ /* 0x000fc600078e0206 */
[----:B------:R-:W2:Y:S04]  /*3f680*/  LDL.LU.64 R10, [R1+0xc0] ;  /* 0x0000c000010a7983 */ /* 0x000ea80000300a00 */
[----:B------:R-:W2:Y:S01]  /*3f690*/  LDL.LU.64 R6, [R1+0xc8] ;  /* 0x0000c80001067983 */ /* 0x000ea20000300a00 */
[----:B------:R-:W-:-:S03]  /*3f6a0*/  IMAD.WIDE R224, R251, 0x4, R244 ;  /* 0x00000004fbe07825 */ /* 0x000fc600078e02f4 */
[----:B------:R-:W2:Y:S01]  /*3f6b0*/  LDL.LU.64 R244, [R1+0xd0] ;  /* 0x0000d00001f47983 */ /* 0x000ea20000300a00 */
[----:B------:R-:W-:Y:S01]  /*3f6c0*/  IMAD.WIDE R222, R251, 0x4, R12 ;  /* 0x00000004fbde7825 */ /* 0x000fe200078e020c */
[----:B------:R-:W-:Y:S02]  /*3f6d0*/  IADD3 R0, R5, -0x42, RZ ;  /* 0xffffffbe05007810 */ /* 0x000fe40007ffe0ff */
[----:B------:R1:W-:Y:S01]  /*3f6e0*/  LDGSTS.E [R45+0x3e100], [R18.64], !P3 ;  /* 0x3e100000122d7fae */ /* 0x0003e2000d921844 */
[----:B------:R-:W-:-:S03]  /*3f6f0*/  IMAD.WIDE R218, R251, 0x4, R8 ;  /* 0x00000004fbda7825 */ /* 0x000fc600078e0208 */
[----:B------:R1:W-:Y:S01]  /*3f700*/  LDGSTS.E [R45+0x3e200], [R26.64], !P3 ;  /* 0x3e2000001a2d7fae */ /* 0x0003e2000d921844 */
[----:B---3--:R-:W-:-:S03]  /*3f710*/  IMAD.WIDE R212, R251, 0x4, R2 ;  /* 0x00000004fbd47825 */ /* 0x008fc600078e0202 */
[----:B------:R4:W-:Y:S04]  /*3f720*/  LDGSTS.E [R45+0x3e300], [R24.64], !P3 ;  /* 0x3e300000182d7fae */ /* 0x0009e8000d921844 */
[----:B------:R-:W3:Y:S04]  /*3f730*/  LDL.LU.64 R2, [R1+0xd8] ;  /* 0x0000d80001027983 */ /* 0x000ee80000300a00 */
[----:B------:R-:W3:Y:S04]  /*3f740*/  LDL.LU.64 R206, [R1+0xe0] ;  /* 0x0000e00001ce7983 */ /* 0x000ee80000300a00 */
[----:B------:R-:W3:Y:S04]  /*3f750*/  LDL.LU.64 R12, [R1+0xe8] ;  /* 0x0000e800010c7983 */ /* 0x000ee80000300a00 */
[----:B------:R-:W3:Y:S04]  /*3f760*/  LDL.LU.64 R208, [R1+0xf0] ;  /* 0x0000f00001d07983 */ /* 0x000ee80000300a00 */
[----:B------:R-:W3:Y:S04]  /*3f770*/  LDL.LU.64 R8, [R1+0xf8] ;  /* 0x0000f80001087983 */ /* 0x000ee80000300a00 */
[----:B------:R-:W-:Y:S01]  /*3f780*/  STL.64 [R1+0x89e0], R226 ;  /* 0x0089e0e201007387 */ /* 0x000fe20000100a00 */
[----:B------:R-:W-:-:S03]  /*3f790*/  ISETP.GE.U32.AND P1, PT, R0, 0x7fffff7f, PT ;  /* 0x7fffff7f0000780c */ /* 0x000fc60003f26070 */
[----:B------:R-:W-:Y:S04]  /*3f7a0*/  STL.64 [R1+0x89e8], R224 ;  /* 0x0089e8e001007387 */ /* 0x000fe80000100a00 */
[----:B------:R-:W-:Y:S01]  /*3f7b0*/  STL.64 [R1+0x89f0], R222 ;  /* 0x0089f0de01007387 */ /* 0x000fe20000100a00 */
[----:B-1----:R-:W-:-:S03]  /*3f7c0*/  IMAD.WIDE R26, R251, 0x4, R202 ;  /* 0x00000004fb1a7825 */ /* 0x002fc600078e02ca */
[----:B------:R1:W-:Y:S04]  /*3f7d0*/  LDGSTS.E [R45+0x3e400], [R20.64], !P3 ;  /* 0x3e400000142d7fae */ /* 0x0003e8000d921844 */
[----:B------:R-:W-:Y:S01]  /*3f7e0*/  STL.64 [R1+0x89f8], R220 ;  /* 0x0089f8dc01007387 */ /* 0x000fe20000100a00 */
[----:B----4-:R-:W-:-:S03]  /*3f7f0*/  IMAD.WIDE R24, R251, 0x4, R210 ;  /* 0x00000004fb187825 */ /* 0x010fc600078e02d2 */
[----:B------:R4:W-:Y:S04]  /*3f800*/  LDGSTS.E [R45+0x3e500], [R16.64], !P3 ;  /* 0x3e500000102d7fae */ /* 0x0009e8000d921844 */
[----:B------:R-:W-:Y:S01]  /*3f810*/  STL.64 [R1+0x8a00], R218 ;  /* 0x008a00da01007387 */ /* 0x000fe20000100a00 */
[----:B------:R-:W-:-:S03]  /*3f820*/  IADD3 R0, R5, -0x46, RZ ;  /* 0xffffffba05007810 */ /* 0x000fc60007ffe0ff */
[----:B------:R1:W-:Y:S04]  /*3f830*/  LDGSTS.E [R45+0x3e600], [R14.64], !P3 ;  /* 0x3e6000000e2d7fae */ /* 0x0003e8000d921844 */
[----:B------:R-:W-:Y:S04]  /*3f840*/  STL.64 [R1+0x8a08], R216 ;  /* 0x008a08d801007387 */ /* 0x000fe80000100a00 */
[----:B------:R2:W-:Y:S04]  /*3f850*/  LDGSTS.E [R45+0x3e700], [R22.64], !P3 ;  /* 0x3e700000162d7fae */ /* 0x0005e8000d921844 */
[----:B------:R-:W3:Y:S04]  /*3f860*/  LDL.LU.64 R210, [R1+0x100] ;  /* 0x0001000001d27983 */ /* 0x000ee80000300a00 */
[----:B------:R-:W-:Y:S01]  /*3f870*/  STL.64 [R1], R26 ;  /* 0x0000001a01007387 */ /* 0x000fe20000100a00 */
[----:B------:R-:W-:-:S02]  /*3f880*/  ISETP.GE.U32.AND P4, PT, R0, 0x7fffff7b, PT ;  /* 0x7fffff7b0000780c */ /* 0x000fc40003f86070 */
[----:B------:R-:W-:Y:S01]  /*3f890*/  IADD3 R0, R5, -0x4a, RZ ;  /* 0xffffffb605007810 */ /* 0x000fe20007ffe0ff */
[----:B------:R1:W-:Y:S04]  /*3f8a0*/  LDGSTS.E [R249+0x20800], [R242.64], !P1 ;  /* 0x20800000f2f97fae */ /* 0x0003e8000c921844 */
[----:B------:R1:W-:Y:S01]  /*3f8b0*/  LDGSTS.E [R249+0x20900], [R240.64], !P1 ;  /* 0x20900000f0f97fae */ /* 0x0003e2000c921844 */
[----:B------:R-:W-:-:S03]  /*3f8c0*/  ISETP.GE.U32.AND P6, PT, R0, 0x7fffff77, PT ;  /* 0x7fffff770000780c */ /* 0x000fc60003fc6070 */
[----:B------:R1:W-:Y:S04]  /*3f8d0*/  LDGSTS.E [R249+0x20a00], [R238.64], !P1 ;  /* 0x20a00000eef97fae */ /* 0x0003e8000c921844 */
[----:B------:R1:W-:Y:S04]  /*3f8e0*/  LDGSTS.E [R249+0x20b00], [R236.64], !P1 ;  /* 0x20b00000ecf97fae */ /* 0x0003e8000c921844 */
[----:B------:R1:W-:Y:S04]  /*3f8f0*/  LDGSTS.E [R249+0x20c00], [R234.64], !P1 ;  /* 0x20c00000eaf97fae */ /* 0x0003e8000c921844 */
[----:B------:R1:W-:Y:S04]  /*3f900*/  LDGSTS.E [R249+0x20d00], [R232.64], !P1 ;  /* 0x20d00000e8f97fae */ /* 0x0003e8000c921844 */
[----:B------:R2:W-:Y:S04]  /*3f910*/  LDGSTS.E [R249+0x20e00], [R230.64], !P1 ;  /* 0x20e00000e6f97fae */ /* 0x0005e8000c921844 */
[----:B------:R2:W-:Y:S02]  /*3f920*/  LDGSTS.E [R249+0x20f00], [R228.64], !P1 ;  /* 0x20f00000e4f97fae */ /* 0x0005e4000c921844 */
[----:B--2---:R-:W-:-:S02]  /*3f930*/  IMAD.WIDE R22, R251, 0x4, R246 ;  /* 0x00000004fb167825 */ /* 0x004fc400078e02f6 */
[----:B------:R-:W2:Y:S02]  /*3f940*/  LDL.LU.64 R246, [R1+0x108] ;  /* 0x0001080001f67983 */ /* 0x000ea40000300a00 */
[C---:B-1----:R-:W-:Y:S02]  /*3f950*/  IMAD.WIDE R20, R251.reuse, 0x4, R204 ;  /* 0x00000004fb147825 */ /* 0x042fe400078e02cc */
[----:B------:R-:W-:Y:S02]  /*3f960*/  STL.64 [R1+0x18], R24 ;  /* 0x0000181801007387 */ /* 0x000fe40000100a00 */
[C---:B------:R-:W-:Y:S02]  /*3f970*/  IMAD.WIDE R18, R251.reuse, 0x4, R10 ;  /* 0x00000004fb127825 */ /* 0x040fe400078e020a */
[----:B------:R-:W-:Y:S02]  /*3f980*/  STL.64 [R1+0x30], R22 ;  /* 0x0000301601007387 */ /* 0x000fe40000100a00 */
[----:B----4-:R-:W-:-:S02]  /*3f990*/  IMAD.WIDE R16, R251, 0x4, R6 ;  /* 0x00000004fb107825 */ /* 0x010fc400078e0206 */
[----:B------:R-:W2:Y:S04]  /*3f9a0*/  LDL.LU.64 R10, [R1+0x110] ;  /* 0x00011000010a7983 */ /* 0x000ea80000300a00 */
[----:B------:R-:W-:Y:S04]  /*3f9b0*/  STL.64 [R1+0x48], R20 ;  /* 0x0000481401007387 */ /* 0x000fe80000100a00 */
[----:B------:R-:W2:Y:S04]  /*3f9c0*/  LDL.LU.64 R6, [R1+0x118] ;  /* 0x0001180001067983 */ /* 0x000ea80000300a00 */
[----:B------:R1:W-:Y:S01]  /*3f9d0*/  LDGSTS.E [R249+0x22800], [R226.64], !P4 ;  /* 0x22800000e2f97fae */ /* 0x0003e2000e121844 */
[----:B------:R-:W-:-:S03]  /*3f9e0*/  IMAD.WIDE R14, R251, 0x4, R244 ;  /* 0x00000004fb0e7825 */ /* 0x000fc600078e02f4 */
[----:B------:R1:W-:Y:S04]  /*3f9f0*/  LDGSTS.E [R249+0x22900], [R224.64], !P4 ;  /* 0x22900000e0f97fae */ /* 0x0003e8000e121844 */
[----:B------:R1:W-:Y:S04]  /*3fa00*/  LDGSTS.E [R249+0x22a00], [R222.64], !P4 ;  /* 0x22a00000def97fae */ /* 0x0003e8000e121844 */
[----:B------:R1:W-:Y:S04]  /*3fa10*/  LDGSTS.E [R249+0x22b00], [R220.64], !P4 ;  /* 0x22b00000dcf97fae */ /* 0x0003e8000e121844 */
[----:B------:R1:W-:Y:S04]  /*3fa20*/  LDGSTS.E [R249+0x22c00], [R218.64], !P4 ;  /* 0x22c00000daf97fae */ /* 0x0003e8000e121844 */
[----:B------:R1:W-:Y:S04]  /*3fa30*/  LDGSTS.E [R249+0x22d00], [R216.64], !P4 ;  /* 0x22d00000d8f97fae */ /* 0x0003e8000e121844 */
[----:B------:R1:W-:Y:S04]  /*3fa40*/  LDGSTS.E [R249+0x22e00], [R214.64], !P4 ;  /* 0x22e00000d6f97fae */ /* 0x0003e8000e121844 */
[----:B------:R1:W-:Y:S04]  /*3fa50*/  LDGSTS.E [R249+0x22f00], [R212.64], !P4 ;  /* 0x22f00000d4f97fae */ /* 0x0003e8000e121844 */
[----:B------:R-:W-:Y:S04]  /*3fa60*/  STL.64 [R1+0x60], R18 ;  /* 0x0000601201007387 */ /* 0x000fe80000100a00 */
[----:B------:R-:W-:Y:S04]  /*3fa70*/  STL.64 [R1+0x78], R16 ;  /* 0x0000781001007387 */ /* 0x000fe80000100a00 */
[----:B------:R1:W-:Y:S04]  /*3fa80*/  LDGSTS.E [R249+0x24800], [R26.64], !P6 ;  /* 0x248000001af97fae */ /* 0x0003e8000f121844 */
[----:B------:R1:W-:Y:S04]  /*3fa90*/  LDGSTS.E [R249+0x24900], [R24.64], !P6 ;  /* 0x2490000018f97fae */ /* 0x0003e8000f121844 */
[----:B------:R-:W-:Y:S04]  /*3faa0*/  STL.64 [R1+0x90], R14 ;  /* 0x0000900e01007387 */ /* 0x000fe80000100a00 */
[----:B------:R1:W-:Y:S04]  /*3fab0*/  LDGSTS.E [R249+0x24a00], [R22.64], !P6 ;  /* 0x24a0000016f97fae */ /* 0x0003e8000f121844 */
[----:B------:R1:W-:Y:S04]  /*3fac0*/  LDGSTS.E [R249+0x24b00], [R20.64], !P6 ;  /* 0x24b0000014f97fae */ /* 0x0003e8000f121844 */
[----:B------:R1:W-:Y:S04]  /*3fad0*/  LDGSTS.E [R249+0x24c00], [R18.64], !P6 ;  /* 0x24c0000012f97fae */ /* 0x0003e8000f121844 */
[----:B------:R2:W-:Y:S04]  /*3fae0*/  LDGSTS.E [R249+0x24d00], [R16.64], !P6 ;  /* 0x24d0000010f97fae */ /* 0x0005e8000f121844 */
[----:B------:R2:W-:Y:S01]  /*3faf0*/  LDGSTS.E [R249+0x24e00], [R14.64], !P6 ;  /* 0x24e000000ef97fae */ /* 0x0005e2000f121844 */
[----:B---3--:R-:W-:-:S05]  /*3fb00*/  IMAD.WIDE R2, R251, 0x4, R2 ;  /* 0x00000004fb027825 */ /* 0x008fca00078e0202 */
[----:B------:R3:W-:Y:S04]  /*3fb10*/  STL.64 [R1+0xa0], R2 ;  /* 0x0000a00201007387 */ /* 0x0007e80000100a00 */
[----:B------:R-:W4:Y:S04]  /*3fb20*/  LDL.LU.64 R204, [R1+0x120] ;  /* 0x0001200001cc7983 */ /* 0x000f280000300a00 */
[----:B------:R-:W4:Y:S04]  /*3fb30*/  LDL.LU.64 R244, [R1+0x128] ;  /* 0x0001280001f47983 */ /* 0x000f280000300a00 */
[----:B------:R3:W-:Y:S04]  /*3fb40*/  LDGSTS.E [R249+0x24f00], [R2.64], !P6 ;  /* 0x24f0000002f97fae */ /* 0x0007e8000f121844 */
[----:B---3--:R-:W3:Y:S01]  /*3fb50*/  LDL.LU.64 R2, [R1+0x130] ;  /* 0x0001300001027983 */ /* 0x008ee20000300a00 */
[----:B-1----:R-:W-:-:S04]  /*3fb60*/  IMAD.WIDE R26, R251, 0x4, R206 ;  /* 0x00000004fb1a7825 */ /* 0x002fc800078e02ce */
[C---:B------:R-:W-:Y:S02]  /*3fb70*/  IMAD.WIDE R24, R251.reuse, 0x4, R12 ;  /* 0x00000004fb187825 */ /* 0x040fe400078e020c */
[----:B------:R-:W3:Y:S02]  /*3fb80*/  LDL.LU.64 R12, [R1+0x138] ;  /* 0x00013800010c7983 */ /* 0x000ee40000300a00 */
[C---:B------:R-:W-:Y:S02]  /*3fb90*/  IMAD.WIDE R22, R251.reuse, 0x4, R208 ;  /* 0x00000004fb167825 */ /* 0x040fe400078e02d0 */
[----:B------:R-:W-:Y:S02]  /*3fba0*/  STL.64 [R1+0x4ca0], R26 ;  /* 0x004ca01a01007387 */ /* 0x000fe40000100a00 */
[----:B------:R-:W-:Y:S02]  /*3fbb0*/  IMAD.WIDE R20, R251, 0x4, R8 ;  /* 0x00000004fb147825 */ /* 0x000fe400078e0208 */
[----:B------:R-:W-:Y:S04]  /*3fbc0*/  STL.64 [R1+0x4cb0], R24 ;  /* 0x004cb01801007387 */ /* 0x000fe80000100a00 */
[----:B------:R-:W3:Y:S04]  /*3fbd0*/  LDL.LU.64 R8, [R1+0x140] ;  /* 0x0001400001087983 */ /* 0x000ee80000300a00 */
[----:B------:R-:W-:Y:S04]  /*3fbe0*/  STL.64 [R1+0x4cc0], R22 ;  /* 0x004cc01601007387 */ /* 0x000fe80000100a00 */
[----:B------:R-:W-:Y:S01]  /*3fbf0*/  STL.64 [R1+0x4cd0], R20 ;  /* 0x004cd01401007387 */ /* 0x000fe20000100a00 */
[----:B------:R-:W-:Y:S01]  /*3fc00*/  IADD3 R0, R5, -0x4e, RZ ;  /* 0xffffffb205007810 */ /* 0x000fe20007ffe0ff */
[----:B------:R-:W-:-:S03]  /*3fc10*/  IMAD.WIDE R18, R251, 0x4, R210 ;  /* 0x00000004fb127825 */ /* 0x000fc600078e02d2 */
[----:B------:R-:W-:-:S13]  /*3fc20*/  ISETP.GE.U32.AND P2, PT, R0, 0x7fffff73, PT ;  /* 0x7fffff730000780c */ /* 0x000fda0003f46070 */
[----:B------:R4:W-:Y:S04]  /*3fc30*/  LDGSTS.E [R249+0x26800], [R26.64], !P2 ;  /* 0x268000001af97fae */ /* 0x0009e8000d121844 */
[----:B------:R1:W-:Y:S04]  /*3fc40*/  LDGSTS.E [R249+0x26900], [R24.64], !P2 ;  /* 0x2690000018f97fae */ /* 0x0003e8000d121844 */
[----:B------:R3:W-:Y:S04]  /*3fc50*/  LDGSTS.E [R249+0x26a00], [R22.64], !P2 ;  /* 0x26a0000016f97fae */ /* 0x0007e8000d121844 */
[----:B------:R1:W-:Y:S04]  /*3fc60*/  LDGSTS.E [R249+0x26b00], [R20.64], !P2 ;  /* 0x26b0000014f97fae */ /* 0x0003e8000d121844 */
[----:B------:R1:W-:Y:S01]  /*3fc70*/  LDGSTS.E [R249+0x26c00], [R18.64], !P2 ;  /* 0x26c0000012f97fae */ /* 0x0003e2000d121844 */
[----:B--2---:R-:W-:-:S03]  /*3fc80*/  IMAD.WIDE R16, R251, 0x4, R246 ;  /* 0x00000004fb107825 */ /* 0x004fc600078e02f6 */
[----:B------:R-:W2:Y:S04]  /*3fc90*/  LDL.LU.64 R246, [R1+0x148] ;  /* 0x0001480001f67983 */ /* 0x000ea80000300a00 */
[----:B------:R-:W-:Y:S04]  /*3fca0*/  STL.64 [R1+0x4ce0], R18 ;  /* 0x004ce01201007387 */ /* 0x000fe80000100a00 */
[----:B------:R-:W-:Y:S01]  /*3fcb0*/  STL.64 [R1+0x4cf0], R16 ;  /* 0x004cf01001007387 */ /* 0x000fe20000100a00 */
[----:B------:R-:W-:-:S03]  /*3fcc0*/  IMAD.WIDE R14, R251, 0x4, R10 ;  /* 0x00000004fb0e7825 */ /* 0x000fc600078e020a */
[----:B------:R-:W2:Y:S04]  /*3fcd0*/  LDL.LU.64 R210, [R1+0x150] ;  /* 0x0001500001d27983 */ /* 0x000ea80000300a00 */
[----:B------:R2:W-:Y:S01]  /*3fce0*/  LDGSTS.E [R249+0x26d00], [R16.64], !P2 ;  /* 0x26d0000010f97fae */ /* 0x0005e2000d121844 */
[----:B------:R-:W-:-:S03]  /*3fcf0*/  IMAD.WIDE R10, R251, 0x4, R6 ;  /* 0x00000004fb0a7825 */ /* 0x000fc600078e0206 */
[----:B------:R-:W2:Y:S04]  /*3fd00*/  LDL.LU.64 R6, [R1+0x158] ;  /* 0x0001580001067983 */ /* 0x000ea80000300a00 */
[----:B------:R-:W-:Y:S04]  /*3fd10*/  STL.64 [R1+0x4d00], R14 ;  /* 0x004d000e01007387 */ /* 0x000fe80000100a00 */
[----:B------:R1:W-:Y:S04]  /*3fd20*/  STL.64 [R1+0x4d10], R10 ;  /* 0x004d100a01007387 */ /* 0x0003e80000100a00 */
[----:B------:R-:W2:Y:S04]  /*3fd30*/  LDL.LU.64 R206, [R1+0x160] ;  /* 0x0001600001ce7983 */ /* 0x000ea80000300a00 */
[----:B------:R1:W-:Y:S04]  /*3fd40*/  LDGSTS.E [R249+0x26e00], [R14.64], !P2 ;  /* 0x26e000000ef97fae */ /* 0x0003e8000d121844 */
[----:B------:R1:W-:Y:S04]  /*3fd50*/  LDGSTS.E [R249+0x26f00], [R10.64], !P2 ;  /* 0x26f000000af97fae */ /* 0x0003e8000d121844 */
[----:B------:R-:W2:Y:S04]  /*3fd60*/  LDL.LU.64 R208, [R1+0x168] ;  /* 0x0001680001d07983 */ /* 0x000ea80000300a00 */
[----:B-1----:R-:W2:Y:S01]  /*3fd70*/  LDL.LU.64 R10, [R1+0x170] ;  /* 0x00017000010a7983 */ /* 0x002ea20000300a00 */
[----:B----4-:R-:W-:-:S04]  /*3fd80*/  IMAD.WIDE R26, R251, 0x4, R204 ;  /* 0x00000004fb1a7825 */ /* 0x010fc800078e02cc */
[C---:B------:R-:W-:Y:S02]  /*3fd90*/  IMAD.WIDE R24, R251.reuse, 0x4, R244 ;  /* 0x00000004fb187825 */ /* 0x040fe400078e02f4 */
[----:B------:R-:W4:Y:S04]  /*3fda0*/  LDL.LU.64 R244, [R1+0x178] ;  /* 0x0001780001f47983 */ /* 0x000f280000300a00 */
[----:B------:R-:W-:Y:S01]  /*3fdb0*/  STL.64 [R1+0x4d20], R26 ;  /* 0x004d201a01007387 */ /* 0x000fe20000100a00 */
[----:B---3--:R-:W-:-:S03]  /*3fdc0*/  IMAD.WIDE R22, R251, 0x4, R2 ;  /* 0x00000004fb167825 */ /* 0x008fc600078e0202 */
[----:B------:R-:W3:Y:S04]  /*3fdd0*/  LDL.LU.64 R2, [R1+0x180] ;  /* 0x0001800001027983 */ /* 0x000ee80000300a00 */
[----:B------:R1:W-:Y:S01]  /*3fde0*/  STL.64 [R1+0x4d30], R24 ;  /* 0x004d301801007387 */ /* 0x0003e20000100a00 */
[----:B------:R-:W-:-:S03]  /*3fdf0*/  IMAD.WIDE R20, R251, 0x4, R12 ;  /* 0x00000004fb147825 */ /* 0x000fc600078e020c */
[----:B------:R-:W4:Y:S01]  /*3fe00*/  LDL.LU.64 R12, [R1+0x188] ;  /* 0x00018800010c7983 */ /* 0x000f220000300a00 */
[----:B------:R-:W-:-:S03]  /*3fe10*/  IADD3 R0, R5, -0x52, RZ ;  /* 0xffffffae05007810 */ /* 0x000fc60007ffe0ff */
[----:B------:R1:W-:Y:S01]  /*3fe20*/  STL.64 [R1+0x4d40], R22 ;  /* 0x004d401601007387 */ /* 0x0003e20000100a00 */
[----:B------:R-:W-:-:S03]  /*3fe30*/  IMAD.WIDE R18, R251, 0x4, R8 ;  /* 0x00000004fb127825 */ /* 0x000fc600078e0208 */
[----:B------:R-:W4:Y:S04]  /*3fe40*/  LDL.LU.64 R8, [R1+0x190] ;  /* 0x0001900001087983 */ /* 0x000f280000300a00 */
[----:B------:R1:W-:Y:S01]  /*3fe50*/  STL.64 [R1+0x4d50], R20 ;  /* 0x004d501401007387 */ /* 0x0003e20000100a00 */
        /* <DEDUP_REMOVED lines=8> */
[----:B------:R-:W-:Y:S01]  /*3fee0*/  STL.64 [R1+0x4d60], R18 ;  /* 0x004d601201007387 */ /* 0x000fe20000100a00 */
[----:B------:R-:W-:-:S03]  /*3fef0*/  IMAD.WIDE R14, R251, 0x4, R210 ;  /* 0x00000004fb0e7825 */ /* 0x000fc600078e02d2 */
[----:B------:R-:W-:Y:S01]  /*3ff00*/  STL.64 [R1+0x4d70], R16 ;  /* 0x004d701001007387 */ /* 0x000fe20000100a00 */
[----:B------:R-:W-:-:S03]  /*3ff10*/  IMAD.WIDE R6, R251, 0x4, R6 ;  /* 0x00000004fb067825 */ /* 0x000fc600078e0206 */
[----:B------:R-:W-:Y:S04]  /*3ff20*/  STL.64 [R1+0x4d80], R14 ;  /* 0x004d800e01007387 */ /* 0x000fe80000100a00 */
[----:B------:R1:W-:Y:S04]  /*3ff30*/  STL.64 [R1+0x4d90], R6 ;  /* 0x004d900601007387 */ /* 0x0003e80000100a00 */
[----:B------:R-:W2:Y:S04]  /*3ff40*/  LDL.LU.64 R202, [R1+0x1a0] ;  /* 0x0001a00001ca7983 */ /* 0x000ea80000300a00 */
[----:B------:R3:W-:Y:S01]  /*3ff50*/  LDGSTS.E [R249+0x28d00], [R16.64], !P5 ;  /* 0x28d0000010f97fae */ /* 0x0007e2000e921844 */
[----:B-1----:R-:W-:-:S03]  /*3ff60*/  IMAD.WIDE R24, R251, 0x4, R206 ;  /* 0x00000004fb187825 */ /* 0x002fc600078e02ce */
[----:B------:R1:W-:Y:S04]  /*3ff70*/  LDGSTS.E [R249+0x28e00], [R14.64], !P5 ;  /* 0x28e000000ef97fae */ /* 0x0003e8000e921844 */
[----:B------:R-:W2:Y:S04]  /*3ff80*/  LDL.LU.64 R210, [R1+0x1a8] ;  /* 0x0001a80001d27983 */ /* 0x000ea80000300a00 */
[----:B------:R1:W-:Y:S01]  /*3ff90*/  LDGSTS.E [R249+0x28f00], [R6.64], !P5 ;  /* 0x28f0000006f97fae */ /* 0x0003e2000e921844 */
[----:B------:R-:W-:-:S04]  /*3ffa0*/  IMAD.WIDE R22, R251, 0x4, R208 ;  /* 0x00000004fb167825 */ /* 0x000fc800078e02d0 */
[C---:B------:R-:W-:Y:S01]  /*3ffb0*/  IMAD.WIDE R20, R251.reuse, 0x4, R10 ;  /* 0x00000004fb147825 */ /* 0x040fe200078e020a */
[----:B-1----:R-:W2:Y:S04]  /*3ffc0*/  LDL.LU.64 R6, [R1+0x1b0] ;  /* 0x0001b00001067983 */ /* 0x002ea80000300a00 */
[----:B------:R-:W2:Y:S04]  /*3ffd0*/  LDL.LU.64 R204, [R1+0x1b8] ;  /* 0x0001b80001cc7983 */ /* 0x000ea80000300a00 */
[----:B------:R-:W-:Y:S04]  /*3ffe0*/  STL.64 [R1+0x4da8], R24 ;  /* 0x004da81801007387 */ /* 0x000fe80000100a00 */
[----:B------:R-:W2:Y:S04]  /*3fff0*/  LDL.LU.64 R10, [R1+0x1c0] ;  /* 0x0001c000010a7983 */ /* 0x000ea80000300a00 */
[----:B------:R-:W-:Y:S04]  /*40000*/  STL.64 [R1+0x4db8], R22 ;  /* 0x004db81601007387 */ /* 0x000fe80000100a00 */
[----:B------:R-:W-:Y:S01]  /*40010*/  STL.64 [R1+0x4dc8], R20 ;  /* 0x004dc81401007387 */ /* 0x000fe20000100a00 */
[----:B---3--:R-:W-:-:S03]  /*40020*/  IMAD.WIDE R16, R251, 0x4, R2 ;  /* 0x00000004fb107825 */ /* 0x008fc600078e0202 */
[----:B------:R-:W3:Y:S01]  /*40030*/  LDL.LU.64 R2, [R1+0x1c8] ;  /* 0x0001c80001027983 */ /* 0x000ee20000300a00 */
[----:B------:R-:W-:Y:S01]  /*40040*/  IADD3 R0, R5, -0x56, RZ ;  /* 0xffffffaa05007810 */ /* 0x000fe20007ffe0ff */
[----:B----4-:R-:W-:-:S03]  /*40050*/  IMAD.WIDE R18, R251, 0x4, R244 ;  /* 0x00000004fb127825 */ /* 0x010fc600078e02f4 */
[----:B------:R-:W-:Y:S01]  /*40060*/  ISETP.GE.U32.AND P0, PT, R0, 0x7fffff6b, PT ;  /* 0x7fffff6b0000780c */ /* 0x000fe20003f06070 */
[C---:B------:R-:W-:Y:S01]  /*40070*/  IMAD.WIDE R14, R251.reuse, 0x4, R12 ;  /* 0x00000004fb0e7825 */ /* 0x040fe200078e020c */
[----:B------:R-:W-:Y:S04]  /*40080*/  STL.64 [R1+0x4dd8], R18 ;  /* 0x004dd81201007387 */ /* 0x000fe80000100a00 */
[----:B------:R-:W-:Y:S04]  /*40090*/  STL.64 [R1+0x4de8], R16 ;  /* 0x004de81001007387 */ /* 0x000fe80000100a00 */
[----:B------:R-:W4:Y:S01]  /*400a0*/  LDL.LU.64 R244, [R1+0x1d0] ;  /* 0x0001d00001f47983 */ /* 0x000f220000300a00 */
[----:B------:R-:W-:-:S03]  /*400b0*/  IMAD.WIDE R12, R251, 0x4, R8 ;  /* 0x00000004fb0c7825 */ /* 0x000fc600078e0208 */
[----:B------:R-:W-:Y:S04]  /*400c0*/  STL.64 [R1+0x4df8], R14 ;  /* 0x004df80e01007387 */ /* 0x000fe80000100a00 */
[----:B------:R1:W-:Y:S04]  /*400d0*/  LDGSTS.E [R249+0x2a800], [R24.64], !P0 ;  /* 0x2a80000018f97fae */ /* 0x0003e8000c121844 */
[----:B------:R1:W-:Y:S04]  /*400e0*/  LDGSTS.E [R249+0x2a900], [R22.64], !P0 ;  /* 0x2a90000016f97fae */ /* 0x0003e8000c121844 */
[----:B------:R1:W-:Y:S04]  /*400f0*/  LDGSTS.E [R249+0x2aa00], [R20.64], !P0 ;  /* 0x2aa0000014f97fae */ /* 0x0003e8000c121844 */
[----:B------:R3:W-:Y:S04]  /*40100*/  LDGSTS.E [R249+0x2ab00], [R18.64], !P0 ;  /* 0x2ab0000012f97fae */ /* 0x0007e8000c121844 */
[----:B------:R4:W-:Y:S04]  /*40110*/  LDGSTS.E [R249+0x2ac00], [R16.64], !P0 ;  /* 0x2ac0000010f97fae */ /* 0x0009e8000c121844 */
[----:B------:R1:W-:Y:S04]  /*40120*/  LDGSTS.E [R249+0x2ad00], [R14.64], !P0 ;  /* 0x2ad000000ef97fae */ /* 0x0003e8000c121844 */
[----:B------:R1:W-:Y:S01]  /*40130*/  LDGSTS.E [R249+0x2ae00], [R12.64], !P0 ;  /* 0x2ae000000cf97fae */ /* 0x0003e2000c121844 */
[----:B--2---:R-:W-:-:S03]  /*40140*/  IMAD.WIDE R8, R251, 0x4, R246 ;  /* 0x00000004fb087825 */ /* 0x004fc600078e02f6 */
[----:B------:R-:W2:Y:S04]  /*40150*/  LDL.LU.64 R246, [R1+0x1d8] ;  /* 0x0001d80001f67983 */ /* 0x000ea80000300a00 */
[----:B------:R1:W-:Y:S04]  /*40160*/  STL.64 [R1+0x4e08], R12 ;  /* 0x004e080c01007387 */ /* 0x0003e80000100a00 */
[----:B------:R1:W-:Y:S04]  /*40170*/  STL.64 [R1+0x4e18], R8 ;  /* 0x004e180801007387 */ /* 0x0003e80000100a00 */
[----:B------:R-:W2:Y:S04]  /*40180*/  LDL.LU.64 R206, [R1+0x1e0] ;  /* 0x0001e00001ce7983 */ /* 0x000ea80000300a00 */
[----:B-1----:R-:W2:Y:S04]  /*40190*/  LDL.LU.64 R12, [R1+0x1e8] ;  /* 0x0001e800010c7983 */ /* 0x002ea80000300a00 */
[----:B------:R1:W-:Y:S04]  /*401a0*/  LDGSTS.E [R249+0x2af00], [R8.64], !P0 ;  /* 0x2af0000008f97fae */ /* 0x0003e8000c121844 */
[----:B------:R-:W2:Y:S01]  /*401b0*/  LDL.LU.64 R208, [R1+0x1f0] ;  /* 0x0001f00001d07983 */ /* 0x000ea20000300a00 */
[----:B------:R-:W-:-:S03]  /*401c0*/  IMAD.WIDE R28, R251, 0x4, R202 ;  /* 0x00000004fb1c7825 */ /* 0x000fc600078e02ca */
[----:B-1----:R-:W2:Y:S01]  /*401d0*/  LDL.LU.64 R8, [R1+0x1f8] ;  /* 0x0001f80001087983 */ /* 0x002ea20000300a00 */
[----:B------:R-:W-:-:S03]  /*401e0*/  IMAD.WIDE R26, R251, 0x4, R210 ;  /* 0x00000004fb1a7825 */ /* 0x000fc600078e02d2 */
[----:B------:R-:W2:Y:S04]  /*401f0*/  LDL.LU.64 R210, [R1+0x200] ;  /* 0x0002000001d27983 */ /* 0x000ea80000300a00 */
[----:B------:R-:W-:Y:S01]  /*40200*/  STL.64 [R1+0x4e28], R28 ;  /* 0x004e281c01007387 */ /* 0x000fe20000100a00 */
[----:B------:R-:W-:-:S03]  /*40210*/  IMAD.WIDE R24, R251, 0x4, R6 ;  /* 0x00000004fb187825 */ /* 0x000fc600078e0206 */
[----:B------:R-:W2:Y:S01]  /*40220*/  LDL.LU.64 R6, [R1+0x208] ;  /* 0x0002080001067983 */ /* 0x000ea20000300a00 */
[----:B------:R-:W-:-:S03]  /*40230*/  IMAD.WIDE R22, R251, 0x4, R204 ;  /* 0x00000004fb167825 */ /* 0x000fc600078e02cc */
[----:B------:R-:W-:Y:S04]  /*40240*/  STL.64 [R1+0x4e38], R26 ;  /* 0x004e381a01007387 */ /* 0x000fe80000100a00 */
[----:B------:R1:W-:Y:S01]  /*40250*/  STL.64 [R1+0x4e48], R24 ;  /* 0x004e481801007387 */ /* 0x0003e20000100a00 */
[----:B------:R-:W-:-:S03]  /*40260*/  IMAD.WIDE R20, R251, 0x4, R10 ;  /* 0x00000004fb147825 */ /* 0x000fc600078e020a */
[----:B------:R-:W2:Y:S04]  /*40270*/  LDL.LU.64 R10, [R1+0x210] ;  /* 0x00021000010a7983 */ /* 0x000ea80000300a00 */
[----:B------:R1:W-:Y:S01]  /*40280*/  STL.64 [R1+0x4e58], R22 ;  /* 0x004e581601007387 */ /* 0x0003e20000100a00 */
[----:B---3--:R-:W-:-:S03]  /*40290*/  IMAD.WIDE R18, R251, 0x4, R2 ;  /* 0x00000004fb127825 */ /* 0x008fc600078e0202 */
[----:B------:R-:W3:Y:S01]  /*402a0*/  LDL.LU.64 R2, [R1+0x218] ;  /* 0x0002180001027983 */ /* 0x000ee20000300a00 */
[----:B------:R-:W-:-:S04]  /*402b0*/  IADD3 R0, R5, -0x5a, RZ ;  /* 0xffffffa605007810 */ /* 0x000fc80007ffe0ff */
[----:B------:R-:W-:Y:S01]  /*402c0*/  ISETP.GE.U32.AND P3, PT, R0, 0x7fffff67, PT ;  /* 0x7fffff670000780c */ /* 0x000fe20003f66070 */
[----:B------:R1:W-:Y:S01]  /*402d0*/  STL.64 [R1+0x4e68], R20 ;  /* 0x004e681401007387 */ /* 0x0003e20000100a00 */
[----:B----4-:R-:W-:-:S03]  /*402e0*/  IMAD.WIDE R16, R251, 0x4, R244 ;  /* 0x00000004fb107825 */ /* 0x010fc600078e02f4 */
[----:B------:R4:W-:Y:S04]  /*402f0*/  STL.64 [R1+0x4e78], R18 ;  /* 0x004e781201007387 */ /* 0x0009e80000100a00 */
[----:B------:R1:W-:Y:S04]  /*40300*/  STL.64 [R1+0x4e88], R16 ;  /* 0x004e881001007387 */ /* 0x0003e80000100a00 */
[----:B------:R1:W-:Y:S04]  /*40310*/  LDGSTS.E [R249+0x2c800], [R28.64], !P3 ;  /* 0x2c8000001cf97fae */ /* 0x0003e8000d921844 */
[----:B------:R1:W-:Y:S04]  /*40320*/  LDGSTS.E [R249+0x2c900], [R26.64], !P3 ;  /* 0x2c9000001af97fae */ /* 0x0003e8000d921844 */
[----:B------:R1:W-:Y:S04]  /*40330*/  LDGSTS.E [R249+0x2ca00], [R24.64], !P3 ;  /* 0x2ca0000018f97fae */ /* 0x0003e8000d921844 */
[----:B------:R1:W-:Y:S04]  /*40340*/  LDGSTS.E [R249+0x2cb00], [R22.64], !P3 ;  /* 0x2cb0000016f97fae */ /* 0x0003e8000d921844 */
[----:B------:R1:W-:Y:S04]  /*40350*/  LDGSTS.E [R249+0x2cc00], [R20.64], !P3 ;  /* 0x2cc0000014f97fae */ /* 0x0003e8000d921844 */
[----:B------:R4:W-:Y:S04]  /*40360*/  LDGSTS.E [R249+0x2cd00], [R18.64], !P3 ;  /* 0x2cd0000012f97fae */ /* 0x0009e8000d921844 */
[----:B------:R1:W-:Y:S01]  /*40370*/  LDGSTS.E [R249+0x2ce00], [R16.64], !P3 ;  /* 0x2ce0000010f97fae */ /* 0x0003e2000d921844 */
[----:B--2---:R-:W-:-:S05]  /*40380*/  IMAD.WIDE R14, R251, 0x4, R246 ;  /* 0x00000004fb0e7825 */ /* 0x004fca00078e02f6 */
[----:B------:R2:W-:Y:S04]  /*40390*/  STL.64 [R1+0x4e98], R14 ;  /* 0x004e980e01007387 */ /* 0x0005e80000100a00 */
[----:B------:R-:W3:Y:S04]  /*403a0*/  LDL.LU.64 R204, [R1+0x220] ;  /* 0x0002200001cc7983 */ /* 0x000ee80000300a00 */
[----:B------:R-:W3:Y:S01]  /*403b0*/  LDL.LU.64 R244, [R1+0x228] ;  /* 0x0002280001f47983 */ /* 0x000ee20000300a00 */
[----:B-1----:R-:W-:-:S03]  /*403c0*/  IMAD.WIDE R24, R251, 0x4, R12 ;  /* 0x00000004fb187825 */ /* 0x002fc600078e020c */
[----:B------:R-:W3:Y:S04]  /*403d0*/  LDL.LU.64 R246, [R1+0x230] ;  /* 0x0002300001f67983 */ /* 0x000ee80000300a00 */
[----:B------:R-:W3:Y:S01]  /*403e0*/  LDL.LU.64 R12, [R1+0x238] ;  /* 0x00023800010c7983 */ /* 0x000ee20000300a00 */
[----:B------:R-:W-:-:S03]  /*403f0*/  IMAD.WIDE R26, R251, 0x4, R206 ;  /* 0x00000004fb1a7825 */ /* 0x000fc600078e02ce */
[----:B------:R2:W-:Y:S01]  /*40400*/  LDGSTS.E [R249+0x2cf00], [R14.64], !P3 ;  /* 0x2cf000000ef97fae */ /* 0x0005e2000d921844 */
[----:B------:R-:W-:-:S03]  /*40410*/  IMAD.WIDE R22, R251, 0x4, R208 ;  /* 0x00000004fb167825 */ /* 0x000fc600078e02d0 */
[----:B------:R-:W-:Y:S01]  /*40420*/  STL.64 [R1+0x4ea8], R26 ;  /* 0x004ea81a01007387 */ /* 0x000fe20000100a00 */
[----:B------:R-:W-:-:S03]  /*40430*/  IMAD.WIDE R20, R251, 0x4, R8 ;  /* 0x00000004fb147825 */ /* 0x000fc600078e0208 */
[----:B------:R-:W-:Y:S04]  /*40440*/  STL.64 [R1+0x4eb8], R24 ;  /* 0x004eb81801007387 */ /* 0x000fe80000100a00 */
[----:B------:R-:W3:Y:S04]  /*40450*/  LDL.LU.64 R8, [R1+0x240] ;  /* 0x0002400001087983 */ /* 0x000ee80000300a00 */
[----:B------:R-:W-:Y:S01]  /*40460*/  STL.64 [R1+0x4ec8], R22 ;  /* 0x004ec81601007387 */ /* 0x000fe20000100a00 */
[----:B----4-:R-:W-:-:S03]  /*40470*/  IMAD.WIDE R18, R251, 0x4, R210 ;  /* 0x00000004fb127825 */ /* 0x010fc600078e02d2 */
[----:B------:R-:W-:Y:S01]  /*40480*/  STL.64 [R1+0x4ed8], R20 ;  /* 0x004ed81401007387 */ /* 0x000fe20000100a00 */
[----:B------:R-:W-:-:S03]  /*40490*/  IMAD.WIDE R16, R251, 0x4, R6 ;  /* 0x00000004fb107825 */ /* 0x000fc600078e0206 */
[----:B------:R-:W4:Y:S04]  /*404a0*/  LDL.LU.64 R6, [R1+0x248] ;  /* 0x0002480001067983 */ /* 0x000f280000300a00 */
[----:B------:R-:W-:Y:S04]  /*404b0*/  STL.64 [R1+0x4ee8], R18 ;  /* 0x004ee81201007387 */ /* 0x000fe80000100a00 */
[----:B------:R-:W-:Y:S01]  /*404c0*/  STL.64 [R1+0x4ef8], R16 ;  /* 0x004ef81001007387 */ /* 0x000fe20000100a00 */
[----:B--2---:R-:W-:-:S03]  /*404d0*/  IMAD.WIDE R14, R251, 0x4, R10 ;  /* 0x00000004fb0e7825 */ /* 0x004fc600078e020a */
[----:B------:R-:W2:Y:S01]  /*404e0*/  LDL.LU.64 R208, [R1+0x250] ;  /* 0x0002500001d07983 */ /* 0x000ea20000300a00 */
[----:B---3--:R-:W-:-:S03]  /*404f0*/  IMAD.WIDE R10, R251, 0x4, R2 ;  /* 0x00000004fb0a7825 */ /* 0x008fc600078e0202 */
[----:B------:R-:W3:Y:S01]  /*40500*/  LDL.LU.64 R2, [R1+0x258] ;  /* 0x0002580001027983 */ /* 0x000ee20000300a00 */
[----:B------:R-:W-:-:S04]  /*40510*/  IADD3 R0, R5, -0x5e, RZ ;  /* 0xffffffa205007810 */ /* 0x000fc80007ffe0ff */
[----:B------:R-:W-:Y:S01]  /*40520*/  ISETP.GE.U32.AND P1, PT, R0, 0x7fffff63, PT ;  /* 0x7fffff630000780c */ /* 0x000fe20003f26070 */
[----:B------:R-:W-:Y:S04]  /*40530*/  STL.64 [R1+0x4f08], R14 ;  /* 0x004f080e01007387 */ /* 0x000fe80000100a00 */
[----:B------:R1:W-:Y:S04]  /*40540*/  STL.64 [R1+0x4f18], R10 ;  /* 0x004f180a01007387 */ /* 0x0003e80000100a00 */
[----:B------:R-:W3:Y:S04]  /*40550*/  LDL.LU.64 R206, [R1+0x260] ;  /* 0x0002600001ce7983 */ /* 0x000ee80000300a00 */
[----:B------:R1:W-:Y:S04]  /*40560*/  LDGSTS.E [R249+0x2e800], [R26.64], !P1 ;  /* 0x2e8000001af97fae */ /* 0x0003e8000c921844 */
[----:B------:R1:W-:Y:S04]  /*40570*/  LDGSTS.E [R249+0x2e900], [R24.64], !P1 ;  /* 0x2e90000018f97fae */ /* 0x0003e8000c921844 */
[----:B------:R1:W-:Y:S04]  /*40580*/  LDGSTS.E [R249+0x2ea00], [R22.64], !P1 ;  /* 0x2ea0000016f97fae */ /* 0x0003e8000c921844 */
[----:B------:R1:W-:Y:S04]  /*40590*/  LDGSTS.E [R249+0x2eb00], [R20.64], !P1 ;  /* 0x2eb0000014f97fae */ /* 0x0003e8000c921844 */
[----:B------:R1:W-:Y:S04]  /*405a0*/  LDGSTS.E [R249+0x2ec00], [R18.64], !P1 ;  /* 0x2ec0000012f97fae */ /* 0x0003e8000c921844 */
[----:B------:R4:W-:Y:S04]  /*405b0*/  LDGSTS.E [R249+0x2ed00], [R16.64], !P1 ;  /* 0x2ed0000010f97fae */ /* 0x0009e8000c921844 */
[----:B------:R2:W-:Y:S04]  /*405c0*/  LDGSTS.E [R249+0x2ee00], [R14.64], !P1 ;  /* 0x2ee000000ef97fae */ /* 0x0005e8000c921844 */
[----:B------:R1:W-:Y:S04]  /*405d0*/  LDGSTS.E [R249+0x2ef00], [R10.64], !P1 ;  /* 0x2ef000000af97fae */ /* 0x0003e8000c921844 */
[----:B------:R-:W3:Y:S04]  /*405e0*/  LDL.LU.64 R210, [R1+0x268] ;  /* 0x0002680001d27983 */ /* 0x000ee80000300a00 */
[----:B-1----:R-:W3:Y:S01]  /*405f0*/  LDL.LU.64 R10, [R1+0x270] ;  /* 0x00027000010a7983 */ /* 0x002ee20000300a00 */
[----:B------:R-:W-:Y:S01]  /*40600*/  IADD3 R0, R5, -0x62, RZ ;  /* 0xffffff9e05007810 */ /* 0x000fe20007ffe0ff */
[----:B------:R-:W-:-:S04]  /*40610*/  IMAD.WIDE R26, R251, 0x4, R204 ;  /* 0x00000004fb1a7825 */ /* 0x000fc800078e02cc */
[C---:B------:R-:W-:Y:S02]  /*40620*/  IMAD.WIDE R24, R251.reuse, 0x4, R244 ;  /* 0x00000004fb187825 */ /* 0x040fe400078e02f4 */
[----:B------:R-:W3:Y:S02]  /*40630*/  LDL.LU.64 R244, [R1+0x278] ;  /* 0x0002780001f47983 */ /* 0x000ee40000300a00 */
[C---:B------:R-:W-:Y:S02]  /*40640*/  IMAD.WIDE R22, R251.reuse, 0x4, R246 ;  /* 0x00000004fb167825 */ /* 0x040fe400078e02f6 */
[----:B------:R-:W-:Y:S02]  /*40650*/  STL.64 [R1+0x4f28], R26 ;  /* 0x004f281a01007387 */ /* 0x000fe40000100a00 */
[----:B------:R-:W-:Y:S02]  /*40660*/  IMAD.WIDE R20, R251, 0x4, R12 ;  /* 0x00000004fb147825 */ /* 0x000fe400078e020c */
[----:B------:R-:W3:Y:S04]  /*40670*/  LDL.LU.64 R246, [R1+0x280] ;  /* 0x0002800001f67983 */ /* 0x000ee80000300a00 */
[----:B------:R-:W-:Y:S04]  /*40680*/  STL.64 [R1+0x4f38], R24 ;  /* 0x004f381801007387 */ /* 0x000fe80000100a00 */
[----:B------:R-:W3:Y:S01]  /*40690*/  LDL.LU.64 R12, [R1+0x288] ;  /* 0x00028800010c7983 */ /* 0x000ee20000300a00 */
[----:B------:R-:W-:-:S03]  /*406a0*/  ISETP.GE.U32.AND P4, PT, R0, 0x7fffff5f, PT ;  /* 0x7fffff5f0000780c */ /* 0x000fc60003f86070 */
[----:B------:R-:W-:Y:S01]  /*406b0*/  STL.64 [R1+0x4f48], R22 ;  /* 0x004f481601007387 */ /* 0x000fe20000100a00 */
[----:B------:R-:W-:-:S03]  /*406c0*/  IMAD.WIDE R18, R251, 0x4, R8 ;  /* 0x00000004fb127825 */ /* 0x000fc600078e0208 */
[----:B------:R-:W3:Y:S04]  /*406d0*/  LDL.LU.64 R8, [R1+0x290] ;  /* 0x0002900001087983 */ /* 0x000ee80000300a00 */
[----:B------:R-:W-:Y:S04]  /*406e0*/  STL.64 [R1+0x4f58], R20 ;  /* 0x004f581401007387 */ /* 0x000fe80000100a00 */
[----:B------:R1:W-:Y:S04]  /*406f0*/  LDGSTS.E [R249+0x30800], [R26.64], !P4 ;  /* 0x308000001af97fae */ /* 0x0003e8000e121844 */
[----:B------:R1:W-:Y:S04]  /*40700*/  LDGSTS.E [R249+0x30900], [R24.64], !P4 ;  /* 0x3090000018f97fae */ /* 0x0003e8000e121844 */
[----:B------:R1:W-:Y:S01]  /*40710*/  LDGSTS.E [R249+0x30a00], [R22.64], !P4 ;  /* 0x30a0000016f97fae */ /* 0x0003e2000e121844 */
[----:B----4-:R-:W-:-:S03]  /*40720*/  IMAD.WIDE R16, R251, 0x4, R6 ;  /* 0x00000004fb107825 */ /* 0x010fc600078e0206 */
[----:B------:R-:W3:Y:S04]  /*40730*/  LDL.LU.64 R6, [R1+0x298] ;  /* 0x0002980001067983 */ /* 0x000ee80000300a00 */
[----:B------:R-:W-:Y:S01]  /*40740*/  STL.64 [R1+0x4f68], R18 ;  /* 0x004f681201007387 */ /* 0x000fe20000100a00 */
[----:B--2---:R-:W-:-:S03]  /*40750*/  IMAD.WIDE R14, R251, 0x4, R208 ;  /* 0x00000004fb0e7825 */ /* 0x004fc600078e02d0 */
[----:B------:R-:W-:Y:S04]  /*40760*/  STL.64 [R1+0x4f78], R16 ;  /* 0x004f781001007387 */ /* 0x000fe80000100a00 */
[----:B------:R-:W-:Y:S04]  /*40770*/  STL.64 [R1+0x4f88], R14 ;  /* 0x004f880e01007387 */ /* 0x000fe80000100a00 */
        /* <DEDUP_REMOVED lines=10> */
[----:B-1----:R-:W-:Y:S01]  /*40820*/  IMAD.WIDE R24, R251, 0x4, R206 ;  /* 0x00000004fb187825 */ /* 0x002fe200078e02ce */
[----:B------:R-:W-:-:S04]  /*40830*/  IADD3 R0, R5, -0x66, RZ ;  /* 0xffffff9a05007810 */ /* 0x000fc80007ffe0ff */
[----:B------:R-:W-:-:S13]  /*40840*/  ISETP.GE.U32.AND P6, PT, R0, 0x7fffff5b, PT ;  /* 0x7fffff5b0000780c */ /* 0x000fda0003fc6070 */
[----:B------:R1:W-:Y:S01]  /*40850*/  LDGSTS.E [R249+0x32800], [R24.64], !P6 ;  /* 0x3280000018f97fae */ /* 0x0003e2000f121844 */
[----:B------:R-:W-:-:S03]  /*40860*/  IMAD.WIDE R22, R251, 0x4, R210 ;  /* 0x00000004fb167825 */ /* 0x000fc600078e02d2 */
[----:B------:R-:W3:Y:S04]  /*40870*/  LDL.LU.64 R210, [R1+0x2b8] ;  /* 0x0002b80001d27983 */ /* 0x000ee80000300a00 */
[----:B------:R-:W-:Y:S01]  /*40880*/  STL.64 [R1+0x4fa8], R24 ;  /* 0x004fa81801007387 */ /* 0x000fe20000100a00 */
[----:B--2---:R-:W-:-:S03]  /*40890*/  IMAD.WIDE R20, R251, 0x4, R10 ;  /* 0x00000004fb147825 */ /* 0x004fc600078e020a */
[----:B------:R-:W2:Y:S04]  /*408a0*/  LDL.LU.64 R10, [R1+0x2c0] ;  /* 0x0002c000010a7983 */ /* 0x000ea80000300a00 */
[----:B------:R-:W-:Y:S04]  /*408b0*/  STL.64 [R1+0x4fb8], R22 ;  /* 0x004fb81601007387 */ /* 0x000fe80000100a00 */
[----:B------:R-:W-:Y:S04]  /*408c0*/  STL.64 [R1+0x4fc8], R20 ;  /* 0x004fc81401007387 */ /* 0x000fe80000100a00 */
[----:B------:R3:W-:Y:S04]  /*408d0*/  LDGSTS.E [R249+0x32900], [R22.64], !P6 ;  /* 0x3290000016f97fae */ /* 0x0007e8000f121844 */
[----:B------:R1:W-:Y:S01]  /*408e0*/  LDGSTS.E [R249+0x32a00], [R20.64], !P6 ;  /* 0x32a0000014f97fae */ /* 0x0003e2000f121844 */
[----:B------:R-:W-:-:S05]  /*408f0*/  IMAD.WIDE R18, R251, 0x4, R244 ;  /* 0x00000004fb127825 */ /* 0x000fca00078e02f4 */
[----:B------:R2:W-:Y:S01]  /*40900*/  LDGSTS.E [R249+0x32b00], [R18.64], !P6 ;  /* 0x32b0000012f97fae */ /* 0x0005e2000f121844 */
[----:B------:R-:W-:-:S03]  /*40910*/  IMAD.WIDE R16, R251, 0x4, R246 ;  /* 0x00000004fb107825 */ /* 0x000fc600078e02f6 */
[----:B------:R-:W2:Y:S04]  /*40920*/  LDL.LU.64 R246, [R1+0x2c8] ;  /* 0x0002c80001f67983 */ /* 0x000ea80000300a00 */
[----:B------:R-:W-:Y:S01]  /*40930*/  STL.64 [R1+0x4fd8], R18 ;  /* 0x004fd81201007387 */ /* 0x000fe20000100a00 */
[----:B------:R-:W-:-:S03]  /*40940*/  IMAD.WIDE R14, R251, 0x4, R12 ;  /* 0x00000004fb0e7825 */ /* 0x000fc600078e020c */
[----:B------:R-:W-:Y:S04]  /*40950*/  STL.64 [R1+0x4fe8], R16 ;  /* 0x004fe81001007387 */ /* 0x000fe80000100a00 */
[----:B------:R-:W2:Y:S04]  /*40960*/  LDL.LU.64 R12, [R1+0x2d0] ;  /* 0x0002d000010c7983 */ /* 0x000ea80000300a00 */
[----:B------:R-:W-:Y:S04]  /*40970*/  STL.64 [R1+0x4ff8], R14 ;  /* 0x004ff80e01007387 */ /* 0x000fe80000100a00 */
[----:B------:R-:W2:Y:S01]  /*40980*/  LDL.LU.64 R244, [R1+0x2d8] ;  /* 0x0002d80001f47983 */ /* 0x000ea20000300a00 */
[----:B------:R-:W-:-:S03]  /*40990*/  IMAD.WIDE R8, R251, 0x4, R8 ;  /* 0x00000004fb087825 */ /* 0x000fc600078e0208 */
[----:B------:R1:W-:Y:S04]  /*409a0*/  LDGSTS.E [R249+0x32c00], [R16.64], !P6 ;  /* 0x32c0000010f97fae */ /* 0x0003e8000f121844 */
[----:B------:R1:W-:Y:S04]  /*409b0*/  STL.64 [R1+0x5008], R8 ;  /* 0x0050080801007387 */ /* 0x0003e80000100a00 */
[----:B------:R1:W-:Y:S01]  /*409c0*/  LDGSTS.E [R249+0x32d00], [R14.64], !P6 ;  /* 0x32d000000ef97fae */ /* 0x0003e2000f121844 */
[----:B------:R-:W-:-:S03]  /*409d0*/  IMAD.WIDE R6, R251, 0x4, R6 ;  /* 0x00000004fb067825 */ /* 0x000fc600078e0206 */
[----:B------:R1:W-:Y:S04]  /*409e0*/  LDGSTS.E [R249+0x32e00], [R8.64], !P6 ;  /* 0x32e0000008f97fae */ /* 0x0003e8000f121844 */
[----:B------:R1:W-:Y:S04]  /*409f0*/  STL.64 [R1+0x5018], R6 ;  /* 0x0050180601007387 */ /* 0x0003e80000100a00 */
[----:B------:R1:W-:Y:S04]  /*40a00*/  LDGSTS.E [R249+0x32f00], [R6.64], !P6 ;  /* 0x32f0000006f97fae */ /* 0x0003e8000f121844 */
[----:B-1----:R-:W2:Y:S04]  /*40a10*/  LDL.LU.64 R8, [R1+0x2e0] ;  /* 0x0002e00001087983 */ /* 0x002ea80000300a00 */
[----:B------:R-:W2:Y:S04]  /*40a20*/  LDL.LU.64 R204, [R1+0x2e8] ;  /* 0x0002e80001cc7983 */ /* 0x000ea80000300a00 */
[----:B------:R-:W2:Y:S04]  /*40a30*/  LDL.LU.64 R206, [R1+0x2f0] ;  /* 0x0002f00001ce7983 */ /* 0x000ea80000300a00 */
[----:B------:R-:W2:Y:S01]  /*40a40*/  LDL.LU.64 R6, [R1+0x2f8] ;  /* 0x0002f80001067983 */ /* 0x000ea20000300a00 */
[----:B----4-:R-:W-:-:S04]  /*40a50*/  IMAD.WIDE R26, R251, 0x4, R202 ;  /* 0x00000004fb1a7825 */ /* 0x010fc800078e02ca */
[C---:B------:R-:W-:Y:S02]  /*40a60*/  IMAD.WIDE R24, R251.reuse, 0x4, R208 ;  /* 0x00000004fb187825 */ /* 0x040fe400078e02d0 */
[----:B------:R-:W4:Y:S04]  /*40a70*/  LDL.LU.64 R208, [R1+0x300] ;  /* 0x0003000001d07983 */ /* 0x000f280000300a00 */
[----:B------:R-:W-:Y:S01]  /*40a80*/  STL.64 [R1+0x5028], R26 ;  /* 0x0050281a01007387 */ /* 0x000fe20000100a00 */
[----:B---3--:R-:W-:-:S03]  /*40a90*/  IMAD.WIDE R22, R251, 0x4, R2 ;  /* 0x00000004fb167825 */ /* 0x008fc600078e0202 */
[----:B------:R-:W3:Y:S01]  /*40aa0*/  LDL.LU.64 R2, [R1+0x308] ;  /* 0x0003080001027983 */ /* 0x000ee20000300a00 */
[----:B------:R-:W-:-:S04]  /*40ab0*/  IADD3 R0, R5, -0x6a, RZ ;  /* 0xffffff9605007810 */ /* 0x000fc80007ffe0ff */
[----:B------:R-:W-:Y:S01]  /*40ac0*/  ISETP.GE.U32.AND P2, PT, R0, 0x7fffff57, PT ;  /* 0x7fffff570000780c */ /* 0x000fe20003f46070 */
[----:B------:R-:W-:Y:S04]  /*40ad0*/  STL.64 [R1+0x5038], R24 ;  /* 0x0050381801007387 */ /* 0x000fe80000100a00 */
[----:B------:R-:W-:Y:S08]  /*40ae0*/  STL.64 [R1+0x5048], R22 ;  /* 0x0050481601007387 */ /* 0x000ff00000100a00 */
[----:B------:R1:W-:Y:S01]  /*40af0*/  LDGSTS.E [R249+0x34800], [R26.64], !P2 ;  /* 0x348000001af97fae */ /* 0x0003e2000d121844 */
[----:B------:R-:W-:-:S03]  /*40b00*/  IMAD.WIDE R20, R251, 0x4, R210 ;  /* 0x00000004fb147825 */ /* 0x000fc600078e02d2 */
[----:B------:R1:W-:Y:S04]  /*40b10*/  LDGSTS.E [R249+0x34900], [R24.64], !P2 ;  /* 0x3490000018f97fae */ /* 0x0003e8000d121844 */
[----:B------:R1:W-:Y:S01]  /*40b20*/  LDGSTS.E [R249+0x34a00], [R22.64], !P2 ;  /* 0x34a0000016f97fae */ /* 0x0003e2000d121844 */
[----:B--2---:R-:W-:-:S03]  /*40b30*/  IMAD.WIDE R18, R251, 0x4, R10 ;  /* 0x00000004fb127825 */ /* 0x004fc600078e020a */
[----:B------:R4:W-:Y:S04]  /*40b40*/  LDGSTS.E [R249+0x34b00], [R20.64], !P2 ;  /* 0x34b0000014f97fae */ /* 0x0009e8000d121844 */
[----:B------:R-:W3:Y:S04]  /*40b50*/  LDL.LU.64 R10, [R1+0x310] ;  /* 0x00031000010a7983 */ /* 0x000ee80000300a00 */
[----:B------:R-:W-:Y:S04]  /*40b60*/  STL.64 [R1+0x5058], R20 ;  /* 0x0050581401007387 */ /* 0x000fe80000100a00 */
[----:B------:R3:W-:Y:S01]  /*40b70*/  LDGSTS.E [R249+0x34c00], [R18.64], !P2 ;  /* 0x34c0000012f97fae */ /* 0x0007e2000d121844 */
[----:B------:R-:W-:-:S03]  /*40b80*/  IMAD.WIDE R16, R251, 0x4, R246 ;  /* 0x00000004fb107825 */ /* 0x000fc600078e02f6 */
[----:B------:R-:W3:Y:S04]  /*40b90*/  LDL.LU.64 R246, [R1+0x318] ;  /* 0x0003180001f67983 */ /* 0x000ee80000300a00 */
[----:B------:R-:W-:Y:S01]  /*40ba0*/  STL.64 [R1+0x5068], R18 ;  /* 0x0050681201007387 */ /* 0x000fe20000100a00 */
[----:B------:R-:W-:-:S03]  /*40bb0*/  IMAD.WIDE R12, R251, 0x4, R12 ;  /* 0x00000004fb0c7825 */ /* 0x000fc600078e020c */
[----:B------:R-:W-:Y:S01]  /*40bc0*/  STL.64 [R1+0x5078], R16 ;  /* 0x0050781001007387 */ /* 0x000fe20000100a00 */
[----:B------:R-:W-:-:S03]  /*40bd0*/  IMAD.WIDE R14, R251, 0x4, R244 ;  /* 0x00000004fb0e7825 */ /* 0x000fc600078e02f4 */
[----:B------:R1:W-:Y:S04]  /*40be0*/  STL.64 [R1+0x5088], R12 ;  /* 0x0050880c01007387 */ /* 0x0003e80000100a00 */
[----:B------:R1:W-:Y:S04]  /*40bf0*/  STL.64 [R1+0x5098], R14 ;  /* 0x0050980e01007387 */ /* 0x0003e80000100a00 */
[----:B------:R-:W3:Y:S04]  /*40c00*/  LDL.LU.64 R244, [R1+0x320] ;  /* 0x0003200001f47983 */ /* 0x000ee80000300a00 */
[----:B------:R3:W-:Y:S04]  /*40c10*/  LDGSTS.E [R249+0x34d00], [R16.64], !P2 ;  /* 0x34d0000010f97fae */ /* 0x0007e8000d121844 */
[----:B------:R1:W-:Y:S04]  /*40c20*/  LDGSTS.E [R249+0x34e00], [R12.64], !P2 ;  /* 0x34e000000cf97fae */ /* 0x0003e8000d121844 */
[----:B------:R-:W3:Y:S01]  /*40c30*/  LDL.LU.64 R210, [R1+0x328] ;  /* 0x0003280001d27983 */ /* 0x000ee20000300a00 */
[----:B------:R-:W-:-:S03]  /*40c40*/  IMAD.WIDE R28, R251, 0x4, R8 ;  /* 0x00000004fb1c7825 */ /* 0x000fc600078e0208 */
[----:B-1----:R-:W3:Y:S04]  /*40c50*/  LDL.LU.64 R12, [R1+0x330] ;  /* 0x00033000010c7983 */ /* 0x002ee80000300a00 */
[----:B------:R-:W3:Y:S01]  /*40c60*/  LDL.LU.64 R8, [R1+0x338] ;  /* 0x0003380001087983 */ /* 0x000ee20000300a00 */
[----:B------:R-:W-:-:S03]  /*40c70*/  IMAD.WIDE R26, R251, 0x4, R204 ;  /* 0x00000004fb1a7825 */ /* 0x000fc600078e02cc */
[----:B------:R-:W-:Y:S01]  /*40c80*/  STL.64 [R1+0x50a8], R28 ;  /* 0x0050a81c01007387 */ /* 0x000fe20000100a00 */
[----:B------:R-:W-:Y:S01]  /*40c90*/  IMAD.WIDE R22, R251, 0x4, R6 ;  /* 0x00000004fb167825 */ /* 0x000fe200078e0206 */
[----:B------:R-:W-:Y:S02]  /*40ca0*/  IADD3 R0, R5, -0x6e, RZ ;  /* 0xffffff9205007810 */ /* 0x000fe40007ffe0ff */
[----:B------:R-:W3:Y:S01]  /*40cb0*/  LDL.LU.64 R6, [R1+0x340] ;  /* 0x0003400001067983 */ /* 0x000ee20000300a00 */
[----:B------:R-:W-:-:S03]  /*40cc0*/  IMAD.WIDE R24, R251, 0x4, R206 ;  /* 0x00000004fb187825 */ /* 0x000fc600078e02ce */
[----:B------:R-:W-:Y:S04]  /*40cd0*/  STL.64 [R1+0x50b8], R26 ;  /* 0x0050b81a01007387 */ /* 0x000fe80000100a00 */
[----:B------:R1:W-:Y:S04]  /*40ce0*/  STL.64 [R1+0x50c8], R24 ;  /* 0x0050c81801007387 */ /* 0x0003e80000100a00 */
[----:B------:R1:W-:Y:S01]  /*40cf0*/  STL.64 [R1+0x50d8], R22 ;  /* 0x0050d81601007387 */ /* 0x0003e20000100a00 */
[----:B---3--:R-:W-:-:S03]  /*40d00*/  IMAD.WIDE R18, R251, 0x4, R2 ;  /* 0x00000004fb127825 */ /* 0x008fc600078e0202 */
[----:B------:R3:W-:Y:S04]  /*40d10*/  LDGSTS.E [R249+0x34f00], [R14.64], !P2 ;  /* 0x34f000000ef97fae */ /* 0x0007e8000d121844 */
[----:B------:R-:W2:Y:S01]  /*40d20*/  LDL.LU.64 R2, [R1+0x348] ;  /* 0x0003480001027983 */ /* 0x000ea20000300a00 */
[----:B------:R-:W-:Y:S01]  /*40d30*/  ISETP.GE.U32.AND P5, PT, R0, 0x7fffff53, PT ;  /* 0x7fffff530000780c */ /* 0x000fe20003fa6070 */
[----:B----4-:R-:W-:-:S05]  /*40d40*/  IMAD.WIDE R20, R251, 0x4, R208 ;  /* 0x00000004fb147825 */ /* 0x010fca00078e02d0 */
[----:B------:R4:W-:Y:S04]  /*40d50*/  STL.64 [R1+0x50e8], R20 ;  /* 0x0050e81401007387 */ /* 0x0009e80000100a00 */
[----:B------:R1:W-:Y:S04]  /*40d60*/  STL.64 [R1+0x5100], R18 ;  /* 0x0051001201007387 */ /* 0x0003e80000100a00 */
[----:B------:R1:W-:Y:S04]  /*40d70*/  LDGSTS.E [R249+0x36800], [R28.64], !P5 ;  /* 0x368000001cf97fae */ /* 0x0003e8000e921844 */
[----:B------:R1:W-:Y:S04]  /*40d80*/  LDGSTS.E [R249+0x36900], [R26.64], !P5 ;  /* 0x369000001af97fae */ /* 0x0003e8000e921844 */
[----:B------:R1:W-:Y:S04]  /*40d90*/  LDGSTS.E [R249+0x36a00], [R24.64], !P5 ;  /* 0x36a0000018f97fae */ /* 0x0003e8000e921844 */
[----:B------:R1:W-:Y:S01]  /*40da0*/  LDGSTS.E [R249+0x36b00], [R22.64], !P5 ;  /* 0x36b0000016f97fae */ /* 0x0003e2000e921844 */
[----:B---3--:R-:W-:-:S03]  /*40db0*/  IMAD.WIDE R16, R251, 0x4, R10 ;  /* 0x00000004fb107825 */ /* 0x008fc600078e020a */
[----:B------:R-:W3:Y:S04]  /*40dc0*/  LDL.LU.64 R10, [R1+0x350] ;  /* 0x00035000010a7983 */ /* 0x000ee80000300a00 */
[----:B------:R4:W-:Y:S04]  /*40dd0*/  LDGSTS.E [R249+0x36c00], [R20.64], !P5 ;  /* 0x36c0000014f97fae */ /* 0x0009e8000e921844 */
[----:B------:R1:W-:Y:S04]  /*40de0*/  LDGSTS.E [R249+0x36d00], [R18.64], !P5 ;  /* 0x36d0000012f97fae */ /* 0x0003e8000e921844 */
[----:B------:R1:W-:Y:S01]  /*40df0*/  LDGSTS.E [R249+0x36e00], [R16.64], !P5 ;  /* 0x36e0000010f97fae */ /* 0x0003e2000e921844 */
[----:B------:R-:W-:-:S03]  /*40e00*/  IMAD.WIDE R14, R251, 0x4, R246 ;  /* 0x00000004fb0e7825 */ /* 0x000fc600078e02f6 */
[----:B------:R-:W3:Y:S04]  /*40e10*/  LDL.LU.64 R246, [R1+0x358] ;  /* 0x0003580001f67983 */ /* 0x000ee80000300a00 */
[----:B------:R1:W-:Y:S04]  /*40e20*/  STL.64 [R1+0x5118], R16 ;  /* 0x0051181001007387 */ /* 0x0003e80000100a00 */
[----:B------:R2:W-:Y:S04]  /*40e30*/  STL.64 [R1+0x5130], R14 ;  /* 0x0051300e01007387 */ /* 0x0005e80000100a00 */
[----:B------:R-:W3:Y:S04]  /*40e40*/  LDL.LU.64 R208, [R1+0x360] ;  /* 0x0003600001d07983 */ /* 0x000ee80000300a00 */
[----:B------:R2:W-:Y:S01]  /*40e50*/  LDGSTS.E [R249+0x36f00], [R14.64], !P5 ;  /* 0x36f000000ef97fae */ /* 0x0005e2000e921844 */
[----:B-1----:R-:W-:-:S03]  /*40e60*/  IMAD.WIDE R24, R251, 0x4, R244 ;  /* 0x00000004fb187825 */ /* 0x002fc600078e02f4 */
[----:B------:R-:W3:Y:S04]  /*40e70*/  LDL.LU.64 R244, [R1+0x368] ;  /* 0x0003680001f47983 */ /* 0x000ee80000300a00 */
[----:B------:R-:W-:Y:S04]  /*40e80*/  STL.64 [R1+0x5140], R24 ;  /* 0x0051401801007387 */ /* 0x000fe80000100a00 */
[----:B------:R-:W3:Y:S01]  /*40e90*/  LDL.LU.64 R200, [R1+0x370] ;  /* 0x0003700001c87983 */ /* 0x000ee20000300a00 */
[----:B------:R-:W-:-:S03]  /*40ea0*/  IMAD.WIDE R22, R251, 0x4, R210 ;  /* 0x00000004fb167825 */ /* 0x000fc600078e02d2 */
[----:B------:R-:W3:Y:S01]  /*40eb0*/  LDL.LU.64 R202, [R1+0x378] ;  /* 0x0003780001ca7983 */ /* 0x000ee20000300a00 */
[----:B----4-:R-:W-:-:S03]  /*40ec0*/  IMAD.WIDE R20, R251, 0x4, R12 ;  /* 0x00000004fb147825 */ /* 0x010fc600078e020c */
[----:B------:R1:W-:Y:S01]  /*40ed0*/  STL.64 [R1+0x5150], R22 ;  /* 0x0051501601007387 */ /* 0x0003e20000100a00 */
[----:B------:R-:W-:-:S03]  /*40ee0*/  IMAD.WIDE R18, R251, 0x4, R8 ;  /* 0x00000004fb127825 */ /* 0x000fc600078e0208 */
[----:B------:R-:W-:Y:S04]  /*40ef0*/  STL.64 [R1+0x5160], R20 ;  /* 0x0051601401007387 */ /* 0x000fe80000100a00 */
[----:B------:R-:W4:Y:S04]  /*40f00*/  LDL.LU.64 R210, [R1+0x380] ;  /* 0x0003800001d27983 */ /* 0x000f280000300a00 */
[----:B------:R-:W4:Y:S01]  /*40f10*/  LDL.LU.64 R8, [R1+0x388] ;  /* 0x0003880001087983 */ /* 0x000f220000300a00 */
[----:B------:R-:W-:-:S03]  /*40f20*/  IMAD.WIDE R16, R251, 0x4, R6 ;  /* 0x00000004fb107825 */ /* 0x000fc600078e0206 */
[----:B------:R-:W-:Y:S04]  /*40f30*/  STL.64 [R1+0x5170], R18 ;  /* 0x0051701201007387 */ /* 0x000fe80000100a00 */
[----:B------:R-:W4:Y:S01]  /*40f40*/  LDL.LU.64 R6, [R1+0x390] ;  /* 0x0003900001067983 */ /* 0x000f220000300a00 */
[----:B--2---:R-:W-:-:S03]  /*40f50*/  IMAD.WIDE R14, R251, 0x4, R2 ;  /* 0x00000004fb0e7825 */ /* 0x004fc600078e0202 */
[----:B------:R-:W2:Y:S01]  /*40f60*/  LDL.LU.64 R2, [R1+0x398] ;  /* 0x0003980001027983 */ /* 0x000ea20000300a00 */
[----:B------:R-:W-:-:S04]  /*40f70*/  IADD3 R0, R5, -0x72, RZ ;  /* 0xffffff8e05007810 */ /* 0x000fc80007ffe0ff */
[----:B------:R-:W-:Y:S01]  /*40f80*/  ISETP.GE.U32.AND P0, PT, R0, 0x7fffff4f, PT ;  /* 0x7fffff4f0000780c */ /* 0x000fe20003f06070 */
[----:B------:R-:W-:Y:S04]  /*40f90*/  STL.64 [R1+0x5180], R16 ;  /* 0x0051801001007387 */ /* 0x000fe80000100a00 */
[----:B------:R-:W-:Y:S08]  /*40fa0*/  STL.64 [R1+0x5190], R14 ;  /* 0x0051900e01007387 */ /* 0x000ff00000100a00 */
[----:B------:R1:W-:Y:S04]  /*40fb0*/  LDGSTS.E [R249+0x38800], [R24.64], !P0 ;  /* 0x3880000018f97fae */ /* 0x0003e8000c121844 */
[----:B------:R1:W-:Y:S04]  /*40fc0*/  LDGSTS.E [R249+0x38900], [R22.64], !P0 ;  /* 0x3890000016f97fae */ /* 0x0003e8000c121844 */
[----:B------:R1:W-:Y:S01]  /*40fd0*/  LDGSTS.E [R249+0x38a00], [R20.64], !P0 ;  /* 0x38a0000014f97fae */ /* 0x0003e2000c121844 */
[----:B---3--:R-:W-:-:S03]  /*40fe0*/  IMAD.WIDE R12, R251, 0x4, R10 ;  /* 0x00000004fb0c7825 */ /* 0x008fc600078e020a */
[----:B------:R3:W-:Y:S04]  /*40ff0*/  LDGSTS.E [R249+0x38b00], [R18.64], !P0 ;  /* 0x38b0000012f97fae */ /* 0x0007e8000c121844 */
[----:B------:R1:W-:Y:S04]  /*41000*/  STL.64 [R1+0x51a0], R12 ;  /* 0x0051a00c01007387 */ /* 0x0003e80000100a00 */
[----:B------:R1:W-:Y:S01]  /*41010*/  LDGSTS.E [R249+0x38c00], [R16.64], !P0 ;  /* 0x38c0000010f97fae */ /* 0x0003e2000c121844 */
[----:B------:R-:W-:-:S03]  /*41020*/  IADD3 R0, R5, -0x76, RZ ;  /* 0xffffff8a05007810 */ /* 0x000fc60007ffe0ff */
[----:B------:R4:W-:Y:S04]  /*41030*/  LDGSTS.E [R249+0x38d00], [R14.64], !P0 ;  /* 0x38d000000ef97fae */ /* 0x0009e8000c121844 */
[----:B------:R1:W-:Y:S01]  /*41040*/  LDGSTS.E [R249+0x38e00], [R12.64], !P0 ;  /* 0x38e000000cf97fae */ /* 0x0003e2000c121844 */
[----:B------:R-:W-:-:S05]  /*41050*/  IMAD.WIDE R10, R251, 0x4, R246 ;  /* 0x00000004fb0a7825 */ /* 0x000fca00078e02f6 */
[----:B------:R1:W-:Y:S04]  /*41060*/  STL.64 [R1+0x51b0], R10 ;  /* 0x0051b00a01007387 */ /* 0x0003e80000100a00 */
[----:B------:R-:W2:Y:S04]  /*41070*/  LDL.LU.64 R246, [R1+0x3a0] ;  /* 0x0003a00001f67983 */ /* 0x000ea80000300a00 */
[----:B------:R-:W2:Y:S01]  /*41080*/  LDL.LU.64 R204, [R1+0x3a8] ;  /* 0x0003a80001cc7983 */ /* 0x000ea20000300a00 */
[----:B-1----:R-:W-:-:S03]  /*41090*/  IMAD.WIDE R22, R251, 0x4, R208 ;  /* 0x00000004fb167825 */ /* 0x002fc600078e02d0 */
[----:B------:R-:W2:Y:S04]  /*410a0*/  LDL.LU.64 R206, [R1+0x3b0] ;  /* 0x0003b00001ce7983 */ /* 0x000ea80000300a00 */
[----:B------:R1:W-:Y:S04]  /*410b0*/  LDGSTS.E [R249+0x38f00], [R10.64], !P0 ;  /* 0x38f000000af97fae */ /* 0x0003e8000c121844 */
[----:B------:R-:W2:Y:S01]  /*410c0*/  LDL.LU.64 R12, [R1+0x3d0] ;  /* 0x0003d000010c7983 */ /* 0x000ea20000300a00 */
[----:B------:R-:W-:Y:S01]  /*410d0*/  IMAD.WIDE R20, R251, 0x4, R244 ;  /* 0x00000004fb147825 */ /* 0x000fe200078e02f4 */
[----:B------:R-:W-:-:S02]  /*410e0*/  ISETP.GE.U32.AND P3, PT, R0, 0x7fffff4b, PT ;  /* 0x7fffff4b0000780c */ /* 0x000fc40003f66070 */
[----:B-1----:R-:W2:Y:S04]  /*410f0*/  LDL.LU.64 R10, [R1+0x3d8] ;  /* 0x0003d800010a7983 */ /* 0x002ea80000300a00 */
[----:B------:R-:W2:Y:S01]  /*41100*/  LDL.LU.64 R208, [R1+0x3b8] ;  /* 0x0003b80001d07983 */ /* 0x000ea20000300a00 */
[----:B---3--:R-:W-:-:S03]  /*41110*/  IMAD.WIDE R18, R251, 0x4, R200 ;  /* 0x00000004fb127825 */ /* 0x008fc600078e02c8 */
[----:B------:R-:W2:Y:S01]  /*41120*/  LDL.LU.64 R244, [R1+0x3c0] ;  /* 0x0003c00001f47983 */ /* 0x000ea20000300a00 */
[----:B------:R-:W-:-:S03]  /*41130*/  IMAD.WIDE R16, R251, 0x4, R202 ;  /* 0x00000004fb107825 */ /* 0x000fc600078e02ca */
[----:B------:R-:W-:Y:S04]  /*41140*/  STL.64 [R1+0x5208], R22 ;  /* 0x0052081601007387 */ /* 0x000fe80000100a00 */
[----:B------:R-:W-:Y:S01]  /*41150*/  STL.64 [R1+0x5220], R20 ;  /* 0x0052201401007387 */ /* 0x000fe20000100a00 */
[----:B----4-:R-:W-:-:S03]  /*41160*/  IMAD.WIDE R14, R251, 0x4, R210 ;  /* 0x00000004fb0e7825 */ /* 0x010fc600078e02d2 */
[----:B------:R-:W-:Y:S01]  /*41170*/  STL.64 [R1+0x5238], R18 ;  /* 0x0052381201007387 */ /* 0x000fe20000100a00 */
[----:B------:R-:W-:-:S03]  /*41180*/  IMAD.WIDE R8, R251, 0x4, R8 ;  /* 0x00000004fb087825 */ /* 0x000fc600078e0208 */
[----:B------:R-:W-:Y:S04]  /*41190*/  STL.64 [R1+0x5250], R16 ;  /* 0x0052501001007387 */ /* 0x000fe80000100a00 */
[----:B------:R-:W-:Y:S01]  /*411a0*/  STL.64 [R1+0x5268], R14 ;  /* 0x0052680e01007387 */ /* 0x000fe20000100a00 */
[----:B------:R-:W-:-:S03]  /*411b0*/  IMAD.WIDE R6, R251, 0x4, R6 ;  /* 0x00000004fb067825 */ /* 0x000fc600078e0206 */
[----:B------:R1:W-:Y:S04]  /*411c0*/  STL.64 [R1+0x5280], R8 ;  /* 0x0052800801007387 */ /* 0x0003e80000100a00 */
[----:B------:R4:W-:Y:S04]  /*411d0*/  STL.64 [R1+0x5298], R6 ;  /* 0x0052980601007387 */ /* 0x0009e80000100a00 */
[----:B------:R-:W2:Y:S04]  /*411e0*/  LDL.LU.64 R210, [R1+0x3c8] ;  /* 0x0003c80001d27983 */ /* 0x000ea80000300a00 */
        /* <DEDUP_REMOVED lines=9> */
[----:B-1----:R-:W3:Y:S04]  /*41280*/  LDL.LU.64 R8, [R1+0x3e0] ;  /* 0x0003e00001087983 */ /* 0x002ee80000300a00 */
[----:B----4-:R-:W4:Y:S04]  /*41290*/  LDL.LU.64 R6, [R1+0x3e8] ;  /* 0x0003e80001067983 */ /* 0x010f280000300a00 */
[----:B------:R2:W-:Y:S04]  /*412a0*/  LDGSTS.E [R249+0x3af00], [R2.64], !P3 ;  /* 0x3af0000002f97fae */ /* 0x0005e8000d921844 */
[----:B--2---:R-:W2:Y:S01]  /*412b0*/  LDL.LU.64 R2, [R1+0x3f0] ;  /* 0x0003f00001027983 */ /* 0x004ea20000300a00 */
[----:B------:R-:W-:-:S04]  /*412c0*/  IADD3 R0, R5, -0x7a, RZ ;  /* 0xffffff8605007810 */ /* 0x000fc80007ffe0ff */
[----:B------:R-:W-:Y:S01]  /*412d0*/  ISETP.GE.U32.AND P1, PT, R0, 0x7fffff47, PT ;  /* 0x7fffff470000780c */ /* 0x000fe20003f26070 */
[C---:B------:R-:W-:Y:S02]  /*412e0*/  IMAD.WIDE R24, R251.reuse, 0x4, R246 ;  /* 0x00000004fb187825 */ /* 0x040fe400078e02f6 */
[----:B------:R-:W2:Y:S02]  /*412f0*/  LDL.LU.64 R246, [R1+0x3f8] ;  /* 0x0003f80001f67983 */ /* 0x000ea40000300a00 */
[----:B------:R-:W-:-:S04]  /*41300*/  IMAD.WIDE R22, R251, 0x4, R204 ;  /* 0x00000004fb167825 */ /* 0x000fc800078e02cc */
[C---:B------:R-:W-:Y:S01]  /*41310*/  IMAD.WIDE R20, R251.reuse, 0x4, R206 ;  /* 0x00000004fb147825 */ /* 0x040fe200078e02ce */
[----:B------:R-:W-:Y:S04]  /*41320*/  STL.64 [R1+0x52c0], R24 ;  /* 0x0052c01801007387 */ /* 0x000fe80000100a00 */
[----:B------:R-:W-:Y:S01]  /*41330*/  STL.64 [R1+0x52d0], R22 ;  /* 0x0052d01601007387 */ /* 0x000fe20000100a00 */
[----:B------:R-:W-:-:S03]  /*41340*/  IMAD.WIDE R12, R251, 0x4, R12 ;  /* 0x00000004fb0c7825 */ /* 0x000fc600078e020c */
[----:B------:R-:W-:Y:S04]  /*41350*/  STL.64 [R1+0x52e0], R20 ;  /* 0x0052e01401007387 */ /* 0x000fe80000100a00 */
[----:B------:R1:W-:Y:S01]  /*41360*/  STL.64 [R1+0x5318], R12 ;  /* 0x0053180c01007387 */ /* 0x0003e20000100a00 */
[----:B------:R-:W-:-:S03]  /*41370*/  IMAD.WIDE R10, R251, 0x4, R10 ;  /* 0x00000004fb0a7825 */ /* 0x000fc600078e020a */
[----:B------:R-:W2:Y:S01]  /*41380*/  LDL.LU.64 R202, [R1+0x400] ;  /* 0x0004000001ca7983 */ /* 0x000ea20000300a00 */
[----:B------:R-:W-:-:S03]  /*41390*/  IMAD.WIDE R18, R251, 0x4, R208 ;  /* 0x00000004fb127825 */ /* 0x000fc600078e02d0 */
[----:B------:R2:W-:Y:S01]  /*413a0*/  LDGSTS.E [R249+0x3c800], [R24.64], !P1 ;  /* 0x3c80000018f97fae */ /* 0x0005e2000c921844 */
[----:B------:R-:W-:-:S03]  /*413b0*/  IMAD.WIDE R16, R251, 0x4, R244 ;  /* 0x00000004fb107825 */ /* 0x000fc600078e02f4 */
[----:B------:R-:W-:Y:S04]  /*413c0*/  STL.64 [R1+0x5380], R18 ;  /* 0x0053801201007387 */ /* 0x000fe80000100a00 */
[----:B------:R1:W-:Y:S04]  /*413d0*/  STL.64 [R1+0x5320], R10 ;  /* 0x0053200a01007387 */ /* 0x0003e80000100a00 */
[----:B------:R1:W-:Y:S04]  /*413e0*/  STL.64 [R1+0x5398], R16 ;  /* 0x0053981001007387 */ /* 0x0003e80000100a00 */
[----:B------:R-:W2:Y:S04]  /*413f0*/  LDL.LU.64 R204, [R1+0x408] ;  /* 0x0004080001cc7983 */ /* 0x000ea80000300a00 */
[----:B------:R-:W2:Y:S04]  /*41400*/  LDL.LU.64 R206, [R1+0x410] ;  /* 0x0004100001ce7983 */ /* 0x000ea80000300a00 */
[----:B------:R-:W2:Y:S04]  /*41410*/  LDL.LU.64 R244, [R1+0x418] ;  /* 0x0004180001f47983 */ /* 0x000ea80000300a00 */
[----:B------:R1:W-:Y:S04]  /*41420*/  LDGSTS.E [R249+0x3c900], [R22.64], !P1 ;  /* 0x3c90000016f97fae */ /* 0x0003e8000c921844 */
[----:B------:R1:W-:Y:S04]  /*41430*/  LDGSTS.E [R249+0x3ca00], [R20.64], !P1 ;  /* 0x3ca0000014f97fae */ /* 0x0003e8000c921844 */
[----:B------:R1:W-:Y:S01]  /*41440*/  LDGSTS.E [R249+0x3cb00], [R18.64], !P1 ;  /* 0x3cb0000012f97fae */ /* 0x0003e2000c921844 */
[----:B------:R-:W-:-:S03]  /*41450*/  IMAD.WIDE R14, R251, 0x4, R210 ;  /* 0x00000004fb0e7825 */ /* 0x000fc600078e02d2 */
[----:B------:R1:W-:Y:S04]  /*41460*/  LDGSTS.E [R249+0x3cc00], [R16.64], !P1 ;  /* 0x3cc0000010f97fae */ /* 0x0003e8000c921844 */
[----:B------:R1:W-:Y:S04]  /*41470*/  STL.64 [R1+0x53b0], R14 ;  /* 0x0053b00e01007387 */ /* 0x0003e80000100a00 */
[----:B------:R1:W-:Y:S04]  /*41480*/  LDGSTS.E [R249+0x3cd00], [R14.64], !P1 ;  /* 0x3cd000000ef97fae */ /* 0x0003e8000c921844 */
[----:B------:R-:W2:Y:S04]  /*41490*/  LDL.LU.64 R210, [R1+0x420] ;  /* 0x0004200001d27983 */ /* 0x000ea80000300a00 */
[----:B------:R1:W-:Y:S04]  /*414a0*/  LDGSTS.E [R249+0x3ce00], [R12.64], !P1 ;  /* 0x3ce000000cf97fae */ /* 0x0003e8000c921844 */
[----:B------:R-:W2:Y:S04]  /*414b0*/  LDL.LU.64 R208, [R1+0x428] ;  /* 0x0004280001d07983 */ /* 0x000ea80000300a00 */
[----:B------:R1:W-:Y:S04]  /*414c0*/  LDGSTS.E [R249+0x3cf00], [R10.64], !P1 ;  /* 0x3cf000000af97fae */ /* 0x0003e8000c921844 */
[----:B-1----:R-:W2:Y:S04]  /*414d0*/  LDL.LU.64 R12, [R1+0x430] ;  /* 0x00043000010c7983 */ /* 0x002ea80000300a00 */
[----:B------:R-:W2:Y:S01]  /*414e0*/  LDL.LU.64 R10, [R1+0x438] ;  /* 0x00043800010a7983 */ /* 0x000ea20000300a00 */
[----:B---3--:R-:W-:-:S04]  /*414f0*/  IMAD.WIDE R28, R251, 0x4, R8 ;  /* 0x00000004fb1c7825 */ /* 0x008fc800078e0208 */
[C---:B----4-:R-:W-:Y:S02]  /*41500*/  IMAD.WIDE R26, R251.reuse, 0x4, R6 ;  /* 0x00000004fb1a7825 */ /* 0x050fe400078e0206 */
[----:B------:R-:W3:Y:S04]  /*41510*/  LDL.LU.64 R6, [R1+0x440] ;  /* 0x0004400001067983 */ /* 0x000ee80000300a00 */
[----:B------:R-:W-:Y:S04]  /*41520*/  STL.64 [R1+0x5328], R28 ;  /* 0x0053281c01007387 */ /* 0x000fe80000100a00 */
[----:B------:R-:W-:Y:S04]  /*41530*/  STL.64 [R1+0x5330], R26 ;  /* 0x0053301a01007387 */ /* 0x000fe80000100a00 */
[----:B------:R-:W4:Y:S01]  /*41540*/  LDL.LU.64 R8, [R1+0x448] ;  /* 0x0004480001087983 */ /* 0x000f220000300a00 */
[----:B--2---:R-:W-:-:S05]  /*41550*/  IMAD.WIDE R24, R251, 0x4, R2 ;  /* 0x00000004fb187825 */ /* 0x004fca00078e0202 */
[----:B------:R-:W-:Y:S04]  /*41560*/  STL.64 [R1+0x5338], R24 ;  /* 0x0053381801007387 */ /* 0x000fe80000100a00 */
[----:B------:R-:W2:Y:S01]  /*41570*/  LDL.LU.64 R2, [R1+0x450] ;  /* 0x0004500001027983 */ /* 0x000ea20000300a00 */
[----:B------:R-:W-:-:S04]  /*41580*/  IADD3 R0, R5, -0x7e, RZ ;  /* 0xffffff8205007810 */ /* 0x000fc80007ffe0ff */
[----:B------:R-:W-:-:S13]  /*41590*/  ISETP.GE.U32.AND P4, PT, R0, 0x7fffff43, PT ;  /* 0x7fffff430000780c */ /* 0x000fda0003f86070 */
[----:B------:R1:W-:Y:S04]  /*415a0*/  LDGSTS.E [R249+0x3e800], [R28.64], !P4 ;  /* 0x3e8000001cf97fae */ /* 0x0003e8000e121844 */
[----:B------:R1:W-:Y:S04]  /*415b0*/  LDGSTS.E [R249+0x3e900], [R26.64], !P4 ;  /* 0x3e9000001af97fae */ /* 0x0003e8000e121844 */
[----:B------:R1:W-:Y:S01]  /*415c0*/  LDGSTS.E [R249+0x3ea00], [R24.64], !P4 ;  /* 0x3ea0000018f97fae */ /* 0x0003e2000e121844 */
[----:B------:R-:W-:-:S03]  /*415d0*/  IMAD.WIDE R22, R251, 0x4, R246 ;  /* 0x00000004fb167825 */ /* 0x000fc600078e02f6 */
[----:B------:R-:W3:Y:S04]  /*415e0*/  LDL.LU.64 R246, [R1+0x458] ;  /* 0x0004580001f67983 */ /* 0x000ee80000300a00 */
[----:B------:R1:W-:Y:S04]  /*415f0*/  STL.64 [R1+0x5340], R22 ;  /* 0x0053401601007387 */ /* 0x0003e80000100a00 */
[----:B------:R1:W-:Y:S01]  /*41600*/  LDGSTS.E [R249+0x3eb00], [R22.64], !P4 ;  /* 0x3eb0000016f97fae */ /* 0x0003e2000e121844 */
[----:B------:R-:W-:-:S05]  /*41610*/  IMAD.WIDE R20, R251, 0x4, R202 ;  /* 0x00000004fb147825 */ /* 0x000fca00078e02ca */
[----:B------:R1:W-:Y:S04]  /*41620*/  STL.64 [R1+0x5368], R20 ;  /* 0x0053681401007387 */ /* 0x0003e80000100a00 */
[----:B------:R1:W-:Y:S01]  /*41630*/  LDGSTS.E [R249+0x3ec00], [R20.64], !P4 ;  /* 0x3ec0000014f97fae */ /* 0x0003e2000e121844 */
[----:B------:R-:W-:-:S04]  /*41640*/  IMAD.WIDE R18, R251, 0x4, R204 ;  /* 0x00000004fb127825 */ /* 0x000fc800078e02cc */
[C---:B------:R-:W-:Y:S01]  /*41650*/  IMAD.WIDE R16, R251.reuse, 0x4, R206 ;  /* 0x00000004fb107825 */ /* 0x040fe200078e02ce */
[----:B------:R1:W-:Y:S03]  /*41660*/  STL.64 [R1+0x5378], R18 ;  /* 0x0053781201007387 */ /* 0x0003e60000100a00 */
[C---:B------:R-:W-:Y:S01]  /*41670*/  IMAD.WIDE R14, R251.reuse, 0x4, R244 ;  /* 0x00000004fb0e7825 */ /* 0x040fe200078e02f4 */
[----:B------:R1:W-:Y:S04]  /*41680*/  STL.64 [R1+0x5390], R16 ;  /* 0x0053901001007387 */ /* 0x0003e80000100a00 */
[----:B------:R1:W-:Y:S04]  /*41690*/  STL.64 [R1+0x53a8], R14 ;  /* 0x0053a80e01007387 */ /* 0x0003e80000100a00 */
[----:B------:R1:W-:Y:S04]  /*416a0*/  LDGSTS.E [R249+0x3ed00], [R18.64], !P4 ;  /* 0x3ed0000012f97fae */ /* 0x0003e8000e121844 */
[----:B------:R1:W-:Y:S04]  /*416b0*/  LDGSTS.E [R249+0x3ee00], [R16.64], !P4 ;  /* 0x3ee0000010f97fae */ /* 0x0003e8000e121844 */
[----:B------:R-:W3:Y:S04]  /*416c0*/  LDL.LU.64 R192, [R1+0x460] ;  /* 0x0004600001c07983 */ /* 0x000ee80000300a00 */
[----:B------:R1:W-:Y:S04]  /*416d0*/  LDGSTS.E [R249+0x3ef00], [R14.64], !P4 ;  /* 0x3ef000000ef97fae */ /* 0x0003e8000e121844 */
[----:B------:R-:W3:Y:S04]  /*416e0*/  LDL.LU.64 R244, [R1+0x468] ;  /* 0x0004680001f47983 */ /* 0x000ee80000300a00 */
[----:B-1----:R-:W3:Y:S04]  /*416f0*/  LDL.LU.64 R248, [R1+0x470] ;  /* 0x0004700001f87983 */ /* 0x002ee80000300a00 */
[----:B------:R-:W3:Y:S04]  /*41700*/  LDL.LU.64 R188, [R1+0x478] ;  /* 0x0004780001bc7983 */ /* 0x000ee80000300a00 */
[----:B------:R-:W3:Y:S01]  /*41710*/  LDL.LU.64 R186, [R1+0x480] ;  /* 0x0004800001ba7983 */ /* 0x000ee20000300a00 */
[----:B------:R-:W-:-:S03]  /*41720*/  IMAD.WIDE R206, R251, 0x4, R12 ;  /* 0x00000004fbce7825 */ /* 0x000fc600078e020c */
[----:B------:R-:W3:Y:S04]  /*41730*/  LDL.LU.64 R184, [R1+0x488] ;  /* 0x0004880001b87983 */ /* 0x000ee80000300a00 */
[----:B------:R-:W3:Y:S01]  /*41740*/  LDL.LU.64 R12, [R1+0x490] ;  /* 0x00049000010c7983 */ /* 0x000ee20000300a00 */
[----:B------:R-:W-:-:S03]  /*41750*/  IMAD.WIDE R204, R251, 0x4, R10 ;  /* 0x00000004fbcc7825 */ /* 0x000fc600078e020a */
[----:B------:R-:W3:Y:S01]  /*41760*/  LDL.LU.64 R10, [R1+0x498] ;  /* 0x00049800010a7983 */ /* 0x000ee20000300a00 */
[----:B----4-:R-:W-:-:S03]  /*41770*/  IMAD.WIDE R200, R251, 0x4, R8 ;  /* 0x00000004fbc87825 */ /* 0x010fc600078e0208 */
[----:B------:R-:W4:Y:S01]  /*41780*/  LDL.LU.64 R8, [R1+0x4a0] ;  /* 0x0004a00001087983 */ /* 0x000f220000300a00 */
[----:B--2---:R-:W-:-:S03]  /*41790*/  IMAD.WIDE R198, R251, 0x4, R2 ;  /* 0x00000004fbc67825 */ /* 0x004fc600078e0202 */
[----:B------:R-:W2:Y:S01]  /*417a0*/  LDL.LU.64 R2, [R1+0x4a8] ;  /* 0x0004a80001027983 */ /* 0x000ea20000300a00 */
[----:B---3--:R-:W-:-:S03]  /*417b0*/  IMAD.WIDE R196, R251, 0x4, R246 ;  /* 0x00000004fbc47825 */ /* 0x008fc600078e02f6 */
[----:B------:R-:W3:Y:S04]  /*417c0*/  LDL.LU.64 R246, [R1+0x4b0] ;  /* 0x0004b00001f67983 */ /* 0x000ee80000300a00 */
[----:B------:R-:W3:Y:S04]  /*417d0*/  LDL.LU.64 R172, [R1+0x4b8] ;  /* 0x0004b80001ac7983 */ /* 0x000ee80000300a00 */
[----:B------:R-:W3:Y:S04]  /*417e0*/  LDL.LU.64 R170, [R1+0x4c0] ;  /* 0x0004c00001aa7983 */ /* 0x000ee80000300a00 */
[----:B------:R-:W3:Y:S01]  /*417f0*/  LDL.LU.64 R168, [R1+0x4c8] ;  /* 0x0004c80001a87983 */ /* 0x000ee20000300a00 */
[----:B------:R-:W-:-:S04]  /*41800*/  IMAD.WIDE R194, R251, 0x4, R192 ;  /* 0x00000004fbc27825 */ /* 0x000fc800078e02c0 */
[C---:B------:R-:W-:Y:S02]  /*41810*/  IMAD.WIDE R192, R251.reuse, 0x4, R244 ;  /* 0x00000004fbc07825 */ /* 0x040fe400078e02f4 */
[----:B------:R-:W3:Y:S02]  /*41820*/  LDL.LU.64 R244, [R1+0x4d0] ;  /* 0x0004d00001f47983 */ /* 0x000ee40000300a00 */
[C---:B------:R-:W-:Y:S02]  /*41830*/  IMAD.WIDE R190, R251.reuse, 0x4, R248 ;  /* 0x00000004fbbe7825 */ /* 0x040fe400078e02f8 */
[----:B------:R-:W3:Y:S04]  /*41840*/  LDL.LU.64 R248, [R1+0x4d8] ;  /* 0x0004d80001f87983 */ /* 0x000ee80000300a00 */
[----:B------:R-:W3:Y:S01]  /*41850*/  LDL.LU.64 R160, [R1+0x4e0] ;  /* 0x0004e00001a07983 */ /* 0x000ee20000300a00 */
[----:B------:R-:W-:-:S04]  /*41860*/  IMAD.WIDE R182, R251, 0x4, R12 ;  /* 0x00000004fbb67825 */ /* 0x000fc800078e020c */
[C---:B------:R-:W-:Y:S02]  /*41870*/  IMAD.WIDE R180, R251.reuse, 0x4, R10 ;  /* 0x00000004fbb47825 */ /* 0x040fe400078e020a */
[----:B------:R-:W3:Y:S04]  /*41880*/  LDL.LU.64 R10, [R1+0x4e8] ;  /* 0x0004e800010a7983 */ /* 0x000ee80000300a00 */
[----:B------:R-:W3:Y:S01]  /*41890*/  LDL.LU.64 R12, [R1+0x4f0] ;  /* 0x0004f000010c7983 */ /* 0x000ee20000300a00 */
[----:B----4-:R-:W-:-:S03]  /*418a0*/  IMAD.WIDE R178, R251, 0x4, R8 ;  /* 0x00000004fbb27825 */ /* 0x010fc600078e0208 */
[----:B------:R-:W4:Y:S01]  /*418b0*/  LDL.LU.64 R8, [R1+0x4f8] ;  /* 0x0004f80001087983 */ /* 0x000f220000300a00 */
[----:B--2---:R-:W-:-:S03]  /*418c0*/  IMAD.WIDE R176, R251, 0x4, R2 ;  /* 0x00000004fbb07825 */ /* 0x004fc600078e0202 */
[----:B------:R-:W2:Y:S04]  /*418d0*/  LDL.LU.64 R2, [R1+0x500] ;  /* 0x0005000001027983 */ /* 0x000ea80000300a00 */
[----:B------:R-:W2:Y:S04]  /*418e0*/  LDL.LU.64 R152, [R1+0x508] ;  /* 0x0005080001987983 */ /* 0x000ea80000300a00 */
[----:B------:R-:W2:Y:S01]  /*418f0*/  LDL.LU.64 R150, [R1+0x510] ;  /* 0x0005100001967983 */ /* 0x000ea20000300a00 */
[----:B---3--:R-:W-:-:S03]  /*41900*/  IMAD.WIDE R174, R251, 0x4, R246 ;  /* 0x00000004fbae7825 */ /* 0x008fc600078e02f6 */
[----:B------:R-:W3:Y:S01]  /*41910*/  LDL.LU.64 R246, [R1+0x518] ;  /* 0x0005180001f67983 */ /* 0x000ee20000300a00 */
[----:B------:R-:W-:-:S04]  /*41920*/  IMAD.WIDE R166, R251, 0x4, R244 ;  /* 0x00000004fba67825 */ /* 0x000fc800078e02f4 */
[C---:B------:R-:W-:Y:S02]  /*41930*/  IMAD.WIDE R164, R251.reuse, 0x4, R248 ;  /* 0x00000004fba47825 */ /* 0x040fe400078e02f8 */
[----:B------:R-:W3:Y:S02]  /*41940*/  LDL.LU.64 R248, [R1+0x520] ;  /* 0x0005200001f87983 */ /* 0x000ee40000300a00 */
[C---:B------:R-:W-:Y:S02]  /*41950*/  IMAD.WIDE R162, R251.reuse, 0x4, R160 ;  /* 0x00000004fba27825 */ /* 0x040fe400078e02a0 */
[----:B------:R-:W3:Y:S04]  /*41960*/  LDL.LU.64 R142, [R1+0x528] ;  /* 0x00052800018e7983 */ /* 0x000ee80000300a00 */
[----:B------:R-:W3:Y:S04]  /*41970*/  LDL.LU.64 R244, [R1+0x530] ;  /* 0x0005300001f47983 */ /* 0x000ee80000300a00 */
[----:B------:R-:W3:Y:S01]  /*41980*/  LDL.LU.64 R144, [R1+0x538] ;  /* 0x0005380001907983 */ /* 0x000ee20000300a00 */
[----:B------:R-:W-:-:S03]  /*41990*/  IMAD.WIDE R160, R251, 0x4, R10 ;  /* 0x00000004fba07825 */ /* 0x000fc600078e020a */
[----:B------:R-:W3:Y:S01]  /*419a0*/  LDL.LU.64 R10, [R1+0x540] ;  /* 0x00054000010a7983 */ /* 0x000ee20000300a00 */
[----:B------:R-:W-:-:S03]  /*419b0*/  IMAD.WIDE R158, R251, 0x4, R12 ;  /* 0x00000004fb9e7825 */ /* 0x000fc600078e020c */
[----:B------:R-:W3:Y:S01]  /*419c0*/  LDL.LU.64 R12, [R1+0x548] ;  /* 0x00054800010c7983 */ /* 0x000ee20000300a00 */
[----:B----4-:R-:W-:-:S03]  /*419d0*/  IMAD.WIDE R156, R251, 0x4, R8 ;  /* 0x00000004fb9c7825 */ /* 0x010fc600078e0208 */
[----:B------:R-:W4:Y:S01]  /*419e0*/  LDL.LU.64 R8, [R1+0x550] ;  /* 0x0005500001087983 */ /* 0x000f220000300a00 */
[----:B--2---:R-:W-:-:S03]  /*419f0*/  IMAD.WIDE R154, R251, 0x4, R2 ;  /* 0x00000004fb9a7825 */ /* 0x004fc600078e0202 */
[----:B------:R-:W2:Y:S01]  /*41a00*/  LDL.LU.64 R2, [R1+0x558] ;  /* 0x0005580001027983 */ /* 0x000ea20000300a00 */
[----:B------:R-:W-:Y:S01]  /*41a10*/  IADD3 R0, R5, -0x43, RZ ;  /* 0xffffffbd05007810 */ /* 0x000fe20007ffe0ff */
[----:B------:R-:W-:Y:S02]  /*41a20*/  IMAD.WIDE R202, R251, 0x4, R6 ;  /* 0x00000004fbca7825 */ /* 0x000fe400078e0206 */
[----:B------:R-:W2:Y:S01]  /*41a30*/  LDL.LU.64 R136, [R1+0x560] ;  /* 0x0005600001887983 */ /* 0x000ea20000300a00 */
[----:B------:R-:W-:Y:S02]  /*41a40*/  ISETP.GE.U32.AND P6, PT, R0, 0x7fffff7e, PT ;  /* 0x7fffff7e0000780c */ /* 0x000fe40003fc6070 */
[----:B------:R-:W-:Y:S01]  /*41a50*/  IADD3 R0, R5, -0x47, RZ ;  /* 0xffffffb905007810 */ /* 0x000fe20007ffe0ff */
[C---:B------:R-:W-:Y:S01]  /*41a60*/  IMAD.WIDE R210, R251.reuse, 0x4, R210 ;  /* 0x00000004fbd27825 */ /* 0x040fe200078e02d2 */
[----:B------:R-:W-:Y:S01]  /*41a70*/  LOP3.LUT R7, R4, 0x40, RZ, 0x3c, !PT ;  /* 0x0000004004077812 */ /* 0x000fe200078e3cff */
[----:B------:R-:W2:Y:S01]  /*41a80*/  LDL.LU.64 R146, [R1+0x568] ;  /* 0x0005680001927983 */ /* 0x000ea20000300a00 */
[----:B------:R-:W-:Y:S01]  /*41a90*/  ISETP.GE.U32.AND P2, PT, R0, 0x7fffff7a, PT ;  /* 0x7fffff7a0000780c */ /* 0x000fe20003f46070 */
[----:B------:R-:W-:Y:S01]  /*41aa0*/  IMAD.WIDE R208, R251, 0x4, R208 ;  /* 0x00000004fbd07825 */ /* 0x000fe200078e02d0 */
[----:B------:R-:W-:-:S05]  /*41ab0*/  IADD3 R0, R5, -0x4b, RZ ;  /* 0xffffffb505007810 */ /* 0x000fca0007ffe0ff */
[----:B------:R1:W-:Y:S01]  /*41ac0*/  LDGSTS.E [R7+0x21000], [R210.64], !P6 ;  /* 0x21000000d2077fae */ /* 0x0003e2000f121844 */
[----:B------:R-:W-:-:S03]  /*41ad0*/  ISETP.GE.U32.AND P5, PT, R0, 0x7fffff76, PT ;  /* 0x7fffff760000780c */ /* 0x000fc60003fa6070 */
[----:B------:R1:W-:Y:S04]  /*41ae0*/  LDGSTS.E [R7+0x21100], [R208.64], !P6 ;  /* 0x21100000d0077fae */ /* 0x0003e8000f121844 */
[----:B------:R1:W-:Y:S01]  /*41af0*/  LDGSTS.E [R7+0x21200], [R206.64], !P6 ;  /* 0x21200000ce077fae */ /* 0x0003e2000f121844 */
[----:B------:R-:W-:-:S03]  /*41b00*/  IMAD.WIDE R188, R251, 0x4, R188 ;  /* 0x00000004fbbc7825 */ /* 0x000fc600078e02bc */
[----:B------:R1:W-:Y:S01]  /*41b10*/  LDGSTS.E [R7+0x21300], [R204.64], !P6 ;  /* 0x21300000cc077fae */ /* 0x0003e2000f121844 */
[----:B------:R-:W-:-:S03]  /*41b20*/  IADD3 R0, R5, -0x4f, RZ ;  /* 0xffffffb105007810 */ /* 0x000fc60007ffe0ff */
[----:B------:R1:W-:Y:S01]  /*41b30*/  LDGSTS.E [R7+0x21400], [R202.64], !P6 ;  /* 0x21400000ca077fae */ /* 0x0003e2000f121844 */
[----:B------:R-:W-:-:S03]  /*41b40*/  IMAD.WIDE R186, R251, 0x4, R186 ;  /* 0x00000004fbba7825 */ /* 0x000fc600078e02ba */
[----:B------:R1:W-:Y:S01]  /*41b50*/  LDGSTS.E [R7+0x21500], [R200.64], !P6 ;  /* 0x21500000c8077fae */ /* 0x0003e2000f121844 */
[----:B------:R-:W-:-:S03]  /*41b60*/  IMAD.WIDE R184, R251, 0x4, R184 ;  /* 0x00000004fbb87825 */ /* 0x000fc600078e02b8 */
[----:B------:R1:W-:Y:S04]  /*41b70*/  LDGSTS.E [R7+0x21600], [R198.64], !P6 ;  /* 0x21600000c6077fae */ /* 0x0003e8000f121844 */
[----:B------:R1:W-:Y:S01]  /*41b80*/  LDGSTS.E [R7+0x21700], [R196.64], !P6 ;  /* 0x21700000c4077fae */ /* 0x0003e2000f121844 */
[----:B------:R-:W-:-:S03]  /*41b90*/  ISETP.GE.U32.AND P0, PT, R0, 0x7fffff72, PT ;  /* 0x7fffff720000780c */ /* 0x000fc60003f06070 */
[----:B------:R1:W-:Y:S01]  /*41ba0*/  LDGSTS.E [R7+0x23000], [R194.64], !P2 ;  /* 0x23000000c2077fae */ /* 0x0003e2000d121844 */
[----:B---3--:R-:W-:-:S03]  /*41bb0*/  IMAD.WIDE R148, R251, 0x4, R246 ;  /* 0x00000004fb947825 */ /* 0x008fc600078e02f6 */
        /* <DEDUP_REMOVED lines=9> */
[----:B------:R-:W3:Y:S04]  /*41c50*/  LDL.LU.64 R246, [R1+0x570] ;  /* 0x0005700001f67983 */ /* 0x000ee80000300a00 */
[----:B------:R1:W-:Y:S04]  /*41c60*/  LDGSTS.E [R7+0x23600], [R182.64], !P2 ;  /* 0x23600000b6077fae */ /* 0x0003e8000d121844 */
[----:B------:R1:W-:Y:S04]  /*41c70*/  LDGSTS.E [R7+0x23700], [R180.64], !P2 ;  /* 0x23700000b4077fae */ /* 0x0003e8000d121844 */
[----:B------:R-:W3:Y:S01]  /*41c80*/  LDL.LU.64 R138, [R1+0x578] ;  /* 0x00057800018a7983 */ /* 0x000ee20000300a00 */
[----:B------:R-:W-:-:S03]  /*41c90*/  ISETP.GE.U32.AND P3, PT, R0, 0x7fffff6e, PT ;  /* 0x7fffff6e0000780c */ /* 0x000fc60003f66070 */
[----:B------:R1:W-:Y:S04]  /*41ca0*/  LDGSTS.E [R7+0x25000], [R178.64], !P5 ;  /* 0x25000000b2077fae */ /* 0x0003e8000e921844 */
[----:B------:R1:W-:Y:S04]  /*41cb0*/  LDGSTS.E [R7+0x25100], [R176.64], !P5 ;  /* 0x25100000b0077fae */ /* 0x0003e8000e921844 */
[----:B------:R1:W-:Y:S04]  /*41cc0*/  LDGSTS.E [R7+0x25200], [R174.64], !P5 ;  /* 0x25200000ae077fae */ /* 0x0003e8000e921844 */
[----:B------:R1:W-:Y:S04]  /*41cd0*/  LDGSTS.E [R7+0x25300], [R172.64], !P5 ;  /* 0x25300000ac077fae */ /* 0x0003e8000e921844 */
[----:B------:R1:W-:Y:S01]  /*41ce0*/  LDGSTS.E [R7+0x25400], [R170.64], !P5 ;  /* 0x25400000aa077fae */ /* 0x0003e2000e921844 */
[----:B------:R-:W-:-:S03]  /*41cf0*/  IMAD.WIDE R152, R251, 0x4, R152 ;  /* 0x00000004fb987825 */ /* 0x000fc600078e0298 */
[----:B------:R1:W-:Y:S01]  /*41d00*/  LDGSTS.E [R7+0x25500], [R168.64], !P5 ;  /* 0x25500000a8077fae */ /* 0x0003e2000e921844 */
[----:B------:R-:W-:-:S03]  /*41d10*/  IMAD.WIDE R150, R251, 0x4, R150 ;  /* 0x00000004fb967825 */ /* 0x000fc600078e0296 */
[----:B------:R1:W-:Y:S04]  /*41d20*/  LDGSTS.E [R7+0x25600], [R166.64], !P5 ;  /* 0x25600000a6077fae */ /* 0x0003e8000e921844 */
[----:B------:R1:W-:Y:S01]  /*41d30*/  LDGSTS.E [R7+0x25700], [R164.64], !P5 ;  /* 0x25700000a4077fae */ /* 0x0003e2000e921844 */
[----:B------:R-:W-:-:S03]  /*41d40*/  IMAD.WIDE R22, R251, 0x4, R142 ;  /* 0x00000004fb167825 */ /* 0x000fc600078e028e */
[----:B------:R1:W-:Y:S01]  /*41d50*/  LDGSTS.E [R7+0x27000], [R162.64], !P0 ;  /* 0x27000000a2077fae */ /* 0x0003e2000c121844 */
[----:B------:R-:W-:-:S03]  /*41d60*/  IMAD.WIDE R20, R251, 0x4, R244 ;  /* 0x00000004fb147825 */ /* 0x000fc600078e02f4 */
[----:B------:R-:W3:Y:S01]  /*41d70*/  LDL.LU.64 R244, [R1+0x580] ;  /* 0x0005800001f47983 */ /* 0x000ee20000300a00 */
[----:B------:R-:W-:-:S03]  /*41d80*/  IMAD.WIDE R18, R251, 0x4, R144 ;  /* 0x00000004fb127825 */ /* 0x000fc600078e0290 */
[----:B------:R-:W-:Y:S04]  /*41d90*/  STL.64 [R1+0x10], R22 ;  /* 0x0000101601007387 */ /* 0x000fe80000100a00 */
[----:B------:R-:W-:Y:S01]  /*41da0*/  STL.64 [R1+0x28], R20 ;  /* 0x0000281401007387 */ /* 0x000fe20000100a00 */
[----:B------:R-:W-:-:S03]  /*41db0*/  IMAD.WIDE R16, R251, 0x4, R10 ;  /* 0x00000004fb107825 */ /* 0x000fc600078e020a */
[----:B------:R-:W3:Y:S01]  /*41dc0*/  LDL.LU.64 R10, [R1+0x588] ;  /* 0x00058800010a7983 */ /* 0x000ee20000300a00 */
[----:B------:R-:W-:-:S03]  /*41dd0*/  IMAD.WIDE R14, R251, 0x4, R12 ;  /* 0x00000004fb0e7825 */ /* 0x000fc600078e020c */
[----:B------:R-:W-:Y:S04]  /*41de0*/  STL.64 [R1+0x40], R18 ;  /* 0x0000401201007387 */ /* 0x000fe80000100a00 */
[----:B------:R-:W-:Y:S04]  /*41df0*/  STL.64 [R1+0x58], R16 ;  /* 0x0000581001007387 */ /* 0x000fe80000100a00 */
[----:B------:R-:W3:Y:S01]  /*41e00*/  LDL.LU.64 R140, [R1+0x590] ;  /* 0x00059000018c7983 */ /* 0x000ee20000300a00 */
        /* <DEDUP_REMOVED lines=14> */
[----:B------:R1:W-:Y:S01]  /*41ef0*/  LDGSTS.E [R7+0x29500], [R14.64], !P3 ;  /* 0x295000000e077fae */ /* 0x0003e2000d921844 */
[----:B----4-:R-:W-:-:S03]  /*41f00*/  IMAD.WIDE R12, R251, 0x4, R8 ;  /* 0x00000004fb0c7825 */ /* 0x010fc600078e0208 */
[----:B------:R-:W4:Y:S04]  /*41f10*/  LDL.LU.64 R8, [R1+0x598] ;  /* 0x0005980001087983 */ /* 0x000f280000300a00 */
[----:B------:R1:W-:Y:S04]  /*41f20*/  STL.64 [R1+0x88], R12 ;  /* 0x0000880c01007387 */ /* 0x0003e80000100a00 */
[----:B------:R1:W-:Y:S01]  /*41f30*/  LDGSTS.E [R7+0x29600], [R12.64], !P3 ;  /* 0x296000000c077fae */ /* 0x0003e2000d921844 */
[----:B--2---:R-:W-:-:S05]  /*41f40*/  IMAD.WIDE R2, R251, 0x4, R2 ;  /* 0x00000004fb027825 */ /* 0x004fca00078e0202 */
[----:B------:R2:W-:Y:S04]  /*41f50*/  STL.64 [R1+0x98], R2 ;  /* 0x0000980201007387 */ /* 0x0005e80000100a00 */
[----:B------:R-:W4:Y:S04]  /*41f60*/  LDL.LU.64 R142, [R1+0x5a0] ;  /* 0x0005a000018e7983 */ /* 0x000f280000300a00 */
[----:B-1----:R-:W4:Y:S04]  /*41f70*/  LDL.LU.64 R12, [R1+0x5a8] ;  /* 0x0005a800010c7983 */ /* 0x002f280000300a00 */
[----:B------:R2:W-:Y:S04]  /*41f80*/  LDGSTS.E [R7+0x29700], [R2.64], !P3 ;  /* 0x2970000002077fae */ /* 0x0005e8000d921844 */
[----:B------:R-:W4:Y:S04]  /*41f90*/  LDL.LU.64 R144, [R1+0x5b0] ;  /* 0x0005b00001907983 */ /* 0x000f280000300a00 */
[----:B--2---:R-:W2:Y:S01]  /*41fa0*/  LDL.LU.64 R2, [R1+0x5b8] ;  /* 0x0005b80001027983 */ /* 0x004ea20000300a00 */
[----:B------:R-:W-:Y:S01]  /*41fb0*/  IMAD.WIDE R26, R251, 0x4, R136 ;  /* 0x00000004fb1a7825 */ /* 0x000fe200078e0288 */
[----:B------:R-:W-:-:S03]  /*41fc0*/  IADD3 R0, R5, -0x57, RZ ;  /* 0xffffffa905007810 */ /* 0x000fc60007ffe0ff */
[----:B------:R-:W-:Y:S02]  /*41fd0*/  IMAD.WIDE R24, R251, 0x4, R146 ;  /* 0x00000004fb187825 */ /* 0x000fe400078e0292 */
[----:B------:R-:W2:Y:S01]  /*41fe0*/  LDL.LU.64 R146, [R1+0x5c0] ;  /* 0x0005c00001927983 */ /* 0x000ea20000300a00 */
[----:B------:R-:W-:-:S03]  /*41ff0*/  ISETP.GE.U32.AND P1, PT, R0, 0x7fffff6a, PT ;  /* 0x7fffff6a0000780c */ /* 0x000fc60003f26070 */
[----:B------:R1:W-:Y:S10]  /*42000*/  STL.64 [R1+0xf8], R26 ;  /* 0x0000f81a01007387 */ /* 0x0003f40000100a00 */
[----:B------:R1:W-:Y:S04]  /*42010*/  LDGSTS.E [R7+0x2b000], [R26.64], !P1 ;  /* 0x2b0000001a077fae */ /* 0x0003e8000c921844 */
[----:B------:R1:W-:Y:S01]  /*42020*/  LDGSTS.E [R7+0x2b100], [R24.64], !P1 ;  /* 0x2b10000018077fae */ /* 0x0003e2000c921844 */
[----:B---3--:R-:W-:-:S03]  /*42030*/  IMAD.WIDE R22, R251, 0x4, R246 ;  /* 0x00000004fb167825 */ /* 0x008fc600078e02f6 */
[----:B------:R-:W2:Y:S04]  /*42040*/  LDL.LU.64 R246, [R1+0x5c8] ;  /* 0x0005c80001f67983 */ /* 0x000ea80000300a00 */
[----:B------:R1:W-:Y:S01]  /*42050*/  STL.64 [R1+0x108], R24 ;  /* 0x0001081801007387 */ /* 0x0003e20000100a00 */
[----:B------:R-:W-:-:S03]  /*42060*/  IMAD.WIDE R20, R251, 0x4, R138 ;  /* 0x00000004fb147825 */ /* 0x000fc600078e028a */
[----:B------:R-:W-:Y:S04]  /*42070*/  STL.64 [R1+0x118], R22 ;  /* 0x0001181601007387 */ /* 0x000fe80000100a00 */
[----:B------:R1:W-:Y:S04]  /*42080*/  LDGSTS.E [R7+0x2b200], [R22.64], !P1 ;  /* 0x2b20000016077fae */ /* 0x0003e8000c921844 */
[----:B------:R2:W-:Y:S01]  /*42090*/  LDGSTS.E [R7+0x2b300], [R20.64], !P1 ;  /* 0x2b30000014077fae */ /* 0x0005e2000c921844 */
[----:B------:R-:W-:-:S03]  /*420a0*/  IMAD.WIDE R18, R251, 0x4, R244 ;  /* 0x00000004fb127825 */ /* 0x000fc600078e02f4 */
[----:B------:R-:W2:Y:S04]  /*420b0*/  LDL.LU.64 R244, [R1+0x5d0] ;  /* 0x0005d00001f47983 */ /* 0x000ea80000300a00 */
[----:B------:R-:W-:Y:S04]  /*420c0*/  STL.64 [R1+0x128], R20 ;  /* 0x0001281401007387 */ /* 0x000fe80000100a00 */
[----:B------:R1:W-:Y:S01]  /*420d0*/  LDGSTS.E [R7+0x2b400], [R18.64], !P1 ;  /* 0x2b40000012077fae */ /* 0x0003e2000c921844 */
[----:B------:R-:W-:-:S03]  /*420e0*/  IMAD.WIDE R16, R251, 0x4, R10 ;  /* 0x00000004fb107825 */ /* 0x000fc600078e020a */
[----:B------:R-:W2:Y:S04]  /*420f0*/  LDL.LU.64 R10, [R1+0x5d8] ;  /* 0x0005d800010a7983 */ /* 0x000ea80000300a00 */
[----:B------:R-:W-:Y:S01]  /*42100*/  STL.64 [R1+0x138], R18 ;  /* 0x0001381201007387 */ /* 0x000fe20000100a00 */
[----:B------:R-:W-:-:S03]  /*42110*/  IMAD.WIDE R14, R251, 0x4, R140 ;  /* 0x00000004fb0e7825 */ /* 0x000fc600078e028c */
[----:B------:R-:W-:Y:S04]  /*42120*/  STL.64 [R1+0x148], R16 ;  /* 0x0001481001007387 */ /* 0x000fe80000100a00 */
[----:B------:R-:W-:Y:S04]  /*42130*/  STL.64 [R1+0x158], R14 ;  /* 0x0001580e01007387 */ /* 0x000fe80000100a00 */
[----:B------:R2:W-:Y:S04]  /*42140*/  LDGSTS.E [R7+0x2b500], [R16.64], !P1 ;  /* 0x2b50000010077fae */ /* 0x0005e8000c921844 */
[----:B------:R1:W-:Y:S01]  /*42150*/  LDGSTS.E [R7+0x2b600], [R14.64], !P1 ;  /* 0x2b6000000e077fae */ /* 0x0003e2000c921844 */
[----:B----4-:R-:W-:-:S05]  /*42160*/  IMAD.WIDE R8, R251, 0x4, R8 ;  /* 0x00000004fb087825 */ /* 0x010fca00078e0208 */
[----:B------:R4:W-:Y:S04]  /*42170*/  STL.64 [R1+0x160], R8 ;  /* 0x0001600801007387 */ /* 0x0009e80000100a00 */
[----:B------:R-:W3:Y:S04]  /*42180*/  LDL.LU.64 R138, [R1+0x5e0] ;  /* 0x0005e000018a7983 */ /* 0x000ee80000300a00 */
[----:B------:R-:W3:Y:S04]  /*42190*/  LDL.LU.64 R140, [R1+0x5e8] ;  /* 0x0005e800018c7983 */ /* 0x000ee80000300a00 */
[----:B------:R4:W-:Y:S01]  /*421a0*/  LDGSTS.E [R7+0x2b700], [R8.64], !P1 ;  /* 0x2b70000008077fae */ /* 0x0009e2000c921844 */
[----:B-1----:R-:W-:-:S04]  /*421b0*/  IMAD.WIDE R26, R251, 0x4, R142 ;  /* 0x00000004fb1a7825 */ /* 0x002fc800078e028e */
[C---:B------:R-:W-:Y:S01]  /*421c0*/  IMAD.WIDE R24, R251.reuse, 0x4, R12 ;  /* 0x00000004fb187825 */ /* 0x040fe200078e020c */
[----:B----4-:R-:W4:Y:S04]  /*421d0*/  LDL.LU.64 R8, [R1+0x5f0] ;  /* 0x0005f00001087983 */ /* 0x010f280000300a00 */
[----:B------:R-:W4:Y:S04]  /*421e0*/  LDL.LU.64 R12, [R1+0x5f8] ;  /* 0x0005f800010c7983 */ /* 0x000f280000300a00 */
[----:B------:R-:W-:Y:S01]  /*421f0*/  STL.64 [R1+0x1b8], R26 ;  /* 0x0001b81a01007387 */ /* 0x000fe20000100a00 */
[----:B--2---:R-:W-:-:S03]  /*42200*/  IMAD.WIDE R20, R251, 0x4, R2 ;  /* 0x00000004fb147825 */ /* 0x004fc600078e0202 */
[----:B------:R-:W-:Y:S04]  /*42210*/  STL.64 [R1+0x1c8], R24 ;  /* 0x0001c81801007387 */ /* 0x000fe80000100a00 */
[----:B------:R-:W2:Y:S01]  /*42220*/  LDL.LU.64 R2, [R1+0x600] ;  /* 0x0006000001027983 */ /* 0x000ea20000300a00 */
[----:B------:R-:W-:Y:S01]  /*42230*/  IADD3 R0, R5, -0x5b, RZ ;  /* 0xffffffa505007810 */ /* 0x000fe20007ffe0ff */
[----:B------:R-:W-:-:S03]  /*42240*/  IMAD.WIDE R22, R251, 0x4, R144 ;  /* 0x00000004fb167825 */ /* 0x000fc600078e0290 */
[----:B------:R-:W-:Y:S01]  /*42250*/  ISETP.GE.U32.AND P4, PT, R0, 0x7fffff66, PT ;  /* 0x7fffff660000780c */ /* 0x000fe20003f86070 */
[C---:B------:R-:W-:Y:S01]  /*42260*/  IMAD.WIDE R18, R251.reuse, 0x4, R146 ;  /* 0x00000004fb127825 */ /* 0x040fe200078e0292 */
[----:B------:R-:W-:Y:S04]  /*42270*/  STL.64 [R1+0x1d8], R22 ;  /* 0x0001d81601007387 */ /* 0x000fe80000100a00 */
[----:B------:R-:W-:Y:S07]  /*42280*/  STL.64 [R1+0x1e8], R20 ;  /* 0x0001e81401007387 */ /* 0x000fee0000100a00 */
[----:B------:R1:W-:Y:S04]  /*42290*/  LDGSTS.E [R7+0x2d000], [R26.64], !P4 ;  /* 0x2d0000001a077fae */ /* 0x0003e8000e121844 */
[----:B------:R4:W-:Y:S04]  /*422a0*/  LDGSTS.E [R7+0x2d100], [R24.64], !P4 ;  /* 0x2d10000018077fae */ /* 0x0009e8000e121844 */
[----:B------:R1:W-:Y:S04]  /*422b0*/  LDGSTS.E [R7+0x2d200], [R22.64], !P4 ;  /* 0x2d20000016077fae */ /* 0x0003e8000e121844 */
[----:B------:R2:W-:Y:S04]  /*422c0*/  LDGSTS.E [R7+0x2d300], [R20.64], !P4 ;  /* 0x2d30000014077fae */ /* 0x0005e8000e121844 */
[----:B------:R1:W-:Y:S01]  /*422d0*/  LDGSTS.E [R7+0x2d400], [R18.64], !P4 ;  /* 0x2d40000012077fae */ /* 0x0003e2000e121844 */
[----:B------:R-:W-:-:S03]  /*422e0*/  IMAD.WIDE R16, R251, 0x4, R246 ;  /* 0x00000004fb107825 */ /* 0x000fc600078e02f6 */
[----:B------:R-:W2:Y:S04]  /*422f0*/  LDL.LU.64 R246, [R1+0x608] ;  /* 0x0006080001f67983 */ /* 0x000ea80000300a00 */
[----:B------:R-:W-:Y:S04]  /*42300*/  STL.64 [R1+0x1f8], R18 ;  /* 0x0001f81201007387 */ /* 0x000fe80000100a00 */
[----:B------:R-:W-:Y:S04]  /*42310*/  STL.64 [R1+0x208], R16 ;  /* 0x0002081001007387 */ /* 0x000fe80000100a00 */
[----:B------:R-:W2:Y:S04]  /*42320*/  LDL.LU.64 R142, [R1+0x610] ;  /* 0x00061000018e7983 */ /* 0x000ea80000300a00 */
[----:B------:R-:W2:Y:S04]  /*42330*/  LDL.LU.64 R146, [R1+0x618] ;  /* 0x0006180001927983 */ /* 0x000ea80000300a00 */
[----:B------:R1:W-:Y:S01]  /*42340*/  LDGSTS.E [R7+0x2d500], [R16.64], !P4 ;  /* 0x2d50000010077fae */ /* 0x0003e2000e121844 */
[----:B------:R-:W-:-:S05]  /*42350*/  IMAD.WIDE R14, R251, 0x4, R244 ;  /* 0x00000004fb0e7825 */ /* 0x000fca00078e02f4 */
[----:B------:R-:W-:Y:S04]  /*42360*/  STL.64 [R1+0x218], R14 ;  /* 0x0002180e01007387 */ /* 0x000fe80000100a00 */
[----:B------:R1:W-:Y:S01]  /*42370*/  LDGSTS.E [R7+0x2d600], [R14.64], !P4 ;  /* 0x2d6000000e077fae */ /* 0x0003e2000e121844 */
[----:B------:R-:W-:-:S05]  /*42380*/  IMAD.WIDE R10, R251, 0x4, R10 ;  /* 0x00000004fb0a7825 */ /* 0x000fca00078e020a */
[----:B------:R1:W-:Y:S04]  /*42390*/  STL.64 [R1+0x220], R10 ;  /* 0x0002200a01007387 */ /* 0x0003e80000100a00 */
[----:B------:R-:W2:Y:S04]  /*423a0*/  LDL.LU.64 R244, [R1+0x620] ;  /* 0x0006200001f47983 */ /* 0x000ea80000300a00 */
[----:B------:R1:W-:Y:S04]  /*423b0*/  LDGSTS.E [R7+0x2d700], [R10.64], !P4 ;  /* 0x2d7000000a077fae */ /* 0x0003e8000e121844 */
[----:B------:R-:W2:Y:S04]  /*423c0*/  LDL.LU.64 R144, [R1+0x628] ;  /* 0x0006280001907983 */ /* 0x000ea80000300a00 */
[----:B-1----:R-:W2:Y:S01]  /*423d0*/  LDL.LU.64 R10, [R1+0x630] ;  /* 0x00063000010a7983 */ /* 0x002ea20000300a00 */
[----:B---3--:R-:W-:-:S04]  /*423e0*/  IMAD.WIDE R28, R251, 0x4, R138 ;  /* 0x00000004fb1c7825 */ /* 0x008fc800078e028a */
[C---:B------:R-:W-:Y:S02]  /*423f0*/  IMAD.WIDE R26, R251.reuse, 0x4, R140 ;  /* 0x00000004fb1a7825 */ /* 0x040fe400078e028c */
[----:B------:R-:W3:Y:S04]  /*42400*/  LDL.LU.64 R140, [R1+0x638] ;  /* 0x00063800018c7983 */ /* 0x000ee80000300a00 */
[----:B------:R1:W-:Y:S01]  /*42410*/  STL.64 [R1+0x230], R28 ;  /* 0x0002301c01007387 */ /* 0x0003e20000100a00 */
[----:B----4-:R-:W-:-:S03]  /*42420*/  IMAD.WIDE R24, R251, 0x4, R8 ;  /* 0x00000004fb187825 */ /* 0x010fc600078e0208 */
[----:B------:R-:W4:Y:S01]  /*42430*/  LDL.LU.64 R8, [R1+0x640] ;  /* 0x0006400001087983 */ /* 0x000f220000300a00 */
[----:B------:R-:W-:-:S03]  /*42440*/  IMAD.WIDE R22, R251, 0x4, R12 ;  /* 0x00000004fb167825 */ /* 0x000fc600078e020c */
[----:B------:R1:W-:Y:S04]  /*42450*/  STL.64 [R1+0x240], R26 ;  /* 0x0002401a01007387 */ /* 0x0003e80000100a00 */
[----:B------:R-:W4:Y:S04]  /*42460*/  LDL.LU.64 R12, [R1+0x648] ;  /* 0x00064800010c7983 */ /* 0x000f280000300a00 */
[----:B------:R1:W-:Y:S01]  /*42470*/  STL.64 [R1+0x248], R24 ;  /* 0x0002481801007387 */ /* 0x0003e20000100a00 */
[----:B--2---:R-:W-:-:S03]  /*42480*/  IMAD.WIDE R20, R251, 0x4, R2 ;  /* 0x00000004fb147825 */ /* 0x004fc600078e0202 */
[----:B------:R-:W2:Y:S01]  /*42490*/  LDL.LU.64 R2, [R1+0x650] ;  /* 0x0006500001027983 */ /* 0x000ea20000300a00 */
[----:B------:R-:W-:-:S04]  /*424a0*/  IADD3 R0, R5, -0x5f, RZ ;  /* 0xffffffa105007810 */ /* 0x000fc80007ffe0ff */
[----:B------:R-:W-:Y:S01]  /*424b0*/  ISETP.GE.U32.AND P6, PT, R0, 0x7fffff62, PT ;  /* 0x7fffff620000780c */ /* 0x000fe20003fc6070 */
[----:B------:R3:W-:-:S12]  /*424c0*/  STL.64 [R1+0x2c8], R22 ;  /* 0x0002c81601007387 */ /* 0x0007d80000100a00 */
[----:B------:R1:W-:Y:S04]  /*424d0*/  LDGSTS.E [R7+0x2f000], [R28.64], !P6 ;  /* 0x2f0000001c077fae */ /* 0x0003e8000f121844 */
[----:B------:R1:W-:Y:S04]  /*424e0*/  LDGSTS.E [R7+0x2f100], [R26.64], !P6 ;  /* 0x2f1000001a077fae */ /* 0x0003e8000f121844 */
[----:B------:R1:W-:Y:S04]  /*424f0*/  LDGSTS.E [R7+0x2f200], [R24.64], !P6 ;  /* 0x2f20000018077fae */ /* 0x0003e8000f121844 */
[----:B------:R3:W-:Y:S04]  /*42500*/  LDGSTS.E [R7+0x2f300], [R22.64], !P6 ;  /* 0x2f30000016077fae */ /* 0x0007e8000f121844 */
[----:B------:R4:W-:Y:S01]  /*42510*/  LDGSTS.E [R7+0x2f400], [R20.64], !P6 ;  /* 0x2f40000014077fae */ /* 0x0009e2000f121844 */
[----:B------:R-:W-:-:S03]  /*42520*/  IMAD.WIDE R18, R251, 0x4, R246 ;  /* 0x00000004fb127825 */ /* 0x000fc600078e02f6 */
[----:B------:R-:W2:Y:S04]  /*42530*/  LDL.LU.64 R246, [R1+0x658] ;  /* 0x0006580001f67983 */ /* 0x000ea80000300a00 */
[----:B------:R4:W-:Y:S01]  /*42540*/  STL.64 [R1+0x2d0], R20 ;  /* 0x0002d01401007387 */ /* 0x0009e20000100a00 */
[----:B------:R-:W-:-:S03]  /*42550*/  IMAD.WIDE R16, R251, 0x4, R142 ;  /* 0x00000004fb107825 */ /* 0x000fc600078e028e */
[----:B------:R1:W-:Y:S01]  /*42560*/  STL.64 [R1+0x2e0], R18 ;  /* 0x0002e01201007387 */ /* 0x0003e20000100a00 */
[----:B------:R-:W-:-:S03]  /*42570*/  IMAD.WIDE R14, R251, 0x4, R146 ;  /* 0x00000004fb0e7825 */ /* 0x000fc600078e0292 */
[----:B------:R2:W-:Y:S04]  /*42580*/  STL.64 [R1+0x2e8], R16 ;  /* 0x0002e81001007387 */ /* 0x0005e80000100a00 */
[----:B------:R1:W-:Y:S04]  /*42590*/  STL.64 [R1+0x2f8], R14 ;  /* 0x0002f80e01007387 */ /* 0x0003e80000100a00 */
[----:B------:R-:W2:Y:S04]  /*425a0*/  LDL.LU.64 R142, [R1+0x660] ;  /* 0x00066000018e7983 */ /* 0x000ea80000300a00 */
[----:B------:R-:W2:Y:S04]  /*425b0*/  LDL.LU.64 R146, [R1+0x668] ;  /* 0x0006680001927983 */ /* 0x000ea80000300a00 */
[----:B------:R1:W-:Y:S04]  /*425c0*/  LDGSTS.E [R7+0x2f500], [R18.64], !P6 ;  /* 0x2f50000012077fae */ /* 0x0003e8000f121844 */
[----:B------:R2:W-:Y:S01]  /*425d0*/  LDGSTS.E [R7+0x2f600], [R16.64], !P6 ;  /* 0x2f60000010077fae */ /* 0x0005e2000f121844 */
[----:B------:R-:W-:-:S03]  /*425e0*/  IADD3 R0, R5, -0x63, RZ ;  /* 0xffffff9d05007810 */ /* 0x000fc60007ffe0ff */
[----:B------:R1:W-:Y:S02]  /*425f0*/  LDGSTS.E [R7+0x2f700], [R14.64], !P6 ;  /* 0x2f7000000e077fae */ /* 0x0003e4000f121844 */
[C---:B-1----:R-:W-:Y:S02]  /*42600*/  IMAD.WIDE R28, R251.reuse, 0x4, R244 ;  /* 0x00000004fb1c7825 */ /* 0x042fe400078e02f4 */
[----:B------:R-:W2:Y:S04]  /*42610*/  LDL.LU.64 R244, [R1+0x670] ;  /* 0x0006700001f47983 */ /* 0x000ea80000300a00 */
[----:B------:R-:W-:Y:S01]  /*42620*/  STL.64 [R1+0x318], R28 ;  /* 0x0003181c01007387 */ /* 0x000fe20000100a00 */
[----:B------:R-:W-:-:S03]  /*42630*/  IMAD.WIDE R26, R251, 0x4, R144 ;  /* 0x00000004fb1a7825 */ /* 0x000fc600078e0290 */
[----:B------:R-:W2:Y:S01]  /*42640*/  LDL.LU.64 R144, [R1+0x678] ;  /* 0x0006780001907983 */ /* 0x000ea20000300a00 */
[----:B------:R-:W-:-:S03]  /*42650*/  IMAD.WIDE R24, R251, 0x4, R10 ;  /* 0x00000004fb187825 */ /* 0x000fc600078e020a */
[----:B------:R-:W2:Y:S04]  /*42660*/  LDL.LU.64 R10, [R1+0x680] ;  /* 0x00068000010a7983 */ /* 0x000ea80000300a00 */
[----:B------:R-:W-:Y:S04]  /*42670*/  STL.64 [R1+0x320], R26 ;  /* 0x0003201a01007387 */ /* 0x000fe80000100a00 */
[----:B------:R1:W-:Y:S01]  /*42680*/  STL.64 [R1+0x328], R24 ;  /* 0x0003281801007387 */ /* 0x0003e20000100a00 */
[----:B---3--:R-:W-:-:S04]  /*42690*/  IMAD.WIDE R22, R251, 0x4, R140 ;  /* 0x00000004fb167825 */ /* 0x008fc800078e028c */
[C---:B----4-:R-:W-:Y:S02]  /*426a0*/  IMAD.WIDE R20, R251.reuse, 0x4, R8 ;  /* 0x00000004fb147825 */ /* 0x050fe400078e0208 */
[----:B------:R-:W3:Y:S04]  /*426b0*/  LDL.LU.64 R8, [R1+0x688] ;  /* 0x0006880001087983 */ /* 0x000ee80000300a00 */
[----:B------:R4:W-:Y:S01]  /*426c0*/  STL.64 [R1+0x330], R22 ;  /* 0x0003301601007387 */ /* 0x0009e20000100a00 */
[----:B------:R-:W-:-:S03]  /*426d0*/  IMAD.WIDE R18, R251, 0x4, R12 ;  /* 0x00000004fb127825 */ /* 0x000fc600078e020c */
[----:B------:R1:W-:Y:S01]  /*426e0*/  STL.64 [R1+0x338], R20 ;  /* 0x0003381401007387 */ /* 0x0003e20000100a00 */
[----:B--2---:R-:W-:-:S03]  /*426f0*/  IMAD.WIDE R16, R251, 0x4, R2 ;  /* 0x00000004fb107825 */ /* 0x004fc600078e0202 */
[----:B------:R-:W2:Y:S04]  /*42700*/  LDL.LU.64 R2, [R1+0x690] ;  /* 0x0006900001027983 */ /* 0x000ea80000300a00 */
[----:B------:R1:W-:Y:S04]  /*42710*/  STL.64 [R1+0x340], R18 ;  /* 0x0003401201007387 */ /* 0x0003e80000100a00 */
[----:B------:R-:W2:Y:S01]  /*42720*/  LDL.LU.64 R12, [R1+0x698] ;  /* 0x00069800010c7983 */ /* 0x000ea20000300a00 */
[----:B------:R-:W-:-:S03]  /*42730*/  ISETP.GE.U32.AND P2, PT, R0, 0x7fffff5e, PT ;  /* 0x7fffff5e0000780c */ /* 0x000fc60003f46070 */
[----:B------:R1:W-:Y:S01]  /*42740*/  STL.64 [R1+0x348], R16 ;  /* 0x0003481001007387 */ /* 0x0003e20000100a00 */
[----:B------:R-:W-:-:S09]  /*42750*/  IADD3 R0, R5, -0x67, RZ ;  /* 0xffffff9905007810 */ /* 0x000fd20007ffe0ff */
[----:B------:R1:W-:Y:S04]  /*42760*/  LDGSTS.E [R7+0x31000], [R28.64], !P2 ;  /* 0x310000001c077fae */ /* 0x0003e8000d121844 */
[----:B------:R1:W-:Y:S04]  /*42770*/  LDGSTS.E [R7+0x31100], [R26.64], !P2 ;  /* 0x311000001a077fae */ /* 0x0003e8000d121844 */
[----:B------:R1:W-:Y:S04]  /*42780*/  LDGSTS.E [R7+0x31200], [R24.64], !P2 ;  /* 0x3120000018077fae */ /* 0x0003e8000d121844 */
[----:B------:R4:W-:Y:S04]  /*42790*/  LDGSTS.E [R7+0x31300], [R22.64], !P2 ;  /* 0x3130000016077fae */ /* 0x0009e8000d121844 */
[----:B------:R1:W-:Y:S01]  /*427a0*/  LDGSTS.E [R7+0x31400], [R20.64], !P2 ;  /* 0x3140000014077fae */ /* 0x0003e2000d121844 */
[----:B------:R-:W-:-:S03]  /*427b0*/  IMAD.WIDE R14, R251, 0x4, R246 ;  /* 0x00000004fb0e7825 */ /* 0x000fc600078e02f6 */
[----:B------:R1:W-:Y:S04]  /*427c0*/  LDGSTS.E [R7+0x31500], [R18.64], !P2 ;  /* 0x3150000012077fae */ /* 0x0003e8000d121844 */
[----:B------:R3:W-:Y:S04]  /*427d0*/  STL.64 [R1+0x358], R14 ;  /* 0x0003580e01007387 */ /* 0x0007e80000100a00 */
[----:B------:R-:W2:Y:S04]  /*427e0*/  LDL.LU.64 R132, [R1+0x6a0] ;  /* 0x0006a00001847983 */ /* 0x000ea80000300a00 */
[----:B------:R-:W2:Y:S04]  /*427f0*/  LDL.LU.64 R136, [R1+0x6a8] ;  /* 0x0006a80001887983 */ /* 0x000ea80000300a00 */
[----:B------:R-:W2:Y:S04]  /*42800*/  LDL.LU.64 R246, [R1+0x6b0] ;  /* 0x0006b00001f67983 */ /* 0x000ea80000300a00 */
[----:B------:R-:W2:Y:S01]  /*42810*/  LDL.LU.64 R138, [R1+0x6b8] ;  /* 0x0006b800018a7983 */ /* 0x000ea20000300a00 */
[----:B-1----:R-:W-:Y:S01]  /*42820*/  IMAD.WIDE R24, R251, 0x4, R142 ;  /* 0x00000004fb187825 */ /* 0x002fe200078e028e */
[----:B------:R-:W-:-:S02]  /*42830*/  ISETP.GE.U32.AND P5, PT, R0, 0x7fffff5a, PT ;  /* 0x7fffff5a0000780c */ /* 0x000fc40003fa6070 */
[----:B------:R1:W-:Y:S01]  /*42840*/  LDGSTS.E [R7+0x31600], [R16.64], !P2 ;  /* 0x3160000010077fae */ /* 0x0003e2000d121844 */
[----:B----4-:R-:W-:-:S03]  /*42850*/  IMAD.WIDE R22, R251, 0x4, R146 ;  /* 0x00000004fb167825 */ /* 0x010fc600078e0292 */
[----:B------:R-:W4:Y:S04]  /*42860*/  LDL.LU.64 R146, [R1+0x6c0] ;  /* 0x0006c00001927983 */ /* 0x000f280000300a00 */
[----:B------:R-:W-:Y:S04]  /*42870*/  STL.64 [R1+0x398], R24 ;  /* 0x0003981801007387 */ /* 0x000fe80000100a00 */
[----:B------:R3:W-:Y:S04]  /*42880*/  LDGSTS.E [R7+0x31700], [R14.64], !P2 ;  /* 0x317000000e077fae */ /* 0x0007e8000d121844 */
[----:B------:R1:W-:Y:S04]  /*42890*/  LDGSTS.E [R7+0x33000], [R24.64], !P5 ;  /* 0x3300000018077fae */ /* 0x0003e8000e921844 */
[----:B------:R1:W-:Y:S01]  /*428a0*/  LDGSTS.E [R7+0x33100], [R22.64], !P5 ;  /* 0x3310000016077fae */ /* 0x0003e2000e921844 */
[----:B------:R-:W-:-:S03]  /*428b0*/  IMAD.WIDE R20, R251, 0x4, R244 ;  /* 0x00000004fb147825 */ /* 0x000fc600078e02f4 */
[----:B------:R-:W4:Y:S04]  /*428c0*/  LDL.LU.64 R244, [R1+0x6c8] ;  /* 0x0006c80001f47983 */ /* 0x000f280000300a00 */
[----:B------:R-:W-:Y:S01]  /*428d0*/  STL.64 [R1+0x3a0], R22 ;  /* 0x0003a01601007387 */ /* 0x000fe20000100a00 */
[----:B------:R-:W-:-:S03]  /*428e0*/  IMAD.WIDE R18, R251, 0x4, R144 ;  /* 0x00000004fb127825 */ /* 0x000fc600078e0290 */
[----:B------:R-:W-:Y:S04]  /*428f0*/  STL.64 [R1+0x3a8], R20 ;  /* 0x0003a81401007387 */ /* 0x000fe80000100a00 */
[----:B------:R2:W-:Y:S01]  /*42900*/  LDGSTS.E [R7+0x33200], [R20.64], !P5 ;  /* 0x3320000014077fae */ /* 0x0005e2000e921844 */
[----:B-1----:R-:W-:-:S03]  /*42910*/  IMAD.WIDE R16, R251, 0x4, R10 ;  /* 0x00000004fb107825 */ /* 0x002fc600078e020a */
[----:B------:R-:W4:Y:S04]  /*42920*/  LDL.LU.64 R10, [R1+0x6d0] ;  /* 0x0006d000010a7983 */ /* 0x000f280000300a00 */
[----:B------:R-:W-:Y:S04]  /*42930*/  STL.64 [R1+0x3b0], R18 ;  /* 0x0003b01201007387 */ /* 0x000fe80000100a00 */
[----:B------:R4:W-:Y:S04]  /*42940*/  LDGSTS.E [R7+0x33300], [R18.64], !P5 ;  /* 0x3330000012077fae */ /* 0x0009e8000e921844 */
[----:B------:R1:W-:Y:S01]  /*42950*/  LDGSTS.E [R7+0x33400], [R16.64], !P5 ;  /* 0x3340000010077fae */ /* 0x0003e2000e921844 */
[----:B---3--:R-:W-:-:S03]  /*42960*/  IMAD.WIDE R14, R251, 0x4, R8 ;  /* 0x00000004fb0e7825 */ /* 0x008fc600078e0208 */
[----:B------:R-:W3:Y:S04]  /*42970*/  LDL.LU.64 R8, [R1+0x6d8] ;  /* 0x0006d80001087983 */ /* 0x000ee80000300a00 */
[----:B------:R-:W-:Y:S04]  /*42980*/  STL.64 [R1+0x3b8], R16 ;  /* 0x0003b81001007387 */ /* 0x000fe80000100a00 */
[----:B------:R-:W-:Y:S04]  /*42990*/  STL.64 [R1+0x3c0], R14 ;  /* 0x0003c00e01007387 */ /* 0x000fe80000100a00 */
[----:B------:R1:W-:Y:S01]  /*429a0*/  LDGSTS.E [R7+0x33500], [R14.64], !P5 ;  /* 0x335000000e077fae */ /* 0x0003e2000e921844 */
[----:B--2---:R-:W-:-:S04]  /*429b0*/  IMAD.WIDE R2, R251, 0x4, R2 ;  /* 0x00000004fb027825 */ /* 0x004fc800078e0202 */
[----:B------:R-:W-:Y:S01]  /*429c0*/  IMAD.WIDE R12, R251, 0x4, R12 ;  /* 0x00000004fb0c7825 */ /* 0x000fe200078e020c */
[----:B------:R2:W-:Y:S04]  /*429d0*/  STL.64 [R1+0x3c8], R2 ;  /* 0x0003c80201007387 */ /* 0x0005e80000100a00 */
[----:B------:R1:W-:Y:S04]  /*429e0*/  STL.64 [R1+0x3d0], R12 ;  /* 0x0003d00c01007387 */ /* 0x0003e80000100a00 */
[----:B------:R2:W-:Y:S01]  /*429f0*/  LDGSTS.E [R7+0x33600], [R2.64], !P5 ;  /* 0x3360000002077fae */ /* 0x0005e2000e921844 */
[----:B------:R-:W-:-:S03]  /*42a00*/  IADD3 R0, R5, -0x6b, RZ ;  /* 0xffffff9505007810 */ /* 0x000fc60007ffe0ff */
[----:B------:R1:W-:Y:S04]  /*42a10*/  LDGSTS.E [R7+0x33700], [R12.64], !P5 ;  /* 0x337000000c077fae */ /* 0x0003e8000e921844 */
[----:B--2---:R-:W2:Y:S01]  /*42a20*/  LDL.LU.64 R2, [R1+0x6e0] ;  /* 0x0006e00001027983 */ /* 0x004ea20000300a00 */
[----:B------:R-:W-:-:S03]  /*42a30*/  ISETP.GE.U32.AND P0, PT, R0, 0x7fffff56, PT ;  /* 0x7fffff560000780c */ /* 0x000fc60003f06070 */
[----:B------:R-:W2:Y:S04]  /*42a40*/  LDL.LU.64 R140, [R1+0x6e8] ;  /* 0x0006e800018c7983 */ /* 0x000ea80000300a00 */
[----:B------:R-:W2:Y:S04]  /*42a50*/  LDL.LU.64 R142, [R1+0x6f0] ;  /* 0x0006f000018e7983 */ /* 0x000ea80000300a00 */
[----:B------:R-:W2:Y:S04]  /*42a60*/  LDL.LU.64 R144, [R1+0x6f8] ;  /* 0x0006f80001907983 */ /* 0x000ea80000300a00 */
[----:B-1----:R-:W2:Y:S01]  /*42a70*/  LDL.LU.64 R12, [R1+0x700] ;  /* 0x00070000010c7983 */ /* 0x002ea20000300a00 */
[----:B------:R-:W-:-:S04]  /*42a80*/  IMAD.WIDE R26, R251, 0x4, R132 ;  /* 0x00000004fb1a7825 */ /* 0x000fc800078e0284 */
[C---:B------:R-:W-:Y:S01]  /*42a90*/  IMAD.WIDE R24, R251.reuse, 0x4, R136 ;  /* 0x00000004fb187825 */ /* 0x040fe200078e0288 */
[----:B------:R1:W-:Y:S03]  /*42aa0*/  LDGSTS.E [R7+0x35000], [R26.64], !P0 ;  /* 0x350000001a077fae */ /* 0x0003e6000c121844 */
[C---:B------:R-:W-:Y:S01]  /*42ab0*/  IMAD.WIDE R22, R251.reuse, 0x4, R246 ;  /* 0x00000004fb167825 */ /* 0x040fe200078e02f6 */
[----:B------:R2:W-:Y:S03]  /*42ac0*/  LDGSTS.E [R7+0x35100], [R24.64], !P0 ;  /* 0x3510000018077fae */ /* 0x0005e6000c121844 */
[C---:B------:R-:W-:Y:S01]  /*42ad0*/  IMAD.WIDE R20, R251.reuse, 0x4, R138 ;  /* 0x00000004fb147825 */ /* 0x040fe200078e028a */
[----:B------:R-:W2:Y:S04]  /*42ae0*/  LDL.LU.64 R246, [R1+0x708] ;  /* 0x0007080001f67983 */ /* 0x000ea80000300a00 */
[----:B------:R-:W-:Y:S01]  /*42af0*/  STL.64 [R1+0x3d8], R26 ;  /* 0x0003d81a01007387 */ /* 0x000fe20000100a00 */
[----:B----4-:R-:W-:-:S03]  /*42b00*/  IMAD.WIDE R18, R251, 0x4, R146 ;  /* 0x00000004fb127825 */ /* 0x010fc600078e0292 */
[----:B------:R-:W-:Y:S04]  /*42b10*/  STL.64 [R1+0x3e0], R24 ;  /* 0x0003e01801007387 */ /* 0x000fe80000100a00 */
[----:B------:R-:W-:Y:S04]  /*42b20*/  STL.64 [R1+0x3e8], R22 ;  /* 0x0003e81601007387 */ /* 0x000fe80000100a00 */
[----:B------:R-:W4:Y:S04]  /*42b30*/  LDL.LU.64 R146, [R1+0x710] ;  /* 0x0007100001927983 */ /* 0x000f280000300a00 */
[----:B------:R-:W-:Y:S04]  /*42b40*/  STL.64 [R1+0x3f0], R20 ;  /* 0x0003f01401007387 */ /* 0x000fe80000100a00 */
[----:B------:R-:W-:Y:S04]  /*42b50*/  STL.64 [R1+0x3f8], R18 ;  /* 0x0003f81201007387 */ /* 0x000fe80000100a00 */
[----:B------:R1:W-:Y:S04]  /*42b60*/  LDGSTS.E [R7+0x35200], [R22.64], !P0 ;  /* 0x3520000016077fae */ /* 0x0003e8000c121844 */
[----:B------:R1:W-:Y:S04]  /*42b70*/  LDGSTS.E [R7+0x35300], [R20.64], !P0 ;  /* 0x3530000014077fae */ /* 0x0003e8000c121844 */
[----:B------:R1:W-:Y:S01]  /*42b80*/  LDGSTS.E [R7+0x35400], [R18.64], !P0 ;  /* 0x3540000012077fae */ /* 0x0003e2000c121844 */
[----:B------:R-:W-:-:S05]  /*42b90*/  IMAD.WIDE R16, R251, 0x4, R244 ;  /* 0x00000004fb107825 */ /* 0x000fca00078e02f4 */
[----:B------:R-:W-:Y:S04]  /*42ba0*/  STL.64 [R1+0x400], R16 ;  /* 0x0004001001007387 */ /* 0x000fe80000100a00 */
[----:B------:R1:W-:Y:S01]  /*42bb0*/  LDGSTS.E [R7+0x35500], [R16.64], !P0 ;  /* 0x3550000010077fae */ /* 0x0003e2000c121844 */
[----:B------:R-:W-:-:S05]  /*42bc0*/  IMAD.WIDE R14, R251, 0x4, R10 ;  /* 0x00000004fb0e7825 */ /* 0x000fca00078e020a */
[----:B------:R4:W-:Y:S01]  /*42bd0*/  LDGSTS.E [R7+0x35600], [R14.64], !P0 ;  /* 0x356000000e077fae */ /* 0x0009e2000c121844 */
[----:B---3--:R-:W-:-:S03]  /*42be0*/  IMAD.WIDE R10, R251, 0x4, R8 ;  /* 0x00000004fb0a7825 */ /* 0x008fc600078e0208 */
[----:B------:R-:W3:Y:S04]  /*42bf0*/  LDL.LU.64 R8, [R1+0x718] ;  /* 0x0007180001087983 */ /* 0x000ee80000300a00 */
[----:B------:R-:W-:Y:S04]  /*42c00*/  STL.64 [R1+0x408], R14 ;  /* 0x0004080e01007387 */ /* 0x000fe80000100a00 */
[----:B------:R1:W-:Y:S04]  /*42c10*/  STL.64 [R1+0x410], R10 ;  /* 0x0004100a01007387 */ /* 0x0003e80000100a00 */
[----:B------:R1:W-:Y:S04]  /*42c20*/  LDGSTS.E [R7+0x35700], [R10.64], !P0 ;  /* 0x357000000a077fae */ /* 0x0003e8000c121844 */
[----:B------:R-:W3:Y:S04]  /*42c30*/  LDL.LU.64 R136, [R1+0x720] ;  /* 0x0007200001887983 */ /* 0x000ee80000300a00 */
[----:B-1----:R-:W3:Y:S04]  /*42c40*/  LDL.LU.64 R10, [R1+0x728] ;  /* 0x00072800010a7983 */ /* 0x002ee80000300a00 */
[----:B------:R-:W3:Y:S01]  /*42c50*/  LDL.LU.64 R244, [R1+0x730] ;  /* 0x0007300001f47983 */ /* 0x000ee20000300a00 */
[----:B--2---:R-:W-:-:S03]  /*42c60*/  IMAD.WIDE R24, R251, 0x4, R2 ;  /* 0x00000004fb187825 */ /* 0x004fc600078e0202 */
[----:B------:R-:W3:Y:S01]  /*42c70*/  LDL.LU.64 R2, [R1+0x738] ;  /* 0x0007380001027983 */ /* 0x000ee20000300a00 */
[----:B------:R-:W-:Y:S01]  /*42c80*/  IADD3 R0, R5, -0x6f, RZ ;  /* 0xffffff9105007810 */ /* 0x000fe20007ffe0ff */
[----:B------:R-:W-:-:S03]  /*42c90*/  IMAD.WIDE R22, R251, 0x4, R140 ;  /* 0x00000004fb167825 */ /* 0x000fc600078e028c */
[----:B------:R-:W-:Y:S01]  /*42ca0*/  ISETP.GE.U32.AND P3, PT, R0, 0x7fffff52, PT ;  /* 0x7fffff520000780c */ /* 0x000fe20003f66070 */
[C---:B------:R-:W-:Y:S01]  /*42cb0*/  IMAD.WIDE R20, R251.reuse, 0x4, R142 ;  /* 0x00000004fb147825 */ /* 0x040fe200078e028e */
[----:B------:R-:W-:Y:S03]  /*42cc0*/  STL.64 [R1+0x418], R24 ;  /* 0x0004181801007387 */ /* 0x000fe60000100a00 */
[C---:B------:R-:W-:Y:S01]  /*42cd0*/  IMAD.WIDE R18, R251.reuse, 0x4, R144 ;  /* 0x00000004fb127825 */ /* 0x040fe200078e0290 */
[----:B------:R-:W-:Y:S03]  /*42ce0*/  STL.64 [R1+0x420], R22 ;  /* 0x0004201601007387 */ /* 0x000fe60000100a00 */
[C---:B------:R-:W-:Y:S01]  /*42cf0*/  IMAD.WIDE R16, R251.reuse, 0x4, R12 ;  /* 0x00000004fb107825 */ /* 0x040fe200078e020c */
[----:B------:R-:W3:Y:S04]  /*42d00*/  LDL.LU.64 R138, [R1+0x740] ;  /* 0x00074000018a7983 */ /* 0x000ee80000300a00 */
[----:B------:R-:W-:Y:S04]  /*42d10*/  STL.64 [R1+0x428], R20 ;  /* 0x0004281401007387 */ /* 0x000fe80000100a00 */
[----:B------:R-:W-:Y:S04]  /*42d20*/  STL.64 [R1+0x430], R18 ;  /* 0x0004301201007387 */ /* 0x000fe80000100a00 */
[----:B------:R1:W-:Y:S04]  /*42d30*/  LDGSTS.E [R7+0x37000], [R24.64], !P3 ;  /* 0x3700000018077fae */ /* 0x0003e8000d921844 */
[----:B------:R3:W-:Y:S01]  /*42d40*/  LDGSTS.E [R7+0x37100], [R22.64], !P3 ;  /* 0x3710000016077fae */ /* 0x0007e2000d921844 */
[----:B------:R-:W-:-:S03]  /*42d50*/  IMAD.WIDE R12, R251, 0x4, R246 ;  /* 0x00000004fb0c7825 */ /* 0x000fc600078e02f6 */
[----:B------:R-:W3:Y:S04]  /*42d60*/  LDL.LU.64 R246, [R1+0x748] ;  /* 0x0007480001f67983 */ /* 0x000ee80000300a00 */
[----:B------:R-:W-:Y:S04]  /*42d70*/  STL.64 [R1+0x438], R16 ;  /* 0x0004381001007387 */ /* 0x000fe80000100a00 */
[----:B------:R-:W3:Y:S01]  /*42d80*/  LDL.LU.64 R140, [R1+0x750] ;  /* 0x00075000018c7983 */ /* 0x000ee20000300a00 */
[----:B----4-:R-:W-:-:S03]  /*42d90*/  IMAD.WIDE R14, R251, 0x4, R146 ;  /* 0x00000004fb0e7825 */ /* 0x010fc600078e0292 */
[----:B------:R4:W-:Y:S04]  /*42da0*/  STL.64 [R1+0x440], R12 ;  /* 0x0004400c01007387 */ /* 0x0009e80000100a00 */
[----:B------:R-:W3:Y:S04]  /*42db0*/  LDL.LU.64 R142, [R1+0x758] ;  /* 0x00075800018e7983 */ /* 0x000ee80000300a00 */
        /* <DEDUP_REMOVED lines=8> */
[----:B------:R-:W2:Y:S04]  /*42e40*/  LDL.LU.64 R144, [R1+0x760] ;  /* 0x0007600001907983 */ /* 0x000ea80000300a00 */
[----:B------:R-:W2:Y:S01]  /*42e50*/  LDL.LU.64 R146, [R1+0x768] ;  /* 0x0007680001927983 */ /* 0x000ea20000300a00 */
[----:B------:R-:W-:-:S03]  /*42e60*/  IMAD.WIDE R28, R251, 0x4, R136 ;  /* 0x00000004fb1c7825 */ /* 0x000fc600078e0288 */
[----:B----4-:R-:W4:Y:S04]  /*42e70*/  LDL.LU.64 R12, [R1+0x770] ;  /* 0x00077000010c7983 */ /* 0x010f280000300a00 */
[----:B------:R3:W-:Y:S01]  /*42e80*/  LDGSTS.E [R7+0x37700], [R8.64], !P3 ;  /* 0x3770000008077fae */ /* 0x0007e2000d921844 */
[----:B------:R-:W-:-:S04]  /*42e90*/  IMAD.WIDE R26, R251, 0x4, R10 ;  /* 0x00000004fb1a7825 */ /* 0x000fc800078e020a */
[C---:B-1----:R-:W-:Y:S01]  /*42ea0*/  IMAD.WIDE R24, R251.reuse, 0x4, R244 ;  /* 0x00000004fb187825 */ /* 0x042fe200078e02f4 */
[----:B---3--:R-:W3:Y:S04]  /*42eb0*/  LDL.LU.64 R8, [R1+0x778] ;  /* 0x0007780001087983 */ /* 0x008ee80000300a00 */
[----:B------:R-:W3:Y:S04]  /*42ec0*/  LDL.LU.64 R10, [R1+0x780] ;  /* 0x00078000010a7983 */ /* 0x000ee80000300a00 */
[----:B------:R-:W-:Y:S01]  /*42ed0*/  STL.64 [R1+0x458], R28 ;  /* 0x0004581c01007387 */ /* 0x000fe20000100a00 */
[----:B------:R-:W-:-:S03]  /*42ee0*/  IMAD.WIDE R22, R251, 0x4, R2 ;  /* 0x00000004fb167825 */ /* 0x000fc600078e0202 */
[----:B------:R2:W-:Y:S04]  /*42ef0*/  STL.64 [R1+0x460], R26 ;  /* 0x0004601a01007387 */ /* 0x0005e80000100a00 */
[----:B------:R-:W3:Y:S04]  /*42f00*/  LDL.LU.64 R244, [R1+0x788] ;  /* 0x0007880001f47983 */ /* 0x000ee80000300a00 */
[----:B------:R-:W3:Y:S01]  /*42f10*/  LDL.LU.64 R2, [R1+0x790] ;  /* 0x0007900001027983 */ /* 0x000ee20000300a00 */
[----:B------:R-:W-:-:S04]  /*42f20*/  IADD3 R0, R5, -0x73, RZ ;  /* 0xffffff8d05007810 */ /* 0x000fc80007ffe0ff */
[----:B------:R-:W-:Y:S01]  /*42f30*/  ISETP.GE.U32.AND P1, PT, R0, 0x7fffff4e, PT ;  /* 0x7fffff4e0000780c */ /* 0x000fe20003f26070 */
[C---:B------:R-:W-:Y:S01]  /*42f40*/  IMAD.WIDE R20, R251.reuse, 0x4, R138 ;  /* 0x00000004fb147825 */ /* 0x040fe200078e028a */
[----:B------:R1:W-:Y:S04]  /*42f50*/  STL.64 [R1+0x468], R24 ;  /* 0x0004681801007387 */ /* 0x0003e80000100a00 */
[----:B------:R4:W-:Y:S07]  /*42f60*/  STL.64 [R1+0x670], R22 ;  /* 0x0006701601007387 */ /* 0x0009ee0000100a00 */
[----:B------:R1:W-:Y:S04]  /*42f70*/  LDGSTS.E [R7+0x39000], [R28.64], !P1 ;  /* 0x390000001c077fae */ /* 0x0003e8000c921844 */
[----:B------:R2:W-:Y:S01]  /*42f80*/  LDGSTS.E [R7+0x39100], [R26.64], !P1 ;  /* 0x391000001a077fae */ /* 0x0005e2000c921844 */
[----:B------:R-:W-:-:S03]  /*42f90*/  IMAD.WIDE R18, R251, 0x4, R246 ;  /* 0x00000004fb127825 */ /* 0x000fc600078e02f6 */
[----:B------:R1:W-:Y:S04]  /*42fa0*/  LDGSTS.E [R7+0x39200], [R24.64], !P1 ;  /* 0x3920000018077fae */ /* 0x0003e8000c921844 */
[----:B------:R-:W3:Y:S01]  /*42fb0*/  LDL.LU.64 R246, [R1+0x798] ;  /* 0x0007980001f67983 */ /* 0x000ee20000300a00 */
[----:B------:R-:W-:-:S03]  /*42fc0*/  IMAD.WIDE R16, R251, 0x4, R140 ;  /* 0x00000004fb107825 */ /* 0x000fc600078e028c */
[----:B------:R3:W-:Y:S04]  /*42fd0*/  STL.64 [R1+0x678], R20 ;  /* 0x0006781401007387 */ /* 0x0007e80000100a00 */
[----:B------:R1:W-:Y:S01]  /*42fe0*/  STL.64 [R1+0x680], R18 ;  /* 0x0006801201007387 */ /* 0x0003e20000100a00 */
[----:B------:R-:W-:-:S03]  /*42ff0*/  IMAD.WIDE R14, R251, 0x4, R142 ;  /* 0x00000004fb0e7825 */ /* 0x000fc600078e028e */
[----:B------:R1:W-:Y:S04]  /*43000*/  STL.64 [R1+0x688], R16 ;  /* 0x0006881001007387 */ /* 0x0003e80000100a00 */
[----:B------:R1:W-:Y:S04]  /*43010*/  STL.64 [R1+0x690], R14 ;  /* 0x0006900e01007387 */ /* 0x0003e80000100a00 */
[----:B------:R4:W-:Y:S04]  /*43020*/  LDGSTS.E [R7+0x39300], [R22.64], !P1 ;  /* 0x3930000016077fae */ /* 0x0009e8000c921844 */
[----:B------:R-:W3:Y:S04]  /*43030*/  LDL.LU.64 R142, [R1+0x7a0] ;  /* 0x0007a000018e7983 */ /* 0x000ee80000300a00 */
[----:B------:R3:W-:Y:S04]  /*43040*/  LDGSTS.E [R7+0x39400], [R20.64], !P1 ;  /* 0x3940000014077fae */ /* 0x0007e8000c921844 */
[----:B------:R1:W-:Y:S04]  /*43050*/  LDGSTS.E [R7+0x39500], [R18.64], !P1 ;  /* 0x3950000012077fae */ /* 0x0003e8000c921844 */
[----:B------:R1:W-:Y:S04]  /*43060*/  LDGSTS.E [R7+0x39600], [R16.64], !P1 ;  /* 0x3960000010077fae */ /* 0x0003e8000c921844 */
[----:B------:R1:W-:Y:S01]  /*43070*/  LDGSTS.E [R7+0x39700], [R14.64], !P1 ;  /* 0x397000000e077fae */ /* 0x0003e2000c921844 */
[----:B--2---:R-:W-:-:S04]  /*43080*/  IMAD.WIDE R26, R251, 0x4, R144 ;  /* 0x00000004fb1a7825 */ /* 0x004fc800078e0290 */
[----:B-1----:R-:W-:-:S04]  /*43090*/  IMAD.WIDE R24, R251, 0x4, R146 ;  /* 0x00000004fb187825 */ /* 0x002fc800078e0292 */
[C---:B----4-:R-:W-:Y:S02]  /*430a0*/  IMAD.WIDE R22, R251.reuse, 0x4, R12 ;  /* 0x00000004fb167825 */ /* 0x050fe400078e020c */
[----:B------:R-:W2:Y:S04]  /*430b0*/  LDL.LU.64 R12, [R1+0x7a8] ;  /* 0x0007a800010c7983 */ /* 0x000ea80000300a00 */
[----:B------:R1:W-:Y:S04]  /*430c0*/  STL.64 [R1+0x698], R26 ;  /* 0x0006981a01007387 */ /* 0x0003e80000100a00 */
[----:B------:R2:W-:Y:S01]  /*430d0*/  STL.64 [R1+0x6a0], R24 ;  /* 0x0006a01801007387 */ /* 0x0005e20000100a00 */
[----:B---3--:R-:W-:-:S03]  /*430e0*/  IMAD.WIDE R20, R251, 0x4, R8 ;  /* 0x00000004fb147825 */ /* 0x008fc600078e0208 */
[----:B------:R-:W3:Y:S01]  /*430f0*/  LDL.LU.64 R8, [R1+0x7b0] ;  /* 0x0007b00001087983 */ /* 0x000ee20000300a00 */
[----:B------:R-:W-:-:S03]  /*43100*/  IMAD.WIDE R18, R251, 0x4, R10 ;  /* 0x00000004fb127825 */ /* 0x000fc600078e020a */
[----:B------:R4:W-:Y:S04]  /*43110*/  STL.64 [R1+0x6a8], R22 ;  /* 0x0006a81601007387 */ /* 0x0009e80000100a00 */
[----:B------:R-:W4:Y:S04]  /*43120*/  LDL.LU.64 R132, [R1+0x7b8] ;  /* 0x0007b80001847983 */ /* 0x000f280000300a00 */
[----:B------:R1:W-:Y:S01]  /*43130*/  STL.64 [R1+0x6b0], R20 ;  /* 0x0006b01401007387 */ /* 0x0003e20000100a00 */
[----:B------:R-:W-:-:S03]  /*43140*/  IMAD.WIDE R16, R251, 0x4, R244 ;  /* 0x00000004fb107825 */ /* 0x000fc600078e02f4 */
[----:B------:R-:W4:Y:S01]  /*43150*/  LDL.LU.64 R10, [R1+0x7c0] ;  /* 0x0007c000010a7983 */ /* 0x000f220000300a00 */
[----:B------:R-:W-:-:S03]  /*43160*/  IMAD.WIDE R14, R251, 0x4, R2 ;  /* 0x00000004fb0e7825 */ /* 0x000fc600078e0202 */
[----:B------:R1:W-:Y:S04]  /*43170*/  STL.64 [R1+0x6b8], R18 ;  /* 0x0006b81201007387 */ /* 0x0003e80000100a00 */
[----:B------:R-:W4:Y:S04]  /*43180*/  LDL.LU.64 R144, [R1+0x7c8] ;  /* 0x0007c80001907983 */ /* 0x000f280000300a00 */
[----:B------:R1:W-:Y:S04]  /*43190*/  STL.64 [R1+0x50f8], R16 ;  /* 0x0050f81001007387 */ /* 0x0003e80000100a00 */
[----:B------:R-:W4:Y:S04]  /*431a0*/  LDL.LU.64 R146, [R1+0x7d0] ;  /* 0x0007d00001927983 */ /* 0x000f280000300a00 */
[----:B------:R1:W-:Y:S04]  /*431b0*/  STL.64 [R1+0x5110], R14 ;  /* 0x0051100e01007387 */ /* 0x0003e80000100a00 */
[----:B------:R-:W4:Y:S01]  /*431c0*/  LDL.LU.64 R244, [R1+0x7d8] ;  /* 0x0007d80001f47983 */ /* 0x000f220000300a00 */
[----:B------:R-:W-:-:S04]  /*431d0*/  IADD3 R0, R5, -0x77, RZ ;  /* 0xffffff8905007810 */ /* 0x000fc80007ffe0ff */
[----:B------:R-:W-:Y:S02]  /*431e0*/  ISETP.GE.U32.AND P4, PT, R0, 0x7fffff4a, PT ;  /* 0x7fffff4a0000780c */ /* 0x000fe40003f86070 */
[----:B------:R-:W-:Y:S01]  /*431f0*/  IADD3 R0, R5, -0x7b, RZ ;  /* 0xffffff8505007810 */ /* 0x000fe20007ffe0ff */
[----:B------:R-:W-:-:S03]  /*43200*/  IMAD.WIDE R2, R251, 0x4, R246 ;  /* 0x00000004fb027825 */ /* 0x000fc600078e02f6 */
[----:B------:R-:W-:Y:S02]  /*43210*/  ISETP.GE.U32.AND P6, PT, R0, 0x7fffff46, PT ;  /* 0x7fffff460000780c */ /* 0x000fe40003fc6070 */
[----:B------:R-:W-:Y:S04]  /*43220*/  STL.64 [R1+0x5128], R2 ;  /* 0x0051280201007387 */ /* 0x000fe80000100a00 */
[----:B------:R-:W4:Y:S04]  /*43230*/  LDL.LU.64 R246, [R1+0x7e0] ;  /* 0x0007e00001f67983 */ /* 0x000f280000300a00 */
[----:B------:R1:W-:Y:S04]  /*43240*/  LDGSTS.E [R7+0x3b000], [R26.64], !P4 ;  /* 0x3b0000001a077fae */ /* 0x0003e8000e121844 */
[----:B------:R2:W-:Y:S04]  /*43250*/  LDGSTS.E [R7+0x3b100], [R24.64], !P4 ;  /* 0x3b10000018077fae */ /* 0x0005e8000e121844 */
[----:B------:R-:W4:Y:S04]  /*43260*/  LDL.LU.64 R136, [R1+0x7e8] ;  /* 0x0007e80001887983 */ /* 0x000f280000300a00 */
[----:B------:R-:W4:Y:S01]  /*43270*/  LDL.LU.64 R138, [R1+0x7f0] ;  /* 0x0007f000018a7983 */ /* 0x000f220000300a00 */
[----:B-1----:R-:W-:-:S03]  /*43280*/  IMAD.WIDE R26, R251, 0x4, R142 ;  /* 0x00000004fb1a7825 */ /* 0x002fc600078e028e */
[----:B------:R-:W4:Y:S04]  /*43290*/  LDL.LU.64 R140, [R1+0x7f8] ;  /* 0x0007f800018c7983 */ /* 0x000f280000300a00 */
[----:B------:R4:W-:Y:S04]  /*432a0*/  LDGSTS.E [R7+0x3b200], [R22.64], !P4 ;  /* 0x3b20000016077fae */ /* 0x0009e8000e121844 */
[----:B------:R-:W-:Y:S04]  /*432b0*/  STL.64 [R1+0x51c0], R26 ;  /* 0x0051c01a01007387 */ /* 0x000fe80000100a00 */
[----:B------:R1:W-:Y:S04]  /*432c0*/  LDGSTS.E [R7+0x3b300], [R20.64], !P4 ;  /* 0x3b30000014077fae */ /* 0x0003e8000e121844 */
[----:B------:R-:W4:Y:S04]  /*432d0*/  LDL.LU.64 R142, [R1+0x800] ;  /* 0x00080000018e7983 */ /* 0x000f280000300a00 */
        /* <DEDUP_REMOVED lines=8> */
[----:B------:R1:W-:Y:S01]  /*43360*/  LDGSTS.E [R7+0x3d100], [R24.64], !P6 ;  /* 0x3d10000018077fae */ /* 0x0003e2000f121844 */
[----:B---3--:R-:W-:-:S05]  /*43370*/  IMAD.WIDE R8, R251, 0x4, R8 ;  /* 0x00000004fb087825 */ /* 0x008fca00078e0208 */
[----:B------:R3:W-:Y:S01]  /*43380*/  LDGSTS.E [R7+0x3d200], [R8.64], !P6 ;  /* 0x3d20000008077fae */ /* 0x0007e2000f121844 */
[----:B----4-:R-:W-:Y:S01]  /*43390*/  IMAD.WIDE R22, R251, 0x4, R132 ;  /* 0x00000004fb167825 */ /* 0x010fe200078e0284 */
[----:B------:R-:W-:-:S03]  /*433a0*/  IADD3 R0, R5, -0x7f, RZ ;  /* 0xffffff8105007810 */ /* 0x000fc60007ffe0ff */
[C---:B-1----:R-:W-:Y:S01]  /*433b0*/  IMAD.WIDE R20, R251.reuse, 0x4, R10 ;  /* 0x00000004fb147825 */ /* 0x042fe200078e020a */
[----:B------:R1:W-:Y:S04]  /*433c0*/  LDGSTS.E [R7+0x3d300], [R22.64], !P6 ;  /* 0x3d30000016077fae */ /* 0x0003e8000f121844 */
[----:B------:R-:W4:Y:S01]  /*433d0*/  LDL.LU.64 R10, [R1+0x810] ;  /* 0x00081000010a7983 */ /* 0x000f220000300a00 */
[----:B------:R-:W-:-:S03]  /*433e0*/  IMAD.WIDE R18, R251, 0x4, R144 ;  /* 0x00000004fb127825 */ /* 0x000fc600078e0290 */
[----:B------:R3:W-:Y:S04]  /*433f0*/  STL.64 [R1+0x51d0], R8 ;  /* 0x0051d00801007387 */ /* 0x0007e80000100a00 */
[----:B------:R1:W-:Y:S01]  /*43400*/  STL.64 [R1+0x51d8], R22 ;  /* 0x0051d81601007387 */ /* 0x0003e20000100a00 */
[----:B------:R-:W-:-:S03]  /*43410*/  IMAD.WIDE R16, R251, 0x4, R146 ;  /* 0x00000004fb107825 */ /* 0x000fc600078e0292 */
[----:B------:R1:W-:Y:S04]  /*43420*/  STL.64 [R1+0x51e0], R20 ;  /* 0x0051e01401007387 */ /* 0x0003e80000100a00 */
[----:B------:R1:W-:Y:S01]  /*43430*/  STL.64 [R1+0x51e8], R18 ;  /* 0x0051e81201007387 */ /* 0x0003e20000100a00 */
[----:B------:R-:W-:-:S03]  /*43440*/  IMAD.WIDE R14, R251, 0x4, R244 ;  /* 0x00000004fb0e7825 */ /* 0x000fc600078e02f4 */
[----:B------:R2:W-:Y:S04]  /*43450*/  STL.64 [R1+0x51f0], R16 ;  /* 0x0051f01001007387 */ /* 0x0005e80000100a00 */
[----:B------:R4:W-:Y:S04]  /*43460*/  STL.64 [R1+0x51f8], R14 ;  /* 0x0051f80e01007387 */ /* 0x0009e80000100a00 */
[----:B---3--:R-:W3:Y:S01]  /*43470*/  LDL.LU.64 R8, [R1+0x818] ;  /* 0x0008180001087983 */ /* 0x008ee20000300a00 */
[----:B------:R-:W-:-:S03]  /*43480*/  ISETP.GE.U32.AND P2, PT, R0, 0x7fffff42, PT ;  /* 0x7fffff420000780c */ /* 0x000fc60003f46070 */
[----:B------:R-:W3:Y:S01]  /*43490*/  LDL.LU.64 R146, [R1+0x820] ;  /* 0x0008200001927983 */ /* 0x000ee20000300a00 */
[----:B------:R-:W-:-:S03]  /*434a0*/  IMAD.WIDE R26, R251, 0x4, R246 ;  /* 0x00000004fb1a7825 */ /* 0x000fc600078e02f6 */
[----:B------:R-:W3:Y:S04]  /*434b0*/  LDL.LU.64 R144, [R1+0x828] ;  /* 0x0008280001907983 */ /* 0x000ee80000300a00 */
[----:B------:R1:W-:Y:S04]  /*434c0*/  LDGSTS.E [R7+0x3d400], [R20.64], !P6 ;  /* 0x3d40000014077fae */ /* 0x0003e8000f121844 */
[----:B------:R-:W3:Y:S01]  /*434d0*/  LDL.LU.64 R244, [R1+0x830] ;  /* 0x0008300001f47983 */ /* 0x000ee20000300a00 */
[----:B------:R-:W-:-:S03]  /*434e0*/  IMAD.WIDE R24, R251, 0x4, R136 ;  /* 0x00000004fb187825 */ /* 0x000fc600078e0288 */
[----:B------:R1:W-:Y:S02]  /*434f0*/  LDGSTS.E [R7+0x3d500], [R18.64], !P6 ;  /* 0x3d50000012077fae */ /* 0x0003e4000f121844 */
[C---:B-1----:R-:W-:Y:S02]  /*43500*/  IMAD.WIDE R22, R251.reuse, 0x4, R138 ;  /* 0x00000004fb167825 */ /* 0x042fe400078e028a */
[----:B------:R-:W-:Y:S02]  /*43510*/  STL.64 [R1+0x5200], R26 ;  /* 0x0052001a01007387 */ /* 0x000fe40000100a00 */
[C---:B------:R-:W-:Y:S02]  /*43520*/  IMAD.WIDE R20, R251.reuse, 0x4, R140 ;  /* 0x00000004fb147825 */ /* 0x040fe400078e028c */
[----:B------:R-:W3:Y:S04]  /*43530*/  LDL.LU.64 R246, [R1+0x838] ;  /* 0x0008380001f67983 */ /* 0x000ee80000300a00 */
[----:B------:R2:W-:Y:S04]  /*43540*/  LDGSTS.E [R7+0x3d600], [R16.64], !P6 ;  /* 0x3d60000010077fae */ /* 0x0005e8000f121844 */
[----:B------:R-:W-:Y:S04]  /*43550*/  STL.64 [R1+0x5218], R24 ;  /* 0x0052181801007387 */ /* 0x000fe80000100a00 */
[----:B------:R-:W-:Y:S01]  /*43560*/  STL.64 [R1+0x5230], R22 ;  /* 0x0052301601007387 */ /* 0x000fe20000100a00 */
[----:B------:R-:W-:-:S03]  /*43570*/  IMAD.WIDE R18, R251, 0x4, R142 ;  /* 0x00000004fb127825 */ /* 0x000fc600078e028e */
[----:B------:R-:W3:Y:S04]  /*43580*/  LDL.LU.64 R138, [R1+0x840] ;  /* 0x00084000018a7983 */ /* 0x000ee80000300a00 */
[----:B------:R4:W-:Y:S04]  /*43590*/  LDGSTS.E [R7+0x3d700], [R14.64], !P6 ;  /* 0x3d7000000e077fae */ /* 0x0009e8000f121844 */
[----:B------:R-:W-:Y:S04]  /*435a0*/  STL.64 [R1+0x5248], R20 ;  /* 0x0052481401007387 */ /* 0x000fe80000100a00 */
[----:B------:R-:W-:Y:S04]  /*435b0*/  STL.64 [R1+0x5260], R18 ;  /* 0x0052601201007387 */ /* 0x000fe80000100a00 */
[----:B------:R1:W-:Y:S04]  /*435c0*/  LDGSTS.E [R7+0x3f000], [R26.64], !P2 ;  /* 0x3f0000001a077fae */ /* 0x0003e8000d121844 */
[----:B------:R-:W3:Y:S04]  /*435d0*/  LDL.LU.64 R136, [R1+0x848] ;  /* 0x0008480001887983 */ /* 0x000ee80000300a00 */
[----:B------:R1:W-:Y:S04]  /*435e0*/  LDGSTS.E [R7+0x3f100], [R24.64], !P2 ;  /* 0x3f10000018077fae */ /* 0x0003e8000d121844 */
[----:B------:R1:W-:Y:S04]  /*435f0*/  LDGSTS.E [R7+0x3f200], [R22.64], !P2 ;  /* 0x3f20000016077fae */ /* 0x0003e8000d121844 */
[----:B------:R1:W-:Y:S04]  /*43600*/  LDGSTS.E [R7+0x3f300], [R20.64], !P2 ;  /* 0x3f30000014077fae */ /* 0x0003e8000d121844 */
[----:B------:R1:W-:Y:S01]  /*43610*/  LDGSTS.E [R7+0x3f400], [R18.64], !P2 ;  /* 0x3f40000012077fae */ /* 0x0003e2000d121844 */
[----:B--2---:R-:W-:-:S05]  /*43620*/  IMAD.WIDE R16, R251, 0x4, R12 ;  /* 0x00000004fb107825 */ /* 0x004fca00078e020c */
[----:B------:R-:W-:Y:S04]  /*43630*/  STL.64 [R1+0x5278], R16 ;  /* 0x0052781001007387 */ /* 0x000fe80000100a00 */
[----:B------:R-:W2:Y:S04]  /*43640*/  LDL.LU.64 R12, [R1+0x850] ;  /* 0x00085000010c7983 */ /* 0x000ea80000300a00 */
[----:B------:R1:W-:Y:S01]  /*43650*/  LDGSTS.E [R7+0x3f500], [R16.64], !P2 ;  /* 0x3f50000010077fae */ /* 0x0003e2000d121844 */
[----:B----4-:R-:W-:-:S03]  /*43660*/  IMAD.WIDE R14, R251, 0x4, R10 ;  /* 0x00000004fb0e7825 */ /* 0x010fc600078e020a */
[----:B------:R-:W4:Y:S04]  /*43670*/  LDL.LU.64 R10, [R1+0x858] ;  /* 0x00085800010a7983 */ /* 0x000f280000300a00 */
[----:B------:R-:W-:Y:S04]  /*43680*/  STL.64 [R1+0x5290], R14 ;  /* 0x0052900e01007387 */ /* 0x000fe80000100a00 */
[----:B------:R1:W-:Y:S01]  /*43690*/  LDGSTS.E [R7+0x3f600], [R14.64], !P2 ;  /* 0x3f6000000e077fae */ /* 0x0003e2000d121844 */
[----:B---3--:R-:W-:-:S05]  /*436a0*/  IMAD.WIDE R8, R251, 0x4, R8 ;  /* 0x00000004fb087825 */ /* 0x008fca00078e0208 */
[----:B------:R3:W-:Y:S04]  /*436b0*/  STL.64 [R1+0x52a8], R8 ;  /* 0x0052a80801007387 */ /* 0x0007e80000100a00 */
[----:B------:R3:W-:Y:S04]  /*436c0*/  LDGSTS.E [R7+0x3f700], [R8.64], !P2 ;  /* 0x3f70000008077fae */ /* 0x0007e8000d121844 */
[----:B------:R-:W4:Y:S04]  /*436d0*/  LDL.LU.64 R128, [R1+0x860] ;  /* 0x0008600001807983 */ /* 0x000f280000300a00 */
[----:B---3--:R-:W3:Y:S04]  /*436e0*/  LDL.LU.64 R8, [R1+0x868] ;  /* 0x0008680001087983 */ /* 0x008ee80000300a00 */
[----:B-1----:R-:W3:Y:S01]  /*436f0*/  LDL.LU.64 R6, [R1+0x870] ;  /* 0x0008700001067983 */ /* 0x002ee20000300a00 */
[----:B------:R-:W-:-:S03]  /*43700*/  IMAD.WIDE R142, R251, 0x4, R244 ;  /* 0x00000004fb8e7825 */ /* 0x000fc600078e02f4 */
[----:B------:R-:W3:Y:S01]  /*43710*/  LDL.LU.64 R124, [R1+0x878] ;  /* 0x00087800017c7983 */ /* 0x000ee20000300a00 */
[----:B------:R-:W-:-:S03]  /*43720*/  IMAD.WIDE R140, R251, 0x4, R246 ;  /* 0x00000004fb8c7825 */ /* 0x000fc600078e02f6 */
[----:B------:R-:W3:Y:S04]  /*43730*/  LDL.LU.64 R122, [R1+0x880] ;  /* 0x00088000017a7983 */ /* 0x000ee80000300a00 */
[----:B------:R-:W3:Y:S01]  /*43740*/  LDL.LU.64 R120, [R1+0x888] ;  /* 0x0008880001787983 */ /* 0x000ee20000300a00 */
[----:B------:R-:W-:-:S03]  /*43750*/  LOP3.LUT R44, R135, 0x60, RZ, 0x3c, !PT ;  /* 0x00000060872c7812 */ /* 0x000fc600078e3cff */
[----:B------:R-:W3:Y:S04]  /*43760*/  LDL.LU.64 R244, [R1+0x890] ;  /* 0x0008900001f47983 */ /* 0x000ee80000300a00 */
[----:B------:R-:W3:Y:S04]  /*43770*/  LDL.LU.64 R246, [R1+0x898] ;  /* 0x0008980001f67983 */ /* 0x000ee80000300a00 */
[----:B------:R-:W3:Y:S01]  /*43780*/  LDL.LU.64 R114, [R1+0x8a0] ;  /* 0x0008a00001727983 */ /* 0x000ee20000300a00 */
[----:B--2---:R-:W-:-:S03]  /*43790*/  IMAD.WIDE R134, R251, 0x4, R12 ;  /* 0x00000004fb867825 */ /* 0x004fc600078e020c */
[----:B------:R-:W2:Y:S01]  /*437a0*/  LDL.LU.64 R12, [R1+0x8a8] ;  /* 0x0008a800010c7983 */ /* 0x000ea20000300a00 */
[----:B----4-:R-:W-:-:S03]  /*437b0*/  IMAD.WIDE R132, R251, 0x4, R10 ;  /* 0x00000004fb847825 */ /* 0x010fc600078e020a */
[----:B------:R-:W4:Y:S04]  /*437c0*/  LDL.LU.64 R10, [R1+0x8b0] ;  /* 0x0008b000010a7983 */ /* 0x000f280000300a00 */
[----:B------:R-:W4:Y:S04]  /*437d0*/  LDL.LU.64 R108, [R1+0x8b8] ;  /* 0x0008b800016c7983 */ /* 0x000f280000300a00 */
[----:B------:R-:W4:Y:S04]  /*437e0*/  LDL.LU.64 R106, [R1+0x8c0] ;  /* 0x0008c000016a7983 */ /* 0x000f280000300a00 */
[----:B------:R-:W4:Y:S01]  /*437f0*/  LDL.LU.64 R104, [R1+0x8c8] ;  /* 0x0008c80001687983 */ /* 0x000f220000300a00 */
[----:B------:R-:W-:-:S04]  /*43800*/  IMAD.WIDE R130, R251, 0x4, R128 ;  /* 0x00000004fb827825 */ /* 0x000fc800078e0280 */
[C---:B---3--:R-:W-:Y:S02]  /*43810*/  IMAD.WIDE R128, R251.reuse, 0x4, R8 ;  /* 0x00000004fb807825 */ /* 0x048fe400078e0208 */
[----:B------:R-:W3:Y:S02]  /*43820*/  LDL.LU.64 R8, [R1+0x8d0] ;  /* 0x0008d00001087983 */ /* 0x000ee40000300a00 */
[C---:B------:R-:W-:Y:S02]  /*43830*/  IMAD.WIDE R126, R251.reuse, 0x4, R6 ;  /* 0x00000004fb7e7825 */ /* 0x040fe400078e0206 */
[----:B------:R-:W3:Y:S04]  /*43840*/  LDL.LU.64 R6, [R1+0x8d8] ;  /* 0x0008d80001067983 */ /* 0x000ee80000300a00 */
[----:B------:R-:W3:Y:S01]  /*43850*/  LDL.LU.64 R86, [R1+0x8e0] ;  /* 0x0008e00001567983 */ /* 0x000ee20000300a00 */
[----:B------:R-:W-:-:S03]  /*43860*/  IMAD.WIDE R118, R251, 0x4, R244 ;  /* 0x00000004fb767825 */ /* 0x000fc600078e02f4 */
[----:B------:R-:W3:Y:S01]  /*43870*/  LDL.LU.64 R244, [R1+0x8e8] ;  /* 0x0008e80001f47983 */ /* 0x000ee20000300a00 */
[----:B------:R-:W-:-:S03]  /*43880*/  IMAD.WIDE R116, R251, 0x4, R246 ;  /* 0x00000004fb747825 */ /* 0x000fc600078e02f6 */
[----:B------:R-:W3:Y:S04]  /*43890*/  LDL.LU.64 R246, [R1+0x8f0] ;  /* 0x0008f00001f67983 */ /* 0x000ee80000300a00 */
[----:B------:R-:W3:Y:S04]  /*438a0*/  LDL.LU.64 R92, [R1+0x8f8] ;  /* 0x0008f800015c7983 */ /* 0x000ee80000300a00 */
[----:B------:R-:W3:Y:S04]  /*438b0*/  LDL.LU.64 R90, [R1+0x900] ;  /* 0x00090000015a7983 */ /* 0x000ee80000300a00 */
[----:B------:R-:W3:Y:S01]  /*438c0*/  LDL.LU.64 R88, [R1+0x908] ;  /* 0x0009080001587983 */ /* 0x000ee20000300a00 */
[----:B--2---:R-:W-:-:S03]  /*438d0*/  IMAD.WIDE R112, R251, 0x4, R12 ;  /* 0x00000004fb707825 */ /* 0x004fc600078e020c */
[----:B------:R-:W2:Y:S01]  /*438e0*/  LDL.LU.64 R12, [R1+0x910] ;  /* 0x00091000010c7983 */ /* 0x000ea20000300a00 */
[----:B----4-:R-:W-:-:S03]  /*438f0*/  IMAD.WIDE R110, R251, 0x4, R10 ;  /* 0x00000004fb6e7825 */ /* 0x010fc600078e020a */
[----:B------:R-:W4:Y:S01]  /*43900*/  LDL.LU.64 R10, [R1+0x918] ;  /* 0x00091800010a7983 */ /* 0x000f220000300a00 */
[----:B---3--:R-:W-:-:S03]  /*43910*/  IMAD.WIDE R102, R251, 0x4, R8 ;  /* 0x00000004fb667825 */ /* 0x008fc600078e0208 */
[----:B------:R-:W3:Y:S01]  /*43920*/  LDL.LU.64 R8, [R1+0x920] ;  /* 0x0009200001087983 */ /* 0x000ee20000300a00 */
[----:B------:R-:W-:-:S03]  /*43930*/  IMAD.WIDE R100, R251, 0x4, R6 ;  /* 0x00000004fb647825 */ /* 0x000fc600078e0206 */
[----:B------:R-:W3:Y:S04]  /*43940*/  LDL.LU.64 R6, [R1+0x928] ;  /* 0x0009280001067983 */ /* 0x000ee80000300a00 */
[----:B------:R-:W3:Y:S04]  /*43950*/  LDL.LU.64 R70, [R1+0x930] ;  /* 0x0009300001467983 */ /* 0x000ee80000300a00 */
[----:B------:R-:W3:Y:S04]  /*43960*/  LDL.LU.64 R76, [R1+0x938] ;  /* 0x00093800014c7983 */ /* 0x000ee80000300a00 */
[----:B------:R-:W3:Y:S01]  /*43970*/  LDL.LU.64 R74, [R1+0x940] ;  /* 0x00094000014a7983 */ /* 0x000ee20000300a00 */
[----:B------:R-:W-:-:S03]  /*43980*/  IMAD.WIDE R96, R251, 0x4, R244 ;  /* 0x00000004fb607825 */ /* 0x000fc600078e02f4 */
[----:B------:R-:W3:Y:S01]  /*43990*/  LDL.LU.64 R72, [R1+0x948] ;  /* 0x0009480001487983 */ /* 0x000ee20000300a00 */
[----:B------:R-:W-:-:S03]  /*439a0*/  IMAD.WIDE R94, R251, 0x4, R246 ;  /* 0x00000004fb5e7825 */ /* 0x000fc600078e02f6 */
[----:B------:R-:W3:Y:S04]  /*439b0*/  LDL.LU.64 R244, [R1+0x950] ;  /* 0x0009500001f47983 */ /* 0x000ee80000300a00 */
[----:B------:R-:W3:Y:S01]  /*439c0*/  LDL.LU.64 R246, [R1+0x958] ;  /* 0x0009580001f67983 */ /* 0x000ee20000300a00 */
[----:B------:R-:W-:-:S04]  /*439d0*/  IMAD.WIDE R98, R251, 0x4, R86 ;  /* 0x00000004fb627825 */ /* 0x000fc800078e0256 */
[C---:B--2---:R-:W-:Y:S02]  /*439e0*/  IMAD.WIDE R86, R251.reuse, 0x4, R12 ;  /* 0x00000004fb567825 */ /* 0x044fe400078e020c */
[----:B------:R-:W2:Y:S04]  /*439f0*/  LDL.LU.64 R12, [R1+0x960] ;  /* 0x00096000010c7983 */ /* 0x000ea80000300a00 */
[----:B------:R-:W2:Y:S01]  /*43a00*/  LDL.LU.64 R58, [R1+0x968] ;  /* 0x00096800013a7983 */ /* 0x000ea20000300a00 */
[----:B----4-:R-:W-:-:S03]  /*43a10*/  IMAD.WIDE R84, R251, 0x4, R10 ;  /* 0x00000004fb547825 */ /* 0x010fc600078e020a */
[----:B------:R-:W4:Y:S04]  /*43a20*/  LDL.LU.64 R10, [R1+0x970] ;  /* 0x00097000010a7983 */ /* 0x000f280000300a00 */
[----:B------:R-:W4:Y:S01]  /*43a30*/  LDL.LU.64 R60, [R1+0x978] ;  /* 0x00097800013c7983 */ /* 0x000f220000300a00 */
[----:B---3--:R-:W-:-:S03]  /*43a40*/  IMAD.WIDE R82, R251, 0x4, R8 ;  /* 0x00000004fb527825 */ /* 0x008fc600078e0208 */
[----:B------:R-:W3:Y:S01]  /*43a50*/  LDL.LU.64 R8, [R1+0x980] ;  /* 0x0009800001087983 */ /* 0x000ee20000300a00 */
[----:B------:R-:W-:-:S03]  /*43a60*/  IMAD.WIDE R80, R251, 0x4, R6 ;  /* 0x00000004fb507825 */ /* 0x000fc600078e0206 */
[----:B------:R-:W3:Y:S04]  /*43a70*/  LDL.LU.64 R56, [R1+0x988] ;  /* 0x0009880001387983 */ /* 0x000ee80000300a00 */
[----:B------:R-:W3:Y:S01]  /*43a80*/  LDL.LU.64 R6, [R1+0x990] ;  /* 0x0009900001067983 */ /* 0x000ee20000300a00 */
[----:B------:R-:W-:-:S03]  /*43a90*/  IMAD.WIDE R78, R251, 0x4, R70 ;  /* 0x00000004fb4e7825 */ /* 0x000fc600078e0246 */
[----:B------:R-:W3:Y:S01]  /*43aa0*/  LDL.LU.64 R52, [R1+0x998] ;  /* 0x0009980001347983 */ /* 0x000ee20000300a00 */
[----:B------:R-:W-:-:S03]  /*43ab0*/  IMAD.WIDE R70, R251, 0x4, R244 ;  /* 0x00000004fb467825 */ /* 0x000fc600078e02f4 */
[----:B------:R-:W3:Y:S01]  /*43ac0*/  LDL.LU.64 R244, [R1+0x9a0] ;  /* 0x0009a00001f47983 */ /* 0x000ee20000300a00 */
[----:B------:R-:W-:-:S03]  /*43ad0*/  IMAD.WIDE R68, R251, 0x4, R246 ;  /* 0x00000004fb447825 */ /* 0x000fc600078e02f6 */
[----:B------:R-:W3:Y:S04]  /*43ae0*/  LDL.LU.64 R246, [R1+0x9a8] ;  /* 0x0009a80001f67983 */ /* 0x000ee80000300a00 */
[----:B------:R-:W3:Y:S04]  /*43af0*/  LDL.LU.64 R40, [R1+0x9b0] ;  /* 0x0009b00001287983 */ /* 0x000ee80000300a00 */
[----:B------:R-:W3:Y:S01]  /*43b00*/  LDL.LU.64 R42, [R1+0x9b8] ;  /* 0x0009b800012a7983 */ /* 0x000ee20000300a00 */
[----:B--2---:R-:W-:-:S03]  /*43b10*/  IMAD.WIDE R66, R251, 0x4, R12 ;  /* 0x00000004fb427825 */ /* 0x004fc600078e020c */
[----:B------:R-:W2:Y:S01]  /*43b20*/  LDL.LU.64 R12, [R1+0x9c0] ;  /* 0x0009c000010c7983 */ /* 0x000ea20000300a00 */
[----:B------:R-:W-:-:S04]  /*43b30*/  IMAD.WIDE R64, R251, 0x4, R58 ;  /* 0x00000004fb407825 */ /* 0x000fc800078e023a */
[C---:B----4-:R-:W-:Y:S02]  /*43b40*/  IMAD.WIDE R62, R251.reuse, 0x4, R10 ;  /* 0x00000004fb3e7825 */ /* 0x050fe400078e020a */
[----:B------:R-:W4:Y:S02]  /*43b50*/  LDL.LU.64 R10, [R1+0x9c8] ;  /* 0x0009c800010a7983 */ /* 0x000f240000300a00 */
[C---:B---3--:R-:W-:Y:S02]  /*43b60*/  IMAD.WIDE R58, R251.reuse, 0x4, R8 ;  /* 0x00000004fb3a7825 */ /* 0x048fe400078e0208 */
[----:B------:R-:W4:Y:S02]  /*43b70*/  LDL.LU.64 R8, [R1+0x9d0] ;  /* 0x0009d00001087983 */ /* 0x000f240000300a00 */
[----:B------:R-:W-:Y:S02]  /*43b80*/  IMAD.WIDE R54, R251, 0x4, R6 ;  /* 0x00000004fb367825 */ /* 0x000fe400078e0206 */
[----:B------:R-:W4:Y:S01]  /*43b90*/  LDL.LU.64 R6, [R1+0x9d8] ;  /* 0x0009d80001067983 */ /* 0x000f220000300a00 */
[----:B------:R-:W-:Y:S01]  /*43ba0*/  IADD3 R0, R5, -0x44, RZ ;  /* 0xffffffbc05007810 */ /* 0x000fe20007ffe0ff */
[----:B------:R-:W-:Y:S01]  /*43bb0*/  IMAD.WIDE R146, R251, 0x4, R146 ;  /* 0x00000004fb927825 */ /* 0x000fe200078e0292 */
[----:B------:R-:W-:Y:S01]  /*43bc0*/  IADD3 R3, R5, -0x54, RZ ;  /* 0xffffffac05037810 */ /* 0x000fe20007ffe0ff */
[----:B------:R-:W4:Y:S01]  /*43bd0*/  LDL.LU.64 R28, [R1+0x9e0] ;  /* 0x0009e000011c7983 */ /* 0x000f220000300a00 */
[----:B------:R-:W-:-:S02]  /*43be0*/  ISETP.GE.U32.AND P5, PT, R0, 0x7fffff7d, PT ;  /* 0x7fffff7d0000780c */ /* 0x000fc40003fa6070 */
[----:B------:R-:W-:Y:S01]  /*43bf0*/  IADD3 R0, R5, -0x48, RZ ;  /* 0xffffffb805007810 */ /* 0x000fe20007ffe0ff */
[----:B------:R-:W-:-:S04]  /*43c00*/  IMAD.WIDE R144, R251, 0x4, R144 ;  /* 0x00000004fb907825 */ /* 0x000fc800078e0290 */
[----:B------:R-:W-:Y:S01]  /*43c10*/  IMAD.WIDE R138, R251, 0x4, R138 ;  /* 0x00000004fb8a7825 */ /* 0x000fe200078e028a */
[----:B------:R-:W-:Y:S01]  /*43c20*/  ISETP.GE.U32.AND P3, PT, R0, 0x7fffff79, PT ;  /* 0x7fffff790000780c */ /* 0x000fe20003f66070 */
[----:B------:R-:W4:Y:S01]  /*43c30*/  LDL.LU.64 R26, [R1+0x9e8] ;  /* 0x0009e800011a7983 */ /* 0x000f220000300a00 */
[----:B------:R-:W-:Y:S01]  /*43c40*/  IADD3 R0, R5, -0x4c, RZ ;  /* 0xffffffb405007810 */ /* 0x000fe20007ffe0ff */
[----:B------:R-:W-:Y:S02]  /*43c50*/  IMAD.WIDE R136, R251, 0x4, R136 ;  /* 0x00000004fb887825 */ /* 0x000fe400078e0288 */
        /* <DEDUP_REMOVED lines=15> */
[----:B------:R-:W-:-:S03]  /*43d50*/  IMAD.WIDE R114, R251, 0x4, R114 ;  /* 0x00000004fb727825 */ /* 0x000fc600078e0272 */
[----:B------:R1:W-:Y:S01]  /*43d60*/  LDGSTS.E [R44+0x23900], [R128.64], !P3 ;  /* 0x23900000802c7fae */ /* 0x0003e2000d921844 */
[----:B------:R-:W-:-:S03]  /*43d70*/  IMAD.MOV.U32 R4, RZ, RZ, c[0x0][0x180] ;  /* 0x00006000ff047624 */ /* 0x000fc600078e00ff */
[----:B------:R1:W-:Y:S01]  /*43d80*/  LDGSTS.E [R44+0x23a00], [R126.64], !P3 ;  /* 0x23a000007e2c7fae */ /* 0x0003e2000d921844 */
[----:B------:R-:W-:-:S03]  /*43d90*/  IMAD.WIDE R108, R251, 0x4, R108 ;  /* 0x00000004fb6c7825 */ /* 0x000fc600078e026c */
[----:B------:R1:W-:Y:S01]  /*43da0*/  LDGSTS.E [R44+0x23b00], [R124.64], !P3 ;  /* 0x23b000007c2c7fae */ /* 0x0003e2000d921844 */
[----:B------:R-:W-:-:S03]  /*43db0*/  IMAD.WIDE R106, R251, 0x4, R106 ;  /* 0x00000004fb6a7825 */ /* 0x000fc600078e026a */
[----:B------:R1:W-:Y:S01]  /*43dc0*/  LDGSTS.E [R44+0x23c00], [R122.64], !P3 ;  /* 0x23c000007a2c7fae */ /* 0x0003e2000d921844 */
[----:B------:R-:W-:-:S03]  /*43dd0*/  IMAD.WIDE R104, R251, 0x4, R104 ;  /* 0x00000004fb687825 */ /* 0x000fc600078e0268 */
[----:B------:R1:W-:Y:S04]  /*43de0*/  LDGSTS.E [R44+0x23d00], [R120.64], !P3 ;  /* 0x23d00000782c7fae */ /* 0x0003e8000d921844 */
[----:B------:R1:W-:Y:S01]  /*43df0*/  LDGSTS.E [R44+0x23e00], [R118.64], !P3 ;  /* 0x23e00000762c7fae */ /* 0x0003e2000d921844 */
[----:B------:R-:W-:-:S03]  /*43e00*/  IADD3 R4, R4, -0x40, RZ ;  /* 0xffffffc004047810 */ /* 0x000fc60007ffe0ff */
[----:B------:R1:W-:Y:S01]  /*43e10*/  LDGSTS.E [R44+0x23f00], [R116.64], !P3 ;  /* 0x23f00000742c7fae */ /* 0x0003e2000d921844 */
[----:B------:R-:W-:-:S03]  /*43e20*/  ISETP.GE.U32.AND P2, PT, R3, 0x7fffff6d, PT ;  /* 0x7fffff6d0300780c */ /* 0x000fc60003f46070 */
[----:B------:R1:W-:Y:S04]  /*43e30*/  LDGSTS.E [R44+0x25800], [R114.64], !P1 ;  /* 0x25800000722c7fae */ /* 0x0003e8000c921844 */
[----:B------:R1:W-:Y:S04]  /*43e40*/  LDGSTS.E [R44+0x25900], [R112.64], !P1 ;  /* 0x25900000702c7fae */ /* 0x0003e8000c921844 */
[----:B------:R1:W-:Y:S01]  /*43e50*/  LDGSTS.E [R44+0x25a00], [R110.64], !P1 ;  /* 0x25a000006e2c7fae */ /* 0x0003e2000c921844 */
[----:B------:R-:W-:-:S03]  /*43e60*/  ISETP.GE.AND P0, PT, R252, R4, PT ;  /* 0x00000004fc00720c */ /* 0x000fc60003f06270 */
[----:B------:R1:W-:Y:S01]  /*43e70*/  LDGSTS.E [R44+0x25b00], [R108.64], !P1 ;  /* 0x25b000006c2c7fae */ /* 0x0003e2000c921844 */
[----:B------:R-:W-:-:S03]  /*43e80*/  IMAD.WIDE R92, R251, 0x4, R92 ;  /* 0x00000004fb5c7825 */ /* 0x000fc600078e025c */
[----:B------:R1:W-:Y:S01]  /*43e90*/  LDGSTS.E [R44+0x25c00], [R106.64], !P1 ;  /* 0x25c000006a2c7fae */ /* 0x0003e2000c921844 */
[----:B------:R-:W-:Y:S01]  /*43ea0*/  IADD3 R2, R5, -0x58, RZ ;  /* 0xffffffa805027810 */ /* 0x000fe20007ffe0ff */
[C---:B------:R-:W-:Y:S02]  /*43eb0*/  IMAD.WIDE R90, R251.reuse, 0x4, R90 ;  /* 0x00000004fb5a7825 */ /* 0x040fe400078e025a */
[----:B------:R1:W-:Y:S02]  /*43ec0*/  LDGSTS.E [R44+0x25d00], [R104.64], !P1 ;  /* 0x25d00000682c7fae */ /* 0x0003e4000c921844 */
[----:B------:R-:W-:Y:S02]  /*43ed0*/  IMAD.WIDE R88, R251, 0x4, R88 ;  /* 0x00000004fb587825 */ /* 0x000fe400078e0258 */
[----:B------:R1:W-:Y:S01]  /*43ee0*/  LDGSTS.E [R44+0x25e00], [R102.64], !P1 ;  /* 0x25e00000662c7fae */ /* 0x0003e2000c921844 */
[----:B------:R-:W-:-:S03]  /*43ef0*/  IADD3 R252, R5, 0x3f, RZ ;  /* 0x0000003f05fc7810 */ /* 0x000fc60007ffe0ff */
[----:B------:R1:W-:Y:S01]  /*43f00*/  LDGSTS.E [R44+0x25f00], [R100.64], !P1 ;  /* 0x25f00000642c7fae */ /* 0x0003e2000c921844 */
[----:B------:R-:W-:-:S03]  /*43f10*/  SEL R0, RZ, 0x4, P0 ;  /* 0x00000004ff007807 */ /* 0x000fc60000000000 */
[----:B------:R1:W-:Y:S01]  /*43f20*/  LDGSTS.E [R44+0x27800], [R98.64], !P4 ;  /* 0x27800000622c7fae */ /* 0x0003e2000e121844 */
[----:B------:R-:W-:-:S03]  /*43f30*/  ISETP.GE.U32.AND P0, PT, R2, 0x7fffff69, PT ;  /* 0x7fffff690200780c */ /* 0x000fc60003f06070 */
[----:B------:R1:W-:Y:S04]  /*43f40*/  LDGSTS.E [R44+0x27900], [R96.64], !P4 ;  /* 0x27900000602c7fae */ /* 0x0003e8000e121844 */
[----:B------:R1:W-:Y:S01]  /*43f50*/  LDGSTS.E [R44+0x27a00], [R94.64], !P4 ;  /* 0x27a000005e2c7fae */ /* 0x0003e2000e121844 */
[----:B------:R-:W-:-:S03]  /*43f60*/  ISETP.GT.AND P6, PT, R252, 0x7f, PT ;  /* 0x0000007ffc00780c */ /* 0x000fc60003fc4270 */
[----:B------:R1:W-:Y:S01]  /*43f70*/  LDGSTS.E [R44+0x27b00], [R92.64], !P4 ;  /* 0x27b000005c2c7fae */ /* 0x0003e2000e121844 */
[----:B------:R-:W-:-:S03]  /*43f80*/  IMAD.WIDE R76, R251, 0x4, R76 ;  /* 0x00000004fb4c7825 */ /* 0x000fc600078e024c */
[----:B------:R1:W-:Y:S01]  /*43f90*/  LDGSTS.E [R44+0x27c00], [R90.64], !P4 ;  /* 0x27c000005a2c7fae */ /* 0x0003e2000e121844 */
[----:B------:R-:W-:Y:S01]  /*43fa0*/  IADD3 R4, R5, -0x5c, RZ ;  /* 0xffffffa405047810 */ /* 0x000fe20007ffe0ff */
[C---:B------:R-:W-:Y:S02]  /*43fb0*/  IMAD.WIDE R74, R251.reuse, 0x4, R74 ;  /* 0x00000004fb4a7825 */ /* 0x040fe400078e024a */
[----:B------:R1:W-:Y:S02]  /*43fc0*/  LDGSTS.E [R44+0x27d00], [R88.64], !P4 ;  /* 0x27d00000582c7fae */ /* 0x0003e4000e121844 */
[C---:B------:R-:W-:Y:S02]  /*43fd0*/  IMAD.WIDE R72, R251.reuse, 0x4, R72 ;  /* 0x00000004fb487825 */ /* 0x040fe400078e0248 */
[----:B------:R1:W-:Y:S01]  /*43fe0*/  LDGSTS.E [R44+0x27e00], [R86.64], !P4 ;  /* 0x27e00000562c7fae */ /* 0x0003e2000e121844 */
[----:B------:R-:W-:Y:S01]  /*43ff0*/  SEL R0, R0, RZ, P6 ;  /* 0x000000ff00007207 */ /* 0x000fe20003000000 */
[----:B------:R-:W-:-:S02]  /*44000*/  IMAD.WIDE R16, R251, 0x4, R40 ;  /* 0x00000004fb107825 */ /* 0x000fc400078e0228 */
[----:B------:R1:W-:Y:S01]  /*44010*/  LDGSTS.E [R44+0x27f00], [R84.64], !P4 ;  /* 0x27f00000542c7fae */ /* 0x0003e2000e121844 */
[----:B------:R-:W-:-:S03]  /*44020*/  ISETP.GE.U32.AND P6, PT, R4, 0x7fffff65, PT ;  /* 0x7fffff650400780c */ /* 0x000fc60003fc6070 */
        /* <DEDUP_REMOVED lines=8> */
[----:B------:R1:W-:Y:S04]  /*440b0*/  LDGSTS.E [R44+0x29d00], [R72.64], !P2 ;  /* 0x29d00000482c7fae */ /* 0x0003e8000d121844 */
[----:B------:R-:W3:Y:S04]  /*440c0*/  LDL.LU.64 R24, [R1+0x9f0] ;  /* 0x0009f00001187983 */ /* 0x000ee80000300a00 */
[----:B------:R1:W-:Y:S04]  /*440d0*/  LDGSTS.E [R44+0x29e00], [R70.64], !P2 ;  /* 0x29e00000462c7fae */ /* 0x0003e8000d121844 */
[----:B------:R-:W-:Y:S01]  /*440e0*/  STL.64 [R1+0x8], R16 ;  /* 0x0000081001007387 */ /* 0x000fe20000100a00 */
[----:B------:R-:W-:-:S03]  /*440f0*/  IMAD.WIDE R52, R251, 0x4, R52 ;  /* 0x00000004fb347825 */ /* 0x000fc600078e0234 */
[----:B------:R1:W-:Y:S04]  /*44100*/  LDGSTS.E [R44+0x29f00], [R68.64], !P2 ;  /* 0x29f00000442c7fae */ /* 0x0003e8000d121844 */
[----:B------:R-:W3:Y:S01]  /*44110*/  LDL.LU.64 R22, [R1+0x9f8] ;  /* 0x0009f80001167983 */ /* 0x000ee20000300a00 */
[----:B------:R-:W-:-:S03]  /*44120*/  IMAD.WIDE R244, R251, 0x4, R244 ;  /* 0x00000004fbf47825 */ /* 0x000fc600078e02f4 */
[----:B------:R1:W-:Y:S04]  /*44130*/  LDGSTS.E [R44+0x2b800], [R66.64], !P0 ;  /* 0x2b800000422c7fae */ /* 0x0003e8000c121844 */
[----:B------:R-:W3:Y:S01]  /*44140*/  LDL.LU.64 R30, [R1+0xa00] ;  /* 0x000a0000011e7983 */ /* 0x000ee20000300a00 */
[----:B------:R-:W-:-:S03]  /*44150*/  IMAD.WIDE R246, R251, 0x4, R246 ;  /* 0x00000004fbf67825 */ /* 0x000fc600078e02f6 */
[----:B------:R1:W-:Y:S04]  /*44160*/  LDGSTS.E [R44+0x2b900], [R64.64], !P0 ;  /* 0x2b900000402c7fae */ /* 0x0003e8000c121844 */
[----:B------:R-:W3:Y:S04]  /*44170*/  LDL.LU.64 R36, [R1+0xa08] ;  /* 0x000a080001247983 */ /* 0x000ee80000300a00 */
[----:B------:R1:W-:Y:S04]  /*44180*/  LDGSTS.E [R44+0x2ba00], [R62.64], !P0 ;  /* 0x2ba000003e2c7fae */ /* 0x0003e8000c121844 */
[----:B------:R-:W-:Y:S04]  /*44190*/  STL.64 [R1+0x20], R14 ;  /* 0x0000200e01007387 */ /* 0x000fe80000100a00 */
[----:B------:R1:W-:Y:S01]  /*441a0*/  LDGSTS.E [R44+0x2bb00], [R60.64], !P0 ;  /* 0x2bb000003c2c7fae */ /* 0x0003e2000c121844 */
[----:B--2---:R-:W-:-:S03]  /*441b0*/  IMAD.WIDE R12, R251, 0x4, R12 ;  /* 0x00000004fb0c7825 */ /* 0x004fc600078e020c */
[----:B------:R-:W2:Y:S04]  /*441c0*/  LDL.LU.64 R50, [R1+0xa10] ;  /* 0x000a100001327983 */ /* 0x000ea80000300a00 */
[----:B------:R1:W-:Y:S04]  /*441d0*/  LDGSTS.E [R44+0x2bc00], [R58.64], !P0 ;  /* 0x2bc000003a2c7fae */ /* 0x0003e8000c121844 */
[----:B------:R1:W-:Y:S04]  /*441e0*/  STL.64 [R1+0x38], R12 ;  /* 0x0000380c01007387 */ /* 0x0003e80000100a00 */
[----:B------:R1:W-:Y:S04]  /*441f0*/  LDGSTS.E [R44+0x2bd00], [R56.64], !P0 ;  /* 0x2bd00000382c7fae */ /* 0x0003e8000c121844 */
[----:B------:R-:W2:Y:S04]  /*44200*/  LDL.LU.64 R48, [R1+0xa18] ;  /* 0x000a180001307983 */ /* 0x000ea80000300a00 */
[----:B------:R1:W-:Y:S04]  /*44210*/  LDGSTS.E [R44+0x2be00], [R54.64], !P0 ;  /* 0x2be00000362c7fae */ /* 0x0003e8000c121844 */
[----:B------:R1:W-:Y:S01]  /*44220*/  LDGSTS.E [R44+0x2bf00], [R52.64], !P0 ;  /* 0x2bf00000342c7fae */ /* 0x0003e2000c121844 */
[----:B----4-:R-:W-:-:S03]  /*44230*/  IMAD.WIDE R10, R251, 0x4, R10 ;  /* 0x00000004fb0a7825 */ /* 0x010fc600078e020a */
[----:B------:R4:W-:Y:S04]  /*44240*/  LDGSTS.E [R44+0x2d800], [R244.64], !P6 ;  /* 0x2d800000f42c7fae */ /* 0x0009e8000f121844 */
[----:B------:R1:W-:Y:S04]  /*44250*/  STL.64 [R1+0x50], R10 ;  /* 0x0000500a01007387 */ /* 0x0003e80000100a00 */
[----:B------:R4:W-:Y:S04]  /*44260*/  LDGSTS.E [R44+0x2d900], [R246.64], !P6 ;  /* 0x2d900000f62c7fae */ /* 0x0009e8000f121844 */
[----:B------:R2:W-:Y:S04]  /*44270*/  LDGSTS.E [R44+0x2da00], [R16.64], !P6 ;  /* 0x2da00000102c7fae */ /* 0x0005e8000f121844 */
[----:B------:R1:W-:Y:S04]  /*44280*/  LDGSTS.E [R44+0x2db00], [R14.64], !P6 ;  /* 0x2db000000e2c7fae */ /* 0x0003e8000f121844 */
[----:B------:R1:W-:Y:S04]  /*44290*/  LDGSTS.E [R44+0x2dc00], [R12.64], !P6 ;  /* 0x2dc000000c2c7fae */ /* 0x0003e8000f121844 */
[----:B------:R1:W-:Y:S01]  /*442a0*/  LDGSTS.E [R44+0x2dd00], [R10.64], !P6 ;  /* 0x2dd000000a2c7fae */ /* 0x0003e2000f121844 */
[----:B------:R-:W-:-:S04]  /*442b0*/  IMAD.WIDE R8, R251, 0x4, R8 ;  /* 0x00000004fb087825 */ /* 0x000fc800078e0208 */
[----:B------:R-:W-:Y:S01]  /*442c0*/  IMAD.WIDE R6, R251, 0x4, R6 ;  /* 0x00000004fb067825 */ /* 0x000fe200078e0206 */
[----:B------:R1:W-:Y:S04]  /*442d0*/  STL.64 [R1+0x68], R8 ;  /* 0x0000680801007387 */ /* 0x0003e80000100a00 */
[----:B------:R1:W-:Y:S04]  /*442e0*/  STL.64 [R1+0x80], R6 ;  /* 0x0000800601007387 */ /* 0x0003e80000100a00 */
[----:B------:R-:W4:Y:S04]  /*442f0*/  LDL.LU.64 R46, [R1+0xa20] ;  /* 0x000a2000012e7983 */ /* 0x000f280000300a00 */
[----:B------:R-:W4:Y:S04]  /*44300*/  LDL.LU.64 R38, [R1+0xa28] ;  /* 0x000a280001267983 */ /* 0x000f280000300a00 */
[----:B------:R-:W4:Y:S04]  /*44310*/  LDL.LU.64 R40, [R1+0xa30] ;  /* 0x000a300001287983 */ /* 0x000f280000300a00 */
[----:B------:R-:W4:Y:S04]  /*44320*/  LDL.LU.64 R42, [R1+0xa38] ;  /* 0x000a3800012a7983 */ /* 0x000f280000300a00 */
[----:B-1----:R-:W4:Y:S04]  /*44330*/  LDL.LU.64 R12, [R1+0xa40] ;  /* 0x000a4000010c7983 */ /* 0x002f280000300a00 */
[----:B------:R1:W-:Y:S04]  /*44340*/  LDGSTS.E [R44+0x2de00], [R8.64], !P6 ;  /* 0x2de00000082c7fae */ /* 0x0003e8000f121844 */
[----:B------:R-:W4:Y:S04]  /*44350*/  LDL.LU.64 R10, [R1+0xa48] ;  /* 0x000a4800010a7983 */ /* 0x000f280000300a00 */
[----:B------:R1:W-:Y:S04]  /*44360*/  LDGSTS.E [R44+0x2df00], [R6.64], !P6 ;  /* 0x2df00000062c7fae */ /* 0x0003e8000f121844 */
[----:B-1----:R-:W4:Y:S04]  /*44370*/  LDL.LU.64 R8, [R1+0xa50] ;  /* 0x000a500001087983 */ /* 0x002f280000300a00 */
[----:B------:R-:W4:Y:S01]  /*44380*/  LDL.LU.64 R6, [R1+0xa58] ;  /* 0x000a580001067983 */ /* 0x000f220000300a00 */
[----:B------:R-:W-:-:S04]  /*44390*/  IADD3 R2, R5, -0x60, RZ ;  /* 0xffffffa005027810 */ /* 0x000fc80007ffe0ff */
[----:B------:R-:W-:Y:S01]  /*443a0*/  ISETP.GE.U32.AND P5, PT, R2, 0x7fffff61, PT ;  /* 0x7fffff610200780c */ /* 0x000fe20003fa6070 */
[----:B------:R-:W-:-:S04]  /*443b0*/  IMAD.WIDE R28, R251, 0x4, R28 ;  /* 0x00000004fb1c7825 */ /* 0x000fc800078e021c */
[C---:B------:R-:W-:Y:S01]  /*443c0*/  IMAD.WIDE R26, R251.reuse, 0x4, R26 ;  /* 0x00000004fb1a7825 */ /* 0x040fe200078e021a */
[----:B------:R-:W-:Y:S04]  /*443d0*/  STL.64 [R1+0xe8], R28 ;  /* 0x0000e81c01007387 */ /* 0x000fe80000100a00 */
[----:B------:R-:W-:Y:S04]  /*443e0*/  STL.64 [R1+0xf0], R26 ;  /* 0x0000f01a01007387 */ /* 0x000fe80000100a00 */
[----:B------:R1:W-:Y:S04]  /*443f0*/  LDGSTS.E [R44+0x2f800], [R28.64], !P5 ;  /* 0x2f8000001c2c7fae */ /* 0x0003e8000e921844 */
[----:B------:R1:W-:Y:S01]  /*44400*/  LDGSTS.E [R44+0x2f900], [R26.64], !P5 ;  /* 0x2f9000001a2c7fae */ /* 0x0003e2000e921844 */
[----:B---3--:R-:W-:-:S05]  /*44410*/  IMAD.WIDE R24, R251, 0x4, R24 ;  /* 0x00000004fb187825 */ /* 0x008fca00078e0218 */
[----:B------:R-:W-:Y:S04]  /*44420*/  STL.64 [R1+0x100], R24 ;  /* 0x0001001801007387 */ /* 0x000fe80000100a00 */
[----:B------:R3:W-:Y:S01]  /*44430*/  LDGSTS.E [R44+0x2fa00], [R24.64], !P5 ;  /* 0x2fa00000182c7fae */ /* 0x0007e2000e921844 */
[----:B------:R-:W-:-:S04]  /*44440*/  IMAD.WIDE R22, R251, 0x4, R22 ;  /* 0x00000004fb167825 */ /* 0x000fc800078e0216 */
[C---:B------:R-:W-:Y:S01]  /*44450*/  IMAD.WIDE R20, R251.reuse, 0x4, R30 ;  /* 0x00000004fb147825 */ /* 0x040fe200078e021e */
[----:B------:R-:W-:Y:S04]  /*44460*/  STL.64 [R1+0x110], R22 ;  /* 0x0001101601007387 */ /* 0x000fe80000100a00 */
[----:B------:R1:W-:Y:S01]  /*44470*/  LDGSTS.E [R44+0x2fb00], [R22.64], !P5 ;  /* 0x2fb00000162c7fae */ /* 0x0003e2000e921844 */
[----:B------:R-:W-:-:S03]  /*44480*/  IMAD.WIDE R18, R251, 0x4, R36 ;  /* 0x00000004fb127825 */ /* 0x000fc600078e0224 */
[----:B------:R4:W-:Y:S04]  /*44490*/  STL.64 [R1+0x120], R20 ;  /* 0x0001201401007387 */ /* 0x0009e80000100a00 */
[----:B------:R4:W-:Y:S04]  /*444a0*/  LDGSTS.E [R44+0x2fc00], [R20.64], !P5 ;  /* 0x2fc00000142c7fae */ /* 0x0009e8000e921844 */
[----:B------:R1:W-:Y:S04]  /*444b0*/  STL.64 [R1+0x130], R18 ;  /* 0x0001301201007387 */ /* 0x0003e80000100a00 */
[----:B------:R1:W-:Y:S01]  /*444c0*/  LDGSTS.E [R44+0x2fd00], [R18.64], !P5 ;  /* 0x2fd00000122c7fae */ /* 0x0003e2000e921844 */
[----:B--2---:R-:W-:-:S05]  /*444d0*/  IMAD.WIDE R16, R251, 0x4, R50 ;  /* 0x00000004fb107825 */ /* 0x004fca00078e0232 */
[----:B------:R2:W-:Y:S04]  /*444e0*/  STL.64 [R1+0x140], R16 ;  /* 0x0001401001007387 */ /* 0x0005e80000100a00 */
[----:B------:R2:W-:Y:S01]  /*444f0*/  LDGSTS.E [R44+0x2fe00], [R16.64], !P5 ;  /* 0x2fe00000102c7fae */ /* 0x0005e2000e921844 */
[----:B------:R-:W-:-:S05]  /*44500*/  IMAD.WIDE R14, R251, 0x4, R48 ;  /* 0x00000004fb0e7825 */ /* 0x000fca00078e0230 */
[----:B------:R1:W-:Y:S04]  /*44510*/  STL.64 [R1+0x150], R14 ;  /* 0x0001500e01007387 */ /* 0x0003e80000100a00 */
[----:B------:R1:W-:Y:S01]  /*44520*/  LDGSTS.E [R44+0x2ff00], [R14.64], !P5 ;  /* 0x2ff000000e2c7fae */ /* 0x0003e2000e921844 */
[----:B----4-:R-:W-:-:S04]  /*44530*/  IMAD.WIDE R20, R251, 0x4, R46 ;  /* 0x00000004fb147825 */ /* 0x010fc800078e022e */
[C---:B-1----:R-:W-:Y:S01]  /*44540*/  IMAD.WIDE R18, R251.reuse, 0x4, R38 ;  /* 0x00000004fb127825 */ /* 0x042fe200078e0226 */
[----:B------:R-:W-:Y:S03]  /*44550*/  STL.64 [R1+0x1a8], R20 ;  /* 0x0001a81401007387 */ /* 0x000fe60000100a00 */
[C---:B--2---:R-:W-:Y:S01]  /*44560*/  IMAD.WIDE R16, R251.reuse, 0x4, R40 ;  /* 0x00000004fb107825 */ /* 0x044fe200078e0228 */
[----:B------:R-:W-:Y:S03]  /*44570*/  STL.64 [R1+0x1b0], R18 ;  /* 0x0001b01201007387 */ /* 0x000fe60000100a00 */
[C---:B------:R-:W-:Y:S01]  /*44580*/  IMAD.WIDE R14, R251.reuse, 0x4, R42 ;  /* 0x00000004fb0e7825 */ /* 0x040fe200078e022a */
[----:B------:R-:W-:Y:S03]  /*44590*/  STL.64 [R1+0x1c0], R16 ;  /* 0x0001c01001007387 */ /* 0x000fe60000100a00 */
[C---:B------:R-:W-:Y:S01]  /*445a0*/  IMAD.WIDE R12, R251.reuse, 0x4, R12 ;  /* 0x00000004fb0c7825 */ /* 0x040fe200078e020c */
[----:B------:R-:W-:Y:S03]  /*445b0*/  STL.64 [R1+0x1d0], R14 ;  /* 0x0001d00e01007387 */ /* 0x000fe60000100a00 */
[C---:B------:R-:W-:Y:S01]  /*445c0*/  IMAD.WIDE R10, R251.reuse, 0x4, R10 ;  /* 0x00000004fb0a7825 */ /* 0x040fe200078e020a */
[----:B------:R-:W-:Y:S03]  /*445d0*/  STL.64 [R1+0x1e0], R12 ;  /* 0x0001e00c01007387 */ /* 0x000fe60000100a00 */
[C---:B------:R-:W-:Y:S01]  /*445e0*/  IMAD.WIDE R8, R251.reuse, 0x4, R8 ;  /* 0x00000004fb087825 */ /* 0x040fe200078e0208 */
[----:B------:R1:W-:Y:S03]  /*445f0*/  STL.64 [R1+0x1f0], R10 ;  /* 0x0001f00a01007387 */ /* 0x0003e60000100a00 */
[----:B------:R-:W-:Y:S01]  /*44600*/  IMAD.WIDE R6, R251, 0x4, R6 ;  /* 0x00000004fb067825 */ /* 0x000fe200078e0206 */
[----:B------:R2:W-:Y:S04]  /*44610*/  STL.64 [R1+0x200], R8 ;  /* 0x0002000801007387 */ /* 0x0005e80000100a00 */
[----:B------:R2:W-:Y:S04]  /*44620*/  STL.64 [R1+0x210], R6 ;  /* 0x0002100601007387 */ /* 0x0005e80000100a00 */
[----:B------:R-:W-:Y:S04]  /*44630*/  STL [R1+0x1660], RZ ;  /* 0x001660ff01007387 */ /* 0x000fe80000100800 */
        /* <DEDUP_REMOVED lines=3637> */
[----:B------:R-:W-:Y:S01]  /*52990*/  STL [R1+0x4328], RZ ;  /* 0x004328ff01007387 */ /* 0x000fe20000100800 */
[----:B------:R-:W-:-:S03]  /*529a0*/  IADD3 R2, R5, -0x64, RZ ;  /* 0xffffff9c05027810 */ /* 0x000fc60007ffe0ff */
[----:B------:R-:W-:Y:S04]  /*529b0*/  STL [R1+0x432c], RZ ;  /* 0x00432cff01007387 */ /* 0x000fe80000100800 */
[----:B------:R-:W-:Y:S04]  /*529c0*/  STL [R1+0x4310], RZ ;  /* 0x004310ff01007387 */ /* 0x000fe80000100800 */
[----:B------:R-:W-:Y:S04]  /*529d0*/  STL [R1+0x4314], RZ ;  /* 0x004314ff01007387 */ /* 0x000fe80000100800 */
[----:B------:R-:W-:Y:S01]  /*529e0*/  STL [R1+0x4318], RZ ;  /* 0x004318ff01007387 */ /* 0x000fe20000100800 */
[----:B------:R-:W-:-:S03]  /*529f0*/  ISETP.GE.U32.AND P3, PT, R2, 0x7fffff5d, PT ;  /* 0x7fffff5d0200780c */ /* 0x000fc60003f66070 */
        /* <DEDUP_REMOVED lines=35> */
[----:B------:R-:W4:Y:S01]  /*52c30*/  LDL.LU.64 R26, [R1+0x5678] ;  /* 0x00567800011a7983 */ /* 0x000f220000300a00 */
[----:B------:R-:W-:-:S03]  /*52c40*/  IADD3 R2, R5, -0x7c, RZ ;  /* 0xffffff8405027810 */ /* 0x000fc60007ffe0ff */
[----:B---3--:R-:W3:Y:S04]  /*52c50*/  LDL.LU.64 R24, [R1+0x5680] ;  /* 0x0056800001187983 */ /* 0x008ee80000300a00 */
[----:B------:R-:W3:Y:S04]  /*52c60*/  LDL.LU.64 R22, [R1+0x5688] ;  /* 0x0056880001167983 */ /* 0x000ee80000300a00 */
[----:B------:R-:W3:Y:S04]  /*52c70*/  LDL.LU.64 R28, [R1+0x5690] ;  /* 0x00569000011c7983 */ /* 0x000ee80000300a00 */
[----:B------:R-:W-:Y:S01]  /*52c80*/  STL [R1+0x42a0], RZ ;  /* 0x0042a0ff01007387 */ /* 0x000fe20000100800 */
[----:B------:R-:W-:-:S03]  /*52c90*/  ISETP.GE.U32.AND P5, PT, R2, 0x7fffff45, PT ;  /* 0x7fffff450200780c */ /* 0x000fc60003fa6070 */
[----:B------:R-:W-:Y:S01]  /*52ca0*/  STL [R1+0x42a4], RZ ;  /* 0x0042a4ff01007387 */ /* 0x000fe20000100800 */
[----:B------:R-:W-:-:S03]  /*52cb0*/  LOP3.LUT R2, R45, 0x60, RZ, 0x3c, !PT ;  /* 0x000000602d027812 */ /* 0x000fc600078e3cff */
[----:B------:R-:W-:Y:S04]  /*52cc0*/  STL [R1+0x42a8], RZ ;  /* 0x0042a8ff01007387 */ /* 0x000fe80000100800 */
[----:B------:R-:W-:Y:S04]  /*52cd0*/  STL [R1+0x42ac], RZ ;  /* 0x0042acff01007387 */ /* 0x000fe80000100800 */
[----:B------:R-:W3:Y:S04]  /*52ce0*/  LDL.LU.64 R36, [R1+0x5698] ;  /* 0x0056980001247983 */ /* 0x000ee80000300a00 */
[----:B------:R-:W3:Y:S04]  /*52cf0*/  LDL.LU.64 R50, [R1+0x56a0] ;  /* 0x0056a00001327983 */ /* 0x000ee80000300a00 */
[----:B------:R-:W3:Y:S04]  /*52d00*/  LDL.LU.64 R48, [R1+0x56a8] ;  /* 0x0056a80001307983 */ /* 0x000ee80000300a00 */
[----:B------:R-:W3:Y:S04]  /*52d10*/  LDL.LU.64 R46, [R1+0x56b0] ;  /* 0x0056b000012e7983 */ /* 0x000ee80000300a00 */
[----:B------:R-:W-:Y:S04]  /*52d20*/  STL [R1+0x4290], RZ ;  /* 0x004290ff01007387 */ /* 0x000fe80000100800 */
[----:B------:R-:W-:Y:S04]  /*52d30*/  STL [R1+0x4294], RZ ;  /* 0x004294ff01007387 */ /* 0x000fe80000100800 */
[----:B------:R1:W-:Y:S04]  /*52d40*/  LDGSTS.E [R2+0x31800], [R20.64], !P3 ;  /* 0x3180000014027fae */ /* 0x0003e8000d921844 */
        /* <DEDUP_REMOVED lines=12> */
[----:B-1----:R-:W3:Y:S04]  /*52e10*/  LDL.LU.64 R10, [R1+0x56b8] ;  /* 0x0056b800010a7983 */ /* 0x002ee80000300a00 */
[----:B------:R1:W-:Y:S04]  /*52e20*/  LDGSTS.E [R2+0x31f00], [R6.64], !P3 ;  /* 0x31f0000006027fae */ /* 0x0003e8000d921844 */
[----:B--2---:R-:W2:Y:S04]  /*52e30*/  LDL.LU.64 R8, [R1+0x56c0] ;  /* 0x0056c00001087983 */ /* 0x004ea80000300a00 */
[----:B-1----:R-:W2:Y:S04]  /*52e40*/  LDL.LU.64 R6, [R1+0x56c8] ;  /* 0x0056c80001067983 */ /* 0x002ea80000300a00 */
[----:B------:R-:W2:Y:S04]  /*52e50*/  LDL.LU.64 R38, [R1+0x56d0] ;  /* 0x0056d00001267983 */ /* 0x000ea80000300a00 */
[----:B------:R-:W2:Y:S04]  /*52e60*/  LDL.LU.64 R40, [R1+0x56d8] ;  /* 0x0056d80001287983 */ /* 0x000ea80000300a00 */
[----:B------:R-:W2:Y:S04]  /*52e70*/  LDL.LU.64 R42, [R1+0x56e0] ;  /* 0x0056e000012a7983 */ /* 0x000ea80000300a00 */
[----:B------:R-:W2:Y:S04]  /*52e80*/  LDL.LU.64 R44, [R1+0x56e8] ;  /* 0x0056e800012c7983 */ /* 0x000ea80000300a00 */
[----:B------:R-:W-:Y:S04]  /*52e90*/  STL [R1+0x4270], RZ ;  /* 0x004270ff01007387 */ /* 0x000fe80000100800 */
[----:B------:R-:W-:Y:S04]  /*52ea0*/  STL [R1+0x4274], RZ ;  /* 0x004274ff01007387 */ /* 0x000fe80000100800 */
[----:B------:R-:W-:Y:S04]  /*52eb0*/  STL [R1+0x4278], RZ ;  /* 0x004278ff01007387 */ /* 0x000fe80000100800 */
[----:B------:R-:W-:Y:S04]  /*52ec0*/  STL [R1+0x427c], RZ ;  /* 0x00427cff01007387 */ /* 0x000fe80000100800 */
[----:B------:R-:W2:Y:S01]  /*52ed0*/  LDL.LU.64 R12, [R1+0x56f0] ;  /* 0x0056f000010c7983 */ /* 0x000ea20000300a00 */
[----:B------:R-:W-:-:S02]  /*52ee0*/  ISETP.NE.U32.AND P3, PT, R0, RZ, PT ;  /* 0x000000ff0000720c */ /* 0x000fc40003f65070 */
[----:B------:R-:W-:Y:S01]  /*52ef0*/  IADD3 R0, R5, -0x80, RZ ;  /* 0xffffff8005007810 */ /* 0x000fe20007ffe0ff */
[----:B----4-:R-:W-:-:S04]  /*52f00*/  IMAD.WIDE R26, R251, 0x4, R26 ;  /* 0x00000004fb1a7825 */ /* 0x010fc800078e021a */
[C---:B---3--:R-:W-:Y:S01]  /*52f10*/  IMAD.WIDE R24, R251.reuse, 0x4, R24 ;  /* 0x00000004fb187825 */ /* 0x048fe200078e0218 */
[----:B------:R-:W-:Y:S03]  /*52f20*/  STL.64 [R1+0x228], R26 ;  /* 0x0002281a01007387 */ /* 0x000fe60000100a00 */
[C---:B------:R-:W-:Y:S01]  /*52f30*/  IMAD.WIDE R22, R251.reuse, 0x4, R22 ;  /* 0x00000004fb167825 */ /* 0x040fe200078e0216 */
[----:B------:R-:W-:Y:S03]  /*52f40*/  STL.64 [R1+0x238], R24 ;  /* 0x0002381801007387 */ /* 0x000fe60000100a00 */
[C---:B------:R-:W-:Y:S01]  /*52f50*/  IMAD.WIDE R20, R251.reuse, 0x4, R28 ;  /* 0x00000004fb147825 */ /* 0x040fe200078e021c */
[----:B------:R-:W-:Y:S04]  /*52f60*/  STL.64 [R1+0x2c0], R22 ;  /* 0x0002c01601007387 */ /* 0x000fe80000100a00 */
[----:B------:R1:W-:Y:S04]  /*52f70*/  LDGSTS.E [R2+0x33800], [R26.64], !P1 ;  /* 0x338000001a027fae */ /* 0x0003e8000c921844 */
[----:B------:R-:W-:Y:S04]  /*52f80*/  STL.64 [R1+0x2d8], R20 ;  /* 0x0002d81401007387 */ /* 0x000fe80000100a00 */
[----:B------:R3:W-:Y:S04]  /*52f90*/  LDGSTS.E [R2+0x33900], [R24.64], !P1 ;  /* 0x3390000018027fae */ /* 0x0007e8000c921844 */
[----:B------:R4:W-:Y:S01]  /*52fa0*/  LDGSTS.E [R2+0x33a00], [R22.64], !P1 ;  /* 0x33a0000016027fae */ /* 0x0009e2000c921844 */
[----:B------:R-:W-:-:S03]  /*52fb0*/  IMAD.WIDE R18, R251, 0x4, R36 ;  /* 0x00000004fb127825 */ /* 0x000fc600078e0224 */
[----:B------:R1:W-:Y:S01]  /*52fc0*/  LDGSTS.E [R2+0x33b00], [R20.64], !P1 ;  /* 0x33b0000014027fae */ /* 0x0003e2000c921844 */
[----:B------:R-:W-:-:S03]  /*52fd0*/  IMAD.WIDE R16, R251, 0x4, R50 ;  /* 0x00000004fb107825 */ /* 0x000fc600078e0232 */
[----:B------:R-:W-:Y:S01]  /*52fe0*/  STL.64 [R1+0x2f0], R18 ;  /* 0x0002f01201007387 */ /* 0x000fe20000100a00 */
[----:B------:R-:W-:-:S03]  /*52ff0*/  IMAD.WIDE R14, R251, 0x4, R48 ;  /* 0x00000004fb0e7825 */ /* 0x000fc600078e0230 */
[----:B------:R-:W-:Y:S01]  /*53000*/  STL.64 [R1+0x300], R16 ;  /* 0x0003001001007387 */ /* 0x000fe20000100a00 */
[----:B------:R-:W-:-:S03]  /*53010*/  IMAD.WIDE R4, R251, 0x4, R46 ;  /* 0x00000004fb047825 */ /* 0x000fc600078e022e */
[----:B------:R-:W-:Y:S04]  /*53020*/  STL.64 [R1+0x308], R14 ;  /* 0x0003080e01007387 */ /* 0x000fe80000100a00 */
[----:B------:R1:W-:Y:S04]  /*53030*/  LDGSTS.E [R2+0x33c00], [R18.64], !P1 ;  /* 0x33c0000012027fae */ /* 0x0003e8000c921844 */
[----:B------:R1:W-:Y:S04]  /*53040*/  STL.64 [R1+0x310], R4 ;  /* 0x0003100401007387 */ /* 0x0003e80000100a00 */
[----:B------:R1:W-:Y:S04]  /*53050*/  LDGSTS.E [R2+0x33d00], [R16.64], !P1 ;  /* 0x33d0000010027fae */ /* 0x0003e8000c921844 */
[----:B------:R1:W-:Y:S04]  /*53060*/  LDGSTS.E [R2+0x33e00], [R14.64], !P1 ;  /* 0x33e000000e027fae */ /* 0x0003e8000c921844 */
[----:B------:R1:W-:Y:S01]  /*53070*/  LDGSTS.E [R2+0x33f00], [R4.64], !P1 ;  /* 0x33f0000004027fae */ /* 0x0003e2000c921844 */
[----:B------:R-:W-:-:S04]  /*53080*/  IMAD.WIDE R10, R251, 0x4, R10 ;  /* 0x00000004fb0a7825 */ /* 0x000fc800078e020a */
[C---:B--2---:R-:W-:Y:S01]  /*53090*/  IMAD.WIDE R8, R251.reuse, 0x4, R8 ;  /* 0x00000004fb087825 */ /* 0x044fe200078e0208 */
[----:B------:R3:W-:Y:S03]  /*530a0*/  STL.64 [R1+0x350], R10 ;  /* 0x0003500a01007387 */ /* 0x0007e60000100a00 */
[C---:B------:R-:W-:Y:S01]  /*530b0*/  IMAD.WIDE R6, R251.reuse, 0x4, R6 ;  /* 0x00000004fb067825 */ /* 0x040fe200078e0206 */
[----:B------:R1:W-:Y:S03]  /*530c0*/  STL.64 [R1+0x360], R8 ;  /* 0x0003600801007387 */ /* 0x0003e60000100a00 */
[C---:B------:R-:W-:Y:S01]  /*530d0*/  IMAD.WIDE R222, R251.reuse, 0x4, R38 ;  /* 0x00000004fbde7825 */ /* 0x040fe200078e0226 */
[----:B------:R1:W-:Y:S03]  /*530e0*/  STL.64 [R1+0x368], R6 ;  /* 0x0003680601007387 */ /* 0x0003e60000100a00 */
[C---:B------:R-:W-:Y:S01]  /*530f0*/  IMAD.WIDE R220, R251.reuse, 0x4, R40 ;  /* 0x00000004fbdc7825 */ /* 0x040fe200078e0228 */
[----:B------:R-:W-:Y:S03]  /*53100*/  STL.64 [R1+0x370], R222 ;  /* 0x000370de01007387 */ /* 0x000fe60000100a00 */
[C---:B------:R-:W-:Y:S01]  /*53110*/  IMAD.WIDE R218, R251.reuse, 0x4, R42 ;  /* 0x00000004fbda7825 */ /* 0x040fe200078e022a */
[----:B------:R-:W-:Y:S03]  /*53120*/  STL.64 [R1+0x378], R220 ;  /* 0x000378dc01007387 */ /* 0x000fe60000100a00 */
[C---:B------:R-:W-:Y:S01]  /*53130*/  IMAD.WIDE R216, R251.reuse, 0x4, R44 ;  /* 0x00000004fbd87825 */ /* 0x040fe200078e022c */
[----:B------:R-:W-:Y:S04]  /*53140*/  STL.64 [R1+0x380], R218 ;  /* 0x000380da01007387 */ /* 0x000fe80000100a00 */
[----:B------:R-:W-:Y:S04]  /*53150*/  STL.64 [R1+0x388], R216 ;  /* 0x000388d801007387 */ /* 0x000fe80000100a00 */
[----:B------:R3:W-:Y:S04]  /*53160*/  LDGSTS.E [R2+0x35800], [R10.64], !P4 ;  /* 0x358000000a027fae */ /* 0x0007e8000e121844 */
[----:B------:R3:W-:Y:S04]  /*53170*/  LDGSTS.E [R2+0x35900], [R8.64], !P4 ;  /* 0x3590000008027fae */ /* 0x0007e8000e121844 */
[----:B------:R3:W-:Y:S01]  /*53180*/  LDGSTS.E [R2+0x35a00], [R6.64], !P4 ;  /* 0x35a0000006027fae */ /* 0x0007e2000e121844 */
[----:B-1----:R-:W-:-:S03]  /*53190*/  IMAD.WIDE R4, R251, 0x4, R12 ;  /* 0x00000004fb047825 */ /* 0x002fc600078e020c */
[----:B------:R1:W-:Y:S04]  /*531a0*/  LDGSTS.E [R2+0x35b00], [R222.64], !P4 ;  /* 0x35b00000de027fae */ /* 0x0003e8000e121844 */
[----:B------:R1:W-:Y:S04]  /*531b0*/  STL.64 [R1+0x390], R4 ;  /* 0x0003900401007387 */ /* 0x0003e80000100a00 */
[----:B------:R-:W1:Y:S04]  /*531c0*/  LDL.LU.64 R240, [R1+0x5570] ;  /* 0x0055700001f07983 */ /* 0x000e680000300a00 */
[----:B------:R-:W2:Y:S04]  /*531d0*/  LDL.LU.64 R242, [R1+0x4c98] ;  /* 0x004c980001f27983 */ /* 0x000ea80000300a00 */
[----:B------:R-:W2:Y:S04]  /*531e0*/  LDL.LU.64 R14, [R1+0x4c90] ;  /* 0x004c9000010e7983 */ /* 0x000ea80000300a00 */
[----:B------:R-:W2:Y:S04]  /*531f0*/  LDL.LU.64 R16, [R1+0x4c88] ;  /* 0x004c880001107983 */ /* 0x000ea80000300a00 */
[----:B------:R-:W2:Y:S04]  /*53200*/  LDL.LU.64 R18, [R1+0x4c80] ;  /* 0x004c800001127983 */ /* 0x000ea80000300a00 */
[----:B------:R-:W2:Y:S04]  /*53210*/  LDL.LU.64 R20, [R1+0x4c78] ;  /* 0x004c780001147983 */ /* 0x000ea80000300a00 */
[----:B------:R-:W2:Y:S04]  /*53220*/  LDL.LU.64 R34, [R1+0x4c70] ;  /* 0x004c700001227983 */ /* 0x000ea80000300a00 */
[----:B------:R-:W2:Y:S04]  /*53230*/  LDL.LU.64 R32, [R1+0x4c58] ;  /* 0x004c580001207983 */ /* 0x000ea80000300a00 */
[----:B------:R-:W2:Y:S04]  /*53240*/  LDL.LU.64 R30, [R1+0x5440] ;  /* 0x00544000011e7983 */ /* 0x000ea80000300a00 */
[----:B----4-:R-:W4:Y:S04]  /*53250*/  LDL.LU.64 R22, [R1+0x4c50] ;  /* 0x004c500001167983 */ /* 0x010f280000300a00 */
[----:B---3--:R-:W3:Y:S04]  /*53260*/  LDL.LU.64 R24, [R1+0x4c48] ;  /* 0x004c480001187983 */ /* 0x008ee80000300a00 */
[----:B------:R-:W3:Y:S04]  /*53270*/  LDL.LU.64 R26, [R1+0x4c40] ;  /* 0x004c4000011a7983 */ /* 0x000ee80000300a00 */
        /* <DEDUP_REMOVED lines=12> */
[----:B------:R-:W3:Y:S01]  /*53340*/  LDL.LU.64 R6, [R1+0x5450] ;  /* 0x0054500001067983 */ /* 0x000ee20000300a00 */
[----:B------:R-:W-:-:S03]  /*53350*/  IMAD.MOV.U32 R3, RZ, RZ, c[0x0][0x18c] ;  /* 0x00006300ff037624 */ /* 0x000fc600078e00ff */
[----:B------:R1:W-:Y:S02]  /*53360*/  LDGSTS.E [R2+0x35c00], [R220.64], !P4 ;  /* 0x35c00000dc027fae */ /* 0x0003e4000e121844 */
[----:B------:R-:W-:Y:S02]  /*53370*/  SHF.L.U32 R3, R3, 0x6, RZ ;  /* 0x0000000603037819 */ /* 0x000fe400000006ff */
[----:B------:R1:W-:Y:S04]  /*53380*/  LDGSTS.E [R2+0x35d00], [R218.64], !P4 ;  /* 0x35d00000da027fae */ /* 0x0003e8000e121844 */
[----:B------:R2:W-:Y:S04]  /*53390*/  LDGSTS.E [R2+0x35e00], [R216.64], !P4 ;  /* 0x35e00000d8027fae */ /* 0x0005e8000e121844 */
[----:B------:R1:W-:Y:S02]  /*533a0*/  LDGSTS.E [R2+0x35f00], [R4.64], !P4 ;  /* 0x35f0000004027fae */ /* 0x0003e4000e121844 */
[----:B-1----:R-:W-:-:S04]  /*533b0*/  IMAD.WIDE R4, R3, 0x4, R240 ;  /* 0x0000000403047825 */ /* 0x002fc800078e02f0 */
[C---:B--2---:R-:W-:Y:S01]  /*533c0*/  IMAD.WIDE R216, R3.reuse, 0x4, R242 ;  /* 0x0000000403d87825 */ /* 0x044fe200078e02f2 */
[----:B------:R1:W-:Y:S03]  /*533d0*/  STL.64 [R1+0x5570], R4 ;  /* 0x0055700401007387 */ /* 0x0003e60000100a00 */
[C---:B------:R-:W-:Y:S01]  /*533e0*/  IMAD.WIDE R14, R3.reuse, 0x4, R14 ;  /* 0x00000004030e7825 */ /* 0x040fe200078e020e */
[----:B------:R-:W-:Y:S04]  /*533f0*/  STL.64 [R1+0x4c98], R216 ;  /* 0x004c98d801007387 */ /* 0x000fe80000100a00 */
[----:B------:R2:W-:Y:S01]  /*53400*/  STL.64 [R1+0x4c90], R14 ;  /* 0x004c900e01007387 */ /* 0x0005e20000100a00 */
[----:B-1----:R-:W-:-:S04]  /*53410*/  IMAD.WIDE R4, R3, 0x4, R16 ;  /* 0x0000000403047825 */ /* 0x002fc800078e0210 */
[C---:B------:R-:W-:Y:S01]  /*53420*/  IMAD.WIDE R16, R3.reuse, 0x4, R18 ;  /* 0x0000000403107825 */ /* 0x040fe200078e0212 */
[----:B------:R1:W-:Y:S03]  /*53430*/  STL.64 [R1+0x4c88], R4 ;  /* 0x004c880401007387 */ /* 0x0003e60000100a00 */
[C---:B--2---:R-:W-:Y:S01]  /*53440*/  IMAD.WIDE R14, R3.reuse, 0x4, R20 ;  /* 0x00000004030e7825 */ /* 0x044fe200078e0214 */
[----:B------:R2:W-:Y:S04]  /*53450*/  STL.64 [R1+0x4c80], R16 ;  /* 0x004c801001007387 */ /* 0x0005e80000100a00 */
[----:B------:R4:W-:Y:S01]  /*53460*/  STL.64 [R1+0x4c78], R14 ;  /* 0x004c780e01007387 */ /* 0x0009e20000100a00 */
[----:B-1----:R-:W-:-:S04]  /*53470*/  IMAD.WIDE R4, R3, 0x4, R34 ;  /* 0x0000000403047825 */ /* 0x002fc800078e0222 */
[C---:B--2---:R-:W-:Y:S01]  /*53480*/  IMAD.WIDE R16, R3.reuse, 0x4, R32 ;  /* 0x0000000403107825 */ /* 0x044fe200078e0220 */
[----:B------:R1:W-:Y:S03]  /*53490*/  STL.64 [R1+0x4c70], R4 ;  /* 0x004c700401007387 */ /* 0x0003e60000100a00 */
[C---:B----4-:R-:W-:Y:S01]  /*534a0*/  IMAD.WIDE R14, R3.reuse, 0x4, R30 ;  /* 0x00000004030e7825 */ /* 0x050fe200078e021e */
[----:B------:R3:W-:Y:S04]  /*534b0*/  STL.64 [R1+0x4c58], R16 ;  /* 0x004c581001007387 */ /* 0x0007e80000100a00 */
[----:B------:R2:W-:Y:S01]  /*534c0*/  STL.64 [R1+0x5440], R14 ;  /* 0x0054400e01007387 */ /* 0x0005e20000100a00 */
[----:B-1----:R-:W-:-:S04]  /*534d0*/  IMAD.WIDE R4, R3, 0x4, R22 ;  /* 0x0000000403047825 */ /* 0x002fc800078e0216 */
[C---:B---3--:R-:W-:Y:S01]  /*534e0*/  IMAD.WIDE R16, R3.reuse, 0x4, R24 ;  /* 0x0000000403107825 */ /* 0x048fe200078e0218 */
[----:B------:R1:W-:Y:S03]  /*534f0*/  STL.64 [R1+0x4c50], R4 ;  /* 0x004c500401007387 */ /* 0x0003e60000100a00 */
[C---:B--2---:R-:W-:Y:S01]  /*53500*/  IMAD.WIDE R14, R3.reuse, 0x4, R26 ;  /* 0x00000004030e7825 */ /* 0x044fe200078e021a */
[----:B------:R2:W-:Y:S04]  /*53510*/  STL.64 [R1+0x4c48], R16 ;  /* 0x004c481001007387 */ /* 0x0005e80000100a00 */
[----:B------:R3:W-:Y:S01]  /*53520*/  STL.64 [R1+0x4c40], R14 ;  /* 0x004c400e01007387 */ /* 0x0007e20000100a00 */
[----:B-1----:R-:W-:-:S04]  /*53530*/  IMAD.WIDE R4, R3, 0x4, R28 ;  /* 0x0000000403047825 */ /* 0x002fc800078e021c */
[C---:B--2---:R-:W-:Y:S01]  /*53540*/  IMAD.WIDE R16, R3.reuse, 0x4, R36 ;  /* 0x0000000403107825 */ /* 0x044fe200078e0224 */
[----:B------:R1:W-:Y:S03]  /*53550*/  STL.64 [R1+0x4c38], R4 ;  /* 0x004c380401007387 */ /* 0x0003e60000100a00 */
[C---:B---3--:R-:W-:Y:S01]  /*53560*/  IMAD.WIDE R14, R3.reuse, 0x4, R50 ;  /* 0x00000004030e7825 */ /* 0x048fe200078e0232 */
        /* <DEDUP_REMOVED lines=12> */
[----:B------:R-:W-:Y:S03]  /*53630*/  STL.64 [R1+0x4c08], R16 ;  /* 0x004c081001007387 */ /* 0x000fe60000100a00 */
[C---:B------:R-:W-:Y:S01]  /*53640*/  IMAD.WIDE R10, R3.reuse, 0x4, R10 ;  /* 0x00000004030a7825 */ /* 0x040fe200078e020a */
[----:B------:R-:W-:Y:S03]  /*53650*/  STL.64 [R1+0x4c00], R14 ;  /* 0x004c000e01007387 */ /* 0x000fe60000100a00 */
[----:B-1----:R-:W-:-:S04]  /*53660*/  IMAD.WIDE R4, R3, 0x4, R12 ;  /* 0x0000000403047825 */ /* 0x002fc800078e020c */
[C---:B------:R-:W-:Y:S01]  /*53670*/  IMAD.WIDE R8, R3.reuse, 0x4, R8 ;  /* 0x0000000403087825 */ /* 0x040fe200078e0208 */
[----:B------:R1:W-:Y:S04]  /*53680*/  STL.64 [R1+0x4bf8], R4 ;  /* 0x004bf80401007387 */ /* 0x0003e80000100a00 */
[----:B------:R2:W-:Y:S04]  /*53690*/  STL.64 [R1+0x4bf0], R10 ;  /* 0x004bf00a01007387 */ /* 0x0005e80000100a00 */
[----:B------:R-:W3:Y:S01]  /*536a0*/  LDL.LU.64 R228, [R1+0x4be0] ;  /* 0x004be00001e47983 */ /* 0x000ee20000300a00 */
[----:B-1----:R-:W-:-:S03]  /*536b0*/  IMAD.WIDE R4, R3, 0x4, R6 ;  /* 0x0000000403047825 */ /* 0x002fc600078e0206 */
[----:B------:R1:W-:Y:S04]  /*536c0*/  STL.64 [R1+0x4be8], R8 ;  /* 0x004be80801007387 */ /* 0x0003e80000100a00 */
[----:B------:R-:W4:Y:S04]  /*536d0*/  LDL.LU.64 R230, [R1+0x4bd8] ;  /* 0x004bd80001e67983 */ /* 0x000f280000300a00 */
[----:B------:R3:W-:Y:S04]  /*536e0*/  STL.64 [R1+0x5450], R4 ;  /* 0x0054500401007387 */ /* 0x0007e80000100a00 */
[----:B------:R-:W4:Y:S04]  /*536f0*/  LDL.LU.64 R232, [R1+0x4bd0] ;  /* 0x004bd00001e87983 */ /* 0x000f280000300a00 */
        /* <DEDUP_REMOVED lines=25> */
[----:B--2---:R-:W2:Y:S04]  /*53890*/  LDL.LU.64 R10, [R1+0x4b18] ;  /* 0x004b1800010a7983 */ /* 0x004ea80000300a00 */
[----:B-1----:R-:W2:Y:S04]  /*538a0*/  LDL.LU.64 R8, [R1+0x4b10] ;  /* 0x004b100001087983 */ /* 0x002ea80000300a00 */
[----:B------:R-:W2:Y:S01]  /*538b0*/  LDL.LU.64 R6, [R1+0x4b08] ;  /* 0x004b080001067983 */ /* 0x000ea20000300a00 */
[----:B---3--:R-:W-:-:S05]  /*538c0*/  IMAD.WIDE R4, R3, 0x4, R228 ;  /* 0x0000000403047825 */ /* 0x008fca00078e02e4 */
[----:B------:R1:W-:Y:S01]  /*538d0*/  STL.64 [R1+0x4be0], R4 ;  /* 0x004be00401007387 */ /* 0x0003e20000100a00 */
[----:B----4-:R-:W-:-:S04]  /*538e0*/  IMAD.WIDE R216, R3, 0x4, R230 ;  /* 0x0000000403d87825 */ /* 0x010fc800078e02e6 */
[C---:B------:R-:W-:Y:S01]  /*538f0*/  IMAD.WIDE R218, R3.reuse, 0x4, R232 ;  /* 0x0000000403da7825 */ /* 0x040fe200078e02e8 */
[----:B------:R3:W-:Y:S03]  /*53900*/  STL.64 [R1+0x4bd8], R216 ;  /* 0x004bd8d801007387 */ /* 0x0007e60000100a00 */
[C---:B-1----:R-:W-:Y:S01]  /*53910*/  IMAD.WIDE R4, R3.reuse, 0x4, R234 ;  /* 0x0000000403047825 */ /* 0x042fe200078e02ea */
[----:B------:R1:W-:Y:S04]  /*53920*/  STL.64 [R1+0x4bd0], R218 ;  /* 0x004bd0da01007387 */ /* 0x0003e80000100a00 */
[----:B------:R4:W-:Y:S01]  /*53930*/  STL.64 [R1+0x4bc8], R4 ;  /* 0x004bc80401007387 */ /* 0x0009e20000100a00 */
[----:B---3--:R-:W-:-:S04]  /*53940*/  IMAD.WIDE R216, R3, 0x4, R236 ;  /* 0x0000000403d87825 */ /* 0x008fc800078e02ec */
[C---:B-1----:R-:W-:Y:S01]  /*53950*/  IMAD.WIDE R218, R3.reuse, 0x4, R238 ;  /* 0x0000000403da7825 */ /* 0x042fe200078e02ee */
[----:B------:R1:W-:Y:S03]  /*53960*/  STL.64 [R1+0x4bc0], R216 ;  /* 0x004bc0d801007387 */ /* 0x0003e60000100a00 */
[C---:B----4-:R-:W-:Y:S01]  /*53970*/  IMAD.WIDE R4, R3.reuse, 0x4, R240 ;  /* 0x0000000403047825 */ /* 0x050fe200078e02f0 */
[----:B------:R-:W-:Y:S03]  /*53980*/  STL.64 [R1+0x4bb8], R218 ;  /* 0x004bb8da01007387 */ /* 0x000fe60000100a00 */
[C---:B------:R-:W-:Y:S01]  /*53990*/  IMAD.WIDE R14, R3.reuse, 0x4, R14 ;  /* 0x00000004030e7825 */ /* 0x040fe200078e020e */
[----:B------:R3:W-:Y:S03]  /*539a0*/  STL.64 [R1+0x4bb0], R4 ;  /* 0x004bb00401007387 */ /* 0x0007e60000100a00 */
[----:B-1----:R-:W-:-:S05]  /*539b0*/  IMAD.WIDE R216, R3, 0x4, R242 ;  /* 0x0000000403d87825 */ /* 0x002fca00078e02f2 */
[----:B------:R-:W-:Y:S01]  /*539c0*/  STL.64 [R1+0x5458], R216 ;  /* 0x005458d801007387 */ /* 0x000fe20000100a00 */
[----:B---3--:R-:W-:-:S03]  /*539d0*/  IMAD.WIDE R4, R3, 0x4, R16 ;  /* 0x0000000403047825 */ /* 0x008fc600078e0210 */
[----:B------:R1:W-:Y:S01]  /*539e0*/  STL.64 [R1+0x4ba8], R14 ;  /* 0x004ba80e01007387 */ /* 0x0003e20000100a00 */
[----:B------:R-:W-:-:S03]  /*539f0*/  IMAD.WIDE R16, R3, 0x4, R18 ;  /* 0x0000000403107825 */ /* 0x000fc600078e0212 */
[----:B------:R3:W-:Y:S04]  /*53a00*/  STL.64 [R1+0x4ba0], R4 ;  /* 0x004ba00401007387 */ /* 0x0007e80000100a00 */
[----:B------:R4:W-:Y:S01]  /*53a10*/  STL.64 [R1+0x4b98], R16 ;  /* 0x004b981001007387 */ /* 0x0009e20000100a00 */
[----:B-1----:R-:W-:-:S04]  /*53a20*/  IMAD.WIDE R14, R3, 0x4, R20 ;  /* 0x00000004030e7825 */ /* 0x002fc800078e0214 */
[C---:B---3--:R-:W-:Y:S01]  /*53a30*/  IMAD.WIDE R4, R3.reuse, 0x4, R34 ;  /* 0x0000000403047825 */ /* 0x048fe200078e0222 */
[----:B------:R1:W-:Y:S03]  /*53a40*/  STL.64 [R1+0x4b90], R14 ;  /* 0x004b900e01007387 */ /* 0x0003e60000100a00 */
[C---:B----4-:R-:W-:Y:S01]  /*53a50*/  IMAD.WIDE R16, R3.reuse, 0x4, R32 ;  /* 0x0000000403107825 */ /* 0x050fe200078e0220 */
        /* <DEDUP_REMOVED lines=24> */
[----:B------:R3:W-:Y:S03]  /*53be0*/  STL.64 [R1+0x4b38], R4 ;  /* 0x004b380401007387 */ /* 0x0007e60000100a00 */
[C---:B--2---:R-:W-:Y:S01]  /*53bf0*/  IMAD.WIDE R10, R3.reuse, 0x4, R10 ;  /* 0x00000004030a7825 */ /* 0x044fe200078e020a */
[----:B------:R-:W-:Y:S03]  /*53c00*/  STL.64 [R1+0x4b30], R16 ;  /* 0x004b301001007387 */ /* 0x000fe60000100a00 */
[----:B-1----:R-:W-:-:S04]  /*53c10*/  IMAD.WIDE R14, R3, 0x4, R44 ;  /* 0x00000004030e7825 */ /* 0x002fc800078e022c */
[C---:B---3--:R-:W-:Y:S01]  /*53c20*/  IMAD.WIDE R4, R3.reuse, 0x4, R12 ;  /* 0x0000000403047825 */ /* 0x048fe200078e020c */
[----:B------:R-:W-:Y:S03]  /*53c30*/  STL.64 [R1+0x4b28], R14 ;  /* 0x004b280e01007387 */ /* 0x000fe60000100a00 */
        /* <DEDUP_REMOVED lines=1378> */
[----:B------:R-:W-:Y:S01]  /*59260*/  STL.64 [R1+0x16e0], R16 ;  /* 0x0016e01001007387 */ /* 0x000fe20000100a00 */
[----:B-1----:R-:W-:-:S04]  /*59270*/  IMAD.WIDE R14, R3, 0x4, R50 ;  /* 0x00000004030e7825 */ /* 0x002fc800078e0232 */
[----:B---3--:R-:W-:Y:S01]  /*59280*/  IMAD.WIDE R4, R3, 0x4, R48 ;  /* 0x0000000403047825 */ /* 0x008fe200078e0230 */
[----:B------:R1:W-:Y:S04]  /*59290*/  STL.64 [R1+0x1688], R14 ;  /* 0x0016880e01007387 */ /* 0x0003e80000100a00 */
[----:B------:R3:W-:Y:S01]  /*592a0*/  STL.64 [R1+0x1680], R4 ;  /* 0x0016800401007387 */ /* 0x0007e20000100a00 */
[----:B------:R-:W-:-:S04]  /*592b0*/  IMAD.WIDE R18, R251, 0x4, R40 ;  /* 0x00000004fb127825 */ /* 0x000fc800078e0228 */
[----:B-1----:R-:W-:-:S04]  /*592c0*/  IMAD.WIDE R14, R251, 0x4, R42 ;  /* 0x00000004fb0e7825 */ /* 0x002fc800078e022a */
[C---:B---3--:R-:W-:Y:S01]  /*592d0*/  IMAD.WIDE R4, R251.reuse, 0x4, R44 ;  /* 0x00000004fb047825 */ /* 0x048fe200078e022c */
[----:B------:R1:W-:Y:S03]  /*592e0*/  STL.64 [R1+0xa8], R14 ;  /* 0x0000a80e01007387 */ /* 0x0003e60000100a00 */
[C---:B------:R-:W-:Y:S01]  /*592f0*/  IMAD.WIDE R34, R251.reuse, 0x4, R38 ;  /* 0x00000004fb227825 */ /* 0x040fe200078e0226 */
        /* <DEDUP_REMOVED lines=8> */
[----:B------:R-:W4:Y:S01]  /*59380*/  LDL.LU.64 R24, [R1+0x5e10] ;  /* 0x005e100001187983 */ /* 0x000f220000300a00 */
[----:B------:R-:W-:-:S03]  /*59390*/  IMAD.WIDE R50, R251, 0x4, R46 ;  /* 0x00000004fb327825 */ /* 0x000fc600078e022e */
[----:B------:R-:W4:Y:S01]  /*593a0*/  LDL.LU.64 R22, [R1+0x5e18] ;  /* 0x005e180001167983 */ /* 0x000f220000300a00 */
[----:B------:R-:W-:-:S03]  /*593b0*/  IMAD.WIDE R48, R251, 0x4, R12 ;  /* 0x00000004fb307825 */ /* 0x000fc600078e020c */
[----:B------:R-:W4:Y:S01]  /*593c0*/  LDL.LU.64 R20, [R1+0x5e20] ;  /* 0x005e200001147983 */ /* 0x000f220000300a00 */
[----:B--2---:R-:W-:-:S03]  /*593d0*/  IMAD.WIDE R46, R251, 0x4, R10 ;  /* 0x00000004fb2e7825 */ /* 0x004fc600078e020a */
[----:B------:R-:W2:Y:S01]  /*593e0*/  LDL.LU.64 R16, [R1+0x5590] ;  /* 0x0055900001107983 */ /* 0x000ea20000300a00 */
[----:B------:R-:W-:-:S03]  /*593f0*/  IMAD.WIDE R44, R251, 0x4, R8 ;  /* 0x00000004fb2c7825 */ /* 0x000fc600078e0208 */
[----:B-1----:R-:W2:Y:S01]  /*59400*/  LDL.LU.64 R14, [R1+0x5598] ;  /* 0x00559800010e7983 */ /* 0x002ea20000300a00 */
[----:B------:R-:W-:-:S03]  /*59410*/  IMAD.WIDE R42, R251, 0x4, R6 ;  /* 0x00000004fb2a7825 */ /* 0x000fc600078e0206 */
[----:B------:R-:W2:Y:S04]  /*59420*/  LDL.LU.64 R12, [R1+0x55a0] ;  /* 0x0055a000010c7983 */ /* 0x000ea80000300a00 */
[----:B------:R-:W2:Y:S04]  /*59430*/  LDL.LU.64 R10, [R1+0x55a8] ;  /* 0x0055a800010a7983 */ /* 0x000ea80000300a00 */
[----:B------:R-:W2:Y:S04]  /*59440*/  LDL.LU.64 R8, [R1+0x55b0] ;  /* 0x0055b00001087983 */ /* 0x000ea80000300a00 */
[----:B------:R-:W2:Y:S04]  /*59450*/  LDL.LU.64 R6, [R1+0x55b8] ;  /* 0x0055b80001067983 */ /* 0x000ea80000300a00 */
[----:B---3--:R-:W3:Y:S04]  /*59460*/  LDL.LU.64 R4, [R1+0x55c0] ;  /* 0x0055c00001047983 */ /* 0x008ee80000300a00 */
[----:B------:R-:W2:Y:S04]  /*59470*/  LDL.LU.64 R216, [R1+0x55c8] ;  /* 0x0055c80001d87983 */ /* 0x000ea80000300a00 */
[----:B------:R-:W3:Y:S04]  /*59480*/  LDL.LU.64 R218, [R1+0x55d0] ;  /* 0x0055d00001da7983 */ /* 0x000ee80000300a00 */
        /* <DEDUP_REMOVED lines=12> */
[----:B--2---:R-:W-:-:S04]  /*59550*/  IMAD.WIDE R216, R251, 0x4, R216 ;  /* 0x00000004fbd87825 */ /* 0x004fc800078e02d8 */
[C---:B---3--:R-:W-:Y:S01]  /*59560*/  IMAD.WIDE R218, R251.reuse, 0x4, R218 ;  /* 0x00000004fbda7825 */ /* 0x048fe200078e02da */
[----:B------:R1:W-:Y:S03]  /*59570*/  STL.64 [R1+0xb0], R216 ;  /* 0x0000b0d801007387 */ /* 0x0003e60000100a00 */
[----:B----4-:R-:W-:-:S04]  /*59580*/  IMAD.WIDE R220, R251, 0x4, R220 ;  /* 0x00000004fbdc7825 */ /* 0x010fc800078e02dc */
[C---:B------:R-:W-:Y:S01]  /*59590*/  IMAD.WIDE R222, R251.reuse, 0x4, R222 ;  /* 0x00000004fbde7825 */ /* 0x040fe200078e02de */
[----:B-1----:R1:W5:Y:S03]  /*595a0*/  LDL.LU.64 R216, [R1+0x8a08] ;  /* 0x008a080001d87983 */ /* 0x0023660000300a00 */
[C---:B------:R-:W-:Y:S01]  /*595b0*/  IMAD.WIDE R224, R251.reuse, 0x4, R224 ;  /* 0x00000004fbe07825 */ /* 0x040fe200078e02e0 */
[----:B------:R2:W-:Y:S03]  /*595c0*/  STL.64 [R1+0xb8], R218 ;  /* 0x0000b8da01007387 */ /* 0x0005e60000100a00 */
[----:B------:R-:W-:-:S04]  /*595d0*/  IMAD.WIDE R226, R251, 0x4, R226 ;  /* 0x00000004fbe27825 */ /* 0x000fc800078e02e2 */
[C---:B------:R-:W-:Y:S01]  /*595e0*/  IMAD.WIDE R228, R251.reuse, 0x4, R228 ;  /* 0x00000004fbe47825 */ /* 0x040fe200078e02e4 */
[----:B--2---:R1:W5:Y:S04]  /*595f0*/  LDL.LU.64 R218, [R1+0x8a00] ;  /* 0x008a000001da7983 */ /* 0x0043680000300a00 */
[----:B------:R2:W-:Y:S01]  /*59600*/  STL.64 [R1+0xc0], R220 ;  /* 0x0000c0dc01007387 */ /* 0x0005e20000100a00 */
[----:B------:R-:W-:-:S04]  /*59610*/  IMAD.WIDE R230, R251, 0x4, R230 ;  /* 0x00000004fbe67825 */ /* 0x000fc800078e02e6 */
[C---:B------:R-:W-:Y:S01]  /*59620*/  IMAD.WIDE R232, R251.reuse, 0x4, R232 ;  /* 0x00000004fbe87825 */ /* 0x040fe200078e02e8 */
[----:B--2---:R1:W5:Y:S04]  /*59630*/  LDL.LU.64 R220, [R1+0x89f8] ;  /* 0x0089f80001dc7983 */ /* 0x0043680000300a00 */
[----:B------:R2:W-:Y:S01]  /*59640*/  STL.64 [R1+0xc8], R222 ;  /* 0x0000c8de01007387 */ /* 0x0005e20000100a00 */
[----:B------:R-:W-:-:S03]  /*59650*/  IMAD.WIDE R234, R251, 0x4, R234 ;  /* 0x00000004fbea7825 */ /* 0x000fc600078e02ea */
        /* <DEDUP_REMOVED lines=13> */
[----:B------:R2:W-:Y:S04]  /*59730*/  STL.64 [R1+0x178], R232 ;  /* 0x000178e801007387 */ /* 0x0005e80000100a00 */
        /* <DEDUP_REMOVED lines=10> */
[----:B--2---:R1:W5:Y:S01]  /*597e0*/  LDL.LU.64 R242, [R1+0x89a0] ;  /* 0x0089a00001f27983 */ /* 0x0043620000300a00 */
[----:B------:R-:W-:Y:S01]  /*597f0*/  ISETP.GE.AND P1, PT, R252, 0x40, PT ;  /* 0x00000040fc00780c */ /* 0x000fe20003f26270 */
[----:B------:R-:W-:Y:S01]  /*59800*/  IMAD.WIDE R40, R251, 0x4, R40 ;  /* 0x00000004fb287825 */ /* 0x000fe200078e0228 */
[----:B------:R-:W-:-:S03]  /*59810*/  ISETP.GE.U32.AND P4, PT, R0, 0x7fffff41, PT ;  /* 0x7fffff410000780c */ /* 0x000fc60003f86070 */
        /* <DEDUP_REMOVED lines=16> */
[----:B-1----:R1:W-:Y:S04]  /*59920*/  STL.64 [R1+0x8a98], R112 ;  /* 0x008a987001007387 */ /* 0x0023e80000100a00 */
[----:B------:R2:W-:Y:S04]  /*59930*/  LDGSTS.E [R2+0x37800], [R50.64], !P2 ;  /* 0x3780000032027fae */ /* 0x0005e8000d121844 */
[----:B------:R2:W-:Y:S04]  /*59940*/  LDGSTS.E [R2+0x37900], [R48.64], !P2 ;  /* 0x3790000030027fae */ /* 0x0005e8000d121844 */
[----:B-1----:R-:W3:Y:S04]  /*59950*/  LDL.64 R112, [R1+0xd8] ;  /* 0x0000d80001707983 */ /* 0x002ee80000100a00 */
[----:B------:R1:W-:Y:S04]  /*59960*/  STL.64 [R1+0x8a90], R110 ;  /* 0x008a906e01007387 */ /* 0x0003e80000100a00 */
[----:B------:R2:W-:Y:S04]  /*59970*/  LDGSTS.E [R2+0x37a00], [R46.64], !P2 ;  /* 0x37a000002e027fae */ /* 0x0005e8000d121844 */
[----:B------:R2:W-:Y:S04]  /*59980*/  LDGSTS.E [R2+0x37b00], [R44.64], !P2 ;  /* 0x37b000002c027fae */ /* 0x0005e8000d121844 */
[----:B-1----:R-:W4:Y:S04]  /*59990*/  LDL.64 R110, [R1+0xb8] ;  /* 0x0000b800016e7983 */ /* 0x002f280000100a00 */
[----:B------:R1:W-:Y:S04]  /*599a0*/  STL.64 [R1+0x8a88], R108 ;  /* 0x008a886c01007387 */ /* 0x0003e80000100a00 */
[----:B------:R2:W-:Y:S04]  /*599b0*/  LDGSTS.E [R2+0x37c00], [R42.64], !P2 ;  /* 0x37c000002a027fae */ /* 0x0005e8000d121844 */
[----:B------:R2:W-:Y:S04]  /*599c0*/  LDGSTS.E [R2+0x37d00], [R40.64], !P2 ;  /* 0x37d0000028027fae */ /* 0x0005e8000d121844 */
[----:B-1----:R-:W2:Y:S04]  /*599d0*/  LDL.64 R108, [R1+0x170] ;  /* 0x00017000016c7983 */ /* 0x002ea80000100a00 */
        /* <DEDUP_REMOVED lines=28> */
[----:B------:R-:W-:Y:S04]  /*59ba0*/  STL.64 [R1+0x8a48], R92 ;  /* 0x008a485c01007387 */ /* 0x000fe80000100a00 */
        /* <DEDUP_REMOVED lines=11> */
[----:B------:R1:W-:Y:S04]  /*59c60*/  STL.64 [R1+0x89e8], R68 ;  /* 0x0089e84401007387 */ /* 0x0003e80000100a00 */
[----:B------:R-:W-:Y:S04]  /*59c70*/  STL.64 [R1+0x89e0], R66 ;  /* 0x0089e04201007387 */ /* 0x000fe80000100a00 */
[----:B------:R-:W-:Y:S04]  /*59c80*/  STL.64 [R1+0x89d8], R64 ;  /* 0x0089d84001007387 */ /* 0x000fe80000100a00 */
[----:B------:R1:W-:Y:S04]  /*59c90*/  STL.64 [R1+0x89d0], R62 ;  /* 0x0089d03e01007387 */ /* 0x0003e80000100a00 */
[----:B------:R-:W-:Y:S04]  /*59ca0*/  STL.64 [R1+0x89c8], R60 ;  /* 0x0089c83c01007387 */ /* 0x000fe80000100a00 */
[----:B------:R1:W-:Y:S04]  /*59cb0*/  LDGSTS.E [R2+0x3bc00], [R10.64], !P6 ;  /* 0x3bc000000a027fae */ /* 0x0003e8000f121844 */
[----:B------:R1:W-:Y:S04]  /*59cc0*/  STL.64 [R1+0x89c0], R58 ;  /* 0x0089c03a01007387 */ /* 0x0003e80000100a00 */
[----:B------:R1:W-:Y:S04]  /*59cd0*/  LDGSTS.E [R2+0x3bd00], [R8.64], !P6 ;  /* 0x3bd0000008027fae */ /* 0x0003e8000f121844 */
[----:B------:R1:W-:Y:S04]  /*59ce0*/  STL.64 [R1+0x89b8], R56 ;  /* 0x0089b83801007387 */ /* 0x0003e80000100a00 */
[----:B------:R1:W-:Y:S04]  /*59cf0*/  LDGSTS.E [R2+0x3be00], [R6.64], !P6 ;  /* 0x3be0000006027fae */ /* 0x0003e8000f121844 */
[----:B------:R1:W-:Y:S04]  /*59d00*/  STL.64 [R1+0x89b0], R54 ;  /* 0x0089b03601007387 */ /* 0x0003e80000100a00 */
[----:B------:R1:W-:Y:S04]  /*59d10*/  LDGSTS.E [R2+0x3bf00], [R4.64], !P6 ;  /* 0x3bf0000004027fae */ /* 0x0003e8000f121844 */
[----:B------:R3:W-:Y:S04]  /*59d20*/  STL.64 [R1+0x89a8], R52 ;  /* 0x0089a83401007387 */ /* 0x0007e80000100a00 */
[----:B------:R2:W-:Y:S04]  /*59d30*/  STL [R1+0x89a0], R3 ;  /* 0x0089a00301007387 */ /* 0x0005e80000100800 */
        /* <DEDUP_REMOVED lines=20> */
[----:B---3--:R-:W3:Y:S04]  /*59e80*/  LDL.64 R52, [R1+0x5d78] ;  /* 0x005d780001347983 */ /* 0x008ee80000100a00 */
[----:B--2---:R1:W-:Y:S04]  /*59e90*/  LDGSTS.E [R2+0x3d800], [R94.64], !P5 ;  /* 0x3d8000005e027fae */ /* 0x0043e8000e921844 */
[----:B------:R2:W-:Y:S04]  /*59ea0*/  LDGSTS.E [R2+0x3d900], [R96.64], !P5 ;  /* 0x3d90000060027fae */ /* 0x0005e8000e921844 */
[----:B----4-:R4:W-:Y:S04]  /*59eb0*/  LDGSTS.E [R2+0x3da00], [R110.64], !P5 ;  /* 0x3da000006e027fae */ /* 0x0109e8000e921844 */
[----:B------:R1:W-:Y:S04]  /*59ec0*/  LDGSTS.E [R2+0x3db00], [R100.64], !P5 ;  /* 0x3db0000064027fae */ /* 0x0003e8000e921844 */
[----:B------:R1:W-:Y:S04]  /*59ed0*/  LDGSTS.E [R2+0x3dc00], [R106.64], !P5 ;  /* 0x3dc000006a027fae */ /* 0x0003e8000e921844 */
[----:B----4-:R-:W4:Y:S04]  /*59ee0*/  LDL.64 R110, [R1+0x180] ;  /* 0x00018000016e7983 */ /* 0x010f280000100a00 */
[----:B------:R2:W-:Y:S04]  /*59ef0*/  LDGSTS.E [R2+0x3dd00], [R102.64], !P5 ;  /* 0x3dd0000066027fae */ /* 0x0005e8000e921844 */
[----:B-1----:R-:W3:Y:S04]  /*59f00*/  LDL.64 R106, [R1+0x1a0] ;  /* 0x0001a000016a7983 */ /* 0x002ee80000100a00 */
[----:B------:R1:W-:Y:S04]  /*59f10*/  LDGSTS.E [R2+0x3de00], [R112.64], !P5 ;  /* 0x3de0000070027fae */ /* 0x0003e8000e921844 */
[----:B--2---:R-:W2:Y:S04]  /*59f20*/  LDL.64 R102, [R1+0x5448] ;  /* 0x0054480001667983 */ /* 0x004ea80000100a00 */
[----:B------:R1:W-:Y:S04]  /*59f30*/  LDGSTS.E [R2+0x3df00], [R104.64], !P5 ;  /* 0x3df0000068027fae */ /* 0x0003e8000e921844 */
[----:B-1----:R-:W2:Y:S04]  /*59f40*/  LDL.64 R112, [R1+0x5570] ;  /* 0x0055700001707983 */ /* 0x002ea80000100a00 */
[----:B------:R1:W-:Y:S04]  /*59f50*/  LDGSTS.E [R2+0x3f800], [R98.64], !P4 ;  /* 0x3f80000062027fae */ /* 0x0003e8000e121844 */
[----:B------:R-:W2:Y:S04]  /*59f60*/  LDL.64 R104, [R1+0x5458] ;  /* 0x0054580001687983 */ /* 0x000ea80000100a00 */
[----:B------:R-:W2:Y:S04]  /*59f70*/  LDL.64 R94, [R1+0x5c98] ;  /* 0x005c9800015e7983 */ /* 0x000ea80000100a00 */
[----:B-1----:R-:W2:Y:S04]  /*59f80*/  LDL.64 R98, [R1+0x5468] ;  /* 0x0054680001627983 */ /* 0x002ea80000100a00 */
[----:B------:R1:W-:Y:S04]  /*59f90*/  LDGSTS.E [R2+0x3f900], [R108.64], !P4 ;  /* 0x3f9000006c027fae */ /* 0x0003e8000e121844 */
[----:B------:R-:W2:Y:S04]  /*59fa0*/  LDL.64 R96, [R1+0x5c58] ;  /* 0x005c580001607983 */ /* 0x000ea80000100a00 */
[----:B------:R-:W1:Y:S04]  /*59fb0*/  S2R R100, SR_TID.X ;  /* 0x0000000000647919 */ /* 0x000e680000002100 */
[----:B-1----:R-:W2:Y:S01]  /*59fc0*/  LDL.64 R108, [R1+0x5c18] ;  /* 0x005c1800016c7983 */ /* 0x002ea20000100a00 */
[----:B------:R-:W-:-:S03]  /*59fd0*/  LOP3.LUT R101, R100, 0x3f, RZ, 0xc0, !PT ;  /* 0x0000003f64657812 */ /* 0x000fc600078ec0ff */
[----:B------:R1:W-:Y:S02]  /*59fe0*/  LDGSTS.E [R2+0x3fa00], [R68.64], !P4 ;  /* 0x3fa0000044027fae */ /* 0x0003e4000e121844 */
[----:B------:R-:W-:Y:S02]  /*59ff0*/  IMAD.SHL.U32 R0, R101, 0x4, RZ ;  /* 0x0000000465007824 */ /* 0x000fe400078e00ff */
[----:B-1----:R-:W2:Y:S04]  /*5a000*/  LDL.64 R68, [R1+0x5990] ;  /* 0x0059900001447983 */ /* 0x002ea80000100a00 */
[----:B----4-:R1:W-:Y:S04]  /*5a010*/  LDGSTS.E [R2+0x3fb00], [R110.64], !P4 ;  /* 0x3fb000006e027fae */ /* 0x0103e8000e121844 */
[----:B------:R2:W-:Y:S04]  /*5a020*/  LDGSTS.E [R2+0x3fc00], [R70.64], !P4 ;  /* 0x3fc0000046027fae */ /* 0x0005e8000e121844 */
[----:B------:R2:W-:Y:S04]  /*5a030*/  LDGSTS.E [R2+0x3fd00], [R72.64], !P4 ;  /* 0x3fd0000048027fae */ /* 0x0005e8000e121844 */
[----:B-1----:R-:W4:Y:S04]  /*5a040*/  LDL.64 R110, [R1+0x5bd8] ;  /* 0x005bd800016e7983 */ /* 0x002f280000100a00 */
[----:B------:R1:W-:Y:S04]  /*5a050*/  LDGSTS.E [R2+0x3fe00], [R74.64], !P4 ;  /* 0x3fe000004a027fae */ /* 0x0003e8000e121844 */
[----:B---3--:R3:W-:Y:S04]  /*5a060*/  LDGSTS.E [R2+0x3ff00], [R106.64], !P4 ;  /* 0x3ff000006a027fae */ /* 0x0087e8000e121844 */
[----:B------:R-:W0:Y:S04]  /*5a070*/  LDGDEPBAR ;  /* 0x00000000000079af */ /* 0x000e280000000000 */
[----:B--2---:R2:W-:Y:S04]  /*5a080*/  LDGSTS.E [R0+0x60000], [R112.64], P3 ;  /* 0x6000000070007fae */ /* 0x0045e80009921844 */
[----:B---3--:R-:W3:Y:S04]  /*5a090*/  LDL.64 R106, [R1+0x5b98] ;  /* 0x005b9800016a7983 */ /* 0x008ee80000100a00 */
[----:B------:R1:W-:Y:S04]  /*5a0a0*/  LDGSTS.E [R0+0x60800], [R76.64], P3 ;  /* 0x608000004c007fae */ /* 0x0003e80009921844 */
[----:B--2---:R-:W2:Y:S04]  /*5a0b0*/  LDL.64 R112, [R1+0x5b58] ;  /* 0x005b580001707983 */ /* 0x004ea80000100a00 */
[----:B------:R1:W-:Y:S04]  /*5a0c0*/  LDGSTS.E [R0+0x61000], [R102.64], P3 ;  /* 0x6100000066007fae */ /* 0x0003e80009921844 */
[----:B------:R1:W-:Y:S04]  /*5a0d0*/  LDGSTS.E [R0+0x61800], [R78.64], P3 ;  /* 0x618000004e007fae */ /* 0x0003e80009921844 */
[----:B------:R1:W-:Y:S04]  /*5a0e0*/  LDGSTS.E [R0+0x62000], [R104.64], P3 ;  /* 0x6200000068007fae */ /* 0x0003e80009921844 */
[----:B-1----:R-:W2:Y:S04]  /*5a0f0*/  LDL.64 R102, [R1+0x5b18] ;  /* 0x005b180001667983 */ /* 0x002ea80000100a00 */
[----:B------:R1:W-:Y:S04]  /*5a100*/  LDGSTS.E [R0+0x62800], [R80.64], P3 ;  /* 0x6280000050007fae */ /* 0x0003e80009921844 */
[----:B------:R-:W2:Y:S04]  /*5a110*/  LDL.64 R104, [R1+0x5ad8] ;  /* 0x005ad80001687983 */ /* 0x000ea80000100a00 */
        /* <DEDUP_REMOVED lines=8> */
[----:B------:R1:W-:Y:S04]  /*5a1a0*/  LDGSTS.E [R0+0x66800], [R94.64], P3 ;  /* 0x668000005e007fae */ /* 0x0003e80009921844 */
[----:B------:R1:W-:Y:S04]  /*5a1b0*/  LDGSTS.E [R0+0x67000], [R96.64], P3 ;  /* 0x6700000060007fae */ /* 0x0003e80009921844 */
        /* <DEDUP_REMOVED lines=17> */
[----:B-1----:R-:W4:Y:S04]  /*5a2d0*/  LDL.64 R110, [R1+0x5978] ;  /* 0x00597800016e7983 */ /* 0x002f280000100a00 */
[----:B---3--:R1:W-:Y:S04]  /*5a2e0*/  LDGSTS.E [R0+0x68800], [R106.64], P3 ;  /* 0x688000006a007fae */ /* 0x0083e80009921844 */
[----:B--2---:R2:W-:Y:S04]  /*5a2f0*/  LDGSTS.E [R0+0x69000], [R112.64], P3 ;  /* 0x6900000070007fae */ /* 0x0045e80009921844 */
[----:B-1----:R-:W3:Y:S04]  /*5a300*/  LDL.64 R106, [R1+0x5968] ;  /* 0x00596800016a7983 */ /* 0x002ee80000100a00 */
[----:B--2---:R-:W3:Y:S04]  /*5a310*/  LDL.64 R112, [R1+0x5958] ;  /* 0x0059580001707983 */ /* 0x004ee80000100a00 */
        /* <DEDUP_REMOVED lines=11> */
[----:B------:R1:W-:Y:S04]  /*5a3d0*/  LDGSTS.E [R0+0x6c800], [R66.64], P3 ;  /* 0x6c80000042007fae */ /* 0x0003e80009921844 */
[----:B------:R1:W-:Y:S04]  /*5a3e0*/  LDGSTS.E [R0+0x6d000], [R68.64], P3 ;  /* 0x6d00000044007fae */ /* 0x0003e80009921844 */
[----:B-1----:R-:W3:Y:S04]  /*5a3f0*/  LDL.64 R108, [R1+0x58e8] ;  /* 0x0058e800016c7983 */ /* 0x002ee80000100a00 */
[----:B------:R1:W-:Y:S04]  /*5a400*/  LDGSTS.E [R0+0x6d800], [R70.64], P3 ;  /* 0x6d80000046007fae */ /* 0x0003e80009921844 */
[----:B------:R1:W-:Y:S04]  /*5a410*/  LDGSTS.E [R0+0x6e000], [R72.64], P3 ;  /* 0x6e00000048007fae */ /* 0x0003e80009921844 */
[----:B------:R-:W3:Y:S04]  /*5a420*/  LDL.64 R66, [R1+0x58a8] ;  /* 0x0058a80001427983 */ /* 0x000ee80000100a00 */
[----:B------:R-:W3:Y:S04]  /*5a430*/  LDL.64 R68, [R1+0x58a0] ;  /* 0x0058a00001447983 */ /* 0x000ee80000100a00 */
[----:B-1----:R-:W3:Y:S04]  /*5a440*/  LDL.64 R70, [R1+0x5870] ;  /* 0x0058700001467983 */ /* 0x002ee80000100a00 */
[----:B------:R-:W3:Y:S04]  /*5a450*/  LDL.64 R72, [R1+0x5848] ;  /* 0x0058480001487983 */ /* 0x000ee80000100a00 */
[----:B----4-:R1:W-:Y:S04]  /*5a460*/  LDGSTS.E [R0+0x6e800], [R110.64], P3 ;  /* 0x6e8000006e007fae */ /* 0x0103e80009921844 */
[----:B------:R4:W-:Y:S04]  /*5a470*/  LDGSTS.E [R0+0x6f000], [R74.64], P3 ;  /* 0x6f0000004a007fae */ /* 0x0009e80009921844 */
[----:B-1----:R-:W2:Y:S04]  /*5a480*/  LDL.64 R110, [R1+0x58e0] ;  /* 0x0058e000016e7983 */ /* 0x002ea80000100a00 */
[----:B----4-:R-:W4:Y:S04]  /*5a490*/  LDL.64 R74, [R1+0x5830] ;  /* 0x00583000014a7983 */ /* 0x010f280000100a00 */
[----:B---3--:R1:W-:Y:S04]  /*5a4a0*/  LDGSTS.E [R0+0x6f800], [R106.64], P3 ;  /* 0x6f8000006a007fae */ /* 0x0083e80009921844 */
[----:B------:R3:W-:Y:S04]  /*5a4b0*/  LDGSTS.E [R0+0x70000], [R76.64], P3 ;  /* 0x700000004c007fae */ /* 0x0007e80009921844 */
[----:B------:R1:W-:Y:S04]  /*5a4c0*/  LDGSTS.E [R0+0x70800], [R112.64], P3 ;  /* 0x7080000070007fae */ /* 0x0003e80009921844 */
[----:B-1----:R-:W4:Y:S04]  /*5a4d0*/  LDL.64 R106, [R1+0x58d8] ;  /* 0x0058d800016a7983 */ /* 0x002f280000100a00 */
[----:B------:R1:W-:Y:S04]  /*5a4e0*/  LDGSTS.E [R0+0x71000], [R78.64], P3 ;  /* 0x710000004e007fae */ /* 0x0003e80009921844 */
[----:B------:R-:W4:Y:S04]  /*5a4f0*/  LDL.64 R112, [R1+0x58d0] ;  /* 0x0058d00001707983 */ /* 0x000f280000100a00 */
        /* <DEDUP_REMOVED lines=15> */
[----:B---3--:R-:W3:Y:S04]  /*5a5f0*/  LDL.64 R76, [R1+0x5820] ;  /* 0x00582000014c7983 */ /* 0x008ee80000100a00 */
        /* <DEDUP_REMOVED lines=12> */
[----:B--2---:R1:W-:Y:S04]  /*5a6c0*/  LDGSTS.E [R0+0x78000], [R110.64], P3 ;  /* 0x780000006e007fae */ /* 0x0043e80009921844 */
[----:B-1----:R-:W2:Y:S04]  /*5a6d0*/  LDL.64 R110, [R1+0x5828] ;  /* 0x00582800016e7983 */ /* 0x002ea80000100a00 */
[----:B----4-:R1:W-:Y:S04]  /*5a6e0*/  LDGSTS.E [R0+0x78800], [R106.64], P3 ;  /* 0x788000006a007fae */ /* 0x0103e80009921844 */
[----:B------:R4:W-:Y:S04]  /*5a6f0*/  LDGSTS.E [R0+0x79000], [R112.64], P3 ;  /* 0x7900000070007fae */ /* 0x0009e80009921844 */
[----:B-1----:R-:W2:Y:S04]  /*5a700*/  LDL.64 R106, [R1+0x4c98] ;  /* 0x004c9800016a7983 */ /* 0x002ea80000100a00 */
[----:B----4-:R-:W4:Y:S04]  /*5a710*/  LDL.64 R112, [R1+0x4c18] ;  /* 0x004c180001707983 */ /* 0x010f280000100a00 */
        /* <DEDUP_REMOVED lines=10> */
[----:B------:R1:W-:Y:S01]  /*5a7c0*/  LDGSTS.E [R0+0x7d800], [R84.64], P3 ;  /* 0x7d80000054007fae */ /* 0x0003e20009921844 */
[----:B------:R-:W-:-:S03]  /*5a7d0*/  LOP3.LUT R100, R100, 0x3f, RZ, 0xc0, !PT ;  /* 0x0000003f64647812 */ /* 0x000fc600078ec0ff */
[----:B------:R-:W4:Y:S04]  /*5a7e0*/  LDL.64 R62, [R1+0x5a90] ;  /* 0x005a9000013e7983 */ /* 0x000f280000100a00 */
[----:B------:R-:W4:Y:S04]  /*5a7f0*/  LDL.64 R64, [R1+0x5a50] ;  /* 0x005a500001407983 */ /* 0x000f280000100a00 */
[----:B------:R-:W4:Y:S04]  /*5a800*/  LDL.64 R66, [R1+0x5a10] ;  /* 0x005a100001427983 */ /* 0x000f280000100a00 */
[----:B---3--:R3:W-:Y:S01]  /*5a810*/  LDGSTS.E [R0+0x7e000], [R108.64], P3 ;  /* 0x7e0000006c007fae */ /* 0x0087e20009921844 */
[----:B------:R-:W-:-:S03]  /*5a820*/  IMAD.SHL.U32 R100, R100, 0x4, RZ ;  /* 0x0000000464647824 */ /* 0x000fc600078e00ff */
[----:B------:R3:W-:Y:S04]  /*5a830*/  LDGSTS.E [R0+0x7e800], [R74.64], P3 ;  /* 0x7e8000004a007fae */ /* 0x0007e80009921844 */
[----:B------:R-:W4:Y:S04]  /*5a840*/  LDL.64 R68, [R1+0x59d0] ;  /* 0x0059d00001447983 */ /* 0x000f280000100a00 */
[----:B---3--:R-:W4:Y:S01]  /*5a850*/  LDL.64 R108, [R1+0x5c50] ;  /* 0x005c5000016c7983 */ /* 0x008f220000100a00 */
[----:B-1----:R-:W-:-:S03]  /*5a860*/  LOP3.LUT R85, R100, 0x10, RZ, 0x3c, !PT ;  /* 0x0000001064557812 */ /* 0x002fc600078e3cff */
[----:B------:R-:W4:Y:S04]  /*5a870*/  LDL.64 R70, [R1+0x5818] ;  /* 0x0058180001467983 */ /* 0x000f280000100a00 */
[----:B------:R-:W4:Y:S04]  /*5a880*/  LDL.64 R72, [R1+0x57a8] ;  /* 0x0057a80001487983 */ /* 0x000f280000100a00 */
[----:B------:R-:W4:Y:S04]  /*5a890*/  LDL.64 R74, [R1+0x5770] ;  /* 0x00577000014a7983 */ /* 0x000f280000100a00 */
[----:B--2---:R1:W-:Y:S04]  /*5a8a0*/  LDGSTS.E [R0+0x7f000], [R110.64], P3 ;  /* 0x7f0000006e007fae */ /* 0x0043e80009921844 */
[----:B------:R2:W-:Y:S04]  /*5a8b0*/  LDGSTS.E [R0+0x7f800], [R76.64], P3 ;  /* 0x7f8000004c007fae */ /* 0x0005e80009921844 */
[----:B-1----:R-:W3:Y:S04]  /*5a8c0*/  LDL.64 R110, [R1+0x5c10] ;  /* 0x005c1000016e7983 */ /* 0x002ee80000100a00 */
[----:B--2---:R-:W2:Y:S04]  /*5a8d0*/  LDL.64 R76, [R1+0x5740] ;  /* 0x00574000014c7983 */ /* 0x004ea80000100a00 */
[----:B------:R1:W-:Y:S04]  /*5a8e0*/  LDGSTS.E [R85+0x60100], [R106.64], P3 ;  /* 0x601000006a557fae */ /* 0x0003e80009921844 */
[----:B------:R4:W-:Y:S04]  /*5a8f0*/  LDGSTS.E [R85+0x60900], [R78.64], P3 ;  /* 0x609000004e557fae */ /* 0x0009e80009921844 */
[----:B----4-:R4:W-:Y:S04]  /*5a900*/  LDGSTS.E [R85+0x61100], [R112.64], P3 ;  /* 0x6110000070557fae */ /* 0x0109e80009921844 */
[----:B-1----:R-:W2:Y:S04]  /*5a910*/  LDL.64 R106, [R1+0x5bd0] ;  /* 0x005bd000016a7983 */ /* 0x002ea80000100a00 */
[----:B------:R1:W-:Y:S04]  /*5a920*/  LDGSTS.E [R85+0x61900], [R80.64], P3 ;  /* 0x6190000050557fae */ /* 0x0003e80009921844 */
[----:B----4-:R-:W4:Y:S04]  /*5a930*/  LDL.64 R112, [R1+0x5b90] ;  /* 0x005b900001707983 */ /* 0x010f280000100a00 */
        /* <DEDUP_REMOVED lines=11> */
[----:B------:R-:W4:Y:S04]  /*5a9f0*/  LDL.64 R78, [R1+0x5730] ;  /* 0x00573000014e7983 */ /* 0x000f280000100a00 */
[----:B------:R-:W4:Y:S04]  /*5aa00*/  LDL.64 R80, [R1+0x5720] ;  /* 0x0057200001507983 */ /* 0x000f280000100a00 */
[----:B-1----:R-:W4:Y:S04]  /*5aa10*/  LDL.64 R104, [R1+0x57e0] ;  /* 0x0057e00001687983 */ /* 0x002f280000100a00 */
[----:B------:R-:W4:Y:S04]  /*5aa20*/  LDL.64 R82, [R1+0x5710] ;  /* 0x0057100001527983 */ /* 0x000f280000100a00 */
[----:B------:R-:W4:Y:S04]  /*5aa30*/  LDL.64 R86, [R1+0x5708] ;  /* 0x0057080001567983 */ /* 0x000f280000100a00 */
[----:B------:R1:W-:Y:S04]  /*5aa40*/  LDGSTS.E [R85+0x67100], [R108.64], P3 ;  /* 0x671000006c557fae */ /* 0x0003e80009921844 */
[----:B------:R-:W4:Y:S04]  /*5aa50*/  LDL.64 R88, [R1+0x5700] ;  /* 0x0057000001587983 */ /* 0x000f280000100a00 */
[----:B------:R-:W4:Y:S04]  /*5aa60*/  LDL.64 R90, [R1+0x56f8] ;  /* 0x0056f800015a7983 */ /* 0x000f280000100a00 */
[----:B-1----:R-:W4:Y:S04]  /*5aa70*/  LDL.64 R108, [R1+0x5748] ;  /* 0x00574800016c7983 */ /* 0x002f280000100a00 */
[----:B------:R-:W4:Y:S04]  /*5aa80*/  LDL.64 R92, [R1+0x56f0] ;  /* 0x0056f000015c7983 */ /* 0x000f280000100a00 */
[----:B------:R-:W4:Y:S04]  /*5aa90*/  LDL.64 R94, [R1+0x56e8] ;  /* 0x0056e800015e7983 */ /* 0x000f280000100a00 */
[----:B------:R-:W4:Y:S04]  /*5aaa0*/  LDL.64 R96, [R1+0x56e0] ;  /* 0x0056e00001607983 */ /* 0x000f280000100a00 */
[----:B------:R-:W4:Y:S04]  /*5aab0*/  LDL.64 R98, [R1+0x56d8] ;  /* 0x0056d80001627983 */ /* 0x000f280000100a00 */
[----:B---3--:R1:W-:Y:S04]  /*5aac0*/  LDGSTS.E [R85+0x67900], [R110.64], P3 ;  /* 0x679000006e557fae */ /* 0x0083e80009921844 */
[----:B-1----:R-:W3:Y:S04]  /*5aad0*/  LDL.64 R110, [R1+0x5738] ;  /* 0x00573800016e7983 */ /* 0x002ee80000100a00 */
[----:B--2---:R1:W-:Y:S04]  /*5aae0*/  LDGSTS.E [R85+0x68100], [R106.64], P3 ;  /* 0x681000006a557fae */ /* 0x0043e80009921844 */
[----:B----4-:R2:W-:Y:S04]  /*5aaf0*/  LDGSTS.E [R85+0x68900], [R112.64], P3 ;  /* 0x6890000070557fae */ /* 0x0105e80009921844 */
[----:B-1----:R-:W4:Y:S04]  /*5ab00*/  LDL.64 R106, [R1+0x5728] ;  /* 0x00572800016a7983 */ /* 0x002f280000100a00 */
[----:B--2---:R-:W4:Y:S04]  /*5ab10*/  LDL.64 R112, [R1+0x5718] ;  /* 0x0057180001707983 */ /* 0x004f280000100a00 */
        /* <DEDUP_REMOVED lines=10> */
[----:B------:R1:W-:Y:S04]  /*5abc0*/  LDGSTS.E [R85+0x6d100], [R104.64], P3 ;  /* 0x6d10000068557fae */ /* 0x0003e80009921844 */
[----:B------:R1:W-:Y:S04]  /*5abd0*/  LDGSTS.E [R85+0x6d900], [R72.64], P3 ;  /* 0x6d90000048557fae */ /* 0x0003e80009921844 */
[----:B------:R1:W-:Y:S04]  /*5abe0*/  LDGSTS.E [R85+0x6e100], [R74.64], P3 ;  /* 0x6e1000004a557fae */ /* 0x0003e80009921844 */
[----:B-1----:R-:W4:Y:S04]  /*5abf0*/  LDL.64 R104, [R1+0x56c8] ;  /* 0x0056c80001687983 */ /* 0x002f280000100a00 */
[----:B------:R-:W4:Y:S04]  /*5ac00*/  LDL.64 R60, [R1+0x5698] ;  /* 0x00569800013c7983 */ /* 0x000f280000100a00 */
        /* <DEDUP_REMOVED lines=11> */
[----:B---3--:R1:W-:Y:S04]  /*5acc0*/  LDGSTS.E [R85+0x6f900], [R110.64], P3 ;  /* 0x6f9000006e557fae */ /* 0x0083e80009921844 */
[----:B------:R3:W-:Y:S04]  /*5acd0*/  LDGSTS.E [R85+0x70100], [R78.64], P3 ;  /* 0x701000004e557fae */ /* 0x0007e80009921844 */
[----:B-1----:R-:W2:Y:S04]  /*5ace0*/  LDL.64 R110, [R1+0x56b8] ;  /* 0x0056b800016e7983 */ /* 0x002ea80000100a00 */
[----:B---3--:R-:W3:Y:S04]  /*5acf0*/  LDL.64 R78, [R1+0x5548] ;  /* 0x00554800014e7983 */ /* 0x008ee80000100a00 */
[----:B----4-:R1:W-:Y:S04]  /*5ad00*/  LDGSTS.E [R85+0x70900], [R106.64], P3 ;  /* 0x709000006a557fae */ /* 0x0103e80009921844 */
[----:B------:R4:W-:Y:S04]  /*5ad10*/  LDGSTS.E [R85+0x71100], [R80.64], P3 ;  /* 0x7110000050557fae */ /* 0x0009e80009921844 */
[----:B------:R1:W-:Y:S04]  /*5ad20*/  LDGSTS.E [R85+0x71900], [R112.64], P3 ;  /* 0x7190000070557fae */ /* 0x0003e80009921844 */
[----:B-1----:R-:W3:Y:S04]  /*5ad30*/  LDL.64 R106, [R1+0x56b0] ;  /* 0x0056b000016a7983 */ /* 0x002ee80000100a00 */
[----:B------:R1:W-:Y:S04]  /*5ad40*/  LDGSTS.E [R85+0x72100], [R82.64], P3 ;  /* 0x7210000052557fae */ /* 0x0003e80009921844 */
[----:B------:R-:W3:Y:S04]  /*5ad50*/  LDL.64 R112, [R1+0x56a8] ;  /* 0x0056a80001707983 */ /* 0x000ee80000100a00 */
        /* <DEDUP_REMOVED lines=8> */
[----:B----4-:R-:W4:Y:S04]  /*5ade0*/  LDL.64 R80, [R1+0x5540] ;  /* 0x0055400001507983 */ /* 0x010f280000100a00 */
[----:B-1----:R-:W4:Y:S04]  /*5adf0*/  LDL.64 R82, [R1+0x5530] ;  /* 0x0055300001527983 */ /* 0x002f280000100a00 */
[----:B------:R1:W-:Y:S04]  /*5ae00*/  LDGSTS.E [R85+0x76900], [R104.64], P3 ;  /* 0x7690000068557fae */ /* 0x0003e80009921844 */
[----:B------:R-:W4:Y:S04]  /*5ae10*/  LDL.64 R86, [R1+0x4c48] ;  /* 0x004c480001567983 */ /* 0x000f280000100a00 */
[----:B------:R-:W4:Y:S04]  /*5ae20*/  LDL.64 R88, [R1+0x4bd8] ;  /* 0x004bd80001587983 */ /* 0x000f280000100a00 */
[----:B------:R-:W4:Y:S04]  /*5ae30*/  LDL.64 R90, [R1+0x4ba0] ;  /* 0x004ba000015a7983 */ /* 0x000f280000100a00 */
        /* <DEDUP_REMOVED lines=8> */
[----:B--2---:R1:W-:Y:S04]  /*5aec0*/  LDGSTS.E [R85+0x77900], [R110.64], P3 ;  /* 0x779000006e557fae */ /* 0x0043e80009921844 */
[----:B-1----:R-:W2:Y:S04]  /*5aed0*/  LDL.64 R110, [R1+0x4c90] ;  /* 0x004c9000016e7983 */ /* 0x002ea80000100a00 */
[----:B---3--:R1:W-:Y:S04]  /*5aee0*/  LDGSTS.E [R85+0x78100], [R106.64], P3 ;  /* 0x781000006a557fae */ /* 0x0083e80009921844 */
[----:B------:R3:W-:Y:S04]  /*5aef0*/  LDGSTS.E [R85+0x78900], [R112.64], P3 ;  /* 0x7890000070557fae */ /* 0x0007e80009921844 */
[----:B-1----:R-:W2:Y:S04]  /*5af00*/  LDL.64 R106, [R1+0x4c10] ;  /* 0x004c1000016a7983 */ /* 0x002ea80000100a00 */
[----:B------:R1:W-:Y:S04]  /*5af10*/  LDGSTS.E [R85+0x79100], [R58.64], P3 ;  /* 0x791000003a557fae */ /* 0x0003e80009921844 */
[----:B---3--:R-:W3:Y:S04]  /*5af20*/  LDL.64 R112, [R1+0x5d08] ;  /* 0x005d080001707983 */ /* 0x008ee80000100a00 */
        /* <DEDUP_REMOVED lines=10> */
[----:B----4-:R4:W-:Y:S01]  /*5afd0*/  LDGSTS.E [R85+0x7e900], [R80.64], P3 ;  /* 0x7e90000050557fae */ /* 0x0109e20009921844 */
[----:B------:R-:W-:-:S03]  /*5afe0*/  IMAD.SHL.U32 R100, R101, 0x4, RZ ;  /* 0x0000000465647824 */ /* 0x000fc600078e00ff */
[----:B-1----:R-:W3:Y:S02]  /*5aff0*/  LDL.64 R58, [R1+0x5bc8] ;  /* 0x005bc800013a7983 */ /* 0x002ee40000100a00 */
[C---:B------:R-:W-:Y:S02]  /*5b000*/  LOP3.LUT R101, R100.reuse, 0x20, RZ, 0x3c, !PT ;  /* 0x0000002064657812 */ /* 0x040fe400078e3cff */
[----:B------:R-:W3:Y:S04]  /*5b010*/  LDL.64 R60, [R1+0x5b88] ;  /* 0x005b8800013c7983 */ /* 0x000ee80000100a00 */
[----:B------:R-:W3:Y:S04]  /*5b020*/  LDL.64 R62, [R1+0x5b48] ;  /* 0x005b4800013e7983 */ /* 0x000ee80000100a00 */
[----:B------:R-:W3:Y:S04]  /*5b030*/  LDL.64 R64, [R1+0x5b08] ;  /* 0x005b080001407983 */ /* 0x000ee80000100a00 */
[----:B------:R-:W3:Y:S04]  /*5b040*/  LDL.64 R66, [R1+0x5ac8] ;  /* 0x005ac80001427983 */ /* 0x000ee80000100a00 */
[----:B------:R1:W-:Y:S04]  /*5b050*/  LDGSTS.E [R85+0x7f100], [R108.64], P3 ;  /* 0x7f1000006c557fae */ /* 0x0003e80009921844 */
[----:B------:R4:W-:Y:S04]  /*5b060*/  LDGSTS.E [R85+0x7f900], [R82.64], P3 ;  /* 0x7f90000052557fae */ /* 0x0009e80009921844 */
[----:B------:R-:W3:Y:S04]  /*5b070*/  LDL.64 R68, [R1+0x5a88] ;  /* 0x005a880001447983 */ /* 0x000ee80000100a00 */
[----:B-1----:R-:W3:Y:S04]  /*5b080*/  LDL.64 R108, [R1+0x5cc8] ;  /* 0x005cc800016c7983 */ /* 0x002ee80000100a00 */
[----:B------:R-:W3:Y:S04]  /*5b090*/  LDL.64 R70, [R1+0x5a48] ;  /* 0x005a480001467983 */ /* 0x000ee80000100a00 */
[----:B------:R-:W3:Y:S04]  /*5b0a0*/  LDL.64 R72, [R1+0x5a08] ;  /* 0x005a080001487983 */ /* 0x000ee80000100a00 */
[----:B------:R-:W3:Y:S04]  /*5b0b0*/  LDL.64 R74, [R1+0x59c8] ;  /* 0x0059c800014a7983 */ /* 0x000ee80000100a00 */
[----:B------:R-:W3:Y:S04]  /*5b0c0*/  LDL.64 R76, [R1+0x5810] ;  /* 0x00581000014c7983 */ /* 0x000ee80000100a00 */
[----:B------:R-:W3:Y:S04]  /*5b0d0*/  LDL.64 R78, [R1+0x57d8] ;  /* 0x0057d800014e7983 */ /* 0x000ee80000100a00 */
[----:B----4-:R-:W4:Y:S04]  /*5b0e0*/  LDL.64 R80, [R1+0x57a0] ;  /* 0x0057a00001507983 */ /* 0x010f280000100a00 */
[----:B------:R-:W4:Y:S04]  /*5b0f0*/  LDL.64 R82, [R1+0x5768] ;  /* 0x0057680001527983 */ /* 0x000f280000100a00 */
[----:B------:R-:W4:Y:S04]  /*5b100*/  LDL.64 R84, [R1+0x54c8] ;  /* 0x0054c80001547983 */ /* 0x000f280000100a00 */
[----:B--2---:R1:W-:Y:S04]  /*5b110*/  LDGSTS.E [R101+0x60200], [R110.64], P3 ;  /* 0x602000006e657fae */ /* 0x0043e80009921844 */
[----:B------:R2:W-:Y:S04]  /*5b120*/  LDGSTS.E [R101+0x60a00], [R86.64], P3 ;  /* 0x60a0000056657fae */ /* 0x0005e80009921844 */
[----:B-1----:R-:W4:Y:S04]  /*5b130*/  LDL.64 R110, [R1+0x5c88] ;  /* 0x005c8800016e7983 */ /* 0x002f280000100a00 */
        /* <DEDUP_REMOVED lines=11> */
[----:B---3--:R3:W-:Y:S04]  /*5b1f0*/  LDGSTS.E [R101+0x65a00], [R112.64], P3 ;  /* 0x65a0000070657fae */ /* 0x0087e80009921844 */
[----:B------:R-:W2:Y:S04]  /*5b200*/  LDL.64 R88, [R1+0x4a78] ;  /* 0x004a780001587983 */ /* 0x000ea80000100a00 */
[----:B------:R-:W2:Y:S04]  /*5b210*/  LDL.64 R90, [R1+0x4a70] ;  /* 0x004a7000015a7983 */ /* 0x000ea80000100a00 */
[----:B---3--:R-:W3:Y:S04]  /*5b220*/  LDL.64 R112, [R1+0x5518] ;  /* 0x0055180001707983 */ /* 0x008ee80000100a00 */
[----:B-1----:R-:W3:Y:S04]  /*5b230*/  LDL.64 R92, [R1+0x4a68] ;  /* 0x004a6800015c7983 */ /* 0x002ee80000100a00 */
[----:B------:R-:W3:Y:S04]  /*5b240*/  LDL.64 R94, [R1+0x4a60] ;  /* 0x004a6000015e7983 */ /* 0x000ee80000100a00 */
[----:B------:R-:W3:Y:S04]  /*5b250*/  LDL.64 R96, [R1+0x4a58] ;  /* 0x004a580001607983 */ /* 0x000ee80000100a00 */
[----:B------:R-:W3:Y:S04]  /*5b260*/  LDL.64 R98, [R1+0x4a50] ;  /* 0x004a500001627983 */ /* 0x000ee80000100a00 */
[----:B------:R-:W3:Y:S04]  /*5b270*/  LDL.64 R102, [R1+0x49f8] ;  /* 0x0049f80001667983 */ /* 0x000ee80000100a00 */
[----:B------:R-:W3:Y:S04]  /*5b280*/  LDL.64 R104, [R1+0x49f0] ;  /* 0x0049f00001687983 */ /* 0x000ee80000100a00 */
[----:B------:R1:W-:Y:S04]  /*5b290*/  LDGSTS.E [R101+0x66200], [R108.64], P3 ;  /* 0x662000006c657fae */ /* 0x0003e80009921844 */
[----:B-1----:R-:W3:Y:S04]  /*5b2a0*/  LDL.64 R108, [R1+0x5498] ;  /* 0x00549800016c7983 */ /* 0x002ee80000100a00 */
[----:B----4-:R1:W-:Y:S04]  /*5b2b0*/  LDGSTS.E [R101+0x66a00], [R110.64], P3 ;  /* 0x66a000006e657fae */ /* 0x0103e80009921844 */
[----:B-1----:R-:W4:Y:S04]  /*5b2c0*/  LDL.64 R110, [R1+0x4a80] ;  /* 0x004a8000016e7983 */ /* 0x002f280000100a00 */
[----:B--2---:R1:W-:Y:S04]  /*5b2d0*/  LDGSTS.E [R101+0x67200], [R106.64], P3 ;  /* 0x672000006a657fae */ /* 0x0043e80009921844 */
        /* <DEDUP_REMOVED lines=15> */
[----:B---3--:R1:W-:Y:S04]  /*5b3d0*/  LDGSTS.E [R101+0x6ea00], [R112.64], P3 ;  /* 0x6ea0000070657fae */ /* 0x0083e80009921844 */
[----:B------:R3:W-:Y:S04]  /*5b3e0*/  LDGSTS.E [R101+0x6f200], [R84.64], P3 ;  /* 0x6f20000054657fae */ /* 0x0007e80009921844 */
[----:B--2---:R-:W2:Y:S04]  /*5b3f0*/  LDL.64 R56, [R1+0x49c8] ;  /* 0x0049c80001387983 */ /* 0x004ea80000100a00 */
[----:B-1----:R-:W2:Y:S04]  /*5b400*/  LDL.64 R112, [R1+0x49e0] ;  /* 0x0049e00001707983 */ /* 0x002ea80000100a00 */
[----:B------:R-:W2:Y:S04]  /*5b410*/  LDL.64 R58, [R1+0x49c0] ;  /* 0x0049c000013a7983 */ /* 0x000ea80000100a00 */
        /* <DEDUP_REMOVED lines=27> */
[----:B----4-:R-:W2:Y:S04]  /*5b5d0*/  LDL.64 R88, [R1+0x4940] ;  /* 0x0049400001587983 */ /* 0x010ea80000100a00 */
[----:B------:R-:W2:Y:S04]  /*5b5e0*/  LDL.64 R90, [R1+0x4c40] ;  /* 0x004c4000015a7983 */ /* 0x000ea80000100a00 */
[----:B-1----:R-:W2:Y:S04]  /*5b5f0*/  LDL.64 R92, [R1+0x4c08] ;  /* 0x004c0800015c7983 */ /* 0x002ea80000100a00 */
[----:B------:R-:W2:Y:S04]  /*5b600*/  LDL.64 R94, [R1+0x4bd0] ;  /* 0x004bd000015e7983 */ /* 0x000ea80000100a00 */
[----:B------:R-:W2:Y:S04]  /*5b610*/  LDL.64 R96, [R1+0x4b98] ;  /* 0x004b980001607983 */ /* 0x000ea80000100a00 */
[----:B------:R-:W2:Y:S04]  /*5b620*/  LDL.64 R98, [R1+0x4b60] ;  /* 0x004b600001627983 */ /* 0x000ea80000100a00 */
[----:B------:R-:W2:Y:S04]  /*5b630*/  LDL.64 R102, [R1+0x4b28] ;  /* 0x004b280001667983 */ /* 0x000ea80000100a00 */
[----:B------:R1:W-:Y:S04]  /*5b640*/  LDGSTS.E [R101+0x75200], [R106.64], P3 ;  /* 0x752000006a657fae */ /* 0x0003e80009921844 */
[----:B------:R-:W2:Y:S04]  /*5b650*/  LDL.64 R104, [R1+0x4af0] ;  /* 0x004af00001687983 */ /* 0x000ea80000100a00 */
[----:B-1----:R-:W2:Y:S04]  /*5b660*/  LDL.64 R106, [R1+0x5dc0] ;  /* 0x005dc000016a7983 */ /* 0x002ea80000100a00 */
[----:B--2---:R1:W-:Y:S04]  /*5b670*/  LDGSTS.E [R101+0x75a00], [R112.64], P3 ;  /* 0x75a0000070657fae */ /* 0x0043e80009921844 */
[----:B-1----:R-:W2:Y:S04]  /*5b680*/  LDL.64 R112, [R1+0x4948] ;  /* 0x0049480001707983 */ /* 0x002ea80000100a00 */
[----:B------:R1:W-:Y:S04]  /*5b690*/  LDGSTS.E [R101+0x76200], [R108.64], P3 ;  /* 0x762000006c657fae */ /* 0x0003e80009921844 */
[----:B-1----:R-:W2:Y:S04]  /*5b6a0*/  LDL.64 R108, [R1+0x4c88] ;  /* 0x004c8800016c7983 */ /* 0x002ea80000100a00 */
[----:B---3--:R1:W-:Y:S04]  /*5b6b0*/  LDGSTS.E [R101+0x76a00], [R110.64], P3 ;  /* 0x76a000006e657fae */ /* 0x0083e80009921844 */
        /* <DEDUP_REMOVED lines=17> */
[----:B------:R-:W-:-:S03]  /*5b7d0*/  LOP3.LUT R100, R100, 0x30, RZ, 0x3c, !PT ;  /* 0x0000003064647812 */ /* 0x000fc600078e3cff */
[----:B---3--:R-:W3:Y:S04]  /*5b7e0*/  LDL.64 R56, [R1+0x5c80] ;  /* 0x005c800001387983 */ /* 0x008ee80000100a00 */
[----:B------:R-:W3:Y:S04]  /*5b7f0*/  LDL.64 R58, [R1+0x5c40] ;  /* 0x005c4000013a7983 */ /* 0x000ee80000100a00 */
[----:B-1----:R-:W3:Y:S04]  /*5b800*/  LDL.64 R60, [R1+0x5c00] ;  /* 0x005c0000013c7983 */ /* 0x002ee80000100a00 */
[----:B--2---:R1:W-:Y:S04]  /*5b810*/  LDGSTS.E [R101+0x7f200], [R112.64], P3 ;  /* 0x7f20000070657fae */ /* 0x0043e80009921844 */
[----:B------:R2:W-:Y:S04]  /*5b820*/  LDGSTS.E [R101+0x7fa00], [R88.64], P3 ;  /* 0x7fa0000058657fae */ /* 0x0005e80009921844 */
[----:B------:R-:W3:Y:S04]  /*5b830*/  LDL.64 R62, [R1+0x5bc0] ;  /* 0x005bc000013e7983 */ /* 0x000ee80000100a00 */
[----:B-1----:R-:W3:Y:S04]  /*5b840*/  LDL.64 R112, [R1+0x5d40] ;  /* 0x005d400001707983 */ /* 0x002ee80000100a00 */
[----:B------:R-:W3:Y:S04]  /*5b850*/  LDL.64 R64, [R1+0x5b80] ;  /* 0x005b800001407983 */ /* 0x000ee80000100a00 */
[----:B------:R-:W3:Y:S04]  /*5b860*/  LDL.64 R66, [R1+0x5b40] ;  /* 0x005b400001427983 */ /* 0x000ee80000100a00 */
[----:B------:R1:W-:Y:S04]  /*5b870*/  LDGSTS.E [R100+0x60300], [R108.64], P3 ;  /* 0x603000006c647fae */ /* 0x0003e80009921844 */
[----:B------:R-:W3:Y:S04]  /*5b880*/  LDL.64 R68, [R1+0x5b00] ;  /* 0x005b000001447983 */ /* 0x000ee80000100a00 */
[----:B------:R2:W-:Y:S04]  /*5b890*/  LDGSTS.E [R100+0x60b00], [R90.64], P3 ;  /* 0x60b000005a647fae */ /* 0x0005e80009921844 */
[----:B-1----:R-:W3:Y:S04]  /*5b8a0*/  LDL.64 R108, [R1+0x5d00] ;  /* 0x005d0000016c7983 */ /* 0x002ee80000100a00 */
        /* <DEDUP_REMOVED lines=15> */
[----:B------:R-:W3:Y:S04]  /*5b9a0*/  LDL.64 R86, [R1+0x5760] ;  /* 0x0057600001567983 */ /* 0x000ee80000100a00 */
[----:B--2---:R-:W2:Y:S04]  /*5b9b0*/  LDL.64 R88, [R1+0x54c0] ;  /* 0x0054c00001587983 */ /* 0x004ea80000100a00 */
        /* <DEDUP_REMOVED lines=11> */
[----:B-1----:R-:W3:Y:S04]  /*5ba70*/  LDL.64 R112, [R1+0x5490] ;  /* 0x0054900001707983 */ /* 0x002ee80000100a00 */
        /* <DEDUP_REMOVED lines=34> */
[----:B--2---:R-:W2:Y:S04]  /*5bca0*/  LDL.64 R84, [R1+0x47c0] ;  /* 0x0047c00001547983 */ /* 0x004ea80000100a00 */
[----:B------:R-:W2:Y:S04]  /*5bcb0*/  LDL.64 R86, [R1+0x47b8] ;  /* 0x0047b80001567983 */ /* 0x000ea80000100a00 */
        /* <DEDUP_REMOVED lines=24> */
[----:B--2---:R1:W-:Y:S04]  /*5be40*/  LDGSTS.E [R100+0x74b00], [R110.64], P3 ;  /* 0x74b000006e647fae */ /* 0x0043e80009921844 */
[----:B-1----:R-:W2:Y:S04]  /*5be50*/  LDL.64 R110, [R1+0x47a0] ;  /* 0x0047a000016e7983 */ /* 0x002ea80000100a00 */
[----:B----4-:R1:W-:Y:S04]  /*5be60*/  LDGSTS.E [R100+0x75300], [R112.64], P3 ;  /* 0x7530000070647fae */ /* 0x0103e80009921844 */
        /* <DEDUP_REMOVED lines=20> */
[----:B----4-:R-:W4:Y:S04]  /*5bfb0*/  LDL.64 R54, [R1+0x5d38] ;  /* 0x005d380001367983 */ /* 0x010f280000100a00 */
[----:B------:R-:W4:Y:S04]  /*5bfc0*/  LDL.64 R56, [R1+0x5cf8] ;  /* 0x005cf80001387983 */ /* 0x000f280000100a00 */
[----:B-1----:R-:W4:Y:S01]  /*5bfd0*/  LDL.64 R58, [R1+0x5cb8] ;  /* 0x005cb800013a7983 */ /* 0x002f220000100a00 */
[----:B------:R-:W-:-:S03]  /*5bfe0*/  LOP3.LUT R101, R0, 0x40, RZ, 0x3c, !PT ;  /* 0x0000004000657812 */ /* 0x000fc600078e3cff */
        /* <DEDUP_REMOVED lines=16> */
[----:B--2---:R1:W-:Y:S04]  /*5c0f0*/  LDGSTS.E [R100+0x7f300], [R110.64], P3 ;  /* 0x7f3000006e647fae */ /* 0x0043e80009921844 */
        /* <DEDUP_REMOVED lines=17> */
[----:B------:R1:W-:Y:S04]  /*5c210*/  LDGSTS.E [R101+0x63c00], [R112.64], P3 ;  /* 0x63c0000070657fae */ /* 0x0003e80009921844 */
[----:B-1----:R-:W2:Y:S04]  /*5c220*/  LDL.64 R112, [R1+0x5508] ;  /* 0x0055080001707983 */ /* 0x002ea80000100a00 */
[----:B---3--:R1:W-:Y:S04]  /*5c230*/  LDGSTS.E [R101+0x64400], [R110.64], P3 ;  /* 0x644000006e657fae */ /* 0x0083e80009921844 */
[----:B------:R3:W-:Y:S04]  /*5c240*/  LDGSTS.E [R101+0x64c00], [R52.64], P3 ;  /* 0x64c0000034657fae */ /* 0x0007e80009921844 */
        /* <DEDUP_REMOVED lines=20> */
[----:B--2---:R1:W-:Y:S04]  /*5c390*/  LDGSTS.E [R101+0x6ec00], [R112.64], P3 ;  /* 0x6ec0000070657fae */ /* 0x0043e80009921844 */
[----:B---3--:R-:W2:Y:S04]  /*5c3a0*/  LDL.64 R52, [R1+0x4738] ;  /* 0x0047380001347983 */ /* 0x008ea80000100a00 */
[----:B------:R-:W3:Y:S04]  /*5c3b0*/  LDL.64 R54, [R1+0x4718] ;  /* 0x0047180001367983 */ /* 0x000ee80000100a00 */
[----:B-1----:R-:W2:Y:S04]  /*5c3c0*/  LDL.64 R112, [R1+0x4758] ;  /* 0x0047580001707983 */ /* 0x002ea80000100a00 */
        /* <DEDUP_REMOVED lines=20> */
[----:B-1----:R-:W3:Y:S04]  /*5c510*/  LDL.64 R92, [R1+0x21b8] ;  /* 0x0021b800015c7983 */ /* 0x002ee80000100a00 */
        /* <DEDUP_REMOVED lines=12> */
[----:B------:R-:W3:Y:S04]  /*5c5e0*/  LDL.64 R108, [R1+0x4bc0] ;  /* 0x004bc000016c7983 */ /* 0x000ee80000100a00 */
[----:B----4-:R1:W-:Y:S04]  /*5c5f0*/  LDGSTS.E [R101+0x73400], [R110.64], P3 ;  /* 0x734000006e657fae */ /* 0x0103e80009921844 */
[----:B-1----:R-:W4:Y:S04]  /*5c600*/  LDL.64 R110, [R1+0x4b88] ;  /* 0x004b8800016e7983 */ /* 0x002f280000100a00 */
[----:B--2---:R1:W-:Y:S04]  /*5c610*/  LDGSTS.E [R101+0x73c00], [R112.64], P3 ;  /* 0x73c0000070657fae */ /* 0x0043e80009921844 */
[----:B------:R2:W-:Y:S04]  /*5c620*/  LDGSTS.E [R101+0x74400], [R52.64], P3 ;  /* 0x7440000034657fae */ /* 0x0005e80009921844 */
[----:B---3--:R3:W-:Y:S04]  /*5c630*/  LDGSTS.E [R101+0x74c00], [R54.64], P3 ;  /* 0x74c0000036657fae */ /* 0x0087e80009921844 */
[----:B-1----:R-:W4:Y:S04]  /*5c640*/  LDL.64 R112, [R1+0x4b50] ;  /* 0x004b500001707983 */ /* 0x002f280000100a00 */
[----:B--2---:R-:W2:Y:S04]  /*5c650*/  LDL.64 R52, [R1+0x4b18] ;  /* 0x004b180001347983 */ /* 0x004ea80000100a00 */
[----:B------:R1:W-:Y:S04]  /*5c660*/  LDGSTS.E [R101+0x75400], [R56.64], P3 ;  /* 0x7540000038657fae */ /* 0x0003e80009921844 */
[----:B---3--:R-:W3:Y:S04]  /*5c670*/  LDL.64 R54, [R1+0x4ae0] ;  /* 0x004ae00001367983 */ /* 0x008ee80000100a00 */
        /* <DEDUP_REMOVED lines=27> */
[----:B------:R-:W3:Y:S01]  /*5c830*/  LDL.64 R82, [R1+0x5a70] ;  /* 0x005a700001527983 */ /* 0x000ee20000100a00 */
[----:B------:R-:W-:-:S03]  /*5c840*/  LOP3.LUT R0, R0, 0x50, RZ, 0x3c, !PT ;  /* 0x0000005000007812 */ /* 0x000fc600078e3cff */
        /* <DEDUP_REMOVED lines=26> */
[----:B------:R1:W-:Y:S04]  /*5c9f0*/  LDGSTS.E [R0+0x62d00], [R112.64], P3 ;  /* 0x62d0000070007fae */ /* 0x0003e80009921844 */
[----:B--2---:R2:W-:Y:S04]  /*5ca00*/  LDGSTS.E [R0+0x63500], [R52.64], P3 ;  /* 0x6350000034007fae */ /* 0x0045e80009921844 */
[----:B-1----:R-:W4:Y:S04]  /*5ca10*/  LDL.64 R112, [R1+0x4888] ;  /* 0x0048880001707983 */ /* 0x002f280000100a00 */
[----:B---3--:R1:W-:Y:S04]  /*5ca20*/  LDGSTS.E [R0+0x63d00], [R54.64], P3 ;  /* 0x63d0000036007fae */ /* 0x0083e80009921844 */
[----:B--2---:R-:W2:Y:S04]  /*5ca30*/  LDL.64 R52, [R1+0x4790] ;  /* 0x0047900001347983 */ /* 0x004ea80000100a00 */
[----:B------:R3:W-:Y:S04]  /*5ca40*/  LDGSTS.E [R0+0x64500], [R56.64], P3 ;  /* 0x6450000038007fae */ /* 0x0007e80009921844 */
[----:B-1----:R-:W2:Y:S04]  /*5ca50*/  LDL.64 R54, [R1+0x4770] ;  /* 0x0047700001367983 */ /* 0x002ea80000100a00 */
        /* <DEDUP_REMOVED lines=58> */
[----:B------:R1:W-:Y:S04]  /*5ce00*/  LDGSTS.E [R0+0x73500], [R54.64], P3 ;  /* 0x7350000036007fae */ /* 0x0003e80009921844 */
[----:B--2---:R-:W2:Y:S04]  /*5ce10*/  LDL.64 R52, [R1+0x4b80] ;  /* 0x004b800001347983 */ /* 0x004ea80000100a00 */
[----:B---3--:R3:W-:Y:S04]  /*5ce20*/  LDGSTS.E [R0+0x73d00], [R56.64], P3 ;  /* 0x73d0000038007fae */ /* 0x0087e80009921844 */
        /* <DEDUP_REMOVED lines=116> */
[----:B----4-:R1:W-:Y:S04]  /*5d570*/  LDGSTS.E [R2+0x70e00], [R110.64], P3 ;  /* 0x70e000006e027fae */ /* 0x0103e80009921844 */
[----:B-1----:R-:W4:Y:S04]  /*5d580*/  LDL.64 R110, [R1+0x4c20] ;  /* 0x004c2000016e7983 */ /* 0x002f280000100a00 */
[----:B------:R1:W-:Y:S04]  /*5d590*/  LDGSTS.E [R2+0x71600], [R112.64], P3 ;  /* 0x7160000070027fae */ /* 0x0003e80009921844 */
[----:B-1----:R-:W2:Y:S04]  /*5d5a0*/  LDL.64 R112, [R1+0x48a8] ;  /* 0x0048a80001707983 */ /* 0x002ea80000100a00 */
[----:B--2---:R1:W-:Y:S04]  /*5d5b0*/  LDGSTS.E [R2+0x71e00], [R112.64], P3 ;  /* 0x71e0000070027fae */ /* 0x0043e80009921844 */
[----:B------:R2:W-:Y:S04]  /*5d5c0*/  LDGSTS.E [R2+0x72600], [R52.64], P3 ;  /* 0x7260000034027fae */ /* 0x0005e80009921844 */
[----:B------:R1:W-:Y:S04]  /*5d5d0*/  LDGSTS.E [R2+0x72e00], [R54.64], P3 ;  /* 0x72e0000036027fae */ /* 0x0003e80009921844 */
        /* <DEDUP_REMOVED lines=25> */
[----:B-1----:R1:W5:Y:S04]  /*5d770*/  LDL.LU.64 R112, [R1+0x8a98] ;  /* 0x008a980001707983 */ /* 0x0023680000300a00 */
[----:B------:R3:W-:Y:S04]  /*5d780*/  LDGSTS.E [R2+0x7fe00], [R106.64], P3 ;  /* 0x7fe000006a027fae */ /* 0x0007e80009921844 */
[----:B--2---:R-:W2:Y:S04]  /*5d790*/  LDL.64 R52, [R1+0x4bb0] ;  /* 0x004bb00001347983 */ /* 0x004ea80000100a00 */
[----:B------:R-:W2:Y:S04]  /*5d7a0*/  LDL.64 R54, [R1+0x4b78] ;  /* 0x004b780001367983 */ /* 0x000ea80000100a00 */
[----:B---3--:R-:W3:Y:S04]  /*5d7b0*/  LDL.64 R2, [R1+0x4be8] ;  /* 0x004be80001027983 */ /* 0x008ee80000100a00 */
        /* <DEDUP_REMOVED lines=25> */
[----:B------:R1:W-:Y:S04]  /*5d950*/  LDGSTS.E [R250+0x60700], [R108.64], P3 ;  /* 0x607000006cfa7fae */ /* 0x0003e80009921844 */
[----:B------:R-:W2:Y:S04]  /*5d960*/  LDL.64 R106, [R1+0x54a0] ;  /* 0x0054a000016a7983 */ /* 0x000ea80000100a00 */
[----:B----4-:R4:W-:Y:S04]  /*5d970*/  LDGSTS.E [R250+0x60f00], [R110.64], P3 ;  /* 0x60f000006efa7fae */ /* 0x0109e80009921844 */
[----:B-1----:R-:W2:Y:S04]  /*5d980*/  LDL.64 R108, [R1+0x4ab0] ;  /* 0x004ab000016c7983 */ /* 0x002ea80000100a00 */
[----:B----4-:R-:W4:Y:S04]  /*5d990*/  LDL.64 R110, [R1+0x4938] ;  /* 0x00493800016e7983 */ /* 0x010f280000100a00 */
[----:B---3--:R1:W-:Y:S04]  /*5d9a0*/  LDGSTS.E [R250+0x61700], [R2.64], P3 ;  /* 0x6170000002fa7fae */ /* 0x0083e80009921844 */
        /* <DEDUP_REMOVED lines=30> */
[----:B----4-:R1:W-:Y:S04]  /*5db90*/  LDGSTS.E [R250+0x70700], [R110.64], P3 ;  /* 0x707000006efa7fae */ /* 0x0103e80009921844 */
[----:B--2---:R-:W2:Y:S04]  /*5dba0*/  LDL.64 R108, [R1+0x48c8] ;  /* 0x0048c800016c7983 */ /* 0x004ea80000100a00 */
[----:B------:R-:W4:Y:S04]  /*5dbb0*/  LDL.64 R106, [R1+0x48a0] ;  /* 0x0048a000016a7983 */ /* 0x000f280000100a00 */
        /* <DEDUP_REMOVED lines=29> */
[----:B------:R2:W-:Y:S04]  /*5dd90*/  LDGSTS.E [R250+0x71700], [R108.64], P3 ;  /* 0x717000006cfa7fae */ /* 0x0005e80009921844 */
[----:B----4-:R4:W-:Y:S04]  /*5dda0*/  LDGSTS.E [R250+0x71f00], [R106.64], P3 ;  /* 0x71f000006afa7fae */ /* 0x0109e80009921844 */
[----:B-1----:R1:W5:Y:S04]  /*5ddb0*/  LDL.LU.64 R110, [R1+0x8a90] ;  /* 0x008a9000016e7983 */ /* 0x0023680000300a00 */
[----:B--2---:R1:W5:Y:S04]  /*5ddc0*/  LDL.LU.64 R108, [R1+0x8a88] ;  /* 0x008a8800016c7983 */ /* 0x0043680000300a00 */
[----:B----4-:R1:W5:Y:S04]  /*5ddd0*/  LDL.LU.64 R106, [R1+0x8a80] ;  /* 0x008a8000016a7983 */ /* 0x0103680000300a00 */
[----:B---3--:R2:W-:Y:S04]  /*5dde0*/  LDGSTS.E [R250+0x72700], [R104.64], P3 ;  /* 0x7270000068fa7fae */ /* 0x0085e80009921844 */
[----:B------:R3:W-:Y:S04]  /*5ddf0*/  LDGSTS.E [R250+0x72f00], [R102.64], P3 ;  /* 0x72f0000066fa7fae */ /* 0x0007e80009921844 */
[----:B------:R4:W-:Y:S04]  /*5de00*/  LDGSTS.E [R250+0x73700], [R100.64], P3 ;  /* 0x7370000064fa7fae */ /* 0x0009e80009921844 */
[----:B--2---:R1:W5:Y:S04]  /*5de10*/  LDL.LU.64 R104, [R1+0x8a78] ;  /* 0x008a780001687983 */ /* 0x0043680000300a00 */
[----:B---3--:R1:W5:Y:S04]  /*5de20*/  LDL.LU.64 R102, [R1+0x8a70] ;  /* 0x008a700001667983 */ /* 0x0083680000300a00 */
[----:B----4-:R1:W5:Y:S04]  /*5de30*/  LDL.LU.64 R100, [R1+0x8a68] ;  /* 0x008a680001647983 */ /* 0x0103680000300a00 */
[----:B------:R2:W-:Y:S04]  /*5de40*/  LDGSTS.E [R250+0x73f00], [R98.64], P3 ;  /* 0x73f0000062fa7fae */ /* 0x0005e80009921844 */
        /* <DEDUP_REMOVED lines=48> */
[----:B------:R-:W0:Y:S04]  /*5e150*/  LDGDEPBAR ;  /* 0x00000000000079af */ /* 0x000e280000000000 */
[----:B--2---:R1:W5:Y:S02]  /*5e160*/  LDL.LU R3, [R1+0x89a0] ;  /* 0x0089a00001037983 */ /* 0x0043640000300800 */
[----:B------:R2:W-:Y:S04]  /*5e170*/  STL [R1+0x4260], RZ ;  /* 0x004260ff01007387 */ /* 0x0005e80000100800 */
        /* <DEDUP_REMOVED lines=410> */
[----:B------:R2:W-:Y:S01]  /*5fb20*/  STL [R1+0x458c], RZ ;  /* 0x00458cff01007387 */ /* 0x0005e20000100800 */
[----:B------:R-:W-:Y:S05]  /*5fb30*/  @!P1 BRA `(.L_x_0) ;  /* 0x00106a2000009947 */ /* 0x000fea0003800000 */
[----:B------:R3:W-:Y:S04]  /*5fb40*/  STL.64 [R1+0x89d0], R14 ;  /* 0x0089d00e01007387 */ /* 0x0007e80000100a00 */
[----:B---3--:R-:W3:Y:S04]  /*5fb50*/  LDL.LU.64 R14, [R1+0x5638] ;  /* 0x00563800010e7983 */ /* 0x008ee80000300a00 */
[----:B------:R4:W-:Y:S04]  /*5fb60*/  STL.64 [R1+0x89c8], R12 ;  /* 0x0089c80c01007387 */ /* 0x0009e80000100a00 */
[----:B----4-:R-:W4:Y:S04]  /*5fb70*/  LDL.LU.64 R12, [R1+0x5640] ;  /* 0x00564000010c7983 */ /* 0x010f280000300a00 */
[----:B------:R1:W-:Y:S04]  /*5fb80*/  STL.64 [R1+0x89c0], R10 ;  /* 0x0089c00a01007387 */ /* 0x0003e80000100a00 */
[----:B-12---:R-:W2:Y:S04]  /*5fb90*/  LDL.LU.64 R10, [R1+0x5648] ;  /* 0x00564800010a7983 */ /* 0x006ea80000300a00 */
[----:B------:R1:W-:Y:S04]  /*5fba0*/  STL.64 [R1+0x89b8], R8 ;  /* 0x0089b80801007387 */ /* 0x0003e80000100a00 */
[----:B-1----:R-:W2:Y:S04]  /*5fbb0*/  LDL.LU.64 R8, [R1+0x5650] ;  /* 0x0056500001087983 */ /* 0x002ea80000300a00 */
[----:B------:R1:W-:Y:S04]  /*5fbc0*/  STL.64 [R1+0x89b0], R6 ;  /* 0x0089b00601007387 */ /* 0x0003e80000100a00 */
[----:B-1----:R-:W2:Y:S04]  /*5fbd0*/  LDL.LU.64 R6, [R1+0x5658] ;  /* 0x0056580001067983 */ /* 0x002ea80000300a00 */
[----:B------:R1:W-:Y:S04]  /*5fbe0*/  STL.64 [R1+0x89a8], R4 ;  /* 0x0089a80401007387 */ /* 0x0003e80000100a00 */
[----:B-1----:R-:W2:Y:S04]  /*5fbf0*/  LDL.LU.64 R4, [R1+0x5660] ;  /* 0x0056600001047983 */ /* 0x002ea80000300a00 */
[----:B------:R1:W-:Y:S04]  /*5fc00*/  STL [R1+0x89a4], R251 ;  /* 0x0089a4fb01007387 */ /* 0x0003e80000100800 */
[----:B-1----:R-:W2:Y:S04]  /*5fc10*/  LDL.LU.64 R250, [R1+0x5668] ;  /* 0x0056680001fa7983 */ /* 0x002ea80000300a00 */
[----:B-----5:R1:W-:Y:S04]  /*5fc20*/  STL [R1+0x89a0], R3 ;  /* 0x0089a00301007387 */ /* 0x0203e80000100800 */
[----:B-1----:R-:W2:Y:S01]  /*5fc30*/  LDL.LU.64 R2, [R1+0x5670] ;  /* 0x0056700001027983 */ /* 0x002ea20000300a00 */
[----:B---3--:R-:W-:-:S03]  /*5fc40*/  IMAD.MOV.U32 R0, RZ, RZ, R15 ;  /* 0x000000ffff007224 */ /* 0x008fc600078e000f */
[----:B------:R1:W-:Y:S04]  /*5fc50*/  STL [R1+0x812c], R14 ;  /* 0x00812c0e01007387 */ /* 0x0003e80000100800 */
[----:B-1----:R-:W3:Y:S04]  /*5fc60*/  LDL.LU.64 R14, [R1+0x89d0] ;  /* 0x0089d000010e7983 */ /* 0x002ee80000300a00 */
[----:B----4-:R-:W-:Y:S04]  /*5fc70*/  STL [R1+0x8134], R12 ;  /* 0x0081340c01007387 */ /* 0x010fe80000100800 */
[----:B------:R1:W-:Y:S02]  /*5fc80*/  STL [R1+0x8128], R0 ;  /* 0x0081280001007387 */ /* 0x0003e40000100800 */
[----:B-1----:R-:W-:-:S02]  /*5fc90*/  MOV R0, R13 ;  /* 0x0000000d00007202 */ /* 0x002fc40000000f00 */
[----:B------:R-:W4:Y:S04]  /*5fca0*/  LDL.LU.64 R12, [R1+0x89c8] ;  /* 0x0089c800010c7983 */ /* 0x000f280000300a00 */
[----:B--2---:R-:W-:Y:S04]  /*5fcb0*/  STL [R1+0x813c], R10 ;  /* 0x00813c0a01007387 */ /* 0x004fe80000100800 */
[----:B------:R1:W-:Y:S02]  /*5fcc0*/  STL [R1+0x8130], R0 ;  /* 0x0081300001007387 */ /* 0x0003e40000100800 */
[----:B-1----:R-:W-:-:S02]  /*5fcd0*/  IMAD.MOV.U32 R0, RZ, RZ, R11 ;  /* 0x000000ffff007224 */ /* 0x002fc400078e000b */
[----:B------:R-:W2:Y:S04]  /*5fce0*/  LDL.LU.64 R10, [R1+0x89c0] ;  /* 0x0089c000010a7983 */ /* 0x000ea80000300a00 */
[----:B------:R-:W-:Y:S04]  /*5fcf0*/  STL [R1+0x8144], R8 ;  /* 0x0081440801007387 */ /* 0x000fe80000100800 */
        /* <DEDUP_REMOVED lines=13> */
[----:B-1----:R-:W-:-:S02]  /*5fdd0*/  MOV R0, R251 ;  /* 0x000000fb00007202 */ /* 0x002fc40000000f00 */
[----:B------:R-:W2:Y:S04]  /*5fde0*/  LDL.LU R251, [R1+0x89a4] ;  /* 0x0089a40001fb7983 */ /* 0x000ea80000300800 */
[----:B------:R-:W-:Y:S04]  /*5fdf0*/  STL [R1+0x8164], R2 ;  /* 0x0081640201007387 */ /* 0x000fe80000100800 */
[----:B------:R1:W-:Y:S02]  /*5fe00*/  STL [R1+0x8158], R0 ;  /* 0x0081580001007387 */ /* 0x0003e40000100800 */
[----:B-1----:R-:W-:-:S02]  /*5fe10*/  IMAD.MOV.U32 R0, RZ, RZ, R3 ;  /* 0x000000ffff007224 */ /* 0x002fc400078e0003 */
[----:B------:R-:W2:Y:S04]  /*5fe20*/  LDL.LU R3, [R1+0x89a0] ;  /* 0x0089a00001037983 */ /* 0x000ea80000300800 */
[----:B------:R-:W-:Y:S04]  /*5fe30*/  STL [R1+0x8168], R242 ;  /* 0x008168f201007387 */ /* 0x000fe80000100800 */
        /* <DEDUP_REMOVED lines=15> */
[----:B------:R1:W-:Y:S04]  /*5ff30*/  STL [R1+0x80e8], R229 ;  /* 0x0080e8e501007387 */ /* 0x0003e80000100800 */
        /* <DEDUP_REMOVED lines=9> */
[----:B-1----:R-:W2:Y:S04]  /*5ffd0*/  LDL.LU.64 R228, [R1+0x4ca8] ;  /* 0x004ca80001e47983 */ /* 0x002ea80000300a00 */
[----:B------:R-:W-:Y:S04]  /*5ffe0*/  STL [R1+0x80c0], R203 ;  /* 0x0080c0cb01007387 */ /* 0x000fe80000100800 */
[----:B------:R-:W3:Y:S04]  /*5fff0*/  LDL.LU.64 R230, [R1+0x4cb8] ;  /* 0x004cb80001e67983 */ /* 0x000ee80000300a00 */
[----:B------:R-:W-:Y:S04]  /*60000*/  STL [R1+0x80c4], R200 ;  /* 0x0080c4c801007387 */ /* 0x000fe80000100800 */
[----:B------:R-:W4:Y:S04]  /*60010*/  LDL.LU.64 R232, [R1+0x4cc8] ;  /* 0x004cc80001e87983 */ /* 0x000f280000300a00 */
        /* <DEDUP_REMOVED lines=25> */
[----:B------:R-:W-:Y:S01]  /*601b0*/  STL [R1+0x8028], R133 ;  /* 0x0080288501007387 */ /* 0x000fe20000100800 */
[----:B--2---:R-:W-:-:S03]  /*601c0*/  IMAD.MOV.U32 R0, RZ, RZ, R229 ;  /* 0x000000ffff007224 */ /* 0x004fc600078e00e5 */
[----:B------:R-:W-:Y:S04]  /*601d0*/  STL [R1+0x8030], R228 ;  /* 0x008030e401007387 */ /* 0x000fe80000100800 */
[----:B---3--:R-:W-:Y:S04]  /*601e0*/  STL [R1+0x8038], R230 ;  /* 0x008038e601007387 */ /* 0x008fe80000100800 */
[----:B------:R1:W-:Y:S04]  /*601f0*/  STL [R1+0x802c], R0 ;  /* 0x00802c0001007387 */ /* 0x0003e80000100800 */
[----:B----4-:R-:W-:Y:S01]  /*60200*/  STL [R1+0x8040], R232 ;  /* 0x008040e801007387 */ /* 0x010fe20000100800 */
[----:B-1----:R-:W-:-:S05]  /*60210*/  IMAD.MOV.U32 R0, RZ, RZ, R231 ;  /* 0x000000ffff007224 */ /* 0x002fca00078e00e7 */
[----:B------:R1:W-:Y:S04]  /*60220*/  STL [R1+0x8034], R0 ;  /* 0x0080340001007387 */ /* 0x0003e80000100800 */
[----:B------:R-:W-:Y:S01]  /*60230*/  STL [R1+0x8048], R234 ;  /* 0x008048ea01007387 */ /* 0x000fe20000100800 */
[----:B-1----:R-:W-:-:S05]  /*60240*/  IMAD.MOV.U32 R0, RZ, RZ, R233 ;  /* 0x000000ffff007224 */ /* 0x002fca00078e00e9 */
[----:B------:R1:W-:Y:S04]  /*60250*/  STL [R1+0x803c], R0 ;  /* 0x00803c0001007387 */ /* 0x0003e80000100800 */
[----:B------:R-:W-:Y:S01]  /*60260*/  STL [R1+0x8050], R236 ;  /* 0x008050ec01007387 */ /* 0x000fe20000100800 */
[----:B-1----:R-:W-:-:S05]  /*60270*/  MOV R0, R235 ;  /* 0x000000eb00007202 */ /* 0x002fca0000000f00 */
[----:B------:R1:W-:Y:S04]  /*60280*/  STL [R1+0x8044], R0 ;  /* 0x0080440001007387 */ /* 0x0003e80000100800 */
[----:B------:R-:W-:Y:S01]  /*60290*/  STL [R1+0x8058], R238 ;  /* 0x008058ee01007387 */ /* 0x000fe20000100800 */
[----:B-1----:R-:W-:-:S05]  /*602a0*/  IMAD.MOV.U32 R0, RZ, RZ, R237 ;  /* 0x000000ffff007224 */ /* 0x002fca00078e00ed */
        /* <DEDUP_REMOVED lines=42> */
[----:B------:R-:W1:Y:S04]  /*60550*/  LDL.LU.64 R196, [R1+0x4d28] ;  /* 0x004d280001c47983 */ /* 0x000e680000300a00 */
[----:B------:R-:W-:Y:S04]  /*60560*/  STL [R1+0x7fa0], R131 ;  /* 0x007fa08301007387 */ /* 0x000fe80000100800 */
[----:B------:R-:W2:Y:S04]  /*60570*/  LDL.LU.64 R198, [R1+0x4d38] ;  /* 0x004d380001c67983 */ /* 0x000ea80000300a00 */
        /* <DEDUP_REMOVED lines=13> */
[----:B------:R-:W4:Y:S04]  /*60650*/  LDL.LU.64 R228, [R1] ;  /* 0x0000000001e47983 */ /* 0x000f280000300a00 */
        /* <DEDUP_REMOVED lines=13> */
[----:B------:R-:W4:Y:S01]  /*60730*/  LDL.LU.64 R242, [R1+0xa0] ;  /* 0x0000a00001f27983 */ /* 0x000f220000300a00 */
[----:B-1----:R-:W-:-:S03]  /*60740*/  MOV R0, R197 ;  /* 0x000000c500007202 */ /* 0x002fc60000000f00 */
[----:B------:R-:W-:Y:S04]  /*60750*/  STL [R1+0x7ef0], R196 ;  /* 0x007ef0c401007387 */ /* 0x000fe80000100800 */
[----:B--2---:R-:W-:Y:S04]  /*60760*/  STL [R1+0x7ef8], R198 ;  /* 0x007ef8c601007387 */ /* 0x004fe80000100800 */
[----:B------:R1:W-:Y:S04]  /*60770*/  STL [R1+0x7eec], R0 ;  /* 0x007eec0001007387 */ /* 0x0003e80000100800 */
[----:B---3--:R-:W-:Y:S01]  /*60780*/  STL [R1+0x7f00], R200 ;  /* 0x007f00c801007387 */ /* 0x008fe20000100800 */
[----:B-1----:R-:W-:-:S05]  /*60790*/  IMAD.MOV.U32 R0, RZ, RZ, R199 ;  /* 0x000000ffff007224 */ /* 0x002fca00078e00c7 */
        /* <DEDUP_REMOVED lines=90> */
[----:B-1----:R-:W-:-:S03]  /*60d40*/  IMAD.MOV.U32 R0, RZ, RZ, R197 ;  /* 0x000000ffff007224 */ /* 0x002fc600078e00c5 */
        /* <DEDUP_REMOVED lines=57> */
[----:B------:R-:W2:Y:S04]  /*610e0*/  LDL.LU.64 R210, [R1+0x4e30] ;  /* 0x004e300001d27983 */ /* 0x000ea80000300a00 */
[----:B------:R-:W-:Y:S04]  /*610f0*/  STL [R1+0x7dc4], R152 ;  /* 0x007dc49801007387 */ /* 0x000fe80000100800 */
[----:B------:R-:W-:Y:S04]  /*61100*/  STL [R1+0x7db8], R153 ;  /* 0x007db89901007387 */ /* 0x000fe80000100800 */
[----:B------:R-:W-:Y:S04]  /*61110*/  STL [R1+0x7dbc], R150 ;  /* 0x007dbc9601007387 */ /* 0x000fe80000100800 */
[----:B------:R-:W3:Y:S04]  /*61120*/  LDL.LU.64 R228, [R1+0x4e40] ;  /* 0x004e400001e47983 */ /* 0x000ee80000300a00 */
[----:B------:R-:W-:Y:S04]  /*61130*/  STL [R1+0x7db0], R151 ;  /* 0x007db09701007387 */ /* 0x000fe80000100800 */
[----:B------:R-:W-:Y:S04]  /*61140*/  STL [R1+0x7db4], R148 ;  /* 0x007db49401007387 */ /* 0x000fe80000100800 */
[----:B------:R-:W-:Y:S04]  /*61150*/  STL [R1+0x7da8], R149 ;  /* 0x007da89501007387 */ /* 0x000fe80000100800 */
[----:B------:R-:W4:Y:S04]  /*61160*/  LDL.LU.64 R230, [R1+0x4e50] ;  /* 0x004e500001e67983 */ /* 0x000f280000300a00 */
[----:B------:R-:W-:Y:S04]  /*61170*/  STL [R1+0x7dac], R98 ;  /* 0x007dac6201007387 */ /* 0x000fe80000100800 */
[----:B------:R-:W-:Y:S04]  /*61180*/  STL [R1+0x7da0], R99 ;  /* 0x007da06301007387 */ /* 0x000fe80000100800 */
[----:B------:R-:W-:Y:S04]  /*61190*/  STL [R1+0x7da4], R96 ;  /* 0x007da46001007387 */ /* 0x000fe80000100800 */
[----:B------:R-:W4:Y:S04]  /*611a0*/  LDL.LU.64 R232, [R1+0x4e60] ;  /* 0x004e600001e87983 */ /* 0x000f280000300a00 */
        /* <DEDUP_REMOVED lines=18> */
[----:B--2---:R-:W-:Y:S01]  /*612d0*/  STL [R1+0x7cb0], R210 ;  /* 0x007cb0d201007387 */ /* 0x004fe20000100800 */
[----:B-1----:R-:W-:-:S03]  /*612e0*/  IMAD.MOV.U32 R0, RZ, RZ, R211 ;  /* 0x000000ffff007224 */ /* 0x002fc600078e00d3 */
[----:B------:R-:W2:Y:S04]  /*612f0*/  LDL.LU.64 R200, [R1+0x4d30] ;  /* 0x004d300001c87983 */ /* 0x000ea80000300a00 */
[----:B------:R-:W2:Y:S04]  /*61300*/  LDL.LU.64 R202, [R1+0x4d40] ;  /* 0x004d400001ca7983 */ /* 0x000ea80000300a00 */
[----:B------:R1:W-:Y:S04]  /*61310*/  STL [R1+0x7cac], R0 ;  /* 0x007cac0001007387 */ /* 0x0003e80000100800 */
[----:B---3--:R-:W-:Y:S04]  /*61320*/  STL [R1+0x7cb8], R228 ;  /* 0x007cb8e401007387 */ /* 0x008fe80000100800 */
[----:B------:R-:W3:Y:S01]  /*61330*/  LDL.LU.64 R204, [R1+0x4d50] ;  /* 0x004d500001cc7983 */ /* 0x000ee20000300a00 */
[----:B-1----:R-:W-:-:S03]  /*61340*/  IMAD.MOV.U32 R0, RZ, RZ, R229 ;  /* 0x000000ffff007224 */ /* 0x002fc600078e00e5 */
[----:B------:R-:W3:Y:S04]  /*61350*/  LDL.LU.64 R206, [R1+0x4d60] ;  /* 0x004d600001ce7983 */ /* 0x000ee80000300a00 */
[----:B------:R1:W-:Y:S04]  /*61360*/  STL [R1+0x7cb4], R0 ;  /* 0x007cb40001007387 */ /* 0x0003e80000100800 */
[----:B----4-:R-:W-:Y:S04]  /*61370*/  STL [R1+0x7cc0], R230 ;  /* 0x007cc0e601007387 */ /* 0x010fe80000100800 */
[----:B------:R-:W4:Y:S01]  /*61380*/  LDL.LU.64 R208, [R1+0x4d70] ;  /* 0x004d700001d07983 */ /* 0x000f220000300a00 */
[----:B-1----:R-:W-:-:S03]  /*61390*/  IMAD.MOV.U32 R0, RZ, RZ, R231 ;  /* 0x000000ffff007224 */ /* 0x002fc600078e00e7 */
[----:B------:R-:W4:Y:S04]  /*613a0*/  LDL.LU.64 R210, [R1+0x4d80] ;  /* 0x004d800001d27983 */ /* 0x000f280000300a00 */
[----:B------:R1:W-:Y:S04]  /*613b0*/  STL [R1+0x7cbc], R0 ;  /* 0x007cbc0001007387 */ /* 0x0003e80000100800 */
[----:B------:R-:W-:Y:S04]  /*613c0*/  STL [R1+0x7cc8], R232 ;  /* 0x007cc8e801007387 */ /* 0x000fe80000100800 */
[----:B------:R-:W4:Y:S01]  /*613d0*/  LDL.LU.64 R228, [R1+0x4d90] ;  /* 0x004d900001e47983 */ /* 0x000f220000300a00 */
[----:B-1----:R-:W-:-:S03]  /*613e0*/  MOV R0, R233 ;  /* 0x000000e900007202 */ /* 0x002fc60000000f00 */
[----:B------:R-:W-:Y:S04]  /*613f0*/  STL [R1+0x7cd0], R234 ;  /* 0x007cd0ea01007387 */ /* 0x000fe80000100800 */
[----:B------:R1:W-:Y:S04]  /*61400*/  STL [R1+0x7cc4], R0 ;  /* 0x007cc40001007387 */ /* 0x0003e80000100800 */
[----:B------:R-:W4:Y:S01]  /*61410*/  LDL.LU.64 R230, [R1+0x10] ;  /* 0x0000100001e67983 */ /* 0x000f220000300a00 */
[----:B-1----:R-:W-:-:S05]  /*61420*/  IMAD.MOV.U32 R0, RZ, RZ, R235 ;  /* 0x000000ffff007224 */ /* 0x002fca00078e00eb */
[----:B------:R1:W-:Y:S04]  /*61430*/  STL [R1+0x7ccc], R0 ;  /* 0x007ccc0001007387 */ /* 0x0003e80000100800 */
[----:B------:R1:W-:Y:S04]  /*61440*/  STL [R1+0x7cd8], R236 ;  /* 0x007cd8ec01007387 */ /* 0x0003e80000100800 */
[----:B------:R-:W4:Y:S01]  /*61450*/  LDL.LU.64 R232, [R1+0x28] ;  /* 0x0000280001e87983 */ /* 0x000f220000300a00 */
[----:B-1----:R-:W-:-:S03]  /*61460*/  IMAD.MOV.U32 R0, RZ, RZ, R237 ;  /* 0x000000ffff007224 */ /* 0x002fc600078e00ed */
[----:B------:R-:W4:Y:S04]  /*61470*/  LDL.LU.64 R234, [R1+0x40] ;  /* 0x0000400001ea7983 */ /* 0x000f280000300a00 */
[----:B------:R1:W-:Y:S04]  /*61480*/  STL [R1+0x7cd4], R0 ;  /* 0x007cd40001007387 */ /* 0x0003e80000100800 */
[----:B------:R1:W-:Y:S04]  /*61490*/  STL [R1+0x7ce0], R238 ;  /* 0x007ce0ee01007387 */ /* 0x0003e80000100800 */
[----:B------:R-:W4:Y:S01]  /*614a0*/  LDL.LU.64 R236, [R1+0x58] ;  /* 0x0000580001ec7983 */ /* 0x000f220000300a00 */
[----:B-1----:R-:W-:-:S03]  /*614b0*/  IMAD.MOV.U32 R0, RZ, RZ, R239 ;  /* 0x000000ffff007224 */ /* 0x002fc600078e00ef */
[----:B------:R-:W-:Y:S04]  /*614c0*/  STL [R1+0x7ce8], R240 ;  /* 0x007ce8f001007387 */ /* 0x000fe80000100800 */
[----:B------:R1:W-:Y:S04]  /*614d0*/  STL [R1+0x7cdc], R0 ;  /* 0x007cdc0001007387 */ /* 0x0003e80000100800 */
[----:B------:R-:W4:Y:S01]  /*614e0*/  LDL.LU.64 R238, [R1+0x70] ;  /* 0x0000700001ee7983 */ /* 0x000f220000300a00 */
[----:B-1----:R-:W-:-:S03]  /*614f0*/  IMAD.MOV.U32 R0, RZ, RZ, R241 ;  /* 0x000000ffff007224 */ /* 0x002fc600078e00f1 */
[----:B------:R-:W-:Y:S04]  /*61500*/  STL [R1+0x7cf0], R242 ;  /* 0x007cf0f201007387 */ /* 0x000fe80000100800 */
[----:B------:R1:W-:Y:S04]  /*61510*/  STL [R1+0x7ce4], R0 ;  /* 0x007ce40001007387 */ /* 0x0003e80000100800 */
[----:B------:R-:W4:Y:S01]  /*61520*/  LDL.LU.64 R240, [R1+0x88] ;  /* 0x0000880001f07983 */ /* 0x000f220000300a00 */
[----:B-1----:R-:W-:-:S03]  /*61530*/  MOV R0, R243 ;  /* 0x000000f300007202 */ /* 0x002fc60000000f00 */
[----:B------:R-:W4:Y:S04]  /*61540*/  LDL.LU.64 R242, [R1+0x98] ;  /* 0x0000980001f27983 */ /* 0x000f280000300a00 */
[----:B------:R2:W-:Y:S02]  /*61550*/  STL [R1+0x7cec], R0 ;  /* 0x007cec0001007387 */ /* 0x0005e40000100800 */
[----:B--2---:R-:W-:Y:S02]  /*61560*/  IMAD.MOV.U32 R0, RZ, RZ, R201 ;  /* 0x000000ffff007224 */ /* 0x004fe400078e00c9 */
[----:B------:R-:W-:Y:S04]  /*61570*/  STL [R1+0x7cf8], R200 ;  /* 0x007cf8c801007387 */ /* 0x000fe80000100800 */
[----:B------:R-:W-:Y:S04]  /*61580*/  STL [R1+0x7d00], R202 ;  /* 0x007d00ca01007387 */ /* 0x000fe80000100800 */
[----:B------:R1:W-:Y:S02]  /*61590*/  STL [R1+0x7cf4], R0 ;  /* 0x007cf40001007387 */ /* 0x0003e40000100800 */
[----:B-1----:R-:W-:-:S02]  /*615a0*/  IMAD.MOV.U32 R0, RZ, RZ, R203 ;  /* 0x000000ffff007224 */ /* 0x002fc400078e00cb */
[----:B---3--:R-:W-:Y:S04]  /*615b0*/  STL [R1+0x7d08], R204 ;  /* 0x007d08cc01007387 */ /* 0x008fe80000100800 */
[----:B------:R1:W-:Y:S04]  /*615c0*/  STL [R1+0x7cfc], R0 ;  /* 0x007cfc0001007387 */ /* 0x0003e80000100800 */
[----:B------:R-:W-:Y:S01]  /*615d0*/  STL [R1+0x7d10], R206 ;  /* 0x007d10ce01007387 */ /* 0x000fe20000100800 */
[----:B-1----:R-:W-:-:S05]  /*615e0*/  IMAD.MOV.U32 R0, RZ, RZ, R205 ;  /* 0x000000ffff007224 */ /* 0x002fca00078e00cd */
[----:B------:R1:W-:Y:S04]  /*615f0*/  STL [R1+0x7d04], R0 ;  /* 0x007d040001007387 */ /* 0x0003e80000100800 */
[----:B----4-:R-:W-:Y:S01]  /*61600*/  STL [R1+0x7d18], R208 ;  /* 0x007d18d001007387 */ /* 0x010fe20000100800 */
        /* <DEDUP_REMOVED lines=12> */
[----:B-1----:R-:W-:-:S03]  /*616d0*/  IMAD.MOV.U32 R0, RZ, RZ, R231 ;  /* 0x000000ffff007224 */ /* 0x002fc600078e00e7 */
[----:B------:R-:W-:Y:S04]  /*616e0*/  STL [R1+0x7d38], R230 ;  /* 0x007d38e601007387 */ /* 0x000fe80000100800 */
[----:B------:R-:W-:Y:S04]  /*616f0*/  STL [R1+0x7d40], R232 ;  /* 0x007d40e801007387 */ /* 0x000fe80000100800 */
[----:B------:R1:W-:Y:S04]  /*61700*/  STL [R1+0x7d34], R0 ;  /* 0x007d340001007387 */ /* 0x0003e80000100800 */
[----:B------:R-:W-:Y:S01]  /*61710*/  STL [R1+0x7d48], R234 ;  /* 0x007d48ea01007387 */ /* 0x000fe20000100800 */
[----:B-1----:R-:W-:-:S05]  /*61720*/  IMAD.MOV.U32 R0, RZ, RZ, R233 ;  /* 0x000000ffff007224 */ /* 0x002fca00078e00e9 */
[----:B------:R1:W-:Y:S04]  /*61730*/  STL [R1+0x7d3c], R0 ;  /* 0x007d3c0001007387 */ /* 0x0003e80000100800 */
[----:B------:R-:W-:Y:S01]  /*61740*/  STL [R1+0x7d50], R236 ;  /* 0x007d50ec01007387 */ /* 0x000fe20000100800 */
[----:B-1----:R-:W-:-:S05]  /*61750*/  MOV R0, R235 ;  /* 0x000000eb00007202 */ /* 0x002fca0000000f00 */
[----:B------:R1:W-:Y:S04]  /*61760*/  STL [R1+0x7d44], R0 ;  /* 0x007d440001007387 */ /* 0x0003e80000100800 */
[----:B------:R-:W2:Y:S01]  /*61770*/  LDL.LU.64 R210, [R1+0x4eb0] ;  /* 0x004eb00001d27983 */ /* 0x000ea20000300a00 */
[----:B-1----:R-:W-:-:S05]  /*61780*/  IMAD.MOV.U32 R0, RZ, RZ, R237 ;  /* 0x000000ffff007224 */ /* 0x002fca00078e00ed */
[----:B------:R1:W-:Y:S04]  /*61790*/  STL [R1+0x7d4c], R0 ;  /* 0x007d4c0001007387 */ /* 0x0003e80000100800 */
[----:B------:R-:W-:Y:S04]  /*617a0*/  STL [R1+0x7d58], R238 ;  /* 0x007d58ee01007387 */ /* 0x000fe80000100800 */
[----:B------:R-:W3:Y:S01]  /*617b0*/  LDL.LU.64 R228, [R1+0x4ec0] ;  /* 0x004ec00001e47983 */ /* 0x000ee20000300a00 */
[----:B-1----:R-:W-:-:S05]  /*617c0*/  IMAD.MOV.U32 R0, RZ, RZ, R239 ;  /* 0x000000ffff007224 */ /* 0x002fca00078e00ef */
[----:B------:R1:W-:Y:S04]  /*617d0*/  STL [R1+0x7d54], R0 ;  /* 0x007d540001007387 */ /* 0x0003e80000100800 */
[----:B------:R-:W-:Y:S01]  /*617e0*/  STL [R1+0x7d60], R240 ;  /* 0x007d60f001007387 */ /* 0x000fe20000100800 */
[----:B-1----:R-:W-:-:S03]  /*617f0*/  IMAD.MOV.U32 R0, RZ, RZ, R241 ;  /* 0x000000ffff007224 */ /* 0x002fc600078e00f1 */
[----:B------:R-:W-:Y:S04]  /*61800*/  STL [R1+0x7d68], R242 ;  /* 0x007d68f201007387 */ /* 0x000fe80000100800 */
[----:B------:R1:W-:Y:S04]  /*61810*/  STL [R1+0x7d5c], R0 ;  /* 0x007d5c0001007387 */ /* 0x0003e80000100800 */
[----:B------:R-:W4:Y:S01]  /*61820*/  LDL.LU.64 R230, [R1+0x4ed0] ;  /* 0x004ed00001e67983 */ /* 0x000f220000300a00 */
[----:B-1----:R-:W-:-:S03]  /*61830*/  IMAD.MOV.U32 R0, RZ, RZ, R243 ;  /* 0x000000ffff007224 */ /* 0x002fc600078e00f3 */
[----:B------:R-:W-:Y:S04]  /*61840*/  STL [R1+0x7d6c], R82 ;  /* 0x007d6c5201007387 */ /* 0x000fe80000100800 */
[----:B------:R2:W-:Y:S04]  /*61850*/  STL [R1+0x7d64], R0 ;  /* 0x007d640001007387 */ /* 0x0005e80000100800 */
        /* <DEDUP_REMOVED lines=20> */
[----:B------:R-:W4:Y:S01]  /*619a0*/  LDL.LU.64 R240, [R1+0x4da8] ;  /* 0x004da80001f07983 */ /* 0x000f220000300a00 */
[----:B--2---:R-:W-:-:S03]  /*619b0*/  MOV R0, R211 ;  /* 0x000000d300007202 */ /* 0x004fc60000000f00 */
[----:B------:R-:W-:Y:S04]  /*619c0*/  STL [R1+0x7bb0], R210 ;  /* 0x007bb0d201007387 */ /* 0x000fe80000100800 */
        /* <DEDUP_REMOVED lines=22> */
[----:B------:R1:W-:Y:S04]  /*61b30*/  STL [R1+0x7bd8], R242 ;  /* 0x007bd8f201007387 */ /* 0x0003e80000100800 */
[----:B------:R-:W4:Y:S01]  /*61b40*/  LDL.LU.64 R232, [R1+0x118] ;  /* 0x0001180001e87983 */ /* 0x000f220000300a00 */
[----:B-1----:R-:W-:-:S03]  /*61b50*/  MOV R0, R243 ;  /* 0x000000f300007202 */ /* 0x002fc60000000f00 */
[----:B------:R-:W4:Y:S04]  /*61b60*/  LDL.LU.64 R234, [R1+0x128] ;  /* 0x0001280001ea7983 */ /* 0x000f280000300a00 */
[----:B------:R1:W-:Y:S04]  /*61b70*/  STL [R1+0x7bd4], R0 ;  /* 0x007bd40001007387 */ /* 0x0003e80000100800 */
[----:B------:R1:W-:Y:S04]  /*61b80*/  STL [R1+0x7be0], R236 ;  /* 0x007be0ec01007387 */ /* 0x0003e80000100800 */
[----:B------:R-:W4:Y:S01]  /*61b90*/  LDL.LU.64 R242, [R1+0x138] ;  /* 0x0001380001f27983 */ /* 0x000f220000300a00 */
[----:B-1----:R-:W-:-:S03]  /*61ba0*/  IMAD.MOV.U32 R0, RZ, RZ, R237 ;  /* 0x000000ffff007224 */ /* 0x002fc600078e00ed */
[----:B------:R-:W4:Y:S04]  /*61bb0*/  LDL.LU.64 R236, [R1+0x148] ;  /* 0x0001480001ec7983 */ /* 0x000f280000300a00 */
[----:B------:R1:W-:Y:S04]  /*61bc0*/  STL [R1+0x7bdc], R0 ;  /* 0x007bdc0001007387 */ /* 0x0003e80000100800 */
[----:B------:R1:W-:Y:S02]  /*61bd0*/  STL [R1+0x7be8], R238 ;  /* 0x007be8ee01007387 */ /* 0x0003e40000100800 */
[----:B-1----:R-:W-:-:S02]  /*61be0*/  IMAD.MOV.U32 R0, RZ, RZ, R239 ;  /* 0x000000ffff007224 */ /* 0x002fc400078e00ef */
[----:B------:R-:W4:Y:S04]  /*61bf0*/  LDL.LU.64 R238, [R1+0x158] ;  /* 0x0001580001ee7983 */ /* 0x000f280000300a00 */
[----:B------:R1:W-:Y:S04]  /*61c00*/  STL [R1+0x7be4], R0 ;  /* 0x007be40001007387 */ /* 0x0003e80000100800 */
[----:B------:R1:W-:Y:S02]  /*61c10*/  STL [R1+0x7bf0], R240 ;  /* 0x007bf0f001007387 */ /* 0x0003e40000100800 */
[----:B-1----:R-:W-:-:S02]  /*61c20*/  IMAD.MOV.U32 R0, RZ, RZ, R241 ;  /* 0x000000ffff007224 */ /* 0x002fc400078e00f1 */
[----:B------:R-:W4:Y:S04]  /*61c30*/  LDL.LU.64 R240, [R1+0x160] ;  /* 0x0001600001f07983 */ /* 0x000f280000300a00 */
[----:B------:R2:W-:Y:S02]  /*61c40*/  STL [R1+0x7bec], R0 ;  /* 0x007bec0001007387 */ /* 0x0005e40000100800 */
[----:B--2---:R-:W-:Y:S02]  /*61c50*/  IMAD.MOV.U32 R0, RZ, RZ, R199 ;  /* 0x000000ffff007224 */ /* 0x004fe400078e00c7 */
[----:B------:R-:W-:Y:S04]  /*61c60*/  STL [R1+0x7bf8], R198 ;  /* 0x007bf8c601007387 */ /* 0x000fe80000100800 */
[----:B---3--:R-:W-:Y:S04]  /*61c70*/  STL [R1+0x7c00], R200 ;  /* 0x007c00c801007387 */ /* 0x008fe80000100800 */
[----:B------:R1:W-:Y:S04]  /*61c80*/  STL [R1+0x7bf4], R0 ;  /* 0x007bf40001007387 */ /* 0x0003e80000100800 */
[----:B------:R-:W-:Y:S01]  /*61c90*/  STL [R1+0x7c08], R202 ;  /* 0x007c08ca01007387 */ /* 0x000fe20000100800 */
[----:B-1----:R-:W-:-:S05]  /*61ca0*/  MOV R0, R201 ;  /* 0x000000c900007202 */ /* 0x002fca0000000f00 */
[----:B------:R1:W-:Y:S02]  /*61cb0*/  STL [R1+0x7bfc], R0 ;  /* 0x007bfc0001007387 */ /* 0x0003e40000100800 */
[----:B-1----:R-:W-:Y:S02]  /*61cc0*/  IMAD.MOV.U32 R0, RZ, RZ, R203 ;  /* 0x000000ffff007224 */ /* 0x002fe400078e00cb */
[----:B----4-:R-:W-:Y:S04]  /*61cd0*/  STL [R1+0x7c10], R204 ;  /* 0x007c10cc01007387 */ /* 0x010fe80000100800 */
        /* <DEDUP_REMOVED lines=29> */
[----:B-1----:R-:W-:-:S03]  /*61eb0*/  IMAD.MOV.U32 R0, RZ, RZ, R237 ;  /* 0x000000ffff007224 */ /* 0x002fc600078e00ed */
[----:B------:R-:W-:Y:S04]  /*61ec0*/  STL [R1+0x7c60], R238 ;  /* 0x007c60ee01007387 */ /* 0x000fe80000100800 */
[----:B------:R1:W-:Y:S04]  /*61ed0*/  STL [R1+0x7c54], R0 ;  /* 0x007c540001007387 */ /* 0x0003e80000100800 */
[----:B------:R-:W3:Y:S01]  /*61ee0*/  LDL.LU.64 R206, [R1+0x4f40] ;  /* 0x004f400001ce7983 */ /* 0x000ee20000300a00 */
[----:B-1----:R-:W-:-:S03]  /*61ef0*/  IMAD.MOV.U32 R0, RZ, RZ, R239 ;  /* 0x000000ffff007224 */ /* 0x002fc600078e00ef */
[----:B------:R-:W-:Y:S04]  /*61f00*/  STL [R1+0x7c68], R240 ;  /* 0x007c68f001007387 */ /* 0x000fe80000100800 */
[----:B------:R1:W-:Y:S04]  /*61f10*/  STL [R1+0x7c5c], R0 ;  /* 0x007c5c0001007387 */ /* 0x0003e80000100800 */
[----:B------:R-:W2:Y:S01]  /*61f20*/  LDL.LU.64 R208, [R1+0x4f50] ;  /* 0x004f500001d07983 */ /* 0x000ea20000300a00 */
[----:B-1----:R-:W-:-:S03]  /*61f30*/  IMAD.MOV.U32 R0, RZ, RZ, R241 ;  /* 0x000000ffff007224 */ /* 0x002fc600078e00f1 */
[----:B------:R-:W-:Y:S04]  /*61f40*/  STL [R1+0x7c6c], R66 ;  /* 0x007c6c4201007387 */ /* 0x000fe80000100800 */
[----:B------:R1:W-:Y:S04]  /*61f50*/  STL [R1+0x7c64], R0 ;  /* 0x007c640001007387 */ /* 0x0003e80000100800 */
[----:B------:R-:W-:Y:S04]  /*61f60*/  STL [R1+0x7ba0], R67 ;  /* 0x007ba04301007387 */ /* 0x000fe80000100800 */
[----:B------:R-:W2:Y:S04]  /*61f70*/  LDL.LU.64 R210, [R1+0x4f60] ;  /* 0x004f600001d27983 */ /* 0x000ea80000300a00 */
[----:B------:R-:W-:Y:S04]  /*61f80*/  STL [R1+0x7ba4], R64 ;  /* 0x007ba44001007387 */ /* 0x000fe80000100800 */
[----:B------:R-:W-:Y:S04]  /*61f90*/  STL [R1+0x7b98], R65 ;  /* 0x007b984101007387 */ /* 0x000fe80000100800 */
[----:B------:R-:W-:Y:S04]  /*61fa0*/  STL [R1+0x7b9c], R62 ;  /* 0x007b9c3e01007387 */ /* 0x000fe80000100800 */
[----:B------:R-:W2:Y:S04]  /*61fb0*/  LDL.LU.64 R228, [R1+0x4f70] ;  /* 0x004f700001e47983 */ /* 0x000ea80000300a00 */
        /* <DEDUP_REMOVED lines=16> */
[----:B--2---:R2:W-:Y:S01]  /*620c0*/  STL [R1+0x75b0], R242 ;  /* 0x0075b0f201007387 */ /* 0x0045e20000100800 */
[----:B-1----:R-:W-:-:S03]  /*620d0*/  IMAD.MOV.U32 R0, RZ, RZ, R243 ;  /* 0x000000ffff007224 */ /* 0x002fc600078e00f3 */
[----:B------:R-:W4:Y:S04]  /*620e0*/  LDL.LU.64 R240, [R1+0x4e48] ;  /* 0x004e480001f07983 */ /* 0x000f280000300a00 */
[----:B---3--:R-:W-:Y:S04]  /*620f0*/  STL [R1+0x75b8], R206 ;  /* 0x0075b8ce01007387 */ /* 0x008fe80000100800 */
[----:B------:R1:W-:Y:S04]  /*62100*/  STL [R1+0x75ac], R0 ;  /* 0x0075ac0001007387 */ /* 0x0003e80000100800 */
[----:B--2---:R-:W2:Y:S01]  /*62110*/  LDL.LU.64 R242, [R1+0x4e58] ;  /* 0x004e580001f27983 */ /* 0x004ea20000300a00 */
[----:B-1----:R-:W-:-:S03]  /*62120*/  MOV R0, R207 ;  /* 0x000000cf00007202 */ /* 0x002fc60000000f00 */
[----:B------:R-:W-:Y:S04]  /*62130*/  STL [R1+0x75c0], R208 ;  /* 0x0075c0d001007387 */ /* 0x000fe80000100800 */
[----:B------:R1:W-:Y:S04]  /*62140*/  STL [R1+0x75b4], R0 ;  /* 0x0075b40001007387 */ /* 0x0003e80000100800 */
[----:B------:R-:W3:Y:S04]  /*62150*/  LDL.LU.64 R204, [R1+0x4e68] ;  /* 0x004e680001cc7983 */ /* 0x000ee80000300a00 */
[----:B------:R-:W3:Y:S01]  /*62160*/  LDL.LU.64 R206, [R1+0x4e78] ;  /* 0x004e780001ce7983 */ /* 0x000ee20000300a00 */
[----:B-1----:R-:W-:-:S05]  /*62170*/  IMAD.MOV.U32 R0, RZ, RZ, R209 ;  /* 0x000000ffff007224 */ /* 0x002fca00078e00d1 */
[----:B------:R1:W-:Y:S04]  /*62180*/  STL [R1+0x75bc], R0 ;  /* 0x0075bc0001007387 */ /* 0x0003e80000100800 */
[----:B------:R1:W-:Y:S04]  /*62190*/  STL [R1+0x75c8], R210 ;  /* 0x0075c8d201007387 */ /* 0x0003e80000100800 */
[----:B------:R-:W3:Y:S01]  /*621a0*/  LDL.LU.64 R208, [R1+0x4e88] ;  /* 0x004e880001d07983 */ /* 0x000ee20000300a00 */
[----:B-1----:R-:W-:-:S03]  /*621b0*/  IMAD.MOV.U32 R0, RZ, RZ, R211 ;  /* 0x000000ffff007224 */ /* 0x002fc600078e00d3 */
[----:B------:R-:W3:Y:S04]  /*621c0*/  LDL.LU.64 R210, [R1+0x4e98] ;  /* 0x004e980001d27983 */ /* 0x000ee80000300a00 */
[----:B------:R1:W-:Y:S04]  /*621d0*/  STL [R1+0x75c4], R0 ;  /* 0x0075c40001007387 */ /* 0x0003e80000100800 */
[----:B------:R1:W-:Y:S02]  /*621e0*/  STL [R1+0x75d0], R228 ;  /* 0x0075d0e401007387 */ /* 0x0003e40000100800 */
[----:B-1----:R-:W-:-:S02]  /*621f0*/  IMAD.MOV.U32 R0, RZ, RZ, R229 ;  /* 0x000000ffff007224 */ /* 0x002fc400078e00e5 */
[----:B------:R-:W3:Y:S04]  /*62200*/  LDL.LU.64 R228, [R1+0x1b8] ;  /* 0x0001b80001e47983 */ /* 0x000ee80000300a00 */
[----:B------:R1:W-:Y:S04]  /*62210*/  STL [R1+0x75cc], R0 ;  /* 0x0075cc0001007387 */ /* 0x0003e80000100800 */
[----:B------:R1:W-:Y:S02]  /*62220*/  STL [R1+0x75d8], R230 ;  /* 0x0075d8e601007387 */ /* 0x0003e40000100800 */
[----:B-1----:R-:W-:-:S02]  /*62230*/  IMAD.MOV.U32 R0, RZ, RZ, R231 ;  /* 0x000000ffff007224 */ /* 0x002fc400078e00e7 */
[----:B------:R-:W3:Y:S04]  /*62240*/  LDL.LU.64 R230, [R1+0x1c8] ;  /* 0x0001c80001e67983 */ /* 0x000ee80000300a00 */
[----:B------:R1:W-:Y:S04]  /*62250*/  STL [R1+0x75d4], R0 ;  /* 0x0075d40001007387 */ /* 0x0003e80000100800 */
[----:B------:R1:W-:Y:S02]  /*62260*/  STL [R1+0x75e0], R232 ;  /* 0x0075e0e801007387 */ /* 0x0003e40000100800 */
[----:B-1----:R-:W-:-:S02]  /*62270*/  MOV R0, R233 ;  /* 0x000000e900007202 */ /* 0x002fc40000000f00 */
        /* <DEDUP_REMOVED lines=14> */
[----:B----4-:R4:W-:Y:S01]  /*62360*/  STL [R1+0x7600], R240 ;  /* 0x007600f001007387 */ /* 0x0109e20000100800 */
[----:B-1----:R-:W-:-:S03]  /*62370*/  IMAD.MOV.U32 R0, RZ, RZ, R241 ;  /* 0x000000ffff007224 */ /* 0x002fc600078e00f1 */
[----:B----4-:R-:W4:Y:S04]  /*62380*/  LDL.LU.64 R240, [R1+0x218] ;  /* 0x0002180001f07983 */ /* 0x010f280000300a00 */
[----:B------:R1:W-:Y:S04]  /*62390*/  STL [R1+0x75fc], R0 ;  /* 0x0075fc0001007387 */ /* 0x0003e80000100800 */
[----:B--2---:R2:W-:Y:S01]  /*623a0*/  STL [R1+0x7608], R242 ;  /* 0x007608f201007387 */ /* 0x0045e20000100800 */
[----:B-1----:R-:W-:-:S03]  /*623b0*/  MOV R0, R243 ;  /* 0x000000f300007202 */ /* 0x002fc60000000f00 */
[----:B--2---:R-:W2:Y:S04]  /*623c0*/  LDL.LU.64 R242, [R1+0x220] ;  /* 0x0002200001f27983 */ /* 0x004ea80000300a00 */
[----:B------:R1:W-:Y:S04]  /*623d0*/  STL [R1+0x7604], R0 ;  /* 0x0076040001007387 */ /* 0x0003e80000100800 */
[----:B---3--:R-:W-:Y:S01]  /*623e0*/  STL [R1+0x7610], R204 ;  /* 0x007610cc01007387 */ /* 0x008fe20000100800 */
[----:B-1----:R-:W-:-:S03]  /*623f0*/  IMAD.MOV.U32 R0, RZ, RZ, R205 ;  /* 0x000000ffff007224 */ /* 0x002fc600078e00cd */
[----:B------:R-:W-:Y:S04]  /*62400*/  STL [R1+0x7618], R206 ;  /* 0x007618ce01007387 */ /* 0x000fe80000100800 */
[----:B------:R1:W-:Y:S04]  /*62410*/  STL [R1+0x760c], R0 ;  /* 0x00760c0001007387 */ /* 0x0003e80000100800 */
[----:B------:R-:W-:Y:S01]  /*62420*/  STL [R1+0x7620], R208 ;  /* 0x007620d001007387 */ /* 0x000fe20000100800 */
[----:B-1----:R-:W-:-:S05]  /*62430*/  IMAD.MOV.U32 R0, RZ, RZ, R207 ;  /* 0x000000ffff007224 */ /* 0x002fca00078e00cf */
[----:B------:R1:W-:Y:S04]  /*62440*/  STL [R1+0x7614], R0 ;  /* 0x0076140001007387 */ /* 0x0003e80000100800 */
[----:B------:R-:W-:Y:S01]  /*62450*/  STL [R1+0x7628], R210 ;  /* 0x007628d201007387 */ /* 0x000fe20000100800 */
[----:B-1----:R-:W-:-:S05]  /*62460*/  IMAD.MOV.U32 R0, RZ, RZ, R209 ;  /* 0x000000ffff007224 */ /* 0x002fca00078e00d1 */
[----:B------:R1:W-:Y:S02]  /*62470*/  STL [R1+0x761c], R0 ;  /* 0x00761c0001007387 */ /* 0x0003e40000100800 */
[----:B-1----:R-:W-:Y:S02]  /*62480*/  IMAD.MOV.U32 R0, RZ, RZ, R211 ;  /* 0x000000ffff007224 */ /* 0x002fe400078e00d3 */
        /* <DEDUP_REMOVED lines=10> */
[----:B------:R-:W-:Y:S04]  /*62530*/  STL [R1+0x7640], R232 ;  /* 0x007640e801007387 */ /* 0x000fe80000100800 */
[----:B------:R-:W3:Y:S01]  /*62540*/  LDL.LU.64 R206, [R1+0x50] ;  /* 0x0000500001ce7983 */ /* 0x000ee20000300a00 */
[----:B-1----:R-:W-:-:S05]  /*62550*/  IMAD.MOV.U32 R0, RZ, RZ, R233 ;  /* 0x000000ffff007224 */ /* 0x002fca00078e00e9 */
        /* <DEDUP_REMOVED lines=11> */
[----:B-1----:R-:W-:-:S05]  /*62610*/  MOV R0, R239 ;  /* 0x000000ef00007202 */ /* 0x002fca0000000f00 */
[----:B------:R1:W-:Y:S04]  /*62620*/  STL [R1+0x7654], R0 ;  /* 0x0076540001007387 */ /* 0x0003e80000100800 */
[----:B----4-:R-:W-:Y:S01]  /*62630*/  STL [R1+0x7660], R240 ;  /* 0x007660f001007387 */ /* 0x010fe20000100800 */
[----:B-1----:R-:W-:-:S03]  /*62640*/  IMAD.MOV.U32 R0, RZ, RZ, R241 ;  /* 0x000000ffff007224 */ /* 0x002fc600078e00f1 */
[----:B------:R-:W4:Y:S04]  /*62650*/  LDL.LU.64 R236, [R1+0x4fc0] ;  /* 0x004fc00001ec7983 */ /* 0x000f280000300a00 */
[----:B------:R1:W-:Y:S04]  /*62660*/  STL [R1+0x765c], R0 ;  /* 0x00765c0001007387 */ /* 0x0003e80000100800 */
[----:B--2---:R2:W-:Y:S01]  /*62670*/  STL [R1+0x7668], R242 ;  /* 0x007668f201007387 */ /* 0x0045e20000100800 */
[----:B-1----:R-:W-:-:S03]  /*62680*/  IMAD.MOV.U32 R0, RZ, RZ, R243 ;  /* 0x000000ffff007224 */ /* 0x002fc600078e00f3 */
[----:B------:R-:W4:Y:S04]  /*62690*/  LDL.LU.64 R238, [R1+0x4fd0] ;  /* 0x004fd00001ee7983 */ /* 0x000f280000300a00 */
[----:B------:R1:W-:Y:S04]  /*626a0*/  STL [R1+0x7664], R0 ;  /* 0x0076640001007387 */ /* 0x0003e80000100800 */
[----:B------:R-:W-:Y:S04]  /*626b0*/  STL [R1+0x7670], R244 ;  /* 0x007670f401007387 */ /* 0x000fe80000100800 */
[----:B------:R-:W-:Y:S04]  /*626c0*/  STL [R1+0x766c], R245 ;  /* 0x00766cf501007387 */ /* 0x000fe80000100800 */
[----:B------:R-:W4:Y:S04]  /*626d0*/  LDL.LU.64 R240, [R1+0x4fe0] ;  /* 0x004fe00001f07983 */ /* 0x000f280000300a00 */
[----:B------:R-:W-:Y:S04]  /*626e0*/  STL [R1+0x7678], R246 ;  /* 0x007678f601007387 */ /* 0x000fe80000100800 */
[----:B------:R-:W-:Y:S04]  /*626f0*/  STL [R1+0x7674], R247 ;  /* 0x007674f701007387 */ /* 0x000fe80000100800 */
[----:B--2---:R-:W2:Y:S04]  /*62700*/  LDL.LU.64 R242, [R1+0x4ff0] ;  /* 0x004ff00001f27983 */ /* 0x004ea80000300a00 */
[----:B---3--:R3:W-:Y:S01]  /*62710*/  STL [R1+0x7680], R210 ;  /* 0x007680d201007387 */ /* 0x0087e20000100800 */
[----:B-1----:R-:W-:-:S03]  /*62720*/  IMAD.MOV.U32 R0, RZ, RZ, R211 ;  /* 0x000000ffff007224 */ /* 0x002fc600078e00d3 */
[----:B---3--:R-:W3:Y:S04]  /*62730*/  LDL.LU.64 R210, [R1+0x5000] ;  /* 0x0050000001d27983 */ /* 0x008ee80000300a00 */
        /* <DEDUP_REMOVED lines=26> */
[----:B-1----:R-:W-:-:S03]  /*628e0*/  MOV R0, R237 ;  /* 0x000000ed00007202 */ /* 0x002fc60000000f00 */
[----:B----4-:R-:W4:Y:S04]  /*628f0*/  LDL.LU.64 R236, [R1+0x4ee8] ;  /* 0x004ee80001ec7983 */ /* 0x010f280000300a00 */
[----:B------:R1:W-:Y:S04]  /*62900*/  STL [R1+0x76b4], R0 ;  /* 0x0076b40001007387 */ /* 0x0003e80000100800 */
[----:B------:R1:W-:Y:S02]  /*62910*/  STL [R1+0x76c0], R238 ;  /* 0x0076c0ee01007387 */ /* 0x0003e40000100800 */
[----:B-1----:R-:W-:-:S02]  /*62920*/  IMAD.MOV.U32 R0, RZ, RZ, R239 ;  /* 0x000000ffff007224 */ /* 0x002fc400078e00ef */
[----:B------:R-:W4:Y:S04]  /*62930*/  LDL.LU.64 R238, [R1+0x4ef8] ;  /* 0x004ef80001ee7983 */ /* 0x000f280000300a00 */
[----:B------:R1:W-:Y:S04]  /*62940*/  STL [R1+0x76bc], R0 ;  /* 0x0076bc0001007387 */ /* 0x0003e80000100800 */
[----:B------:R2:W-:Y:S01]  /*62950*/  STL [R1+0x76c8], R240 ;  /* 0x0076c8f001007387 */ /* 0x0005e20000100800 */
[----:B-1----:R-:W-:-:S03]  /*62960*/  IMAD.MOV.U32 R0, RZ, RZ, R241 ;  /* 0x000000ffff007224 */ /* 0x002fc600078e00f1 */
[----:B--2---:R-:W2:Y:S04]  /*62970*/  LDL.LU.64 R240, [R1+0x4f08] ;  /* 0x004f080001f07983 */ /* 0x004ea80000300a00 */
[----:B------:R1:W-:Y:S04]  /*62980*/  STL [R1+0x76c4], R0 ;  /* 0x0076c40001007387 */ /* 0x0003e80000100800 */
[----:B------:R1:W-:Y:S02]  /*62990*/  STL [R1+0x76d0], R242 ;  /* 0x0076d0f201007387 */ /* 0x0003e40000100800 */
[----:B-1----:R-:W-:-:S02]  /*629a0*/  IMAD.MOV.U32 R0, RZ, RZ, R243 ;  /* 0x000000ffff007224 */ /* 0x002fc400078e00f3 */
[----:B------:R-:W2:Y:S04]  /*629b0*/  LDL.LU.64 R242, [R1+0x4f18] ;  /* 0x004f180001f27983 */ /* 0x000ea80000300a00 */
[----:B------:R1:W-:Y:S04]  /*629c0*/  STL [R1+0x76cc], R0 ;  /* 0x0076cc0001007387 */ /* 0x0003e80000100800 */
[----:B---3--:R3:W-:Y:S01]  /*629d0*/  STL [R1+0x76d8], R210 ;  /* 0x0076d8d201007387 */ /* 0x0087e20000100800 */
[----:B-1----:R-:W-:-:S03]  /*629e0*/  IMAD.MOV.U32 R0, RZ, RZ, R211 ;  /* 0x000000ffff007224 */ /* 0x002fc600078e00d3 */
[----:B---3--:R-:W3:Y:S04]  /*629f0*/  LDL.LU.64 R210, [R1+0x230] ;  /* 0x0002300001d27983 */ /* 0x008ee80000300a00 */
        /* <DEDUP_REMOVED lines=25> */
[----:B----4-:R4:W-:Y:S01]  /*62b90*/  STL [R1+0x7710], R236 ;  /* 0x007710ec01007387 */ /* 0x0109e20000100800 */
[----:B-1----:R-:W-:-:S03]  /*62ba0*/  IMAD.MOV.U32 R0, RZ, RZ, R237 ;  /* 0x000000ffff007224 */ /* 0x002fc600078e00ed */
[----:B----4-:R-:W4:Y:S04]  /*62bb0*/  LDL.LU.64 R236, [R1+0x2f8] ;  /* 0x0002f80001ec7983 */ /* 0x010f280000300a00 */
[----:B------:R1:W-:Y:S04]  /*62bc0*/  STL [R1+0x770c], R0 ;  /* 0x00770c0001007387 */ /* 0x0003e80000100800 */
[----:B------:R1:W-:Y:S02]  /*62bd0*/  STL [R1+0x7718], R238 ;  /* 0x007718ee01007387 */ /* 0x0003e40000100800 */
[----:B-1----:R-:W-:-:S02]  /*62be0*/  IMAD.MOV.U32 R0, RZ, RZ, R239 ;  /* 0x000000ffff007224 */ /* 0x002fc400078e00ef */
[----:B------:R-:W4:Y:S04]  /*62bf0*/  LDL.LU.64 R238, [R1+0xe8] ;  /* 0x0000e80001ee7983 */ /* 0x000f280000300a00 */
[----:B------:R1:W-:Y:S04]  /*62c00*/  STL [R1+0x7714], R0 ;  /* 0x0077140001007387 */ /* 0x0003e80000100800 */
[----:B--2---:R2:W-:Y:S01]  /*62c10*/  STL [R1+0x7720], R240 ;  /* 0x007720f001007387 */ /* 0x0045e20000100800 */
        /* <DEDUP_REMOVED lines=8> */
[----:B-1----:R-:W-:-:S03]  /*62ca0*/  MOV R0, R211 ;  /* 0x000000d300007202 */ /* 0x002fc60000000f00 */
[----:B---3--:R-:W3:Y:S04]  /*62cb0*/  LDL.LU.64 R210, [R1+0x110] ;  /* 0x0001100001d27983 */ /* 0x008ee80000300a00 */
        /* <DEDUP_REMOVED lines=38> */
[----:B-1----:R-:W-:-:S02]  /*62f20*/  MOV R0, R243 ;  /* 0x000000f300007202 */ /* 0x002fc40000000f00 */
[----:B------:R-:W2:Y:S04]  /*62f30*/  LDL.LU.64 R242, [R1+0x5080] ;  /* 0x0050800001f27983 */ /* 0x000ea80000300a00 */
[----:B------:R1:W-:Y:S04]  /*62f40*/  STL [R1+0x777c], R0 ;  /* 0x00777c0001007387 */ /* 0x0003e80000100800 */
        /* <DEDUP_REMOVED lines=37> */
[----:B-1----:R-:W-:-:S03]  /*631a0*/  MOV R0, R241 ;  /* 0x000000f100007202 */ /* 0x002fc60000000f00 */
        /* <DEDUP_REMOVED lines=39> */
[----:B-1----:R-:W-:-:S02]  /*63420*/  MOV R0, R239 ;  /* 0x000000ef00007202 */ /* 0x002fc40000000f00 */
        /* <DEDUP_REMOVED lines=160> */
[----:B-1----:R-:W-:-:S05]  /*63e30*/  MOV R0, R209 ;  /* 0x000000d100007202 */ /* 0x002fca0000000f00 */
[----:B------:R1:W-:Y:S04]  /*63e40*/  STL [R1+0x795c], R0 ;  /* 0x00795c0001007387 */ /* 0x0003e80000100800 */
[----:B------:R1:W-:Y:S02]  /*63e50*/  STL [R1+0x7968], R232 ;  /* 0x007968e801007387 */ /* 0x0003e40000100800 */
[----:B-1----:R-:W-:Y:S02]  /*63e60*/  IMAD.MOV.U32 R0, RZ, RZ, R233 ;  /* 0x000000ffff007224 */ /* 0x002fe400078e00e9 */
        /* <DEDUP_REMOVED lines=24> */
[----:B------:R-:W2:Y:S04]  /*63ff0*/  LDL.LU.64 R208, [R1+0x5028] ;  /* 0x0050280001d07983 */ /* 0x000ea80000300a00 */
[----:B------:R-:W-:Y:S04]  /*64000*/  STL [R1+0x79a0], R228 ;  /* 0x0079a0e401007387 */ /* 0x000fe80000100800 */
[----:B------:R1:W-:Y:S04]  /*64010*/  STL [R1+0x7994], R0 ;  /* 0x0079940001007387 */ /* 0x0003e80000100800 */
[----:B---3--:R-:W3:Y:S01]  /*64020*/  LDL.LU.64 R210, [R1+0x5038] ;  /* 0x0050380001d27983 */ /* 0x008ee20000300a00 */
[----:B-1----:R-:W-:-:S03]  /*64030*/  IMAD.MOV.U32 R0, RZ, RZ, R229 ;  /* 0x000000ffff007224 */ /* 0x002fc600078e00e5 */
[----:B------:R-:W-:Y:S04]  /*64040*/  STL [R1+0x79a8], R230 ;  /* 0x0079a8e601007387 */ /* 0x000fe80000100800 */
[----:B------:R1:W-:Y:S04]  /*64050*/  STL [R1+0x799c], R0 ;  /* 0x00799c0001007387 */ /* 0x0003e80000100800 */
[----:B------:R-:W3:Y:S01]  /*64060*/  LDL.LU.64 R228, [R1+0x5048] ;  /* 0x0050480001e47983 */ /* 0x000ee20000300a00 */
[----:B-1----:R-:W-:-:S03]  /*64070*/  IMAD.MOV.U32 R0, RZ, RZ, R231 ;  /* 0x000000ffff007224 */ /* 0x002fc600078e00e7 */
[----:B------:R-:W-:Y:S04]  /*64080*/  STL [R1+0x79b0], R206 ;  /* 0x0079b0ce01007387 */ /* 0x000fe80000100800 */
[----:B------:R1:W-:Y:S04]  /*64090*/  STL [R1+0x79a4], R0 ;  /* 0x0079a40001007387 */ /* 0x0003e80000100800 */
[----:B------:R-:W3:Y:S01]  /*640a0*/  LDL.LU.64 R230, [R1+0x5058] ;  /* 0x0050580001e67983 */ /* 0x000ee20000300a00 */
[----:B-1----:R-:W-:-:S03]  /*640b0*/  MOV R0, R207 ;  /* 0x000000cf00007202 */ /* 0x002fc60000000f00 */
[----:B------:R-:W-:Y:S04]  /*640c0*/  STL [R1+0x79b8], R204 ;  /* 0x0079b8cc01007387 */ /* 0x000fe80000100800 */
[----:B------:R1:W-:Y:S04]  /*640d0*/  STL [R1+0x79ac], R0 ;  /* 0x0079ac0001007387 */ /* 0x0003e80000100800 */
[----:B------:R-:W3:Y:S01]  /*640e0*/  LDL.LU.64 R206, [R1+0x5068] ;  /* 0x0050680001ce7983 */ /* 0x000ee20000300a00 */
[----:B-1----:R-:W-:-:S03]  /*640f0*/  IMAD.MOV.U32 R0, RZ, RZ, R205 ;  /* 0x000000ffff007224 */ /* 0x002fc600078e00cd */
[----:B------:R-:W-:Y:S04]  /*64100*/  STL [R1+0x79c0], R232 ;  /* 0x0079c0e801007387 */ /* 0x000fe80000100800 */
        /* <DEDUP_REMOVED lines=22> */
[----:B------:R-:W-:Y:S04]  /*64270*/  STL [R1+0x79f0], R208 ;  /* 0x0079f0d001007387 */ /* 0x000fe80000100800 */
[----:B------:R1:W-:Y:S04]  /*64280*/  STL [R1+0x79e4], R0 ;  /* 0x0079e40001007387 */ /* 0x0003e80000100800 */
[----:B------:R-:W2:Y:S01]  /*64290*/  LDL.LU.64 R242, [R1+0x3e8] ;  /* 0x0003e80001f27983 */ /* 0x000ea20000300a00 */
[----:B-1----:R-:W-:-:S03]  /*642a0*/  IMAD.MOV.U32 R0, RZ, RZ, R209 ;  /* 0x000000ffff007224 */ /* 0x002fc600078e00d1 */
[----:B---3--:R-:W-:Y:S04]  /*642b0*/  STL [R1+0x79f8], R210 ;  /* 0x0079f8d201007387 */ /* 0x008fe80000100800 */
        /* <DEDUP_REMOVED lines=12> */
[----:B------:R1:W-:Y:S04]  /*64380*/  STL [R1+0x7a04], R0 ;  /* 0x007a040001007387 */ /* 0x0003e80000100800 */
[----:B------:R-:W3:Y:S04]  /*64390*/  LDL.LU.64 R230, [R1+0x408] ;  /* 0x0004080001e67983 */ /* 0x000ee80000300a00 */
[----:B------:R-:W3:Y:S01]  /*643a0*/  LDL.LU.64 R204, [R1+0x410] ;  /* 0x0004100001cc7983 */ /* 0x000ee20000300a00 */
[----:B-1----:R-:W-:-:S05]  /*643b0*/  IMAD.MOV.U32 R0, RZ, RZ, R207 ;  /* 0x000000ffff007224 */ /* 0x002fca00078e00cf */
        /* <DEDUP_REMOVED lines=9> */
[----:B----4-:R4:W-:Y:S04]  /*64450*/  STL [R1+0x7a28], R236 ;  /* 0x007a28ec01007387 */ /* 0x0109e80000100800 */
[----:B------:R-:W3:Y:S01]  /*64460*/  LDL.LU.64 R206, [R1+0x368] ;  /* 0x0003680001ce7983 */ /* 0x000ee20000300a00 */
[----:B-1----:R-:W-:-:S03]  /*64470*/  MOV R0, R237 ;  /* 0x000000ed00007202 */ /* 0x002fc60000000f00 */
[----:B------:R-:W-:Y:S04]  /*64480*/  STL [R1+0x7a30], R238 ;  /* 0x007a30ee01007387 */ /* 0x000fe80000100800 */
[----:B------:R1:W-:Y:S04]  /*64490*/  STL [R1+0x7a24], R0 ;  /* 0x007a240001007387 */ /* 0x0003e80000100800 */
[----:B----4-:R-:W4:Y:S01]  /*644a0*/  LDL.LU.64 R236, [R1+0x370] ;  /* 0x0003700001ec7983 */ /* 0x010f220000300a00 */
[----:B-1----:R-:W-:-:S03]  /*644b0*/  IMAD.MOV.U32 R0, RZ, RZ, R239 ;  /* 0x000000ffff007224 */ /* 0x002fc600078e00ef */
[----:B--2---:R-:W-:Y:S04]  /*644c0*/  STL [R1+0x7a38], R240 ;  /* 0x007a38f001007387 */ /* 0x004fe80000100800 */
[----:B------:R1:W-:Y:S04]  /*644d0*/  STL [R1+0x7a2c], R0 ;  /* 0x007a2c0001007387 */ /* 0x0003e80000100800 */
[----:B------:R-:W2:Y:S01]  /*644e0*/  LDL.LU.64 R238, [R1+0x378] ;  /* 0x0003780001ee7983 */ /* 0x000ea20000300a00 */
[----:B-1----:R-:W-:-:S03]  /*644f0*/  IMAD.MOV.U32 R0, RZ, RZ, R241 ;  /* 0x000000ffff007224 */ /* 0x002fc600078e00f1 */
[----:B------:R-:W2:Y:S04]  /*64500*/  LDL.LU.64 R240, [R1+0x380] ;  /* 0x0003800001f07983 */ /* 0x000ea80000300a00 */
        /* <DEDUP_REMOVED lines=29> */
[----:B-1----:R-:W-:-:S02]  /*646e0*/  MOV R0, R235 ;  /* 0x000000eb00007202 */ /* 0x002fc40000000f00 */
[----:B------:R-:W-:Y:S04]  /*646f0*/  STL [R1+0x7a80], R206 ;  /* 0x007a80ce01007387 */ /* 0x000fe80000100800 */
[----:B------:R1:W-:Y:S04]  /*64700*/  STL [R1+0x7a74], R0 ;  /* 0x007a740001007387 */ /* 0x0003e80000100800 */
[----:B------:R-:W3:Y:S01]  /*64710*/  LDL.LU.64 R234, [R1+0x5270] ;  /* 0x0052700001ea7983 */ /* 0x000ee20000300a00 */
[----:B-1----:R-:W-:-:S03]  /*64720*/  IMAD.MOV.U32 R0, RZ, RZ, R207 ;  /* 0x000000ffff007224 */ /* 0x002fc600078e00cf */
[----:B----4-:R-:W-:Y:S04]  /*64730*/  STL [R1+0x7a88], R236 ;  /* 0x007a88ec01007387 */ /* 0x010fe80000100800 */
[----:B------:R1:W-:Y:S02]  /*64740*/  STL [R1+0x7a7c], R0 ;  /* 0x007a7c0001007387 */ /* 0x0003e40000100800 */
[----:B-1----:R-:W-:Y:S02]  /*64750*/  IMAD.MOV.U32 R0, RZ, RZ, R237 ;  /* 0x000000ffff007224 */ /* 0x002fe400078e00ed */
[----:B------:R-:W4:Y:S04]  /*64760*/  LDL.LU.64 R236, [R1+0x5288] ;  /* 0x0052880001ec7983 */ /* 0x000f280000300a00 */
[----:B------:R1:W-:Y:S04]  /*64770*/  STL [R1+0x7a84], R0 ;  /* 0x007a840001007387 */ /* 0x0003e80000100800 */
[----:B--2---:R2:W-:Y:S01]  /*64780*/  STL [R1+0x7a90], R238 ;  /* 0x007a90ee01007387 */ /* 0x0045e20000100800 */
[----:B-1----:R-:W-:-:S03]  /*64790*/  IMAD.MOV.U32 R0, RZ, RZ, R239 ;  /* 0x000000ffff007224 */ /* 0x002fc600078e00ef */
[----:B------:R-:W-:Y:S04]  /*647a0*/  STL [R1+0x7a98], R240 ;  /* 0x007a98f001007387 */ /* 0x000fe80000100800 */
[----:B------:R1:W-:Y:S04]  /*647b0*/  STL [R1+0x7a8c], R0 ;  /* 0x007a8c0001007387 */ /* 0x0003e80000100800 */
[----:B--2---:R-:W2:Y:S01]  /*647c0*/  LDL.LU.64 R238, [R1+0x52a0] ;  /* 0x0052a00001ee7983 */ /* 0x004ea20000300a00 */
[----:B-1----:R-:W-:-:S03]  /*647d0*/  IMAD.MOV.U32 R0, RZ, RZ, R241 ;  /* 0x000000ffff007224 */ /* 0x002fc600078e00f1 */
[----:B------:R-:W-:Y:S04]  /*647e0*/  STL [R1+0x7aa0], R242 ;  /* 0x007aa0f201007387 */ /* 0x000fe80000100800 */
[----:B------:R1:W-:Y:S04]  /*647f0*/  STL [R1+0x7a94], R0 ;  /* 0x007a940001007387 */ /* 0x0003e80000100800 */
[----:B------:R-:W2:Y:S01]  /*64800*/  LDL.LU.64 R240, [R1+0x52b8] ;  /* 0x0052b80001f07983 */ /* 0x000ea20000300a00 */
[----:B-1----:R-:W-:-:S03]  /*64810*/  MOV R0, R243 ;  /* 0x000000f300007202 */ /* 0x002fc60000000f00 */
[----:B---3--:R-:W-:Y:S04]  /*64820*/  STL [R1+0x7aa8], R208 ;  /* 0x007aa8d001007387 */ /* 0x008fe80000100800 */
[----:B------:R1:W-:Y:S04]  /*64830*/  STL [R1+0x7a9c], R0 ;  /* 0x007a9c0001007387 */ /* 0x0003e80000100800 */
[----:B------:R-:W3:Y:S01]  /*64840*/  LDL.LU.64 R242, [R1+0x50a8] ;  /* 0x0050a80001f27983 */ /* 0x000ee20000300a00 */
[----:B-1----:R-:W-:-:S03]  /*64850*/  IMAD.MOV.U32 R0, RZ, RZ, R209 ;  /* 0x000000ffff007224 */ /* 0x002fc600078e00d1 */
[----:B------:R-:W-:Y:S04]  /*64860*/  STL [R1+0x7ab0], R210 ;  /* 0x007ab0d201007387 */ /* 0x000fe80000100800 */
[----:B------:R1:W-:Y:S04]  /*64870*/  STL [R1+0x7aa4], R0 ;  /* 0x007aa40001007387 */ /* 0x0003e80000100800 */
[----:B------:R-:W3:Y:S01]  /*64880*/  LDL.LU.64 R198, [R1+0x50b8] ;  /* 0x0050b80001c67983 */ /* 0x000ee20000300a00 */
[----:B-1----:R-:W-:-:S05]  /*64890*/  IMAD.MOV.U32 R0, RZ, RZ, R211 ;  /* 0x000000ffff007224 */ /* 0x002fca00078e00d3 */
[----:B------:R1:W-:Y:S04]  /*648a0*/  STL [R1+0x7aac], R0 ;  /* 0x007aac0001007387 */ /* 0x0003e80000100800 */
[----:B------:R-:W-:Y:S04]  /*648b0*/  STL [R1+0x7ab8], R228 ;  /* 0x007ab8e401007387 */ /* 0x000fe80000100800 */
[----:B------:R-:W3:Y:S01]  /*648c0*/  LDL.LU.64 R200, [R1+0x50c8] ;  /* 0x0050c80001c87983 */ /* 0x000ee20000300a00 */
[----:B-1----:R-:W-:-:S03]  /*648d0*/  IMAD.MOV.U32 R0, RZ, RZ, R229 ;  /* 0x000000ffff007224 */ /* 0x002fc600078e00e5 */
[----:B------:R-:W3:Y:S04]  /*648e0*/  LDL.LU.64 R202, [R1+0x50d8] ;  /* 0x0050d80001ca7983 */ /* 0x000ee80000300a00 */
        /* <DEDUP_REMOVED lines=8> */
[----:B-1----:R-:W-:-:S03]  /*64970*/  MOV R0, R233 ;  /* 0x000000e900007202 */ /* 0x002fc60000000f00 */
[----:B------:R-:W3:Y:S04]  /*64980*/  LDL.LU.64 R210, [R1+0x5130] ;  /* 0x0051300001d27983 */ /* 0x000ee80000300a00 */
[----:B------:R1:W-:Y:S04]  /*64990*/  STL [R1+0x7ac4], R0 ;  /* 0x007ac40001007387 */ /* 0x0003e80000100800 */
[----:B------:R-:W-:Y:S04]  /*649a0*/  STL [R1+0x7ad0], R234 ;  /* 0x007ad0ea01007387 */ /* 0x000fe80000100800 */
        /* <DEDUP_REMOVED lines=9> */
[----:B--2---:R2:W-:Y:S01]  /*64a40*/  STL [R1+0x7ae0], R238 ;  /* 0x007ae0ee01007387 */ /* 0x0045e20000100800 */
[----:B-1----:R-:W-:-:S03]  /*64a50*/  IMAD.MOV.U32 R0, RZ, RZ, R239 ;  /* 0x000000ffff007224 */ /* 0x002fc600078e00ef */
[----:B------:R-:W4:Y:S04]  /*64a60*/  LDL.LU.64 R236, [R1+0x438] ;  /* 0x0004380001ec7983 */ /* 0x000f280000300a00 */
[----:B------:R-:W-:Y:S04]  /*64a70*/  STL [R1+0x7ae8], R240 ;  /* 0x007ae8f001007387 */ /* 0x000fe80000100800 */
[----:B------:R1:W-:Y:S04]  /*64a80*/  STL [R1+0x7adc], R0 ;  /* 0x007adc0001007387 */ /* 0x0003e80000100800 */
[----:B--2---:R-:W2:Y:S01]  /*64a90*/  LDL.LU.64 R238, [R1+0x440] ;  /* 0x0004400001ee7983 */ /* 0x004ea20000300a00 */
[----:B-1----:R-:W-:-:S03]  /*64aa0*/  IMAD.MOV.U32 R0, RZ, RZ, R241 ;  /* 0x000000ffff007224 */ /* 0x002fc600078e00f1 */
[----:B---3--:R-:W-:Y:S04]  /*64ab0*/  STL [R1+0x7af0], R242 ;  /* 0x007af0f201007387 */ /* 0x008fe80000100800 */
[----:B------:R1:W-:Y:S04]  /*64ac0*/  STL [R1+0x7ae4], R0 ;  /* 0x007ae40001007387 */ /* 0x0003e80000100800 */
[----:B------:R-:W3:Y:S01]  /*64ad0*/  LDL.LU.64 R240, [R1+0x448] ;  /* 0x0004480001f07983 */ /* 0x000ee20000300a00 */
[----:B-1----:R-:W-:-:S03]  /*64ae0*/  MOV R0, R243 ;  /* 0x000000f300007202 */ /* 0x002fc60000000f00 */
[----:B------:R-:W3:Y:S04]  /*64af0*/  LDL.LU.64 R242, [R1+0x450] ;  /* 0x0004500001f27983 */ /* 0x000ee80000300a00 */
[----:B------:R1:W-:Y:S04]  /*64b00*/  STL [R1+0x7aec], R0 ;  /* 0x007aec0001007387 */ /* 0x0003e80000100800 */
[----:B------:R-:W-:Y:S01]  /*64b10*/  STL [R1+0x7af8], R198 ;  /* 0x007af8c601007387 */ /* 0x000fe20000100800 */
        /* <DEDUP_REMOVED lines=17> */
[----:B------:R1:W-:Y:S02]  /*64c30*/  STL [R1+0x7b1c], R0 ;  /* 0x007b1c0001007387 */ /* 0x0003e40000100800 */
[----:B-1----:R-:W-:Y:S02]  /*64c40*/  IMAD.MOV.U32 R0, RZ, RZ, R211 ;  /* 0x000000ffff007224 */ /* 0x002fe400078e00d3 */
[----:B------:R-:W-:Y:S04]  /*64c50*/  STL [R1+0x7b30], R228 ;  /* 0x007b30e401007387 */ /* 0x000fe80000100800 */
[----:B------:R1:W-:Y:S04]  /*64c60*/  STL [R1+0x7b24], R0 ;  /* 0x007b240001007387 */ /* 0x0003e80000100800 */
[----:B------:R-:W-:Y:S01]  /*64c70*/  STL [R1+0x7b38], R230 ;  /* 0x007b38e601007387 */ /* 0x000fe20000100800 */
[----:B-1----:R-:W-:-:S05]  /*64c80*/  IMAD.MOV.U32 R0, RZ, RZ, R229 ;  /* 0x000000ffff007224 */ /* 0x002fca00078e00e5 */
[----:B------:R1:W-:Y:S02]  /*64c90*/  STL [R1+0x7b2c], R0 ;  /* 0x007b2c0001007387 */ /* 0x0003e40000100800 */
[----:B-1----:R-:W-:Y:S02]  /*64ca0*/  IMAD.MOV.U32 R0, RZ, RZ, R231 ;  /* 0x000000ffff007224 */ /* 0x002fe400078e00e7 */
[----:B----4-:R-:W-:Y:S04]  /*64cb0*/  STL [R1+0x7b40], R232 ;  /* 0x007b40e801007387 */ /* 0x010fe80000100800 */
[----:B------:R1:W-:Y:S04]  /*64cc0*/  STL [R1+0x7b34], R0 ;  /* 0x007b340001007387 */ /* 0x0003e80000100800 */
[----:B------:R-:W-:Y:S01]  /*64cd0*/  STL [R1+0x7b48], R234 ;  /* 0x007b48ea01007387 */ /* 0x000fe20000100800 */
[----:B-1----:R-:W-:-:S05]  /*64ce0*/  MOV R0, R233 ;  /* 0x000000e900007202 */ /* 0x002fca0000000f00 */
[----:B------:R1:W-:Y:S04]  /*64cf0*/  STL [R1+0x7b3c], R0 ;  /* 0x007b3c0001007387 */ /* 0x0003e80000100800 */
[----:B------:R-:W-:Y:S01]  /*64d00*/  STL [R1+0x7b50], R236 ;  /* 0x007b50ec01007387 */ /* 0x000fe20000100800 */
[----:B-1----:R-:W-:-:S05]  /*64d10*/  IMAD.MOV.U32 R0, RZ, RZ, R235 ;  /* 0x000000ffff007224 */ /* 0x002fca00078e00eb */
[----:B------:R1:W-:Y:S04]  /*64d20*/  STL [R1+0x7b44], R0 ;  /* 0x007b440001007387 */ /* 0x0003e80000100800 */
[----:B------:R-:W4:Y:S01]  /*64d30*/  LDL.LU.64 R210, [R1+0x52c8] ;  /* 0x0052c80001d27983 */ /* 0x000f220000300a00 */
[----:B-1----:R-:W-:-:S05]  /*64d40*/  IMAD.MOV.U32 R0, RZ, RZ, R237 ;  /* 0x000000ffff007224 */ /* 0x002fca00078e00ed */
[----:B------:R1:W-:Y:S04]  /*64d50*/  STL [R1+0x7b4c], R0 ;  /* 0x007b4c0001007387 */ /* 0x0003e80000100800 */
[----:B--2---:R-:W-:Y:S01]  /*64d60*/  STL [R1+0x7b58], R238 ;  /* 0x007b58ee01007387 */ /* 0x004fe20000100800 */
[----:B-1----:R-:W-:-:S03]  /*64d70*/  IMAD.MOV.U32 R0, RZ, RZ, R239 ;  /* 0x000000ffff007224 */ /* 0x002fc600078e00ef */
[----:B------:R-:W2:Y:S04]  /*64d80*/  LDL.LU.64 R228, [R1+0x52d8] ;  /* 0x0052d80001e47983 */ /* 0x000ea80000300a00 */
[----:B------:R3:W-:Y:S02]  /*64d90*/  STL [R1+0x7b54], R0 ;  /* 0x007b540001007387 */ /* 0x0007e40000100800 */
[----:B---3--:R-:W-:Y:S02]  /*64da0*/  IMAD.MOV.U32 R0, RZ, RZ, R241 ;  /* 0x000000ffff007224 */ /* 0x008fe400078e00f1 */
[----:B------:R-:W-:Y:S04]  /*64db0*/  STL [R1+0x7b60], R240 ;  /* 0x007b60f001007387 */ /* 0x000fe80000100800 */
[----:B------:R-:W-:Y:S04]  /*64dc0*/  STL [R1+0x7b68], R242 ;  /* 0x007b68f201007387 */ /* 0x000fe80000100800 */
[----:B------:R1:W-:Y:S04]  /*64dd0*/  STL [R1+0x7b5c], R0 ;  /* 0x007b5c0001007387 */ /* 0x0003e80000100800 */
[----:B------:R-:W3:Y:S01]  /*64de0*/  LDL.LU.64 R230, [R1+0x52e8] ;  /* 0x0052e80001e67983 */ /* 0x000ee20000300a00 */
[----:B-1----:R-:W-:-:S03]  /*64df0*/  MOV R0, R243 ;  /* 0x000000f300007202 */ /* 0x002fc60000000f00 */
[----:B------:R-:W-:Y:S04]  /*64e00*/  STL [R1+0x7b6c], R50 ;  /* 0x007b6c3201007387 */ /* 0x000fe80000100800 */
[----:B------:R4:W-:Y:S04]  /*64e10*/  STL [R1+0x7b64], R0 ;  /* 0x007b640001007387 */ /* 0x0009e80000100800 */
[----:B------:R-:W-:Y:S04]  /*64e20*/  STL [R1+0x75a0], R51 ;  /* 0x0075a03301007387 */ /* 0x000fe80000100800 */
[----:B------:R-:W3:Y:S04]  /*64e30*/  LDL.LU.64 R232, [R1+0x52f0] ;  /* 0x0052f00001e87983 */ /* 0x000ee80000300a00 */
[----:B------:R-:W-:Y:S04]  /*64e40*/  STL [R1+0x75a4], R48 ;  /* 0x0075a43001007387 */ /* 0x000fe80000100800 */
[----:B------:R-:W-:Y:S04]  /*64e50*/  STL [R1+0x7598], R49 ;  /* 0x0075983101007387 */ /* 0x000fe80000100800 */
        /* <DEDUP_REMOVED lines=12> */
[----:B------:R-:W3:Y:S04]  /*64f20*/  LDL.LU.64 R240, [R1+0x5310] ;  /* 0x0053100001f07983 */ /* 0x000ee80000300a00 */
[----:B------:R-:W-:Y:S04]  /*64f30*/  STL [R1+0x7570], R39 ;  /* 0x0075702701007387 */ /* 0x000fe80000100800 */
[----:B------:R-:W-:Y:S04]  /*64f40*/  STL [R1+0x7574], R36 ;  /* 0x0075742401007387 */ /* 0x000fe80000100800 */
[----:B------:R-:W3:Y:S04]  /*64f50*/  LDL.LU.64 R242, [R1+0x5140] ;  /* 0x0051400001f27983 */ /* 0x000ee80000300a00 */
[----:B------:R-:W-:Y:S01]  /*64f60*/  STL [R1+0x74a8], R37 ;  /* 0x0074a82501007387 */ /* 0x000fe20000100800 */
[----:B----4-:R-:W-:-:S03]  /*64f70*/  IMAD.MOV.U32 R0, RZ, RZ, R211 ;  /* 0x000000ffff007224 */ /* 0x010fc600078e00d3 */
[----:B------:R-:W-:Y:S04]  /*64f80*/  STL [R1+0x74b0], R210 ;  /* 0x0074b0d201007387 */ /* 0x000fe80000100800 */
[----:B------:R-:W4:Y:S04]  /*64f90*/  LDL.LU.64 R198, [R1+0x5150] ;  /* 0x0051500001c67983 */ /* 0x000f280000300a00 */
[----:B------:R1:W-:Y:S04]  /*64fa0*/  STL [R1+0x74ac], R0 ;  /* 0x0074ac0001007387 */ /* 0x0003e80000100800 */
[----:B--2---:R-:W-:Y:S04]  /*64fb0*/  STL [R1+0x74b8], R228 ;  /* 0x0074b8e401007387 */ /* 0x004fe80000100800 */
[----:B------:R-:W2:Y:S01]  /*64fc0*/  LDL.LU.64 R200, [R1+0x5160] ;  /* 0x0051600001c87983 */ /* 0x000ea20000300a00 */
[----:B-1----:R-:W-:-:S03]  /*64fd0*/  IMAD.MOV.U32 R0, RZ, RZ, R229 ;  /* 0x000000ffff007224 */ /* 0x002fc600078e00e5 */
[----:B------:R-:W2:Y:S04]  /*64fe0*/  LDL.LU.64 R202, [R1+0x5170] ;  /* 0x0051700001ca7983 */ /* 0x000ea80000300a00 */
[----:B------:R1:W-:Y:S04]  /*64ff0*/  STL [R1+0x74b4], R0 ;  /* 0x0074b40001007387 */ /* 0x0003e80000100800 */
[----:B---3--:R-:W-:Y:S04]  /*65000*/  STL [R1+0x74c0], R230 ;  /* 0x0074c0e601007387 */ /* 0x008fe80000100800 */
        /* <DEDUP_REMOVED lines=14> */
[----:B------:R1:W-:Y:S04]  /*650f0*/  STL [R1+0x74d8], R236 ;  /* 0x0074d8ec01007387 */ /* 0x0003e80000100800 */
[----:B------:R-:W3:Y:S01]  /*65100*/  LDL.LU.64 R232, [R1+0x468] ;  /* 0x0004680001e87983 */ /* 0x000ee20000300a00 */
[----:B-1----:R-:W-:-:S03]  /*65110*/  IMAD.MOV.U32 R0, RZ, RZ, R237 ;  /* 0x000000ffff007224 */ /* 0x002fc600078e00ed */
[----:B------:R-:W3:Y:S04]  /*65120*/  LDL.LU.64 R234, [R1+0x670] ;  /* 0x0006700001ea7983 */ /* 0x000ee80000300a00 */
[----:B------:R1:W-:Y:S04]  /*65130*/  STL [R1+0x74d4], R0 ;  /* 0x0074d40001007387 */ /* 0x0003e80000100800 */
[----:B------:R1:W-:Y:S04]  /*65140*/  STL [R1+0x74e0], R238 ;  /* 0x0074e0ee01007387 */ /* 0x0003e80000100800 */
[----:B------:R-:W3:Y:S01]  /*65150*/  LDL.LU.64 R236, [R1+0x678] ;  /* 0x0006780001ec7983 */ /* 0x000ee20000300a00 */
        /* <DEDUP_REMOVED lines=8> */
[----:B-1----:R-:W-:-:S03]  /*651e0*/  IMAD.MOV.U32 R0, RZ, RZ, R243 ;  /* 0x000000ffff007224 */ /* 0x002fc600078e00f3 */
[----:B------:R-:W3:Y:S04]  /*651f0*/  LDL.LU.64 R242, [R1+0x690] ;  /* 0x0006900001f27983 */ /* 0x000ee80000300a00 */
[----:B------:R4:W-:Y:S02]  /*65200*/  STL [R1+0x74ec], R0 ;  /* 0x0074ec0001007387 */ /* 0x0009e40000100800 */
[----:B----4-:R-:W-:Y:S02]  /*65210*/  MOV R0, R199 ;  /* 0x000000c700007202 */ /* 0x010fe40000000f00 */
[----:B------:R-:W-:Y:S04]  /*65220*/  STL [R1+0x74f8], R198 ;  /* 0x0074f8c601007387 */ /* 0x000fe80000100800 */
[----:B--2---:R-:W-:Y:S04]  /*65230*/  STL [R1+0x7500], R200 ;  /* 0x007500c801007387 */ /* 0x004fe80000100800 */
[----:B------:R1:W-:Y:S04]  /*65240*/  STL [R1+0x74f4], R0 ;  /* 0x0074f40001007387 */ /* 0x0003e80000100800 */
[----:B------:R-:W-:Y:S01]  /*65250*/  STL [R1+0x7508], R202 ;  /* 0x007508ca01007387 */ /* 0x000fe20000100800 */
[----:B-1----:R-:W-:-:S05]  /*65260*/  IMAD.MOV.U32 R0, RZ, RZ, R201 ;  /* 0x000000ffff007224 */ /* 0x002fca00078e00c9 */
[----:B------:R1:W-:Y:S02]  /*65270*/  STL [R1+0x74fc], R0 ;  /* 0x0074fc0001007387 */ /* 0x0003e40000100800 */
[----:B-1----:R-:W-:Y:S02]  /*65280*/  IMAD.MOV.U32 R0, RZ, RZ, R203 ;  /* 0x000000ffff007224 */ /* 0x002fe400078e00cb */
[----:B---3--:R-:W-:Y:S04]  /*65290*/  STL [R1+0x7510], R204 ;  /* 0x007510cc01007387 */ /* 0x008fe80000100800 */
        /* <DEDUP_REMOVED lines=147> */
[----:B------:R4:W-:Y:S04]  /*65bd0*/  STL [R1+0x7468], R242 ;  /* 0x007468f201007387 */ /* 0x0009e80000100800 */
[----:B------:R-:W3:Y:S01]  /*65be0*/  LDL.LU.64 R234, [R1+0x53d0] ;  /* 0x0053d00001ea7983 */ /* 0x000ee20000300a00 */
[----:B-1----:R-:W-:-:S05]  /*65bf0*/  IMAD.MOV.U32 R0, RZ, RZ, R243 ;  /* 0x000000ffff007224 */ /* 0x002fca00078e00f3 */
[----:B------:R1:W-:Y:S04]  /*65c00*/  STL [R1+0x7464], R0 ;  /* 0x0074640001007387 */ /* 0x0003e80000100800 */
        /* <DEDUP_REMOVED lines=14> */
[----:B----4-:R-:W4:Y:S04]  /*65cf0*/  LDL.LU.64 R242, [R1+0x53f8] ;  /* 0x0053f80001f27983 */ /* 0x010f280000300a00 */
        /* <DEDUP_REMOVED lines=9> */
[----:B--2---:R2:W-:Y:S01]  /*65d90*/  STL [R1+0x6f5c], R230 ;  /* 0x006f5ce601007387 */ /* 0x0045e20000100800 */
[----:B-1----:R-:W-:-:S03]  /*65da0*/  IMAD.MOV.U32 R0, RZ, RZ, R231 ;  /* 0x000000ffff007224 */ /* 0x002fc600078e00e7 */
[----:B--2---:R-:W2:Y:S04]  /*65db0*/  LDL.LU.64 R230, [R1+0x5400] ;  /* 0x0054000001e67983 */ /* 0x004ea80000300a00 */
        /* <DEDUP_REMOVED lines=21> */
[----:B------:R4:W-:Y:S01]  /*65f10*/  STL [R1+0x6f8c], R210 ;  /* 0x006f8cd201007387 */ /* 0x0009e20000100800 */
[----:B-1----:R-:W-:-:S03]  /*65f20*/  MOV R0, R211 ;  /* 0x000000d300007202 */ /* 0x002fc60000000f00 */
[----:B----4-:R-:W4:Y:S04]  /*65f30*/  LDL.LU.64 R210, [R1+0x5430] ;  /* 0x0054300001d27983 */ /* 0x010f280000300a00 */
        /* <DEDUP_REMOVED lines=225> */
[----:B------:R-:W-:Y:S04]  /*66d50*/  STL [R1+0x7154], R206 ;  /* 0x007154ce01007387 */ /* 0x000fe80000100800 */
[----:B------:R-:W4:Y:S01]  /*66d60*/  LDL.LU.64 R204, [R1+0x4c48] ;  /* 0x004c480001cc7983 */ /* 0x000f220000300a00 */
[----:B-1----:R-:W-:-:S05]  /*66d70*/  IMAD.MOV.U32 R0, RZ, RZ, R207 ;  /* 0x000000ffff007224 */ /* 0x002fca00078e00cf */
[----:B------:R1:W-:Y:S04]  /*66d80*/  STL [R1+0x7150], R0 ;  /* 0x0071500001007387 */ /* 0x0003e80000100800 */
[----:B------:R1:W-:Y:S02]  /*66d90*/  STL [R1+0x715c], R228 ;  /* 0x00715ce401007387 */ /* 0x0003e40000100800 */
[----:B-1----:R-:W-:Y:S02]  /*66da0*/  IMAD.MOV.U32 R0, RZ, RZ, R229 ;  /* 0x000000ffff007224 */ /* 0x002fe400078e00e5 */
[----:B------:R-:W4:Y:S04]  /*66db0*/  LDL.LU.64 R228, [R1+0x4c40] ;  /* 0x004c400001e47983 */ /* 0x000f280000300a00 */
[----:B------:R1:W-:Y:S04]  /*66dc0*/  STL [R1+0x7158], R0 ;  /* 0x0071580001007387 */ /* 0x0003e80000100800 */
[----:B------:R-:W-:Y:S04]  /*66dd0*/  STL [R1+0x7164], R208 ;  /* 0x007164d001007387 */ /* 0x000fe80000100800 */
[----:B------:R-:W4:Y:S01]  /*66de0*/  LDL.LU.64 R206, [R1+0x4c38] ;  /* 0x004c380001ce7983 */ /* 0x000f220000300a00 */
[----:B-1----:R-:W-:-:S05]  /*66df0*/  IMAD.MOV.U32 R0, RZ, RZ, R209 ;  /* 0x000000ffff007224 */ /* 0x002fca00078e00d1 */
        /* <DEDUP_REMOVED lines=25> */
[----:B----4-:R-:W-:Y:S04]  /*66f90*/  STL [R1+0x719c], R210 ;  /* 0x00719cd201007387 */ /* 0x010fe80000100800 */
[----:B------:R-:W4:Y:S01]  /*66fa0*/  LDL.LU.64 R208, [R1+0x4c08] ;  /* 0x004c080001d07983 */ /* 0x000f220000300a00 */
[----:B-1----:R-:W-:-:S05]  /*66fb0*/  IMAD.MOV.U32 R0, RZ, RZ, R211 ;  /* 0x000000ffff007224 */ /* 0x002fca00078e00d3 */
[----:B------:R1:W-:Y:S02]  /*66fc0*/  STL [R1+0x7198], R0 ;  /* 0x0071980001007387 */ /* 0x0003e40000100800 */
[----:B-1----:R-:W-:Y:S02]  /*66fd0*/  IMAD.MOV.U32 R0, RZ, RZ, R243 ;  /* 0x000000ffff007224 */ /* 0x002fe400078e00f3 */
[----:B------:R1:W-:Y:S04]  /*66fe0*/  STL [R1+0x71a4], R242 ;  /* 0x0071a4f201007387 */ /* 0x0003e80000100800 */
[----:B-1----:R-:W4:Y:S04]  /*66ff0*/  LDL.LU.64 R242, [R1+0x4c00] ;  /* 0x004c000001f27983 */ /* 0x002f280000300a00 */
[----:B------:R1:W-:Y:S04]  /*67000*/  STL [R1+0x71a0], R0 ;  /* 0x0071a00001007387 */ /* 0x0003e80000100800 */
[----:B------:R-:W-:Y:S04]  /*67010*/  STL [R1+0x71ac], R204 ;  /* 0x0071accc01007387 */ /* 0x000fe80000100800 */
[----:B------:R-:W4:Y:S01]  /*67020*/  LDL.LU.64 R210, [R1+0x4bf8] ;  /* 0x004bf80001d27983 */ /* 0x000f220000300a00 */
[----:B-1----:R-:W-:-:S03]  /*67030*/  IMAD.MOV.U32 R0, RZ, RZ, R205 ;  /* 0x000000ffff007224 */ /* 0x002fc600078e00cd */
[----:B------:R-:W-:Y:S04]  /*67040*/  STL [R1+0x71b4], R228 ;  /* 0x0071b4e401007387 */ /* 0x000fe80000100800 */
[----:B------:R1:W-:Y:S02]  /*67050*/  STL [R1+0x71a8], R0 ;  /* 0x0071a80001007387 */ /* 0x0003e40000100800 */
[----:B-1----:R-:W-:Y:S02]  /*67060*/  IMAD.MOV.U32 R0, RZ, RZ, R229 ;  /* 0x000000ffff007224 */ /* 0x002fe400078e00e5 */
[----:B------:R-:W4:Y:S04]  /*67070*/  LDL.LU.64 R228, [R1+0x4bf0] ;  /* 0x004bf00001e47983 */ /* 0x000f280000300a00 */
[----:B------:R1:W-:Y:S04]  /*67080*/  STL [R1+0x71b0], R0 ;  /* 0x0071b00001007387 */ /* 0x0003e80000100800 */
[----:B------:R1:W-:Y:S02]  /*67090*/  STL [R1+0x71bc], R206 ;  /* 0x0071bcce01007387 */ /* 0x0003e40000100800 */
[----:B-1----:R-:W-:-:S02]  /*670a0*/  MOV R0, R207 ;  /* 0x000000cf00007202 */ /* 0x002fc40000000f00 */
[----:B------:R-:W4:Y:S04]  /*670b0*/  LDL.LU.64 R206, [R1+0x4be8] ;  /* 0x004be80001ce7983 */ /* 0x000f280000300a00 */
[----:B------:R2:W-:Y:S02]  /*670c0*/  STL [R1+0x71b8], R0 ;  /* 0x0071b80001007387 */ /* 0x0005e40000100800 */
[----:B--2---:R-:W-:Y:S02]  /*670d0*/  IMAD.MOV.U32 R0, RZ, RZ, R231 ;  /* 0x000000ffff007224 */ /* 0x004fe400078e00e7 */
[----:B------:R1:W-:Y:S04]  /*670e0*/  STL [R1+0x71c4], R230 ;  /* 0x0071c4e601007387 */ /* 0x0003e80000100800 */
[----:B-1----:R-:W2:Y:S04]  /*670f0*/  LDL.LU.64 R230, [R1+0x5450] ;  /* 0x0054500001e67983 */ /* 0x002ea80000300a00 */
        /* <DEDUP_REMOVED lines=27> */
[----:B------:R-:W-:Y:S04]  /*672b0*/  STL [R1+0x7204], R210 ;  /* 0x007204d201007387 */ /* 0x000fe80000100800 */
[----:B------:R1:W-:Y:S04]  /*672c0*/  STL [R1+0x71f8], R0 ;  /* 0x0071f80001007387 */ /* 0x0003e80000100800 */
[----:B------:R-:W4:Y:S01]  /*672d0*/  LDL.LU.64 R242, [R1+0x4bb0] ;  /* 0x004bb00001f27983 */ /* 0x000f220000300a00 */
[----:B-1----:R-:W-:-:S03]  /*672e0*/  IMAD.MOV.U32 R0, RZ, RZ, R211 ;  /* 0x000000ffff007224 */ /* 0x002fc600078e00d3 */
[----:B------:R-:W4:Y:S04]  /*672f0*/  LDL.LU.64 R210, [R1+0x5458] ;  /* 0x0054580001d27983 */ /* 0x000f280000300a00 */
[----:B------:R1:W-:Y:S04]  /*67300*/  STL [R1+0x7200], R0 ;  /* 0x0072000001007387 */ /* 0x0003e80000100800 */
[----:B------:R1:W-:Y:S02]  /*67310*/  STL [R1+0x720c], R228 ;  /* 0x00720ce401007387 */ /* 0x0003e40000100800 */
[----:B-1----:R-:W-:-:S02]  /*67320*/  MOV R0, R229 ;  /* 0x000000e500007202 */ /* 0x002fc40000000f00 */
[----:B------:R-:W4:Y:S04]  /*67330*/  LDL.LU.64 R228, [R1+0x4ba8] ;  /* 0x004ba80001e47983 */ /* 0x000f280000300a00 */
[----:B------:R1:W-:Y:S04]  /*67340*/  STL [R1+0x7208], R0 ;  /* 0x0072080001007387 */ /* 0x0003e80000100800 */
[----:B------:R-:W-:Y:S04]  /*67350*/  STL [R1+0x7214], R206 ;  /* 0x007214ce01007387 */ /* 0x000fe80000100800 */
[----:B------:R-:W4:Y:S01]  /*67360*/  LDL.LU.64 R204, [R1+0x4ba0] ;  /* 0x004ba00001cc7983 */ /* 0x000f220000300a00 */
[----:B-1----:R-:W-:-:S05]  /*67370*/  IMAD.MOV.U32 R0, RZ, RZ, R207 ;  /* 0x000000ffff007224 */ /* 0x002fca00078e00cf */
        /* <DEDUP_REMOVED lines=24> */
[----:B----4-:R-:W-:Y:S04]  /*67500*/  STL [R1+0x724c], R208 ;  /* 0x00724cd001007387 */ /* 0x010fe80000100800 */
[----:B------:R1:W-:Y:S04]  /*67510*/  STL [R1+0x7240], R0 ;  /* 0x0072400001007387 */ /* 0x0003e80000100800 */
[----:B------:R-:W4:Y:S01]  /*67520*/  LDL.LU.64 R240, [R1+0x4b70] ;  /* 0x004b700001f07983 */ /* 0x000f220000300a00 */
[----:B-1----:R-:W-:-:S03]  /*67530*/  IMAD.MOV.U32 R0, RZ, RZ, R209 ;  /* 0x000000ffff007224 */ /* 0x002fc600078e00d1 */
[----:B------:R-:W4:Y:S04]  /*67540*/  LDL.LU.64 R208, [R1+0x4b68] ;  /* 0x004b680001d07983 */ /* 0x000f280000300a00 */
[----:B------:R1:W-:Y:S02]  /*67550*/  STL [R1+0x7248], R0 ;  /* 0x0072480001007387 */ /* 0x0003e40000100800 */
[----:B-1----:R-:W-:Y:S02]  /*67560*/  IMAD.MOV.U32 R0, RZ, RZ, R243 ;  /* 0x000000ffff007224 */ /* 0x002fe400078e00f3 */
[----:B------:R1:W-:Y:S04]  /*67570*/  STL [R1+0x7254], R242 ;  /* 0x007254f201007387 */ /* 0x0003e80000100800 */
[----:B------:R-:W-:Y:S04]  /*67580*/  STL [R1+0x725c], R210 ;  /* 0x00725cd201007387 */ /* 0x000fe80000100800 */
[----:B------:R1:W-:Y:S04]  /*67590*/  STL [R1+0x7250], R0 ;  /* 0x0072500001007387 */ /* 0x0003e80000100800 */
[----:B-1----:R-:W4:Y:S01]  /*675a0*/  LDL.LU.64 R242, [R1+0x4b60] ;  /* 0x004b600001f27983 */ /* 0x002f220000300a00 */
[----:B------:R-:W-:-:S03]  /*675b0*/  MOV R0, R211 ;  /* 0x000000d300007202 */ /* 0x000fc60000000f00 */
[----:B------:R-:W-:Y:S04]  /*675c0*/  STL [R1+0x7264], R228 ;  /* 0x007264e401007387 */ /* 0x000fe80000100800 */
[----:B------:R1:W-:Y:S04]  /*675d0*/  STL [R1+0x7258], R0 ;  /* 0x0072580001007387 */ /* 0x0003e80000100800 */
[----:B------:R-:W4:Y:S01]  /*675e0*/  LDL.LU.64 R210, [R1+0x4b58] ;  /* 0x004b580001d27983 */ /* 0x000f220000300a00 */
[----:B-1----:R-:W-:-:S03]  /*675f0*/  IMAD.MOV.U32 R0, RZ, RZ, R229 ;  /* 0x000000ffff007224 */ /* 0x002fc600078e00e5 */
[----:B------:R-:W-:Y:S04]  /*67600*/  STL [R1+0x726c], R204 ;  /* 0x00726ccc01007387 */ /* 0x000fe80000100800 */
[----:B------:R1:W-:Y:S04]  /*67610*/  STL [R1+0x7260], R0 ;  /* 0x0072600001007387 */ /* 0x0003e80000100800 */
[----:B------:R-:W4:Y:S01]  /*67620*/  LDL.LU.64 R228, [R1+0x4b50] ;  /* 0x004b500001e47983 */ /* 0x000f220000300a00 */
[----:B-1----:R-:W-:-:S03]  /*67630*/  IMAD.MOV.U32 R0, RZ, RZ, R205 ;  /* 0x000000ffff007224 */ /* 0x002fc600078e00cd */
[----:B--2---:R-:W-:Y:S04]  /*67640*/  STL [R1+0x7274], R230 ;  /* 0x007274e601007387 */ /* 0x004fe80000100800 */
[----:B------:R1:W-:Y:S02]  /*67650*/  STL [R1+0x7268], R0 ;  /* 0x0072680001007387 */ /* 0x0003e40000100800 */
[----:B-1----:R-:W-:Y:S02]  /*67660*/  IMAD.MOV.U32 R0, RZ, RZ, R231 ;  /* 0x000000ffff007224 */ /* 0x002fe400078e00e7 */
[----:B------:R-:W2:Y:S04]  /*67670*/  LDL.LU.64 R230, [R1+0x4b48] ;  /* 0x004b480001e67983 */ /* 0x000ea80000300a00 */
[----:B------:R1:W-:Y:S04]  /*67680*/  STL [R1+0x7270], R0 ;  /* 0x0072700001007387 */ /* 0x0003e80000100800 */
[----:B---3--:R3:W-:Y:S01]  /*67690*/  STL [R1+0x727c], R232 ;  /* 0x00727ce801007387 */ /* 0x0087e20000100800 */
[----:B-1----:R-:W-:-:S03]  /*676a0*/  IMAD.MOV.U32 R0, RZ, RZ, R233 ;  /* 0x000000ffff007224 */ /* 0x002fc600078e00e9 */
[----:B------:R-:W-:Y:S04]  /*676b0*/  STL [R1+0x7284], R206 ;  /* 0x007284ce01007387 */ /* 0x000fe80000100800 */
[----:B------:R1:W-:Y:S04]  /*676c0*/  STL [R1+0x7278], R0 ;  /* 0x0072780001007387 */ /* 0x0003e80000100800 */
[----:B---3--:R-:W3:Y:S01]  /*676d0*/  LDL.LU.64 R232, [R1+0x4b40] ;  /* 0x004b400001e87983 */ /* 0x008ee20000300a00 */
[----:B-1----:R-:W-:-:S03]  /*676e0*/  MOV R0, R207 ;  /* 0x000000cf00007202 */ /* 0x002fc60000000f00 */
        /* <DEDUP_REMOVED lines=15> */
[----:B------:R-:W-:Y:S04]  /*677e0*/  STL [R1+0x72ac], R208 ;  /* 0x0072acd001007387 */ /* 0x000fe80000100800 */
[----:B------:R1:W-:Y:S04]  /*677f0*/  STL [R1+0x72a0], R0 ;  /* 0x0072a00001007387 */ /* 0x0003e80000100800 */
[----:B----4-:R-:W4:Y:S04]  /*67800*/  LDL.LU.64 R240, [R1+0x4b28] ;  /* 0x004b280001f07983 */ /* 0x010f280000300a00 */
[----:B------:R-:W4:Y:S01]  /*67810*/  LDL.LU.64 R200, [R1+0x4b20] ;  /* 0x004b200001c87983 */ /* 0x000f220000300a00 */
[----:B-1----:R-:W-:-:S05]  /*67820*/  MOV R0, R209 ;  /* 0x000000d100007202 */ /* 0x002fca0000000f00 */
[----:B------:R1:W-:Y:S04]  /*67830*/  STL [R1+0x72a8], R0 ;  /* 0x0072a80001007387 */ /* 0x0003e80000100800 */
[----:B------:R1:W-:Y:S02]  /*67840*/  STL [R1+0x72b4], R242 ;  /* 0x0072b4f201007387 */ /* 0x0003e40000100800 */
[----:B-1----:R-:W-:Y:S02]  /*67850*/  IMAD.MOV.U32 R0, RZ, RZ, R243 ;  /* 0x000000ffff007224 */ /* 0x002fe400078e00f3 */
[----:B------:R-:W4:Y:S04]  /*67860*/  LDL.LU.64 R242, [R1+0x4b18] ;  /* 0x004b180001f27983 */ /* 0x000f280000300a00 */
[----:B------:R1:W-:Y:S04]  /*67870*/  STL [R1+0x72b0], R0 ;  /* 0x0072b00001007387 */ /* 0x0003e80000100800 */
[----:B------:R-:W-:Y:S04]  /*67880*/  STL [R1+0x72bc], R210 ;  /* 0x0072bcd201007387 */ /* 0x000fe80000100800 */
[----:B------:R-:W4:Y:S01]  /*67890*/  LDL.LU.64 R202, [R1+0x4b10] ;  /* 0x004b100001ca7983 */ /* 0x000f220000300a00 */
[----:B-1----:R-:W-:-:S03]  /*678a0*/  IMAD.MOV.U32 R0, RZ, RZ, R211 ;  /* 0x000000ffff007224 */ /* 0x002fc600078e00d3 */
[----:B------:R-:W-:Y:S04]  /*678b0*/  STL [R1+0x72c4], R228 ;  /* 0x0072c4e401007387 */ /* 0x000fe80000100800 */
[----:B------:R1:W-:Y:S04]  /*678c0*/  STL [R1+0x72b8], R0 ;  /* 0x0072b80001007387 */ /* 0x0003e80000100800 */
[----:B------:R-:W4:Y:S04]  /*678d0*/  LDL.LU.64 R204, [R1+0x4b08] ;  /* 0x004b080001cc7983 */ /* 0x000f280000300a00 */
[----:B------:R-:W4:Y:S01]  /*678e0*/  LDL.LU.64 R206, [R1+0x5470] ;  /* 0x0054700001ce7983 */ /* 0x000f220000300a00 */
[----:B-1----:R-:W-:-:S05]  /*678f0*/  IMAD.MOV.U32 R0, RZ, RZ, R229 ;  /* 0x000000ffff007224 */ /* 0x002fca00078e00e5 */
[----:B------:R2:W-:Y:S02]  /*67900*/  STL [R1+0x72c0], R0 ;  /* 0x0072c00001007387 */ /* 0x0005e40000100800 */
[----:B--2---:R-:W-:Y:S02]  /*67910*/  IMAD.MOV.U32 R0, RZ, RZ, R231 ;  /* 0x000000ffff007224 */ /* 0x004fe400078e00e7 */
[----:B------:R-:W-:Y:S04]  /*67920*/  STL [R1+0x72cc], R230 ;  /* 0x0072cce601007387 */ /* 0x000fe80000100800 */
[----:B------:R-:W2:Y:S04]  /*67930*/  LDL.LU.64 R208, [R1+0x4b00] ;  /* 0x004b000001d07983 */ /* 0x000ea80000300a00 */
[----:B------:R-:W2:Y:S04]  /*67940*/  LDL.LU.64 R210, [R1+0x4af8] ;  /* 0x004af80001d27983 */ /* 0x000ea80000300a00 */
[----:B------:R3:W-:Y:S02]  /*67950*/  STL [R1+0x72c8], R0 ;  /* 0x0072c80001007387 */ /* 0x0007e40000100800 */
[----:B---3--:R-:W-:-:S02]  /*67960*/  MOV R0, R233 ;  /* 0x000000e900007202 */ /* 0x008fc40000000f00 */
[----:B------:R-:W-:Y:S04]  /*67970*/  STL [R1+0x72d4], R232 ;  /* 0x0072d4e801007387 */ /* 0x000fe80000100800 */
[----:B------:R-:W3:Y:S04]  /*67980*/  LDL.LU.64 R228, [R1+0x4af0] ;  /* 0x004af00001e47983 */ /* 0x000ee80000300a00 */
[----:B------:R-:W3:Y:S04]  /*67990*/  LDL.LU.64 R230, [R1+0x4ae8] ;  /* 0x004ae80001e67983 */ /* 0x000ee80000300a00 */
[----:B------:R1:W-:Y:S02]  /*679a0*/  STL [R1+0x72d0], R0 ;  /* 0x0072d00001007387 */ /* 0x0003e40000100800 */
[----:B-1----:R-:W-:-:S02]  /*679b0*/  IMAD.MOV.U32 R0, RZ, RZ, R235 ;  /* 0x000000ffff007224 */ /* 0x002fc400078e00eb */
[----:B------:R-:W-:Y:S04]  /*679c0*/  STL [R1+0x72dc], R234 ;  /* 0x0072dcea01007387 */ /* 0x000fe80000100800 */
[----:B------:R-:W3:Y:S04]  /*679d0*/  LDL.LU.64 R232, [R1+0x4ae0] ;  /* 0x004ae00001e87983 */ /* 0x000ee80000300a00 */
[----:B------:R1:W-:Y:S02]  /*679e0*/  STL [R1+0x72d8], R0 ;  /* 0x0072d80001007387 */ /* 0x0003e40000100800 */
[----:B-1----:R-:W-:-:S02]  /*679f0*/  IMAD.MOV.U32 R0, RZ, RZ, R237 ;  /* 0x000000ffff007224 */ /* 0x002fc400078e00ed */
[----:B------:R1:W-:Y:S04]  /*67a00*/  STL [R1+0x72e4], R236 ;  /* 0x0072e4ec01007387 */ /* 0x0003e80000100800 */
[----:B------:R-:W3:Y:S04]  /*67a10*/  LDL.LU.64 R234, [R1+0x4ad8] ;  /* 0x004ad80001ea7983 */ /* 0x000ee80000300a00 */
[----:B------:R-:W-:Y:S04]  /*67a20*/  STL [R1+0x72ec], R238 ;  /* 0x0072ecee01007387 */ /* 0x000fe80000100800 */
[----:B------:R1:W-:Y:S04]  /*67a30*/  STL [R1+0x72e0], R0 ;  /* 0x0072e00001007387 */ /* 0x0003e80000100800 */
[----:B-1----:R-:W3:Y:S01]  /*67a40*/  LDL.LU.64 R236, [R1+0x4ad0] ;  /* 0x004ad00001ec7983 */ /* 0x002ee20000300a00 */
[----:B------:R-:W-:-:S03]  /*67a50*/  IMAD.MOV.U32 R0, RZ, RZ, R239 ;  /* 0x000000ffff007224 */ /* 0x000fc600078e00ef */
[----:B------:R-:W3:Y:S04]  /*67a60*/  LDL.LU.64 R238, [R1+0x5478] ;  /* 0x0054780001ee7983 */ /* 0x000ee80000300a00 */
[----:B------:R1:W-:Y:S04]  /*67a70*/  STL [R1+0x72e8], R0 ;  /* 0x0072e80001007387 */ /* 0x0003e80000100800 */
[----:B----4-:R4:W-:Y:S01]  /*67a80*/  STL [R1+0x72f4], R240 ;  /* 0x0072f4f001007387 */ /* 0x0109e20000100800 */
[----:B-1----:R-:W-:-:S03]  /*67a90*/  IMAD.MOV.U32 R0, RZ, RZ, R241 ;  /* 0x000000ffff007224 */ /* 0x002fc600078e00f1 */
[----:B------:R-:W-:Y:S04]  /*67aa0*/  STL [R1+0x72fc], R200 ;  /* 0x0072fcc801007387 */ /* 0x000fe80000100800 */
[----:B------:R1:W-:Y:S04]  /*67ab0*/  STL [R1+0x72f0], R0 ;  /* 0x0072f00001007387 */ /* 0x0003e80000100800 */
[----:B----4-:R-:W4:Y:S01]  /*67ac0*/  LDL.LU.64 R240, [R1+0x4ac8] ;  /* 0x004ac80001f07983 */ /* 0x010f220000300a00 */
[----:B-1----:R-:W-:-:S03]  /*67ad0*/  MOV R0, R201 ;  /* 0x000000c900007202 */ /* 0x002fc60000000f00 */
[----:B------:R-:W-:Y:S04]  /*67ae0*/  STL [R1+0x7304], R242 ;  /* 0x007304f201007387 */ /* 0x000fe80000100800 */
[----:B------:R1:W-:Y:S02]  /*67af0*/  STL [R1+0x72f8], R0 ;  /* 0x0072f80001007387 */ /* 0x0003e40000100800 */
[----:B-1----:R-:W-:Y:S02]  /*67b00*/  IMAD.MOV.U32 R0, RZ, RZ, R243 ;  /* 0x000000ffff007224 */ /* 0x002fe400078e00f3 */
[----:B------:R-:W-:Y:S04]  /*67b10*/  STL [R1+0x730c], R202 ;  /* 0x00730cca01007387 */ /* 0x000fe80000100800 */
[----:B------:R1:W-:Y:S04]  /*67b20*/  STL [R1+0x7300], R0 ;  /* 0x0073000001007387 */ /* 0x0003e80000100800 */
[----:B------:R-:W4:Y:S01]  /*67b30*/  LDL.LU.64 R242, [R1+0x4ac0] ;  /* 0x004ac00001f27983 */ /* 0x000f220000300a00 */
[----:B-1----:R-:W-:-:S03]  /*67b40*/  IMAD.MOV.U32 R0, RZ, RZ, R203 ;  /* 0x000000ffff007224 */ /* 0x002fc600078e00cb */
[----:B------:R-:W-:Y:S04]  /*67b50*/  STL [R1+0x7314], R204 ;  /* 0x007314cc01007387 */ /* 0x000fe80000100800 */
[----:B------:R1:W-:Y:S04]  /*67b60*/  STL [R1+0x7308], R0 ;  /* 0x0073080001007387 */ /* 0x0003e80000100800 */
[----:B------:R-:W-:Y:S01]  /*67b70*/  STL [R1+0x731c], R206 ;  /* 0x00731cce01007387 */ /* 0x000fe20000100800 */
[----:B-1----:R-:W-:-:S05]  /*67b80*/  IMAD.MOV.U32 R0, RZ, RZ, R205 ;  /* 0x000000ffff007224 */ /* 0x002fca00078e00cd */
[----:B------:R1:W-:Y:S02]  /*67b90*/  STL [R1+0x7310], R0 ;  /* 0x0073100001007387 */ /* 0x0003e40000100800 */
[----:B-1----:R-:W-:Y:S02]  /*67ba0*/  IMAD.MOV.U32 R0, RZ, RZ, R207 ;  /* 0x000000ffff007224 */ /* 0x002fe400078e00cf */
[----:B--2---:R-:W-:Y:S04]  /*67bb0*/  STL [R1+0x7324], R208 ;  /* 0x007324d001007387 */ /* 0x004fe80000100800 */
[----:B------:R1:W-:Y:S04]  /*67bc0*/  STL [R1+0x7318], R0 ;  /* 0x0073180001007387 */ /* 0x0003e80000100800 */
[----:B------:R-:W-:Y:S01]  /*67bd0*/  STL [R1+0x732c], R210 ;  /* 0x00732cd201007387 */ /* 0x000fe20000100800 */
[----:B-1----:R-:W-:-:S05]  /*67be0*/  MOV R0, R209 ;  /* 0x000000d100007202 */ /* 0x002fca0000000f00 */
[----:B------:R1:W-:Y:S04]  /*67bf0*/  STL [R1+0x7320], R0 ;  /* 0x0073200001007387 */ /* 0x0003e80000100800 */
[----:B---3--:R-:W-:Y:S01]  /*67c00*/  STL [R1+0x7334], R228 ;  /* 0x007334e401007387 */ /* 0x008fe20000100800 */
[----:B-1----:R-:W-:-:S05]  /*67c10*/  IMAD.MOV.U32 R0, RZ, RZ, R211 ;  /* 0x000000ffff007224 */ /* 0x002fca00078e00d3 */
[----:B------:R1:W-:Y:S04]  /*67c20*/  STL [R1+0x7328], R0 ;  /* 0x0073280001007387 */ /* 0x0003e80000100800 */
[----:B------:R-:W-:Y:S01]  /*67c30*/  STL [R1+0x733c], R230 ;  /* 0x00733ce601007387 */ /* 0x000fe20000100800 */
[----:B-1----:R-:W-:-:S05]  /*67c40*/  IMAD.MOV.U32 R0, RZ, RZ, R229 ;  /* 0x000000ffff007224 */ /* 0x002fca00078e00e5 */
[----:B------:R1:W-:Y:S02]  /*67c50*/  STL [R1+0x7330], R0 ;  /* 0x0073300001007387 */ /* 0x0003e40000100800 */
[----:B-1----:R-:W-:-:S05]  /*67c60*/  IMAD.MOV.U32 R0, RZ, RZ, R231 ;  /* 0x000000ffff007224 */ /* 0x002fca00078e00e7 */
[----:B------:R1:W-:Y:S04]  /*67c70*/  STL [R1+0x7338], R0 ;  /* 0x0073380001007387 */ /* 0x0003e80000100800 */
[----:B------:R-:W-:Y:S01]  /*67c80*/  STL [R1+0x7344], R232 ;  /* 0x007344e801007387 */ /* 0x000fe20000100800 */
[----:B-1----:R-:W-:Y:S01]  /*67c90*/  IMAD.MOV.U32 R0, RZ, RZ, R233 ;  /* 0x000000ffff007224 */ /* 0x002fe200078e00e9 */
[----:B------:R-:W-:Y:S02]  /*67ca0*/  MOV R2, R235 ;  /* 0x000000eb00027202 */ /* 0x000fe40000000f00 */
[----:B------:R-:W-:Y:S04]  /*67cb0*/  STL [R1+0x734c], R234 ;  /* 0x00734cea01007387 */ /* 0x000fe80000100800 */
[----:B------:R-:W-:Y:S04]  /*67cc0*/  STL [R1+0x7340], R0 ;  /* 0x0073400001007387 */ /* 0x000fe80000100800 */
[----:B------:R-:W-:Y:S04]  /*67cd0*/  STL [R1+0x7354], R236 ;  /* 0x007354ec01007387 */ /* 0x000fe80000100800 */
[----:B------:R1:W-:Y:S01]  /*67ce0*/  STL [R1+0x7348], R2 ;  /* 0x0073480201007387 */ /* 0x0003e20000100800 */
[----:B------:R-:W-:-:S03]  /*67cf0*/  IMAD.MOV.U32 R4, RZ, RZ, R239 ;  /* 0x000000ffff047224 */ /* 0x000fc600078e00ef */
[----:B------:R-:W-:Y:S01]  /*67d00*/  STL [R1+0x735c], R238 ;  /* 0x00735cee01007387 */ /* 0x000fe20000100800 */
[----:B-1----:R-:W-:-:S05]  /*67d10*/  IMAD.MOV.U32 R2, RZ, RZ, R237 ;  /* 0x000000ffff027224 */ /* 0x002fca00078e00ed */
[----:B------:R-:W-:Y:S01]  /*67d20*/  STL [R1+0x7350], R2 ;  /* 0x0073500201007387 */ /* 0x000fe20000100800 */
[----:B----4-:R-:W-:-:S03]  /*67d30*/  IMAD.MOV.U32 R5, RZ, RZ, R241 ;  /* 0x000000ffff057224 */ /* 0x010fc600078e00f1 */
[----:B------:R-:W-:Y:S04]  /*67d40*/  STL [R1+0x7364], R240 ;  /* 0x007364f001007387 */ /* 0x000fe80000100800 */
[----:B------:R-:W-:Y:S04]  /*67d50*/  STL [R1+0x7358], R4 ;  /* 0x0073580401007387 */ /* 0x000fe80000100800 */
[----:B------:R-:W-:Y:S01]  /*67d60*/  STL [R1+0x7360], R5 ;  /* 0x0073600501007387 */ /* 0x000fe20000100800 */
[----:B------:R-:W-:-:S03]  /*67d70*/  IMAD.MOV.U32 R7, RZ, RZ, R243 ;  /* 0x000000ffff077224 */ /* 0x000fc600078e00f3 */
[----:B------:R-:W-:Y:S04]  /*67d80*/  STL [R1+0x736c], R242 ;  /* 0x00736cf201007387 */ /* 0x000fe80000100800 */
[----:B------:R-:W-:Y:S04]  /*67d90*/  STL [R1+0x7368], R7 ;  /* 0x0073680701007387 */ /* 0x000fe80000100800 */
[----:B------:R-:W2:Y:S04]  /*67da0*/  LDL.LU.64 R8, [R1+0x5dc0] ;  /* 0x005dc00001087983 */ /* 0x000ea80000300a00 */
[----:B------:R-:W3:Y:S04]  /*67db0*/  LDL.LU.64 R10, [R1+0x5db8] ;  /* 0x005db800010a7983 */ /* 0x000ee80000300a00 */
[----:B------:R-:W1:Y:S04]  /*67dc0*/  S2R R250, SR_TID.X ;  /* 0x0000000000fa7919 */ /* 0x000e680000002100 */
[----:B--2---:R2:W-:Y:S04]  /*67dd0*/  STL.64 [R1+0x6420], R8 ;  /* 0x0064200801007387 */ /* 0x0045e80000100a00 */
[----:B--2---:R-:W2:Y:S01]  /*67de0*/  LDL.LU.64 R8, [R1+0x5db0] ;  /* 0x005db00001087983 */ /* 0x004ea20000300a00 */
[C---:B-1----:R-:W-:Y:S01]  /*67df0*/  LOP3.LUT R0, R250.reuse, 0x7, RZ, 0xc0, !PT ;  /* 0x00000007fa007812 */ /* 0x042fe200078ec0ff */
[----:B------:R-:W-:-:S04]  /*67e00*/  IMAD.SHL.U32 R2, R250, 0x2, RZ ;  /* 0x00000002fa027824 */ /* 0x000fc800078e00ff */
[----:B------:R-:W-:Y:S01]  /*67e10*/  IMAD R0, R0, 0x110, RZ ;  /* 0x0000011000007824 */ /* 0x000fe200078e02ff */
[----:B------:R-:W-:-:S04]  /*67e20*/  SHF.L.U32 R6, R250, 0x6, RZ ;  /* 0x00000006fa067819 */ /* 0x000fc800000006ff */
[----:B------:R-:W-:-:S04]  /*67e30*/  LOP3.LUT R0, R0, 0x30, R2, 0x78, !PT ;  /* 0x0000003000007812 */ /* 0x000fc800078e7802 */
[----:B------:R-:W-:Y:S01]  /*67e40*/  LOP3.LUT R6, R0, 0x800, R6, 0xf8, !PT ;  /* 0x0000080000067812 */ /* 0x000fe200078ef806 */
[----:B---3--:R1:W-:Y:S04]  /*67e50*/  STL.64 [R1+0x6310], R10 ;  /* 0x0063100a01007387 */ /* 0x0083e80000100a00 */
[----:B------:R-:W-:Y:S04]  /*67e60*/  STL [R1+0x8170], R6 ;  /* 0x0081700601007387 */ /* 0x000fe80000100800 */
[----:B-1----:R-:W3:Y:S04]  /*67e70*/  LDL.LU.64 R10, [R1+0x5da8] ;  /* 0x005da800010a7983 */ /* 0x002ee80000300a00 */
[----:B--2---:R1:W-:Y:S04]  /*67e80*/  STL.64 [R1+0x6238], R8 ;  /* 0x0062380801007387 */ /* 0x0043e80000100a00 */
[----:B-1----:R-:W2:Y:S04]  /*67e90*/  LDL.LU.64 R8, [R1+0x5da0] ;  /* 0x005da00001087983 */ /* 0x002ea80000300a00 */
[----:B---3--:R1:W-:Y:S04]  /*67ea0*/  STL.64 [R1+0x61b0], R10 ;  /* 0x0061b00a01007387 */ /* 0x0083e80000100a00 */
        /* <DEDUP_REMOVED lines=878> */
[----:B-1----:R-:W2:Y:S01]  /*6b590*/  LDL.LU.64 R8, [R1+0x1680] ;  /* 0x0016800001087983 */ /* 0x002ea20000300a00 */
[----:B------:R-:W-:-:S02]  /*6b5a0*/  LOP3.LUT R5, R250, 0x3, RZ, 0xc0, !PT ;  /* 0x00000003fa057812 */ /* 0x000fc400078ec0ff */
[----:B------:R-:W-:Y:S01]  /*6b5b0*/  LOP3.LUT R2, R250, 0x1c, RZ, 0xc0, !PT ;  /* 0x0000001cfa027812 */ /* 0x000fe200078ec0ff */
[----:B------:R-:W-:-:S04]  /*6b5c0*/  IMAD.MOV.U32 R7, RZ, RZ, 0x1 ;  /* 0x00000001ff077424 */ /* 0x000fc800078e00ff */
[----:B------:R-:W-:Y:S01]  /*6b5d0*/  IMAD R5, R5, 0x820, R2 ;  /* 0x0000082005057824 */ /* 0x000fe200078e0202 */
[----:B------:R-:W-:-:S04]  /*6b5e0*/  SHF.R.S32.HI R2, RZ, 0x1f, R3 ;  /* 0x0000001fff027819 */ /* 0x000fc80000011403 */
[----:B------:R-:W-:Y:S01]  /*6b5f0*/  SHF.L.U64.HI R2, R3, 0x2, R2 ;  /* 0x0000000203027819 */ /* 0x000fe20000010202 */
[----:B------:R-:W-:Y:S01]  /*6b600*/  IMAD.MOV.U32 R3, RZ, RZ, -0x1 ;  /* 0xffffffffff037424 */ /* 0x000fe200078e00ff */
[----:B---3--:R1:W-:Y:S04]  /*6b610*/  STL.64 [R1+0x67f0], R10 ;  /* 0x0067f00a01007387 */ /* 0x0083e80000100a00 */
[----:B--2---:R1:W-:Y:S04]  /*6b620*/  STL.64 [R1+0x67e8], R8 ;  /* 0x0067e80801007387 */ /* 0x0043e80000100a00 */
[----:B------:R1:W-:Y:S04]  /*6b630*/  STL [R1+0x6164], RZ ;  /* 0x006164ff01007387 */ /* 0x0003e80000100800 */
[----:B------:R1:W-:Y:S04]  /*6b640*/  STL [R1+0x5878], R7 ;  /* 0x0058780701007387 */ /* 0x0003e80000100800 */
[----:B------:R1:W-:Y:S04]  /*6b650*/  STL [R1+0x1660], RZ ;  /* 0x001660ff01007387 */ /* 0x0003e80000100800 */
[----:B------:R1:W-:Y:S04]  /*6b660*/  STL [R1+0x5874], R3 ;  /* 0x0058740301007387 */ /* 0x0003e80000100800 */
        /* <DEDUP_REMOVED lines=3688> */
[----:B------:R-:W-:-:S02]  /*79cf0*/  SHF.R.S32.HI R4, RZ, 0x1f, R252 ;  /* 0x0000001fff047819 */ /* 0x000fc400000114fc */
[----:B------:R-:W-:Y:S02]  /*79d00*/  SHF.R.S32.HI R0, RZ, 0x1f, R251 ;  /* 0x0000001fff007819 */ /* 0x000fe400000114fb */
[----:B------:R-:W-:Y:S02]  /*79d10*/  LEA.HI R4, R4, R252, RZ, 0x6 ;  /* 0x000000fc04047211 */ /* 0x000fe400078f30ff */
[----:B------:R-:W-:Y:S02]  /*79d20*/  SHF.L.U64.HI R0, R251, 0x2, R0 ;  /* 0x00000002fb007819 */ /* 0x000fe40000010200 */
[----:B------:R2:W-:Y:S01]  /*79d30*/  STL [R1+0x4254], RZ ;  /* 0x004254ff01007387 */ /* 0x0005e20000100800 */
[----:B-1----:R-:W-:Y:S02]  /*79d40*/  SHF.R.S32.HI R3, RZ, 0x6, R4 ;  /* 0x00000006ff037819 */ /* 0x002fe40000011404 */
[----:B------:R-:W-:Y:S01]  /*79d50*/  LOP3.LUT R4, R5, 0x20, RZ, 0x3c, !PT ;  /* 0x0000002005047812 */ /* 0x000fe200078e3cff */
[----:B------:R2:W-:Y:S01]  /*79d60*/  STL [R1+0x4258], RZ ;  /* 0x004258ff01007387 */ /* 0x0005e20000100800 */
[----:B------:R-:W-:Y:S02]  /*79d70*/  IADD3 R4, R3, -0x2, RZ ;  /* 0xfffffffe03047810 */ /* 0x000fe40007ffe0ff */
[----:B------:R-:W-:Y:S01]  /*79d80*/  LOP3.LUT R3, R6, 0x40, RZ, 0x3c, !PT ;  /* 0x0000004006037812 */ /* 0x000fe200078e3cff */
[----:B------:R2:W-:Y:S01]  /*79d90*/  STL [R1+0x425c], RZ ;  /* 0x00425cff01007387 */ /* 0x0005e20000100800 */
[----:B------:R-:W-:-:S02]  /*79da0*/  LOP3.LUT R7, R5, 0x40, RZ, 0x3c, !PT ;  /* 0x0000004005077812 */ /* 0x000fc400078e3cff */
[----:B------:R-:W-:Y:S01]  /*79db0*/  LOP3.LUT R5, R5, 0x60, RZ, 0x3c, !PT ;  /* 0x0000006005057812 */ /* 0x000fe200078e3cff */
        /* <DEDUP_REMOVED lines=404> */
[----:B------:R2:W-:Y:S02]  /*7b700*/  STL [R1+0x898c], R3 ;  /* 0x00898c0301007387 */ /* 0x0005e40000100800 */
.L_x_1:
[----:B--2---:R-:W2:Y:S01]  /*7b710*/  LDL.LU R3, [R1+0x5874] ;  /* 0x0058740001037983 */ /* 0x004ea20000300800 */
[----:B------:R-:W-:-:S04]  /*7b720*/  DEPBAR.LE SB0, 0x2 ;  /* 0x000080800000791a */ /* 0x000fc80000000000 */
[----:B------:R-:W3:Y:S04]  /*7b730*/  LDL R9, [R1+0x8170] ;  /* 0x0081700001097983 */ /* 0x000ee80000100800 */
[----:B------:R-:W1:Y:S04]  /*7b740*/  S2R R4, SR_TID.X ;  /* 0x0000000000047919 */ /* 0x000e680000002100 */
[----:B------:R-:W4:Y:S04]  /*7b750*/  S2R R7, SR_TID.X ;  /* 0x0000000000077919 */ /* 0x000f280000002100 */
[----:B------:R1:W-:Y:S04]  /*7b760*/  STL [R1+0x89a4], R2 ;  /* 0x0089a40201007387 */ /* 0x0003e80000100800 */
[----:B------:R1:W-:Y:S02]  /*7b770*/  STL [R1+0x89a0], R0 ;  /* 0x0089a00001007387 */ /* 0x0003e40000100800 */
[----:B-1----:R-:W-:-:S02]  /*7b780*/  LOP3.LUT R6, R4, 0x1c, RZ, 0xc0, !PT ;  /* 0x0000001c04067812 */ /* 0x002fc400078ec0ff */
[C---:B------:R-:W-:Y:S02]  /*7b790*/  LOP3.LUT R5, R4.reuse, 0x3, RZ, 0xc0, !PT ;  /* 0x0000000304057812 */ /* 0x040fe400078ec0ff */
[C---:B------:R-:W-:Y:S02]  /*7b7a0*/  LOP3.LUT R8, R4.reuse, 0x1c, RZ, 0xc0, !PT ;  /* 0x0000001c04087812 */ /* 0x040fe400078ec0ff */
[----:B------:R-:W-:Y:S01]  /*7b7b0*/  LOP3.LUT R4, R4, 0x3, RZ, 0xc0, !PT ;  /* 0x0000000304047812 */ /* 0x000fe200078ec0ff */
[----:B------:R-:W-:Y:S01]  /*7b7c0*/  IMAD R5, R5, 0x820, R6 ;  /* 0x0000082005057824 */ /* 0x000fe200078e0206 */
[----:B----4-:R-:W-:-:S03]  /*7b7d0*/  LOP3.LUT R6, R7, 0x1c, RZ, 0xc0, !PT ;  /* 0x0000001c07067812 */ /* 0x010fc600078ec0ff */
[----:B------:R-:W-:Y:S01]  /*7b7e0*/  IMAD R4, R4, 0x820, R8 ;  /* 0x0000082004047824 */ /* 0x000fe200078e0208 */
[----:B------:R-:W-:Y:S02]  /*7b7f0*/  LOP3.LUT R5, R5, 0x20, RZ, 0x3c, !PT ;  /* 0x0000002005057812 */ /* 0x000fe400078e3cff */
[----:B------:R-:W-:Y:S01]  /*7b800*/  LOP3.LUT R8, R7, 0x1c, RZ, 0xc0, !PT ;  /* 0x0000001c07087812 */ /* 0x000fe200078ec0ff */
[----:B------:R-:W-:Y:S01]  /*7b810*/  BAR.SYNC.DEFER_BLOCKING 0x0 ;  /* 0x0000000000007b1d */ /* 0x000fe20000010000 */
[----:B--2---:R-:W-:-:S04]  /*7b820*/  IADD3 R3, R3, 0x1, RZ ;  /* 0x0000000103037810 */ /* 0x004fc80007ffe0ff */
[----:B------:R-:W-:-:S04]  /*7b830*/  ISETP.GT.AND P0, PT, R3, 0x1, PT ;  /* 0x000000010300780c */ /* 0x000fc80003f04270 */
[----:B------:R-:W-:-:S04]  /*7b840*/  SEL R2, R3, RZ, !P0 ;  /* 0x000000ff03027207 */ /* 0x000fc80004000000 */
[C---:B------:R-:W-:Y:S01]  /*7b850*/  LEA R252, R2.reuse, R5, 0x11 ;  /* 0x0000000502fc7211 */ /* 0x040fe200078e88ff */
[C---:B------:R-:W-:Y:S01]  /*7b860*/  IMAD R4, R2.reuse, 0x20000, R4 ;  /* 0x0002000002047824 */ /* 0x040fe200078e0204 */
[C---:B------:R-:W-:Y:S01]  /*7b870*/  LOP3.LUT R5, R7.reuse, 0x3, RZ, 0xc0, !PT ;  /* 0x0000000307057812 */ /* 0x040fe200078ec0ff */
[----:B------:R1:W-:Y:S01]  /*7b880*/  STL [R1+0x5874], R2 ;  /* 0x0058740201007387 */ /* 0x0003e20000100800 */
[----:B------:R-:W-:Y:S01]  /*7b890*/  LOP3.LUT R7, R7, 0x3, RZ, 0xc0, !PT ;  /* 0x0000000307077812 */ /* 0x000fe200078ec0ff */
[----:B---3--:R-:W-:Y:S02]  /*7b8a0*/  IMAD R3, R2, 0x20000, R9 ;  /* 0x0002000002037824 */ /* 0x008fe400078e0209 */
[----:B------:R-:W-:Y:S01]  /*7b8b0*/  IMAD R5, R5, 0x820, R6 ;  /* 0x0000082005057824 */ /* 0x000fe200078e0206 */
[----:B------:R-:W-:Y:S01]  /*7b8c0*/  STL [R1+0x18c8], R4 ;  /* 0x0018c80401007387 */ /* 0x000fe20000100800 */
[----:B------:R-:W-:-:S03]  /*7b8d0*/  IMAD R7, R7, 0x820, R8 ;  /* 0x0000082007077824 */ /* 0x000fc600078e0208 */
[----:B------:R-:W-:Y:S01]  /*7b8e0*/  LOP3.LUT R5, R5, 0x60, RZ, 0x3c, !PT ;  /* 0x0000006005057812 */ /* 0x000fe200078e3cff */
[----:B------:R-:W2:Y:S01]  /*7b8f0*/  LDSM.16.M88.4 R128, [R3+0x40000] ;  /* 0x040000000380783b */ /* 0x000ea20000000200 */
[----:B------:R-:W-:-:S03]  /*7b900*/  LOP3.LUT R7, R7, 0x40, RZ, 0x3c, !PT ;  /* 0x0000004007077812 */ /* 0x000fc600078e3cff */
[----:B------:R-:W3:Y:S02]  /*7b910*/  LDSM.16.M88.4 R124, [R3+0x41000] ;  /* 0x04100000037c783b */ /* 0x000ee40000000200 */
[C---:B------:R-:W-:Y:S02]  /*7b920*/  IMAD R0, R2.reuse, 0x20000, R7 ;  /* 0x0002000002007824 */ /* 0x040fe400078e0207 */
[----:B-1----:R-:W-:Y:S01]  /*7b930*/  IMAD R2, R2, 0x20000, R5 ;  /* 0x0002000002027824 */ /* 0x002fe200078e0205 */
[----:B------:R-:W1:Y:S04]  /*7b940*/  LDSM.16.M88.4 R120, [R3+0x42000] ;  /* 0x042000000378783b */ /* 0x000e680000000200 */
[----:B------:R-:W-:Y:S04]  /*7b950*/  STL [R1+0x18c0], R0 ;  /* 0x0018c00001007387 */ /* 0x000fe80000100800 */
[----:B------:R-:W-:Y:S04]  /*7b960*/  STL [R1+0x18c4], R2 ;  /* 0x0018c40201007387 */ /* 0x000fe80000100800 */
        /* <DEDUP_REMOVED lines=8> */
[----:B------:R-:W1:Y:S04]  /*7b9f0*/  LDSM.16.M88.4 R116, [R3+0x43000] ;  /* 0x043000000374783b */ /* 0x000e680000000200 */
        /* <DEDUP_REMOVED lines=14> */
[----:B------:R-:W4:Y:S04]  /*7bae0*/  LDL.LU.64 R172, [R1+0x1610] ;  /* 0x0016100001ac7983 */ /* 0x000f280000300a00 */
[----:B------:R-:W1:Y:S04]  /*7baf0*/  LDSM.16.M88.4 R56, [R3+0x52000] ;  /* 0x052000000338783b */ /* 0x000e680000000200 */
[----:B------:R-:W4:Y:S04]  /*7bb00*/  LDL.LU.64 R174, [R1+0x1618] ;  /* 0x0016180001ae7983 */ /* 0x000f280000300a00 */
[----:B------:R-:W4:Y:S04]  /*7bb10*/  LDL.LU.64 R168, [R1+0x1600] ;  /* 0x0016000001a87983 */ /* 0x000f280000300a00 */
[----:B------:R-:W1:Y:S04]  /*7bb20*/  LDSM.16.M88.4 R52, [R3+0x53000] ;  /* 0x053000000334783b */ /* 0x000e680000000200 */
[----:B------:R-:W4:Y:S04]  /*7bb30*/  LDL.LU.64 R170, [R1+0x1608] ;  /* 0x0016080001aa7983 */ /* 0x000f280000300a00 */
[----:B--2---:R-:W-:Y:S04]  /*7bb40*/  STL [R1+0x9304], R130 ;  /* 0x0093048201007387 */ /* 0x004fe80000100800 */
[----:B------:R-:W2:Y:S04]  /*7bb50*/  LDSM.16.M88.4 R48, [R3+0x54000] ;  /* 0x054000000330783b */ /* 0x000ea80000000200 */
[----:B------:R-:W-:Y:S04]  /*7bb60*/  STL [R1+0x9300], R131 ;  /* 0x0093008301007387 */ /* 0x000fe80000100800 */
[----:B---3--:R-:W-:Y:S04]  /*7bb70*/  STL [R1+0x92fc], R126 ;  /* 0x0092fc7e01007387 */ /* 0x008fe80000100800 */
[----:B------:R-:W-:Y:S04]  /*7bb80*/  LDSM.16.M88.4 R44, [R3+0x55000] ;  /* 0x05500000032c783b */ /* 0x000fe80000000200 */
[----:B------:R-:W-:Y:S04]  /*7bb90*/  STL [R1+0x92f8], R127 ;  /* 0x0092f87f01007387 */ /* 0x000fe80000100800 */
[----:B-1----:R-:W-:Y:S04]  /*7bba0*/  STL [R1+0x92f4], R122 ;  /* 0x0092f47a01007387 */ /* 0x002fe80000100800 */
[----:B------:R-:W-:Y:S04]  /*7bbb0*/  LDSM.16.M88.4 R40, [R3+0x56000] ;  /* 0x056000000328783b */ /* 0x000fe80000000200 */
[----:B------:R-:W-:Y:S04]  /*7bbc0*/  LDS R136, [R4] ;  /* 0x0000000004887984 */ /* 0x000fe80000000800 */
[----:B------:R-:W-:Y:S04]  /*7bbd0*/  LDS R138, [R4+0x2000] ;  /* 0x00200000048a7984 */ /* 0x000fe80000000800 */
[----:B------:R-:W-:Y:S04]  /*7bbe0*/  LDS R137, [R252] ;  /* 0x00000000fc897984 */ /* 0x000fe80000000800 */
[----:B------:R-:W4:Y:S04]  /*7bbf0*/  LDS R139, [R252+0x2000] ;  /* 0x00200000fc8b7984 */ /* 0x000f280000000800 */
[----:B------:R-:W-:Y:S04]  /*7bc00*/  STL [R1+0x92f0], R123 ;  /* 0x0092f07b01007387 */ /* 0x000fe80000100800 */
[----:B------:R-:W-:Y:S04]  /*7bc10*/  STL [R1+0x92ec], R118 ;  /* 0x0092ec7601007387 */ /* 0x000fe80000100800 */
[----:B------:R-:W1:Y:S04]  /*7bc20*/  LDSM.16.M88.4 R36, [R3+0x57000] ;  /* 0x057000000324783b */ /* 0x000e680000000200 */
[----:B------:R-:W-:Y:S04]  /*7bc30*/  STL [R1+0x92e8], R119 ;  /* 0x0092e87701007387 */ /* 0x000fe80000100800 */
[----:B------:R-:W-:Y:S04]  /*7bc40*/  STL [R1+0x92d0], R114 ;  /* 0x0092d07201007387 */ /* 0x000fe80000100800 */
[----:B------:R-:W3:Y:S04]  /*7bc50*/  LDSM.16.M88.4 R32, [R3+0x58000] ;  /* 0x058000000320783b */ /* 0x000ee80000000200 */
[----:B------:R-:W-:Y:S04]  /*7bc60*/  STL [R1+0x92cc], R115 ;  /* 0x0092cc7301007387 */ /* 0x000fe80000100800 */
[----:B------:R-:W-:Y:S04]  /*7bc70*/  STL [R1+0x92c4], R110 ;  /* 0x0092c46e01007387 */ /* 0x000fe80000100800 */
[----:B------:R-:W1:Y:S04]  /*7bc80*/  LDSM.16.M88.4 R28, [R3+0x59000] ;  /* 0x05900000031c783b */ /* 0x000e680000000200 */
        /* <DEDUP_REMOVED lines=35> */
[----:B--2---:R-:W-:Y:S04]  /*7bec0*/  STL [R1+0x9160], R50 ;  /* 0x0091603201007387 */ /* 0x004fe80000100800 */
[----:B------:R-:W-:Y:S01]  /*7bed0*/  STL [R1+0x915c], R51 ;  /* 0x00915c3301007387 */ /* 0x000fe20000100800 */
[C---:B----4-:R-:W-:Y:S03]  /*7bee0*/  HMMA.1688.F32.TF32 R152, R136.reuse, R128, R152 ;  /* 0x000000808898723c */ /* 0x050fe60000081098 */
[----:B------:R-:W-:Y:S04]  /*7bef0*/  STL [R1+0x9168], R46 ;  /* 0x0091682e01007387 */ /* 0x000fe80000100800 */
[----:B------:R-:W-:Y:S04]  /*7bf00*/  STL [R1+0x9164], R47 ;  /* 0x0091642f01007387 */ /* 0x000fe80000100800 */
[----:B------:R-:W-:Y:S04]  /*7bf10*/  STL [R1+0x916c], R42 ;  /* 0x00916c2a01007387 */ /* 0x000fe80000100800 */
[----:B------:R-:W-:Y:S04]  /*7bf20*/  STL [R1+0x9158], R43 ;  /* 0x0091582b01007387 */ /* 0x000fe80000100800 */
[----:B-1----:R-:W-:Y:S04]  /*7bf30*/  STL [R1+0x9170], R38 ;  /* 0x0091702601007387 */ /* 0x002fe80000100800 */
[----:B------:R-:W-:Y:S04]  /*7bf40*/  STL [R1+0x9154], R39 ;  /* 0x0091542701007387 */ /* 0x000fe80000100800 */
[----:B---3--:R-:W-:Y:S04]  /*7bf50*/  STL [R1+0x9150], R34 ;  /* 0x0091502201007387 */ /* 0x008fe80000100800 */
[----:B------:R-:W-:Y:S01]  /*7bf60*/  STL [R1+0x914c], R35 ;  /* 0x00914c2301007387 */ /* 0x000fe20000100800 */
[C---:B------:R-:W-:Y:S03]  /*7bf70*/  HMMA.1688.F32.TF32 R148, R136.reuse, R124, R148 ;  /* 0x0000007c8894723c */ /* 0x040fe60000081094 */
        /* <DEDUP_REMOVED lines=14> */
[----:B------:R1:W-:Y:S01]  /*7c060*/  STL [R1+0x8b90], R3 ;  /* 0x008b900301007387 */ /* 0x0003e20000100800 */
[----:B------:R-:W-:Y:S03]  /*7c070*/  HMMA.1688.F32.TF32 R144, R136, R120, R144 ;  /* 0x000000788890723c */ /* 0x000fe60000081090 */
[----:B------:R-:W-:Y:S04]  /*7c080*/  LDS R132, [R0] ;  /* 0x0000000000847984 */ /* 0x000fe80000000800 */
[----:B------:R-:W-:Y:S04]  /*7c090*/  LDS R134, [R0+0x2000] ;  /* 0x0020000000867984 */ /* 0x000fe80000000800 */
[----:B-1----:R-:W2:Y:S04]  /*7c0a0*/  LDL R3, [R1+0x18c4] ;  /* 0x0018c40001037983 */ /* 0x002ea80000100800 */
[----:B------:R-:W3:Y:S04]  /*7c0b0*/  LDL.LU.64 R164, [R1+0x15f0] ;  /* 0x0015f00001a47983 */ /* 0x000ee80000300a00 */
[----:B------:R-:W3:Y:S04]  /*7c0c0*/  LDL.LU.64 R166, [R1+0x15f8] ;  /* 0x0015f80001a67983 */ /* 0x000ee80000300a00 */
[----:B------:R1:W-:Y:S04]  /*7c0d0*/  STL.64 [R1+0x5840], R152 ;  /* 0x0058409801007387 */ /* 0x0003e80000100a00 */
[----:B------:R4:W-:Y:S04]  /*7c0e0*/  STL.64 [R1+0x5848], R154 ;  /* 0x0058489a01007387 */ /* 0x0009e80000100a00 */
[----:B------:R-:W-:Y:S04]  /*7c0f0*/  LDS R133, [R2] ;  /* 0x0000000002857984 */ /* 0x000fe80000000800 */
[----:B-1----:R-:W3:Y:S04]  /*7c100*/  LDL.LU.64 R152, [R1+0x15e0] ;  /* 0x0015e00001987983 */ /* 0x002ee80000300a00 */
[----:B----4-:R-:W4:Y:S01]  /*7c110*/  LDL.LU.64 R154, [R1+0x15e8] ;  /* 0x0015e800019a7983 */ /* 0x010f220000300a00 */
[----:B------:R-:W-:-:S03]  /*7c120*/  IMAD.MOV.U32 R130, RZ, RZ, R151 ;  /* 0x000000ffff827224 */ /* 0x000fc600078e0097 */
[----:B------:R1:W-:Y:S04]  /*7c130*/  STL.64 [R1+0x5830], R148 ;  /* 0x0058309401007387 */ /* 0x0003e80000100a00 */
[----:B------:R1:W-:Y:S04]  /*7c140*/  STL [R1+0x5838], R150 ;  /* 0x0058389601007387 */ /* 0x0003e80000100800 */
[----:B------:R-:W-:Y:S04]  /*7c150*/  LDS R237, [R252+0x480] ;  /* 0x00048000fced7984 */ /* 0x000fe80000000800 */
[----:B-1----:R-:W4:Y:S04]  /*7c160*/  LDL.LU.64 R148, [R1+0x15d0] ;  /* 0x0015d00001947983 */ /* 0x002f280000300a00 */
[----:B------:R-:W4:Y:S04]  /*7c170*/  LDL.LU.64 R150, [R1+0x15d8] ;  /* 0x0015d80001967983 */ /* 0x000f280000300a00 */
[----:B------:R-:W-:Y:S04]  /*7c180*/  STL [R1+0x9308], R130 ;  /* 0x0093088201007387 */ /* 0x000fe80000100800 */
[----:B------:R1:W-:Y:S04]  /*7c190*/  STL [R1+0x5824], R145 ;  /* 0x0058249101007387 */ /* 0x0003e80000100800 */
[----:B------:R1:W-:Y:S01]  /*7c1a0*/  STL [R1+0x5828], R146 ;  /* 0x0058289201007387 */ /* 0x0003e20000100800 */
[----:B------:R-:W-:-:S03]  /*7c1b0*/  MOV R131, R144 ;  /* 0x0000009000837202 */ /* 0x000fc60000000f00 */
[----:B------:R-:W4:Y:S01]  /*7c1c0*/  LDL.LU.64 R160, [R1+0x15c0] ;  /* 0x0015c00001a07983 */ /* 0x000f220000300a00 */
[----:B------:R-:W-:-:S03]  /*7c1d0*/  IMAD.MOV.U32 R126, RZ, RZ, R147 ;  /* 0x000000ffff7e7224 */ /* 0x000fc600078e0093 */
[----:B------:R-:W4:Y:S04]  /*7c1e0*/  LDL.LU.64 R162, [R1+0x15c8] ;  /* 0x0015c80001a27983 */ /* 0x000f280000300a00 */
[----:B------:R-:W4:Y:S04]  /*7c1f0*/  LDL.LU.64 R156, [R1+0x15b0] ;  /* 0x0015b000019c7983 */ /* 0x000f280000300a00 */
[----:B------:R-:W4:Y:S04]  /*7c200*/  LDL.LU.64 R158, [R1+0x15b8] ;  /* 0x0015b800019e7983 */ /* 0x000f280000300a00 */
[----:B-1----:R-:W4:Y:S04]  /*7c210*/  LDL.LU.64 R144, [R1+0x15a0] ;  /* 0x0015a00001907983 */ /* 0x002f280000300a00 */
[----:B------:R-:W4:Y:S01]  /*7c220*/  LDL.LU.64 R146, [R1+0x15a8] ;  /* 0x0015a80001927983 */ /* 0x000f220000300a00 */
[C---:B------:R-:W-:Y:S03]  /*7c230*/  HMMA.1688.F32.TF32 R140, R136.reuse, R116, R140 ;  /* 0x00000074888c723c */ /* 0x040fe6000008108c */
[----:B------:R-:W-:Y:S04]  /*7c240*/  LDS R239, [R252+0x2480] ;  /* 0x00248000fcef7984 */ /* 0x000fe80000000800 */
[----:B------:R-:W-:Y:S04]  /*7c250*/  LDS R232, [R0+0x480] ;  /* 0x0004800000e87984 */ /* 0x000fe80000000800 */
[----:B------:R-:W-:Y:S11]  /*7c260*/  LDS R234, [R0+0x2480] ;  /* 0x0024800000ea7984 */ /* 0x000ff60000000800 */
[----:B------:R-:W-:Y:S01]  /*7c270*/  @!UPT UIADD3 URZ, URZ, URZ, URZ ;  /* 0x0000003f3f3ff290 */ /* 0x000fe2000fffe03f */
[----:B------:R1:W-:Y:S01]  /*7c280*/  STL [R1+0x5814], R141 ;  /* 0x0058148d01007387 */ /* 0x0003e20000100800 */
[----:B------:R-:W-:Y:S02]  /*7c290*/  IMAD.MOV.U32 R127, RZ, RZ, R140 ;  /* 0x000000ffff7f7224 */ /* 0x000fe400078e008c */
[----:B------:R-:W-:Y:S01]  /*7c2a0*/  IMAD.MOV.U32 R122, RZ, RZ, R143 ;  /* 0x000000ffff7a7224 */ /* 0x000fe200078e008f */
[----:B------:R1:W-:Y:S04]  /*7c2b0*/  STL [R1+0x5818], R142 ;  /* 0x0058188e01007387 */ /* 0x0003e80000100800 */
[----:B-1----:R-:W4:Y:S04]  /*7c2c0*/  LDL.LU.64 R140, [R1+0x1590] ;  /* 0x00159000018c7983 */ /* 0x002f280000300a00 */
[----:B------:R-:W4:Y:S01]  /*7c2d0*/  LDL.LU.64 R142, [R1+0x1598] ;  /* 0x00159800018e7983 */ /* 0x000f220000300a00 */
[C---:B------:R-:W-:Y:S08]  /*7c2e0*/  HMMA.1688.F32.TF32 R172, R136.reuse, R112, R172 ;  /* 0x0000007088ac723c */ /* 0x040ff000000810ac */
[C---:B------:R-:W-:Y:S11]  /*7c2f0*/  HMMA.1688.F32.TF32 R168, R136.reuse, R108, R168 ;  /* 0x0000006c88a8723c */ /* 0x040ff600000810a8 */
[----:B------:R-:W-:Y:S04]  /*7c300*/  @!UPT UIADD3 URZ, URZ, URZ, URZ ;  /* 0x0000003f3f3ff290 */ /* 0x000fe8000fffe03f */
[----:B------:R-:W-:Y:S04]  /*7c310*/  STL [R1+0x5804], R173 ;  /* 0x005804ad01007387 */ /* 0x000fe80000100800 */
[----:B------:R-:W-:Y:S04]  /*7c320*/  STL [R1+0x5808], R174 ;  /* 0x005808ae01007387 */ /* 0x000fe80000100800 */
[----:B------:R-:W-:Y:S04]  /*7c330*/  STL [R1+0x57f4], R169 ;  /* 0x0057f4a901007387 */ /* 0x000fe80000100800 */
[----:B------:R-:W-:Y:S04]  /*7c340*/  STL.64 [R1+0x57f8], R170 ;  /* 0x0057f8aa01007387 */ /* 0x000fe80000100a00 */
[----:B--2---:R-:W1:Y:S04]  /*7c350*/  LDS R135, [R3+0x2000] ;  /* 0x0020000003877984 */ /* 0x004e680000000800 */
[----:B------:R-:W-:Y:S01]  /*7c360*/  LDS R233, [R3+0x480] ;  /* 0x0004800003e97984 */ /* 0x000fe20000000800 */
[C---:B---3--:R-:W-:Y:S03]  /*7c370*/  HMMA.1688.F32.TF32 R164, R136.reuse, R104, R164 ;  /* 0x0000006888a4723c */ /* 0x048fe600000810a4 */
[----:B------:R-:W-:Y:S05]  /*7c380*/  LDS R235, [R3+0x2480] ;  /* 0x0024800003eb7984 */ /* 0x000fea0000000800 */
[C---:B----4-:R-:W-:Y:S11]  /*7c390*/  HMMA.1688.F32.TF32 R152, R136.reuse, R100, R152 ;  /* 0x000000648898723c */ /* 0x050ff60000081098 */
[----:B------:R-:W-:Y:S04]  /*7c3a0*/  @!UPT UIADD3 URZ, URZ, URZ, URZ ;  /* 0x0000003f3f3ff290 */ /* 0x000fe8000fffe03f */
[----:B------:R-:W-:Y:S01]  /*7c3b0*/  STL.64 [R1+0x57e0], R164 ;  /* 0x0057e0a401007387 */ /* 0x000fe20000100a00 */
[----:B------:R-:W-:Y:S08]  /*7c3c0*/  HMMA.1688.F32.TF32 R148, R136, R96, R148 ;  /* 0x000000608894723c */ /* 0x000ff00000081094 */
[----:B------:R-:W-:Y:S01]  /*7c3d0*/  IMAD.MOV.U32 R102, RZ, RZ, R152 ;  /* 0x000000ffff667224 */ /* 0x000fe200078e0098 */
[----:B------:R-:W-:Y:S01]  /*7c3e0*/  MOV R103, R153 ;  /* 0x0000009900677202 */ /* 0x000fe20000000f00 */
[----:B------:R-:W-:Y:S01]  /*7c3f0*/  IMAD.MOV.U32 R106, RZ, RZ, R154 ;  /* 0x000000ffff6a7224 */ /* 0x000fe200078e009a */
[----:B------:R-:W2:Y:S01]  /*7c400*/  LDL.LU.64 R152, [R1+0x1580] ;  /* 0x0015800001987983 */ /* 0x000ea20000300a00 */
[----:B------:R-:W-:-:S03]  /*7c410*/  IMAD.MOV.U32 R114, RZ, RZ, R155 ;  /* 0x000000ffff727224 */ /* 0x000fc600078e009b */
[----:B------:R-:W2:Y:S01]  /*7c420*/  LDL.LU.64 R154, [R1+0x1588] ;  /* 0x00158800019a7983 */ /* 0x000ea20000300a00 */
[----:B------:R-:W-:Y:S08]  /*7c430*/  HMMA.1688.F32.TF32 R160, R136, R92, R160 ;  /* 0x0000005c88a0723c */ /* 0x000ff000000810a0 */
[----:B------:R-:W-:Y:S01]  /*7c440*/  IMAD.MOV.U32 R115, RZ, RZ, R148 ;  /* 0x000000ffff737224 */ /* 0x000fe200078e0094 */
[----:B------:R-:W-:Y:S01]  /*7c450*/  MOV R110, R150 ;  /* 0x00000096006e7202 */ /* 0x000fe20000000f00 */
[----:B------:R-:W-:-:S02]  /*7c460*/  IMAD.MOV.U32 R107, RZ, RZ, R149 ;  /* 0x000000ffff6b7224 */ /* 0x000fc400078e0095 */
[----:B------:R-:W-:Y:S01]  /*7c470*/  IMAD.MOV.U32 R111, RZ, RZ, R151 ;  /* 0x000000ffff6f7224 */ /* 0x000fe200078e0097 */
[----:B------:R-:W3:Y:S01]  /*7c480*/  LDL.LU.64 R148, [R1+0x1570] ;  /* 0x0015700001947983 */ /* 0x000ee20000300a00 */
[C---:B------:R-:W-:Y:S03]  /*7c490*/  HMMA.1688.F32.TF32 R156, R136.reuse, R88, R156 ;  /* 0x00000058889c723c */ /* 0x040fe6000008109c */
[----:B------:R-:W3:Y:S05]  /*7c4a0*/  LDL.LU.64 R150, [R1+0x1578] ;  /* 0x0015780001967983 */ /* 0x000eea0000300a00 */
[----:B------:R-:W-:Y:S01]  /*7c4b0*/  HMMA.1688.F32.TF32 R144, R136, R84, R144 ;  /* 0x000000548890723c */ /* 0x000fe20000081090 */
[----:B------:R-:W-:Y:S04]  /*7c4c0*/  STL.64 [R1+0x57b0], R160 ;  /* 0x0057b0a001007387 */ /* 0x000fe80000100a00 */
[----:B------:R-:W-:Y:S10]  /*7c4d0*/  STL.64 [R1+0x57b8], R162 ;  /* 0x0057b8a201007387 */ /* 0x000ff40000100a00 */
[----:B------:R-:W-:Y:S04]  /*7c4e0*/  STL.64 [R1+0x57a0], R156 ;  /* 0x0057a09c01007387 */ /* 0x000fe80000100a00 */
[----:B------:R-:W-:Y:S05]  /*7c4f0*/  STL.64 [R1+0x57a8], R158 ;  /* 0x0057a89e01007387 */ /* 0x000fea0000100a00 */
[----:B------:R-:W-:-:S02]  /*7c500*/  IMAD.MOV.U32 R54, RZ, RZ, R146 ;  /* 0x000000ffff367224 */ /* 0x000fc400078e0092 */
[----:B------:R-:W-:Y:S01]  /*7c510*/  IMAD.MOV.U32 R55, RZ, RZ, R147 ;  /* 0x000000ffff377224 */ /* 0x000fe200078e0093 */
[----:B------:R4:W-:Y:S04]  /*7c520*/  STL.64 [R1+0x5790], R144 ;  /* 0x0057909001007387 */ /* 0x0009e80000100a00 */
[----:B------:R1:W-:Y:S04]  /*7c530*/  STL [R1+0x929c], R54 ;  /* 0x00929c3601007387 */ /* 0x0003e80000100800 */
[----:B------:R1:W-:Y:S04]  /*7c540*/  STL [R1+0x9298], R55 ;  /* 0x0092983701007387 */ /* 0x0003e80000100800 */
[----:B----4-:R-:W4:Y:S04]  /*7c550*/  LDL.LU.64 R144, [R1+0x1560] ;  /* 0x0015600001907983 */ /* 0x010f280000300a00 */
[----:B------:R-:W4:Y:S01]  /*7c560*/  LDL.LU.64 R146, [R1+0x1568] ;  /* 0x0015680001927983 */ /* 0x000f220000300a00 */
[----:B------:R-:W-:Y:S11]  /*7c570*/  HMMA.1688.F32.TF32 R140, R136, R80, R140 ;  /* 0x00000050888c723c */ /* 0x000ff6000008108c */
[----:B------:R-:W-:Y:S11]  /*7c580*/  @!UPT UIADD3 URZ, URZ, URZ, URZ ;  /* 0x0000003f3f3ff290 */ /* 0x000ff6000fffe03f */
[----:B------:R-:W-:Y:S02]  /*7c590*/  @!UPT UIADD3 URZ, URZ, URZ, URZ ;  /* 0x0000003f3f3ff290 */ /* 0x000fe4000fffe03f */
[----:B------:R-:W-:Y:S01]  /*7c5a0*/  IMAD.MOV.U32 R58, RZ, RZ, R140 ;  /* 0x000000ffff3a7224 */ /* 0x000fe200078e008c */
[----:B------:R-:W-:Y:S01]  /*7c5b0*/  MOV R59, R141 ;  /* 0x0000008d003b7202 */ /* 0x000fe20000000f00 */
[----:B------:R-:W-:Y:S01]  /*7c5c0*/  IMAD.MOV.U32 R62, RZ, RZ, R142 ;  /* 0x000000ffff3e7224 */ /* 0x000fe200078e008e */
[----:B------:R-:W4:Y:S01]  /*7c5d0*/  LDL.LU.64 R140, [R1+0x1550] ;  /* 0x00155000018c7983 */ /* 0x000f220000300a00 */
[----:B------:R-:W-:-:S03]  /*7c5e0*/  IMAD.MOV.U32 R63, RZ, RZ, R143 ;  /* 0x000000ffff3f7224 */ /* 0x000fc600078e008f */
[----:B------:R-:W4:Y:S04]  /*7c5f0*/  LDL.LU.64 R142, [R1+0x1558] ;  /* 0x00155800018e7983 */ /* 0x000f280000300a00 */
[----:B------:R-:W-:Y:S04]  /*7c600*/  STL [R1+0x92a4], R63 ;  /* 0x0092a43f01007387 */ /* 0x000fe80000100800 */
[----:B------:R-:W-:Y:S04]  /*7c610*/  STL [R1+0x92a0], R62 ;  /* 0x0092a03e01007387 */ /* 0x000fe80000100800 */
[----:B------:R1:W-:Y:S04]  /*7c620*/  STL [R1+0x9294], R58 ;  /* 0x0092943a01007387 */ /* 0x0003e80000100800 */
[----:B------:R1:W-:Y:S01]  /*7c630*/  STL [R1+0x9290], R59 ;  /* 0x0092903b01007387 */ /* 0x0003e20000100800 */
[----:B------:R-:W-:-:S02]  /*7c640*/  IMAD.MOV.U32 R98, RZ, RZ, R166 ;  /* 0x000000ffff627224 */ /* 0x000fc400078e00a6 */
[----:B------:R-:W-:Y:S01]  /*7c650*/  IMAD.MOV.U32 R99, RZ, RZ, R167 ;  /* 0x000000ffff637224 */ /* 0x000fe200078e00a7 */
[----:B------:R-:W-:Y:S01]  /*7c660*/  MOV R118, R175 ;  /* 0x000000af00767202 */ /* 0x000fe20000000f00 */
[----:B------:R-:W-:Y:S02]  /*7c670*/  IMAD.MOV.U32 R123, RZ, RZ, R172 ;  /* 0x000000ffff7b7224 */ /* 0x000fe400078e00ac */
[----:B------:R-:W-:Y:S01]  /*7c680*/  IMAD.MOV.U32 R119, RZ, RZ, R168 ;  /* 0x000000ffff777224 */ /* 0x000fe200078e00a8 */
[C---:B--2---:R-:W-:Y:S08]  /*7c690*/  HMMA.1688.F32.TF32 R152, R136.reuse, R76, R152 ;  /* 0x0000004c8898723c */ /* 0x044ff00000081098 */
[----:B---3--:R-:W-:Y:S11]  /*7c6a0*/  HMMA.1688.F32.TF32 R148, R136, R72, R148 ;  /* 0x000000488894723c */ /* 0x008ff60000081094 */
[----:B------:R-:W-:Y:S05]  /*7c6b0*/  @!UPT UIADD3 URZ, URZ, URZ, URZ ;  /* 0x0000003f3f3ff290 */ /* 0x000fea000fffe03f */
[----:B------:R-:W-:Y:S01]  /*7c6c0*/  IMAD.MOV.U32 R71, RZ, RZ, R155 ;  /* 0x000000ffff477224 */ /* 0x000fe200078e009b */
[----:B------:R-:W-:Y:S01]  /*7c6d0*/  MOV R70, R154 ;  /* 0x0000009a00467202 */ /* 0x000fe20000000f00 */
[----:B------:R-:W-:Y:S02]  /*7c6e0*/  IMAD.MOV.U32 R67, RZ, RZ, R153 ;  /* 0x000000ffff437224 */ /* 0x000fe400078e0099 */
[----:B------:R-:W-:Y:S01]  /*7c6f0*/  IMAD.MOV.U32 R66, RZ, RZ, R152 ;  /* 0x000000ffff427224 */ /* 0x000fe200078e0098 */
[----:B------:R-:W-:Y:S04]  /*7c700*/  STL [R1+0x92b4], R71 ;  /* 0x0092b44701007387 */ /* 0x000fe80000100800 */
[----:B------:R-:W-:Y:S04]  /*7c710*/  STL [R1+0x92b0], R70 ;  /* 0x0092b04601007387 */ /* 0x000fe80000100800 */
[----:B------:R2:W-:Y:S04]  /*7c720*/  STL [R1+0x92ac], R67 ;  /* 0x0092ac4301007387 */ /* 0x0005e80000100800 */
[----:B------:R3:W-:Y:S04]  /*7c730*/  STL [R1+0x92a8], R66 ;  /* 0x0092a84201007387 */ /* 0x0007e80000100800 */
[----:B------:R-:W2:Y:S01]  /*7c740*/  LDL.LU.64 R164, [R1+0x1540] ;  /* 0x0015400001a47983 */ /* 0x000ea20000300a00 */
[----:B------:R-:W-:-:S02]  /*7c750*/  IMAD.MOV.U32 R75, RZ, RZ, R149 ;  /* 0x000000ffff4b7224 */ /* 0x000fc400078e0095 */
[----:B------:R-:W-:Y:S01]  /*7c760*/  IMAD.MOV.U32 R74, RZ, RZ, R148 ;  /* 0x000000ffff4a7224 */ /* 0x000fe200078e0094 */
[----:B------:R-:W2:Y:S04]  /*7c770*/  LDL.LU.64 R166, [R1+0x1548] ;  /* 0x0015480001a67983 */ /* 0x000ea80000300a00 */
[----:B------:R-:W2:Y:S04]  /*7c780*/  LDL.LU.64 R160, [R1+0x1530] ;  /* 0x0015300001a07983 */ /* 0x000ea80000300a00 */
[----:B------:R-:W2:Y:S04]  /*7c790*/  LDL.LU.64 R162, [R1+0x1538] ;  /* 0x0015380001a27983 */ /* 0x000ea80000300a00 */
[----:B------:R-:W-:Y:S04]  /*7c7a0*/  STL [R1+0x92bc], R75 ;  /* 0x0092bc4b01007387 */ /* 0x000fe80000100800 */
[----:B------:R-:W-:Y:S04]  /*7c7b0*/  STL [R1+0x92b8], R74 ;  /* 0x0092b84a01007387 */ /* 0x000fe80000100800 */
[----:B------:R-:W2:Y:S01]  /*7c7c0*/  LDL.LU.64 R152, [R1+0x1520] ;  /* 0x0015200001987983 */ /* 0x000ea20000300a00 */
[----:B----4-:R-:W-:Y:S03]  /*7c7d0*/  HMMA.1688.F32.TF32 R144, R136, R68, R144 ;  /* 0x000000448890723c */ /* 0x010fe60000081090 */
[----:B------:R-:W2:Y:S01]  /*7c7e0*/  LDL.LU.64 R154, [R1+0x1528] ;  /* 0x00152800019a7983 */ /* 0x000ea20000300a00 */
[----:B------:R-:W-:Y:S01]  /*7c7f0*/  IMAD.MOV.U32 R78, RZ, RZ, R150 ;  /* 0x000000ffff4e7224 */ /* 0x000fe200078e0096 */
[----:B------:R-:W-:-:S02]  /*7c800*/  MOV R79, R151 ;  /* 0x00000097004f7202 */ /* 0x000fc40000000f00 */
[----:B------:R-:W4:Y:S04]  /*7c810*/  LDL.LU.64 R148, [R1+0x1510] ;  /* 0x0015100001947983 */ /* 0x000f280000300a00 */
[----:B------:R-:W4:Y:S11]  /*7c820*/  LDL.LU.64 R150, [R1+0x1518] ;  /* 0x0015180001967983 */ /* 0x000f360000300a00 */
[----:B------:R-:W-:Y:S02]  /*7c830*/  @!UPT UIADD3 URZ, URZ, URZ, URZ ;  /* 0x0000003f3f3ff290 */ /* 0x000fe4000fffe03f */
[----:B------:R-:W-:Y:S02]  /*7c840*/  IMAD.MOV.U32 R82, RZ, RZ, R144 ;  /* 0x000000ffff527224 */ /* 0x000fe400078e0090 */
[----:B------:R-:W-:Y:S02]  /*7c850*/  IMAD.MOV.U32 R94, RZ, RZ, R145 ;  /* 0x000000ffff5e7224 */ /* 0x000fe400078e0091 */
[----:B------:R-:W-:Y:S01]  /*7c860*/  IMAD.MOV.U32 R95, RZ, RZ, R146 ;  /* 0x000000ffff5f7224 */ /* 0x000fe200078e0092 */
[----:B------:R-:W3:Y:S01]  /*7c870*/  LDL.LU.64 R144, [R1+0x1500] ;  /* 0x0015000001907983 */ /* 0x000ee20000300a00 */
[----:B------:R-:W-:-:S03]  /*7c880*/  IMAD.MOV.U32 R90, RZ, RZ, R147 ;  /* 0x000000ffff5a7224 */ /* 0x000fc600078e0093 */
[----:B------:R-:W3:Y:S01]  /*7c890*/  LDL.LU.64 R146, [R1+0x1508] ;  /* 0x0015080001927983 */ /* 0x000ee20000300a00 */
[----:B------:R-:W-:Y:S03]  /*7c8a0*/  HMMA.1688.F32.TF32 R140, R136, R64, R140 ;  /* 0x00000040888c723c */ /* 0x000fe6000008108c */
[----:B------:R-:W3:Y:S04]  /*7c8b0*/  LDL.LU.64 R172, [R1+0x14f0] ;  /* 0x0014f00001ac7983 */ /* 0x000ee80000300a00 */
[----:B------:R-:W3:Y:S04]  /*7c8c0*/  LDL.LU.64 R174, [R1+0x14f8] ;  /* 0x0014f80001ae7983 */ /* 0x000ee80000300a00 */
[----:B------:R-:W3:Y:S04]  /*7c8d0*/  LDL.LU.64 R168, [R1+0x14e0] ;  /* 0x0014e00001a87983 */ /* 0x000ee80000300a00 */
[----:B------:R-:W3:Y:S04]  /*7c8e0*/  LDL.LU.64 R170, [R1+0x14e8] ;  /* 0x0014e80001aa7983 */ /* 0x000ee80000300a00 */
[----:B------:R-:W3:Y:S04]  /*7c8f0*/  LDL.LU.64 R156, [R1+0x14d0] ;  /* 0x0014d000019c7983 */ /* 0x000ee80000300a00 */
[----:B------:R-:W3:Y:S01]  /*7c900*/  LDL.LU.64 R158, [R1+0x14d8] ;  /* 0x0014d800019e7983 */ /* 0x000ee20000300a00 */
[----:B-1----:R-:W-:Y:S01]  /*7c910*/  MOV R54, R140 ;  /* 0x0000008c00367202 */ /* 0x002fe20000000f00 */
[----:B------:R-:W-:-:S02]  /*7c920*/  IMAD.MOV.U32 R55, RZ, RZ, R141 ;  /* 0x000000ffff377224 */ /* 0x000fc400078e008d */
[----:B------:R-:W-:Y:S01]  /*7c930*/  IMAD.MOV.U32 R58, RZ, RZ, R142 ;  /* 0x000000ffff3a7224 */ /* 0x000fe200078e008e */
[----:B------:R-:W3:Y:S01]  /*7c940*/  LDL.LU.64 R140, [R1+0x14c0] ;  /* 0x0014c000018c7983 */ /* 0x000ee20000300a00 */
[----:B------:R-:W-:-:S03]  /*7c950*/  IMAD.MOV.U32 R59, RZ, RZ, R143 ;  /* 0x000000ffff3b7224 */ /* 0x000fc600078e008f */
[----:B------:R-:W3:Y:S01]  /*7c960*/  LDL.LU.64 R142, [R1+0x14c8] ;  /* 0x0014c800018e7983 */ /* 0x000ee20000300a00 */
[C---:B--2---:R-:W-:Y:S08]  /*7c970*/  HMMA.1688.F32.TF32 R152, R136.reuse, R52, R152 ;  /* 0x000000348898723c */ /* 0x044ff00000081098 */
[C---:B----4-:R-:W-:Y:S08]  /*7c980*/  HMMA.1688.F32.TF32 R148, R136.reuse, R48, R148 ;  /* 0x000000308894723c */ /* 0x050ff00000081094 */
[----:B------:R-:W-:Y:S08]  /*7c990*/  HMMA.1688.F32.TF32 R164, R136, R60, R164 ;  /* 0x0000003c88a4723c */ /* 0x000ff000000810a4 */
[----:B------:R-:W-:Y:S01]  /*7c9a0*/  IMAD.MOV.U32 R91, RZ, RZ, R152 ;  /* 0x000000ffff5b7224 */ /* 0x000fe200078e0098 */
[----:B------:R-:W-:Y:S01]  /*7c9b0*/  MOV R87, R155 ;  /* 0x0000009b00577202 */ /* 0x000fe20000000f00 */
[----:B------:R-:W-:-:S02]  /*7c9c0*/  IMAD.MOV.U32 R83, RZ, RZ, R153 ;  /* 0x000000ffff537224 */ /* 0x000fc400078e0099 */
[----:B------:R-:W-:Y:S01]  /*7c9d0*/  IMAD.MOV.U32 R86, RZ, RZ, R154 ;  /* 0x000000ffff567224 */ /* 0x000fe200078e009a */
[----:B------:R-:W2:Y:S01]  /*7c9e0*/  LDL.LU.64 R152, [R1+0x14b0] ;  /* 0x0014b00001987983 */ /* 0x000ea20000300a00 */
[C---:B---3--:R-:W-:Y:S03]  /*7c9f0*/  HMMA.1688.F32.TF32 R144, R136.reuse, R44, R144 ;  /* 0x0000002c8890723c */ /* 0x048fe60000081090 */
[----:B------:R-:W2:Y:S05]  /*7ca00*/  LDL.LU.64 R154, [R1+0x14b8] ;  /* 0x0014b800019a7983 */ /* 0x000eaa0000300a00 */
[----:B------:R-:W-:Y:S01]  /*7ca10*/  HMMA.1688.F32.TF32 R160, R136, R56, R160 ;  /* 0x0000003888a0723c */ /* 0x000fe200000810a0 */
[----:B------:R1:W-:Y:S04]  /*7ca20*/  STL.64 [R1+0x5700], R148 ;  /* 0x0057009401007387 */ /* 0x0003e80000100a00 */
[----:B------:R3:W-:Y:S01]  /*7ca30*/  STL.64 [R1+0x5708], R150 ;  /* 0x0057089601007387 */ /* 0x0007e20000100a00 */
[----:B------:R-:W-:Y:S01]  /*7ca40*/  IMAD.MOV.U32 R67, RZ, RZ, R164 ;  /* 0x000000ffff437224 */ /* 0x000fe200078e00a4 */
[----:B------:R-:W-:Y:S01]  /*7ca50*/  MOV R66, R165 ;  /* 0x000000a500427202 */ /* 0x000fe20000000f00 */
[----:B------:R-:W-:Y:S01]  /*7ca60*/  IMAD.MOV.U32 R63, RZ, RZ, R166 ;  /* 0x000000ffff3f7224 */ /* 0x000fe200078e00a6 */
[----:B-1----:R-:W4:Y:S01]  /*7ca70*/  LDL.LU.64 R148, [R1+0x14a0] ;  /* 0x0014a00001947983 */ /* 0x002f220000300a00 */
[----:B------:R-:W-:-:S03]  /*7ca80*/  IMAD.MOV.U32 R62, RZ, RZ, R167 ;  /* 0x000000ffff3e7224 */ /* 0x000fc600078e00a7 */
[----:B---3--:R-:W4:Y:S04]  /*7ca90*/  LDL.LU.64 R150, [R1+0x14a8] ;  /* 0x0014a80001967983 */ /* 0x008f280000300a00 */
[----:B------:R1:W-:Y:S04]  /*7caa0*/  STL.64 [R1+0x56f0], R144 ;  /* 0x0056f09001007387 */ /* 0x0003e80000100a00 */
[----:B------:R3:W-:Y:S03]  /*7cab0*/  STL.64 [R1+0x56f8], R146 ;  /* 0x0056f89201007387 */ /* 0x0007e60000100a00 */
[----:B------:R-:W-:Y:S01]  /*7cac0*/  IMAD.MOV.U32 R75, RZ, RZ, R160 ;  /* 0x000000ffff4b7224 */ /* 0x000fe200078e00a0 */
[----:B------:R-:W-:Y:S01]  /*7cad0*/  MOV R71, R162 ;  /* 0x000000a200477202 */ /* 0x000fe20000000f00 */
[----:B------:R-:W-:Y:S01]  /*7cae0*/  IMAD.MOV.U32 R74, RZ, RZ, R161 ;  /* 0x000000ffff4a7224 */ /* 0x000fe200078e00a1 */
[----:B------:R-:W4:Y:S01]  /*7caf0*/  LDL.LU.64 R164, [R1+0x1490] ;  /* 0x0014900001a47983 */ /* 0x000f220000300a00 */
[----:B------:R-:W-:-:S03]  /*7cb00*/  IMAD.MOV.U32 R70, RZ, RZ, R163 ;  /* 0x000000ffff467224 */ /* 0x000fc600078e00a3 */
[----:B------:R-:W4:Y:S04]  /*7cb10*/  LDL.LU.64 R166, [R1+0x1498] ;  /* 0x0014980001a67983 */ /* 0x000f280000300a00 */
[----:B------:R-:W4:Y:S04]  /*7cb20*/  LDL.LU.64 R160, [R1+0x1480] ;  /* 0x0014800001a07983 */ /* 0x000f280000300a00 */
[----:B------:R-:W4:Y:S04]  /*7cb30*/  LDL.LU.64 R162, [R1+0x1488] ;  /* 0x0014880001a27983 */ /* 0x000f280000300a00 */
[----:B-1----:R-:W4:Y:S04]  /*7cb40*/  LDL.LU.64 R144, [R1+0x1470] ;  /* 0x0014700001907983 */ /* 0x002f280000300a00 */
[----:B---3--:R-:W3:Y:S01]  /*7cb50*/  LDL.LU.64 R146, [R1+0x1478] ;  /* 0x0014780001927983 */ /* 0x008ee20000300a00 */
[C---:B------:R-:W-:Y:S08]  /*7cb60*/  HMMA.1688.F32.TF32 R176, R136.reuse, R40, R172 ;  /* 0x0000002888b0723c */ /* 0x040ff000000810ac */
[C---:B------:R-:W-:Y:S08]  /*7cb70*/  HMMA.1688.F32.TF32 R172, R136.reuse, R36, R168 ;  /* 0x0000002488ac723c */ /* 0x040ff000000810a8 */
[C---:B------:R-:W-:Y:S08]  /*7cb80*/  HMMA.1688.F32.TF32 R168, R136.reuse, R32, R156 ;  /* 0x0000002088a8723c */ /* 0x040ff0000008109c */
[C---:B------:R-:W-:Y:S01]  /*7cb90*/  HMMA.1688.F32.TF32 R140, R136.reuse, R28, R140 ;  /* 0x0000001c888c723c */ /* 0x040fe2000008108c */
[----:B------:R-:W-:Y:S04]  /*7cba0*/  STL.64 [R1+0x56e0], R176 ;  /* 0x0056e0b001007387 */ /* 0x000fe80000100a00 */
[----:B------:R-:W-:Y:S04]  /*7cbb0*/  STL.64 [R1+0x56e8], R178 ;  /* 0x0056e8b201007387 */ /* 0x000fe80000100a00 */
[----:B------:R-:W-:Y:S04]  /*7cbc0*/  STL.64 [R1+0x56d0], R172 ;  /* 0x0056d0ac01007387 */ /* 0x000fe80000100a00 */
[----:B------:R-:W-:Y:S04]  /*7cbd0*/  STL.64 [R1+0x56d8], R174 ;  /* 0x0056d8ae01007387 */ /* 0x000fe80000100a00 */
[----:B------:R-:W3:Y:S04]  /*7cbe0*/  LDL.LU.64 R156, [R1+0x870] ;  /* 0x00087000019c7983 */ /* 0x000ee80000300a00 */
[----:B------:R-:W-:Y:S04]  /*7cbf0*/  STL.64 [R1+0x56c0], R168 ;  /* 0x0056c0a801007387 */ /* 0x000fe80000100a00 */
[----:B------:R-:W-:Y:S04]  /*7cc00*/  STL.64 [R1+0x56c8], R170 ;  /* 0x0056c8aa01007387 */ /* 0x000fe80000100a00 */
[----:B------:R-:W3:Y:S04]  /*7cc10*/  LDL.LU.64 R158, [R1+0x878] ;  /* 0x00087800019e7983 */ /* 0x000ee80000300a00 */
[----:B------:R1:W-:Y:S04]  /*7cc20*/  STL.64 [R1+0x56b0], R140 ;  /* 0x0056b08c01007387 */ /* 0x0003e80000100a00 */
[----:B------:R1:W-:Y:S04]  /*7cc30*/  STL.64 [R1+0x56b8], R142 ;  /* 0x0056b88e01007387 */ /* 0x0003e80000100a00 */
[----:B-1----:R-:W3:Y:S04]  /*7cc40*/  LDL.LU.64 R140, [R1+0x860] ;  /* 0x00086000018c7983 */ /* 0x002ee80000300a00 */
[----:B------:R-:W3:Y:S01]  /*7cc50*/  LDL.LU.64 R142, [R1+0x868] ;  /* 0x00086800018e7983 */ /* 0x000ee20000300a00 */
[C---:B--2---:R-:W-:Y:S03]  /*7cc60*/  HMMA.1688.F32.TF32 R168, R136.reuse, R24, R152 ;  /* 0x0000001888a8723c */ /* 0x044fe60000081098 */
[----:B------:R-:W2:Y:S04]  /*7cc70*/  LDL.LU.64 R152, [R1+0x850] ;  /* 0x0008500001987983 */ /* 0x000ea80000300a00 */
[----:B------:R-:W2:Y:S11]  /*7cc80*/  LDL.LU.64 R154, [R1+0x858] ;  /* 0x00085800019a7983 */ /* 0x000eb60000300a00 */
[----:B------:R-:W-:Y:S05]  /*7cc90*/  @!UPT UIADD3 URZ, URZ, URZ, URZ ;  /* 0x0000003f3f3ff290 */ /* 0x000fea000fffe03f */
[----:B------:R-:W-:Y:S04]  /*7cca0*/  STL.64 [R1+0x56a0], R168 ;  /* 0x0056a0a801007387 */ /* 0x000fe80000100a00 */
[----:B------:R4:W-:Y:S02]  /*7ccb0*/  STL.64 [R1+0x56a8], R170 ;  /* 0x0056a8aa01007387 */ /* 0x0009e40000100a00 */
[C---:B----4-:R-:W-:Y:S02]  /*7ccc0*/  HMMA.1688.F32.TF32 R168, R136.reuse, R20, R148 ;  /* 0x0000001488a8723c */ /* 0x050fe40000081094 */
[----:B------:R-:W4:Y:S04]  /*7ccd0*/  LDL.LU.64 R148, [R1+0x840] ;  /* 0x0008400001947983 */ /* 0x000f280000300a00 */
[----:B------:R-:W4:Y:S02]  /*7cce0*/  LDL.LU.64 R150, [R1+0x848] ;  /* 0x0008480001967983 */ /* 0x000f240000300a00 */
[C---:B------:R-:W-:Y:S08]  /*7ccf0*/  HMMA.1688.F32.TF32 R164, R136.reuse, R16, R164 ;  /* 0x0000001088a4723c */ /* 0x040ff000000810a4 */
[C---:B------:R-:W-:Y:S08]  /*7cd00*/  HMMA.1688.F32.TF32 R160, R136.reuse, R12, R160 ;  /* 0x0000000c88a0723c */ /* 0x040ff000000810a0 */
[----:B---3--:R-:W-:Y:S01]  /*7cd10*/  HMMA.1688.F32.TF32 R144, R136, R8, R144 ;  /* 0x000000088890723c */ /* 0x008fe20000081090 */
[----:B------:R-:W-:Y:S04]  /*7cd20*/  STL.64 [R1+0x5690], R168 ;  /* 0x005690a801007387 */ /* 0x000fe80000100a00 */
[----:B------:R-:W-:Y:S04]  /*7cd30*/  STL.64 [R1+0x5698], R170 ;  /* 0x005698aa01007387 */ /* 0x000fe80000100a00 */
[----:B------:R-:W-:Y:S04]  /*7cd40*/  STL.64 [R1+0x5680], R164 ;  /* 0x005680a401007387 */ /* 0x000fe80000100a00 */
[----:B------:R-:W-:Y:S04]  /*7cd50*/  STL.64 [R1+0x5688], R166 ;  /* 0x005688a601007387 */ /* 0x000fe80000100a00 */
[----:B------:R-:W-:Y:S04]  /*7cd60*/  STL.64 [R1+0x5670], R160 ;  /* 0x005670a001007387 */ /* 0x000fe80000100a00 */
[----:B------:R-:W-:Y:S03]  /*7cd70*/  STL.64 [R1+0x5678], R162 ;  /* 0x005678a201007387 */ /* 0x000fe60000100a00 */
[----:B------:R-:W-:-:S02]  /*7cd80*/  IMAD.MOV.U32 R6, RZ, RZ, R144 ;  /* 0x000000ffff067224 */ /* 0x000fc400078e0090 */
[----:B------:R-:W-:Y:S02]  /*7cd90*/  IMAD.MOV.U32 R7, RZ, RZ, R145 ;  /* 0x000000ffff077224 */ /* 0x000fe400078e0091 */
[----:B------:R-:W-:Y:S01]  /*7cda0*/  IMAD.MOV.U32 R10, RZ, RZ, R146 ;  /* 0x000000ffff0a7224 */ /* 0x000fe200078e0092 */
[----:B------:R-:W3:Y:S01]  /*7cdb0*/  LDL.LU.64 R144, [R1+0x830] ;  /* 0x0008300001907983 */ /* 0x000ee20000300a00 */
[----:B------:R-:W-:-:S03]  /*7cdc0*/  IMAD.MOV.U32 R11, RZ, RZ, R147 ;  /* 0x000000ffff0b7224 */ /* 0x000fc600078e0093 */
[----:B------:R-:W3:Y:S01]  /*7cdd0*/  LDL.LU.64 R146, [R1+0x838] ;  /* 0x0008380001927983 */ /* 0x000ee20000300a00 */
[----:B------:R-:W-:Y:S03]  /*7cde0*/  HMMA.1688.F32.TF32 R136, R136, R4, R156 ;  /* 0x000000048888723c */ /* 0x000fe6000008109c */
[----:B------:R1:W-:Y:S05]  /*7cdf0*/  STL [R1+0x91b4], R11 ;  /* 0x0091b40b01007387 */ /* 0x0003ea0000100800 */
[----:B------:R-:W-:Y:S01]  /*7ce00*/  HMMA.1688.F32.TF32 R140, R132, R128, R140 ;  /* 0x00000080848c723c */ /* 0x000fe2000008108c */
[----:B------:R1:W-:Y:S04]  /*7ce10*/  STL [R1+0x91b0], R10 ;  /* 0x0091b00a01007387 */ /* 0x0003e80000100800 */
[----:B------:R1:W-:Y:S04]  /*7ce20*/  STL [R1+0x91ac], R7 ;  /* 0x0091ac0701007387 */ /* 0x0003e80000100800 */
[----:B------:R1:W-:Y:S06]  /*7ce30*/  STL [R1+0x91a8], R6 ;  /* 0x0091a80601007387 */ /* 0x0003ec0000100800 */
[----:B------:R-:W-:Y:S04]  /*7ce40*/  STL.64 [R1+0x4c50], R136 ;  /* 0x004c508801007387 */ /* 0x000fe80000100a00 */
[----:B------:R4:W-:Y:S05]  /*7ce50*/  STL.64 [R1+0x4c58], R138 ;  /* 0x004c588a01007387 */ /* 0x0009ea0000100a00 */
[----:B-1----:R-:W-:Y:S01]  /*7ce60*/  MOV R11, R140 ;  /* 0x0000008c000b7202 */ /* 0x002fe20000000f00 */
[----:B------:R-:W-:-:S02]  /*7ce70*/  IMAD.MOV.U32 R10, RZ, RZ, R141 ;  /* 0x000000ffff0a7224 */ /* 0x000fc400078e008d */
[----:B------:R-:W-:Y:S01]  /*7ce80*/  IMAD.MOV.U32 R7, RZ, RZ, R142 ;  /* 0x000000ffff077224 */ /* 0x000fe200078e008e */
[----:B------:R-:W3:Y:S01]  /*7ce90*/  LDL.LU.64 R140, [R1+0x820] ;  /* 0x00082000018c7983 */ /* 0x000ee20000300a00 */
[----:B------:R-:W-:-:S03]  /*7cea0*/  IMAD.MOV.U32 R6, RZ, RZ, R143 ;  /* 0x000000ffff067224 */ /* 0x000fc600078e008f */
[----:B------:R-:W3:Y:S04]  /*7ceb0*/  LDL.LU.64 R142, [R1+0x828] ;  /* 0x00082800018e7983 */ /* 0x000ee80000300a00 */
[----:B------:R1:W-:Y:S04]  /*7cec0*/  STL [R1+0x91c4], R6 ;  /* 0x0091c40601007387 */ /* 0x0003e80000100800 */
[----:B------:R-:W-:Y:S04]  /*7ced0*/  STL [R1+0x91c0], R7 ;  /* 0x0091c00701007387 */ /* 0x000fe80000100800 */
[----:B------:R1:W-:Y:S04]  /*7cee0*/  STL [R1+0x91bc], R11 ;  /* 0x0091bc0b01007387 */ /* 0x0003e80000100800 */
[----:B------:R1:W-:Y:S01]  /*7cef0*/  STL [R1+0x91b8], R10 ;  /* 0x0091b80a01007387 */ /* 0x0003e20000100800 */
[C---:B--2---:R-:W-:Y:S08]  /*7cf00*/  HMMA.1688.F32.TF32 R152, R132.reuse, R124, R152 ;  /* 0x0000007c8498723c */ /* 0x044ff00000081098 */
[----:B----4-:R-:W-:Y:S11]  /*7cf10*/  HMMA.1688.F32.TF32 R136, R132, R120, R148 ;  /* 0x000000788488723c */ /* 0x010ff60000081094 */
[----:B------:R-:W-:Y:S04]  /*7cf20*/  @!UPT UIADD3 URZ, URZ, URZ, URZ ;  /* 0x0000003f3f3ff290 */ /* 0x000fe8000fffe03f */
[----:B------:R-:W-:Y:S04]  /*7cf30*/  STL.64 [R1+0x4c30], R152 ;  /* 0x004c309801007387 */ /* 0x000fe80000100a00 */
[----:B------:R-:W-:Y:S05]  /*7cf40*/  STL.64 [R1+0x4c38], R154 ;  /* 0x004c389a01007387 */ /* 0x000fea0000100a00 */
[----:B------:R-:W-:Y:S01]  /*7cf50*/  IMAD.MOV.U32 R14, RZ, RZ, R136 ;  /* 0x000000ffff0e7224 */ /* 0x000fe200078e0088 */
[----:B------:R-:W-:Y:S01]  /*7cf60*/  MOV R15, R137 ;  /* 0x00000089000f7202 */ /* 0x000fe20000000f00 */
[----:B------:R-:W-:Y:S01]  /*7cf70*/  IMAD.MOV.U32 R18, RZ, RZ, R138 ;  /* 0x000000ffff127224 */ /* 0x000fe200078e008a */
[----:B------:R-:W2:Y:S01]  /*7cf80*/  LDL.LU.64 R136, [R1+0x810] ;  /* 0x0008100001887983 */ /* 0x000ea20000300a00 */
[----:B------:R-:W-:-:S03]  /*7cf90*/  IMAD.MOV.U32 R19, RZ, RZ, R139 ;  /* 0x000000ffff137224 */ /* 0x000fc600078e008b */
[----:B------:R-:W2:Y:S01]  /*7cfa0*/  LDL.LU.64 R138, [R1+0x818] ;  /* 0x00081800018a7983 */ /* 0x000ea20000300a00 */
[----:B---3--:R-:W-:Y:S03]  /*7cfb0*/  HMMA.1688.F32.TF32 R144, R132, R116, R144 ;  /* 0x000000748490723c */ /* 0x008fe60000081090 */
[----:B------:R3:W-:Y:S04]  /*7cfc0*/  STL [R1+0x91d4], R19 ;  /* 0x0091d41301007387 */ /* 0x0007e80000100800 */
[----:B------:R-:W-:Y:S04]  /*7cfd0*/  STL [R1+0x91d0], R18 ;  /* 0x0091d01201007387 */ /* 0x000fe80000100800 */
[----:B------:R-:W-:Y:S04]  /*7cfe0*/  STL [R1+0x91cc], R15 ;  /* 0x0091cc0f01007387 */ /* 0x000fe80000100800 */
[----:B------:R4:W-:Y:S09]  /*7cff0*/  STL [R1+0x91c8], R14 ;  /* 0x0091c80e01007387 */ /* 0x0009f20000100800 */
[----:B-1----:R-:W-:Y:S01]  /*7d000*/  IMAD.MOV.U32 R6, RZ, RZ, R144 ;  /* 0x000000ffff067224 */ /* 0x002fe200078e0090 */
[----:B------:R-:W-:Y:S01]  /*7d010*/  MOV R11, R146 ;  /* 0x00000092000b7202 */ /* 0x000fe20000000f00 */
[----:B------:R-:W-:-:S02]  /*7d020*/  IMAD.MOV.U32 R7, RZ, RZ, R145 ;  /* 0x000000ffff077224 */ /* 0x000fc400078e0091 */
[----:B------:R-:W-:Y:S01]  /*7d030*/  IMAD.MOV.U32 R10, RZ, RZ, R147 ;  /* 0x000000ffff0a7224 */ /* 0x000fe200078e0093 */
[----:B------:R-:W2:Y:S04]  /*7d040*/  LDL.LU.64 R144, [R1+0x800] ;  /* 0x0008000001907983 */ /* 0x000ea80000300a00 */
[----:B------:R-:W2:Y:S04]  /*7d050*/  LDL.LU.64 R146, [R1+0x808] ;  /* 0x0008080001927983 */ /* 0x000ea80000300a00 */
[----:B------:R1:W-:Y:S04]  /*7d060*/  STL [R1+0x91e4], R10 ;  /* 0x0091e40a01007387 */ /* 0x0003e80000100800 */
[----:B------:R1:W-:Y:S01]  /*7d070*/  STL [R1+0x91e0], R11 ;  /* 0x0091e00b01007387 */ /* 0x0003e20000100800 */
[C---:B------:R-:W-:Y:S03]  /*7d080*/  HMMA.1688.F32.TF32 R140, R132.reuse, R112, R140 ;  /* 0x00000070848c723c */ /* 0x040fe6000008108c */
[----:B------:R1:W-:Y:S04]  /*7d090*/  STL [R1+0x91dc], R6 ;  /* 0x0091dc0601007387 */ /* 0x0003e80000100800 */
[----:B------:R1:W-:Y:S11]  /*7d0a0*/  STL [R1+0x91d8], R7 ;  /* 0x0091d80701007387 */ /* 0x0003f60000100800 */
[----:B------:R-:W-:Y:S06]  /*7d0b0*/  @!UPT UIADD3 URZ, URZ, URZ, URZ ;  /* 0x0000003f3f3ff290 */ /* 0x000fec000fffe03f */
[----:B---3--:R-:W-:Y:S01]  /*7d0c0*/  IMAD.MOV.U32 R19, RZ, RZ, R140 ;  /* 0x000000ffff137224 */ /* 0x008fe200078e008c */
[----:B----4-:R-:W-:Y:S01]  /*7d0d0*/  MOV R14, R143 ;  /* 0x0000008f000e7202 */ /* 0x010fe20000000f00 */
[----:B------:R-:W-:Y:S02]  /*7d0e0*/  IMAD.MOV.U32 R18, RZ, RZ, R141 ;  /* 0x000000ffff127224 */ /* 0x000fe400078e008d */
[----:B------:R-:W-:Y:S01]  /*7d0f0*/  IMAD.MOV.U32 R15, RZ, RZ, R142 ;  /* 0x000000ffff0f7224 */ /* 0x000fe200078e008e */
[----:B------:R-:W3:Y:S04]  /*7d100*/  LDL.LU.64 R140, [R1+0x7f0] ;  /* 0x0007f000018c7983 */ /* 0x000ee80000300a00 */
[----:B------:R-:W3:Y:S04]  /*7d110*/  LDL.LU.64 R142, [R1+0x7f8] ;  /* 0x0007f800018e7983 */ /* 0x000ee80000300a00 */
[----:B------:R-:W-:Y:S04]  /*7d120*/  STL [R1+0x91f4], R14 ;  /* 0x0091f40e01007387 */ /* 0x000fe80000100800 */
[----:B------:R-:W-:Y:S04]  /*7d130*/  STL [R1+0x91f0], R15 ;  /* 0x0091f00f01007387 */ /* 0x000fe80000100800 */
[----:B------:R-:W-:Y:S04]  /*7d140*/  STL [R1+0x91ec], R19 ;  /* 0x0091ec1301007387 */ /* 0x000fe80000100800 */
[----:B------:R4:W-:Y:S01]  /*7d150*/  STL [R1+0x91e8], R18 ;  /* 0x0091e81201007387 */ /* 0x0009e20000100800 */
[----:B--2---:R-:W-:Y:S11]  /*7d160*/  HMMA.1688.F32.TF32 R136, R132, R108, R136 ;  /* 0x0000006c8488723c */ /* 0x004ff60000081088 */
[----:B------:R-:W-:Y:S11]  /*7d170*/  @!UPT UIADD3 URZ, URZ, URZ, URZ ;  /* 0x0000003f3f3ff290 */ /* 0x000ff6000fffe03f */
[----:B------:R-:W-:Y:S02]  /*7d180*/  @!UPT UIADD3 URZ, URZ, URZ, URZ ;  /* 0x0000003f3f3ff290 */ /* 0x000fe4000fffe03f */
[----:B-1----:R-:W-:Y:S02]  /*7d190*/  IMAD.MOV.U32 R10, RZ, RZ, R136 ;  /* 0x000000ffff0a7224 */ /* 0x002fe400078e0088 */
[----:B------:R-:W-:Y:S02]  /*7d1a0*/  IMAD.MOV.U32 R11, RZ, RZ, R137 ;  /* 0x000000ffff0b7224 */ /* 0x000fe400078e0089 */
[----:B------:R-:W-:Y:S01]  /*7d1b0*/  IMAD.MOV.U32 R6, RZ, RZ, R138 ;  /* 0x000000ffff067224 */ /* 0x000fe200078e008a */
[----:B------:R-:W2:Y:S01]  /*7d1c0*/  LDL.LU.64 R136, [R1+0x7e0] ;  /* 0x0007e00001887983 */ /* 0x000ea20000300a00 */
[----:B------:R-:W-:-:S03]  /*7d1d0*/  IMAD.MOV.U32 R7, RZ, RZ, R139 ;  /* 0x000000ffff077224 */ /* 0x000fc600078e008b */
[----:B------:R-:W2:Y:S04]  /*7d1e0*/  LDL.LU.64 R138, [R1+0x7e8] ;  /* 0x0007e800018a7983 */ /* 0x000ea80000300a00 */
[----:B------:R-:W2:Y:S01]  /*7d1f0*/  LDL R130, [R1+0x18c8] ;  /* 0x0018c80001827983 */ /* 0x000ea20000100800 */
[----:B------:R-:W-:Y:S03]  /*7d200*/  HMMA.1688.F32.TF32 R144, R132, R104, R144 ;  /* 0x000000688490723c */ /* 0x000fe60000081090 */
[----:B------:R-:W-:Y:S04]  /*7d210*/  STL [R1+0x9204], R7 ;  /* 0x0092040701007387 */ /* 0x000fe80000100800 */
[----:B------:R-:W-:Y:S04]  /*7d220*/  STL [R1+0x9200], R6 ;  /* 0x0092000601007387 */ /* 0x000fe80000100800 */
[----:B------:R-:W-:Y:S04]  /*7d230*/  STL [R1+0x91fc], R10 ;  /* 0x0091fc0a01007387 */ /* 0x000fe80000100800 */
[----:B------:R1:W-:Y:S04]  /*7d240*/  STL [R1+0x91f8], R11 ;  /* 0x0091f80b01007387 */ /* 0x0003e80000100800 */
[----:B------:R-:W2:Y:S04]  /*7d250*/  LDL.LU.64 R148, [R1+0x1460] ;  /* 0x0014600001947983 */ /* 0x000ea80000300a00 */
[----:B------:R-:W2:Y:S01]  /*7d260*/  LDL.LU.64 R150, [R1+0x1468] ;  /* 0x0014680001967983 */ /* 0x000ea20000300a00 */
[----:B------:R-:W-:-:S02]  /*7d270*/  IMAD.MOV.U32 R27, RZ, RZ, R147 ;  /* 0x000000ffff1b7224 */ /* 0x000fc400078e0093 */
[----:B------:R-:W-:Y:S01]  /*7d280*/  IMAD.MOV.U32 R26, RZ, RZ, R146 ;  /* 0x000000ffff1a7224 */ /* 0x000fe200078e0092 */
[----:B------:R-:W-:Y:S01]  /*7d290*/  MOV R22, R144 ;  /* 0x0000009000167202 */ /* 0x000fe20000000f00 */
[----:B------:R-:W-:Y:S01]  /*7d2a0*/  IMAD.MOV.U32 R23, RZ, RZ, R145 ;  /* 0x000000ffff177224 */ /* 0x000fe200078e0091 */
[----:B------:R1:W-:Y:S04]  /*7d2b0*/  STL [R1+0x9214], R27 ;  /* 0x0092141b01007387 */ /* 0x0003e80000100800 */
[----:B------:R1:W-:Y:S04]  /*7d2c0*/  STL [R1+0x9210], R26 ;  /* 0x0092101a01007387 */ /* 0x0003e80000100800 */
[----:B------:R1:W-:Y:S04]  /*7d2d0*/  STL [R1+0x920c], R23 ;  /* 0x00920c1701007387 */ /* 0x0003e80000100800 */
[----:B------:R1:W-:Y:S04]  /*7d2e0*/  STL [R1+0x9208], R22 ;  /* 0x0092081601007387 */ /* 0x0003e80000100800 */
[----:B------:R-:W2:Y:S04]  /*7d2f0*/  LDL.LU.64 R144, [R1+0x1450] ;  /* 0x0014500001907983 */ /* 0x000ea80000300a00 */
[----:B------:R-:W2:Y:S01]  /*7d300*/  LDL.LU.64 R146, [R1+0x1458] ;  /* 0x0014580001927983 */ /* 0x000ea20000300a00 */
[C---:B---3--:R-:W-:Y:S11]  /*7d310*/  HMMA.1688.F32.TF32 R140, R132.reuse, R100, R140 ;  /* 0x00000064848c723c */ /* 0x048ff6000008108c */
[----:B------:R-:W-:Y:S11]  /*7d320*/  @!UPT UIADD3 URZ, URZ, URZ, URZ ;  /* 0x0000003f3f3ff290 */ /* 0x000ff6000fffe03f */
[----:B------:R-:W-:Y:S02]  /*7d330*/  @!UPT UIADD3 URZ, URZ, URZ, URZ ;  /* 0x0000003f3f3ff290 */ /* 0x000fe4000fffe03f */
[----:B----4-:R-:W-:Y:S01]  /*7d340*/  IMAD.MOV.U32 R18, RZ, RZ, R143 ;  /* 0x000000ffff127224 */ /* 0x010fe200078e008f */
[----:B------:R-:W-:Y:S01]  /*7d350*/  MOV R15, R141 ;  /* 0x0000008d000f7202 */ /* 0x000fe20000000f00 */
[----:B------:R-:W-:Y:S02]  /*7d360*/  IMAD.MOV.U32 R19, RZ, RZ, R142 ;  /* 0x000000ffff137224 */ /* 0x000fe400078e008e */
[----:B------:R-:W-:Y:S01]  /*7d370*/  IMAD.MOV.U32 R14, RZ, RZ, R140 ;  /* 0x000000ffff0e7224 */ /* 0x000fe200078e008c */
[----:B------:R3:W-:Y:S04]  /*7d380*/  STL [R1+0x9224], R18 ;  /* 0x0092241201007387 */ /* 0x0007e80000100800 */
[----:B------:R4:W-:Y:S04]  /*7d390*/  STL [R1+0x9220], R19 ;  /* 0x0092201301007387 */ /* 0x0009e80000100800 */
[----:B------:R1:W-:Y:S04]  /*7d3a0*/  STL [R1+0x921c], R15 ;  /* 0x00921c0f01007387 */ /* 0x0003e80000100800 */
[----:B------:R1:W-:Y:S04]  /*7d3b0*/  STL [R1+0x9218], R14 ;  /* 0x0092180e01007387 */ /* 0x0003e80000100800 */
[----:B------:R-:W3:Y:S04]  /*7d3c0*/  LDL.LU.64 R140, [R1+0x1440] ;  /* 0x00144000018c7983 */ /* 0x000ee80000300a00 */
[----:B------:R-:W3:Y:S04]  /*7d3d0*/  LDL.LU.64 R142, [R1+0x1448] ;  /* 0x00144800018e7983 */ /* 0x000ee80000300a00 */
[----:B------:R-:W4:Y:S04]  /*7d3e0*/  LDL.LU.64 R160, [R1+0x1430] ;  /* 0x0014300001a07983 */ /* 0x000f280000300a00 */
[----:B------:R-:W4:Y:S01]  /*7d3f0*/  LDL.LU.64 R162, [R1+0x1438] ;  /* 0x0014380001a27983 */ /* 0x000f220000300a00 */
[----:B--2---:R-:W-:Y:S03]  /*7d400*/  HMMA.1688.F32.TF32 R136, R132, R96, R136 ;  /* 0x000000608488723c */ /* 0x004fe60000081088 */
[----:B------:R-:W-:Y:S04]  /*7d410*/  LDS R236, [R130+0x480] ;  /* 0x0004800082ec7984 */ /* 0x000fe80000000800 */
[----:B------:R-:W-:Y:S11]  /*7d420*/  LDS R238, [R130+0x2480] ;  /* 0x0024800082ee7984 */ /* 0x000ff60000000800 */
[----:B------:R-:W-:Y:S06]  /*7d430*/  @!UPT UIADD3 URZ, URZ, URZ, URZ ;  /* 0x0000003f3f3ff290 */ /* 0x000fec000fffe03f */
[----:B-1----:R-:W-:Y:S01]  /*7d440*/  IMAD.MOV.U32 R11, RZ, RZ, R139 ;  /* 0x000000ffff0b7224 */ /* 0x002fe200078e008b */
[----:B------:R-:W-:Y:S01]  /*7d450*/  MOV R10, R138 ;  /* 0x0000008a000a7202 */ /* 0x000fe20000000f00 */
[----:B------:R-:W-:Y:S01]  /*7d460*/  IMAD.MOV.U32 R6, RZ, RZ, R137 ;  /* 0x000000ffff067224 */ /* 0x000fe200078e0089 */
[----:B------:R-:W-:Y:S01]  /*7d470*/  LDS R138, [R130+0x2080] ;  /* 0x00208000828a7984 */ /* 0x000fe20000000800 */
[----:B------:R-:W-:-:S03]  /*7d480*/  IMAD.MOV.U32 R7, RZ, RZ, R136 ;  /* 0x000000ffff077224 */ /* 0x000fc600078e0088 */
[----:B------:R-:W-:Y:S04]  /*7d490*/  STL [R1+0x9234], R11 ;  /* 0x0092340b01007387 */ /* 0x000fe80000100800 */
[----:B------:R-:W-:Y:S04]  /*7d4a0*/  STL [R1+0x9230], R10 ;  /* 0x0092300a01007387 */ /* 0x000fe80000100800 */
[----:B------:R-:W-:Y:S04]  /*7d4b0*/  STL [R1+0x922c], R6 ;  /* 0x00922c0601007387 */ /* 0x000fe80000100800 */
[----:B------:R-:W-:Y:S04]  /*7d4c0*/  STL [R1+0x9228], R7 ;  /* 0x0092280701007387 */ /* 0x000fe80000100800 */
[----:B------:R-:W2:Y:S04]  /*7d4d0*/  LDL.LU.64 R168, [R1+0x1420] ;  /* 0x0014200001a87983 */ /* 0x000ea80000300a00 */
[----:B------:R-:W2:Y:S04]  /*7d4e0*/  LDL.LU.64 R170, [R1+0x1428] ;  /* 0x0014280001aa7983 */ /* 0x000ea80000300a00 */
[----:B------:R-:W2:Y:S04]  /*7d4f0*/  LDL.LU.64 R164, [R1+0x1410] ;  /* 0x0014100001a47983 */ /* 0x000ea80000300a00 */
[----:B------:R-:W2:Y:S01]  /*7d500*/  LDL.LU.64 R166, [R1+0x1418] ;  /* 0x0014180001a67983 */ /* 0x000ea20000300a00 */
[C---:B------:R-:W-:Y:S03]  /*7d510*/  HMMA.1688.F32.TF32 R148, R132.reuse, R92, R148 ;  /* 0x0000005c8494723c */ /* 0x040fe60000081094 */
[----:B------:R-:W-:Y:S04]  /*7d520*/  LDS R136, [R130+0x80] ;  /* 0x0000800082887984 */ /* 0x000fe80000000800 */
[----:B------:R-:W-:Y:S01]  /*7d530*/  LDS R137, [R252+0x80] ;  /* 0x00008000fc897984 */ /* 0x000fe20000000800 */
[----:B------:R-:W-:Y:S03]  /*7d540*/  HMMA.1688.F32.TF32 R144, R132, R88, R144 ;  /* 0x000000588490723c */ /* 0x000fe60000081090 */
[----:B------:R-:W1:Y:S11]  /*7d550*/  LDS R139, [R252+0x2080] ;  /* 0x00208000fc8b7984 */ /* 0x000e760000000800 */
[----:B------:R-:W-:Y:S10]  /*7d560*/  @!UPT UIADD3 URZ, URZ, URZ, URZ ;  /* 0x0000003f3f3ff290 */ /* 0x000ff4000fffe03f */
[----:B------:R-:W-:Y:S02]  /*7d570*/  IMAD.MOV.U32 R47, RZ, RZ, R144 ;  /* 0x000000ffff2f7224 */ /* 0x000fe400078e0090 */
[----:B------:R-:W-:Y:S02]  /*7d580*/  IMAD.MOV.U32 R50, RZ, RZ, R145 ;  /* 0x000000ffff327224 */ /* 0x000fe400078e0091 */
[----:B------:R-:W-:Y:S01]  /*7d590*/  IMAD.MOV.U32 R51, RZ, RZ, R146 ;  /* 0x000000ffff337224 */ /* 0x000fe200078e0092 */
[----:B------:R-:W2:Y:S01]  /*7d5a0*/  LDL.LU.64 R144, [R1+0x1400] ;  /* 0x0014000001907983 */ /* 0x000ea20000300a00 */
[----:B------:R-:W-:-:S03]  /*7d5b0*/  IMAD.MOV.U32 R43, RZ, RZ, R147 ;  /* 0x000000ffff2b7224 */ /* 0x000fc600078e0093 */
[----:B------:R-:W2:Y:S01]  /*7d5c0*/  LDL.LU.64 R146, [R1+0x1408] ;  /* 0x0014080001927983 */ /* 0x000ea20000300a00 */
[----:B---3--:R-:W-:Y:S11]  /*7d5d0*/  HMMA.1688.F32.TF32 R140, R132, R84, R140 ;  /* 0x00000054848c723c */ /* 0x008ff6000008108c */
[----:B------:R-:W-:Y:S11]  /*7d5e0*/  @!UPT UIADD3 URZ, URZ, URZ, URZ ;  /* 0x0000003f3f3ff290 */ /* 0x000ff6000fffe03f */
[----:B------:R-:W-:Y:S02]  /*7d5f0*/  @!UPT UIADD3 URZ, URZ, URZ, URZ ;  /* 0x0000003f3f3ff290 */ /* 0x000fe4000fffe03f */
[----:B------:R-:W-:Y:S01]  /*7d600*/  MOV R27, R140 ;  /* 0x0000008c001b7202 */ /* 0x000fe20000000f00 */
[----:B------:R-:W-:Y:S02]  /*7d610*/  IMAD.MOV.U32 R26, RZ, RZ, R141 ;  /* 0x000000ffff1a7224 */ /* 0x000fe400078e008d */
[----:B------:R-:W-:Y:S01]  /*7d620*/  IMAD.MOV.U32 R23, RZ, RZ, R142 ;  /* 0x000000ffff177224 */ /* 0x000fe200078e008e */
[----:B------:R-:W3:Y:S01]  /*7d630*/  LDL.LU.64 R140, [R1+0x13f0] ;  /* 0x0013f000018c7983 */ /* 0x000ee20000300a00 */
[----:B------:R-:W-:-:S03]  /*7d640*/  IMAD.MOV.U32 R22, RZ, RZ, R143 ;  /* 0x000000ffff167224 */ /* 0x000fc600078e008f */
[----:B------:R-:W3:Y:S04]  /*7d650*/  LDL.LU.64 R142, [R1+0x13f8] ;  /* 0x0013f800018e7983 */ /* 0x000ee80000300a00 */
[----:B------:R-:W3:Y:S04]  /*7d660*/  LDL.LU.64 R152, [R1+0x13e0] ;  /* 0x0013e00001987983 */ /* 0x000ee80000300a00 */
[----:B------:R-:W3:Y:S04]  /*7d670*/  LDL.LU.64 R154, [R1+0x13e8] ;  /* 0x0013e800019a7983 */ /* 0x000ee80000300a00 */
[----:B------:R-:W3:Y:S04]  /*7d680*/  LDL.LU.64 R156, [R1+0x13d0] ;  /* 0x0013d000019c7983 */ /* 0x000ee80000300a00 */
[----:B------:R-:W3:Y:S01]  /*7d690*/  LDL.LU.64 R158, [R1+0x13d8] ;  /* 0x0013d800019e7983 */ /* 0x000ee20000300a00 */
[----:B------:R-:W-:Y:S01]  /*7d6a0*/  IMAD.MOV.U32 R30, RZ, RZ, R148 ;  /* 0x000000ffff1e7224 */ /* 0x000fe200078e0094 */
[----:B------:R-:W-:Y:S01]  /*7d6b0*/  MOV R46, R151 ;  /* 0x00000097002e7202 */ /* 0x000fe20000000f00 */
[----:B------:R-:W-:-:S02]  /*7d6c0*/  IMAD.MOV.U32 R38, RZ, RZ, R149 ;  /* 0x000000ffff267224 */ /* 0x000fc400078e0095 */
[----:B------:R-:W-:Y:S01]  /*7d6d0*/  IMAD.MOV.U32 R42, RZ, RZ, R150 ;  /* 0x000000ffff2a7224 */ /* 0x000fe200078e0096 */
[----:B------:R-:W3:Y:S04]  /*7d6e0*/  LDL.LU.64 R148, [R1+0x13c0] ;  /* 0x0013c00001947983 */ /* 0x000ee80000300a00 */
[----:B------:R-:W3:Y:S01]  /*7d6f0*/  LDL.LU.64 R150, [R1+0x13c8] ;  /* 0x0013c80001967983 */ /* 0x000ee20000300a00 */
[----:B----4-:R-:W-:Y:S11]  /*7d700*/  HMMA.1688.F32.TF32 R160, R132, R80, R160 ;  /* 0x0000005084a0723c */ /* 0x010ff600000810a0 */
[----:B------:R-:W-:Y:S11]  /*7d710*/  @!UPT UIADD3 URZ, URZ, URZ, URZ ;  /* 0x0000003f3f3ff290 */ /* 0x000ff6000fffe03f */
[----:B------:R-:W-:Y:S02]  /*7d720*/  @!UPT UIADD3 URZ, URZ, URZ, URZ ;  /* 0x0000003f3f3ff290 */ /* 0x000fe4000fffe03f */
[----:B------:R-:W-:Y:S01]  /*7d730*/  IMAD.MOV.U32 R18, RZ, RZ, R160 ;  /* 0x000000ffff127224 */ /* 0x000fe200078e00a0 */
[----:B------:R-:W-:Y:S01]  /*7d740*/  MOV R19, R161 ;  /* 0x000000a100137202 */ /* 0x000fe20000000f00 */
[----:B------:R-:W-:Y:S01]  /*7d750*/  IMAD.MOV.U32 R15, RZ, RZ, R162 ;  /* 0x000000ffff0f7224 */ /* 0x000fe200078e00a2 */
[----:B------:R-:W4:Y:S01]  /*7d760*/  LDL.LU.64 R160, [R1+0x13b0] ;  /* 0x0013b00001a07983 */ /* 0x000f220000300a00 */
[----:B------:R-:W-:-:S03]  /*7d770*/  IMAD.MOV.U32 R14, RZ, RZ, R163 ;  /* 0x000000ffff0e7224 */ /* 0x000fc600078e00a3 */
[----:B------:R-:W4:Y:S01]  /*7d780*/  LDL.LU.64 R162, [R1+0x13b8] ;  /* 0x0013b80001a27983 */ /* 0x000f220000300a00 */
[C---:B--2---:R-:W-:Y:S11]  /*7d790*/  HMMA.1688.F32.TF32 R164, R132.reuse, R72, R164 ;  /* 0x0000004884a4723c */ /* 0x044ff600000810a4 */
[----:B------:R-:W-:Y:S11]  /*7d7a0*/  @!UPT UIADD3 URZ, URZ, URZ, URZ ;  /* 0x0000003f3f3ff290 */ /* 0x000ff6000fffe03f */
[----:B------:R-:W-:Y:S02]  /*7d7b0*/  @!UPT UIADD3 URZ, URZ, URZ, URZ ;  /* 0x0000003f3f3ff290 */ /* 0x000fe4000fffe03f */
[----:B------:R-:W-:Y:S01]  /*7d7c0*/  IMAD.MOV.U32 R39, RZ, RZ, R164 ;  /* 0x000000ffff277224 */ /* 0x000fe200078e00a4 */
[----:B------:R-:W-:Y:S01]  /*7d7d0*/  MOV R31, R167 ;  /* 0x000000a7001f7202 */ /* 0x000fe20000000f00 */
[----:B------:R-:W-:Y:S02]  /*7d7e0*/  IMAD.MOV.U32 R34, RZ, RZ, R165 ;  /* 0x000000ffff227224 */ /* 0x000fe400078e00a5 */
[----:B------:R-:W-:Y:S02]  /*7d7f0*/  IMAD.MOV.U32 R35, RZ, RZ, R166 ;  /* 0x000000ffff237224 */ /* 0x000fe400078e00a6 */
[C---:B------:R-:W-:Y:S01]  /*7d800*/  HMMA.1688.F32.TF32 R164, R132.reuse, R68, R144 ;  /* 0x0000004484a4723c */ /* 0x040fe20000081090 */
[----:B------:R-:W2:Y:S04]  /*7d810*/  LDL.LU.64 R144, [R1+0x13a0] ;  /* 0x0013a00001907983 */ /* 0x000ea80000300a00 */
[----:B------:R-:W2:Y:S11]  /*7d820*/  LDL.LU.64 R146, [R1+0x13a8] ;  /* 0x0013a80001927983 */ /* 0x000eb60000300a00 */
[----:B------:R-:W-:Y:S07]  /*7d830*/  @!UPT UIADD3 URZ, URZ, URZ, URZ ;  /* 0x0000003f3f3ff290 */ /* 0x000fee000fffe03f */
[----:B------:R-:W-:Y:S04]  /*7d840*/  STL.64 [R1+0x55f0], R164 ;  /* 0x0055f0a401007387 */ /* 0x000fe80000100a00 */
[----:B------:R3:W-:Y:S02]  /*7d850*/  STL.64 [R1+0x55f8], R166 ;  /* 0x0055f8a601007387 */ /* 0x0007e40000100a00 */
[C---:B---3--:R-:W-:Y:S02]  /*7d860*/  HMMA.1688.F32.TF32 R164, R132.reuse, R64, R140 ;  /* 0x0000004084a4723c */ /* 0x048fe4000008108c */
[----:B------:R-:W3:Y:S04]  /*7d870*/  LDL.LU.64 R140, [R1+0x1390] ;  /* 0x00139000018c7983 */ /* 0x000ee80000300a00 */
[----:B------:R-:W3:Y:S11]  /*7d880*/  LDL.LU.64 R142, [R1+0x1398] ;  /* 0x00139800018e7983 */ /* 0x000ef60000300a00 */
[----:B------:R-:W-:Y:S06]  /*7d890*/  @!UPT UIADD3 URZ, URZ, URZ, URZ ;  /* 0x0000003f3f3ff290 */ /* 0x000fec000fffe03f */
[----:B------:R-:W-:Y:S04]  /*7d8a0*/  STL.64 [R1+0x55e0], R164 ;  /* 0x0055e0a401007387 */ /* 0x000fe80000100a00 */
[----:B------:R1:W-:Y:S02]  /*7d8b0*/  STL.64 [R1+0x55e8], R166 ;  /* 0x0055e8a601007387 */ /* 0x0003e40000100a00 */
[C---:B-1----:R-:W-:Y:S02]  /*7d8c0*/  HMMA.1688.F32.TF32 R164, R132.reuse, R60, R152 ;  /* 0x0000003c84a4723c */ /* 0x042fe40000081098 */
[----:B------:R-:W3:Y:S04]  /*7d8d0*/  LDL.LU.64 R152, [R1+0x1380] ;  /* 0x0013800001987983 */ /* 0x000ee80000300a00 */
[----:B------:R-:W3:Y:S11]  /*7d8e0*/  LDL.LU.64 R154, [R1+0x1388] ;  /* 0x00138800019a7983 */ /* 0x000ef60000300a00 */
[----:B------:R-:W-:Y:S06]  /*7d8f0*/  @!UPT UIADD3 URZ, URZ, URZ, URZ ;  /* 0x0000003f3f3ff290 */ /* 0x000fec000fffe03f */
[----:B------:R-:W-:Y:S04]  /*7d900*/  STL.64 [R1+0x55d0], R164 ;  /* 0x0055d0a401007387 */ /* 0x000fe80000100a00 */
[----:B------:R1:W-:Y:S02]  /*7d910*/  STL.64 [R1+0x55d8], R166 ;  /* 0x0055d8a601007387 */ /* 0x0003e40000100a00 */
[C---:B-1----:R-:W-:Y:S02]  /*7d920*/  HMMA.1688.F32.TF32 R164, R132.reuse, R56, R156 ;  /* 0x0000003884a4723c */ /* 0x042fe4000008109c */
[----:B------:R-:W3:Y:S04]  /*7d930*/  LDL.LU.64 R156, [R1+0x1370] ;  /* 0x00137000019c7983 */ /* 0x000ee80000300a00 */
[----:B------:R-:W3:Y:S02]  /*7d940*/  LDL.LU.64 R158, [R1+0x1378] ;  /* 0x00137800019e7983 */ /* 0x000ee40000300a00 */
[C---:B------:R-:W-:Y:S11]  /*7d950*/  HMMA.1688.F32.TF32 R148, R132.reuse, R52, R148 ;  /* 0x000000348494723c */ /* 0x040ff60000081094 */
[----:B------:R-:W-:Y:S04]  /*7d960*/  @!UPT UIADD3 URZ, URZ, URZ, URZ ;  /* 0x0000003f3f3ff290 */ /* 0x000fe8000fffe03f */
[----:B------:R1:W-:Y:S04]  /*7d970*/  STL.64 [R1+0x55c0], R164 ;  /* 0x0055c0a401007387 */ /* 0x0003e80000100a00 */
[----:B------:R4:W-:Y:S04]  /*7d980*/  STL.64 [R1+0x55c8], R166 ;  /* 0x0055c8a601007387 */ /* 0x0009e80000100a00 */
[----:B-1----:R-:W3:Y:S04]  /*7d990*/  LDL.LU.64 R164, [R1+0x1360] ;  /* 0x0013600001a47983 */ /* 0x002ee80000300a00 */
[----:B----4-:R-:W4:Y:S04]  /*7d9a0*/  LDL.LU.64 R166, [R1+0x1368] ;  /* 0x0013680001a67983 */ /* 0x010f280000300a00 */
[----:B------:R1:W-:Y:S04]  /*7d9b0*/  STL.64 [R1+0x55b0], R148 ;  /* 0x0055b09401007387 */ /* 0x0003e80000100a00 */
[----:B------:R1:W-:Y:S04]  /*7d9c0*/  STL.64 [R1+0x55b8], R150 ;  /* 0x0055b89601007387 */ /* 0x0003e80000100a00 */
[----:B-1----:R-:W4:Y:S04]  /*7d9d0*/  LDL.LU.64 R148, [R1+0x1350] ;  /* 0x0013500001947983 */ /* 0x002f280000300a00 */
[----:B------:R-:W4:Y:S01]  /*7d9e0*/  LDL.LU.64 R150, [R1+0x1358] ;  /* 0x0013580001967983 */ /* 0x000f220000300a00 */
[C---:B------:R-:W-:Y:S11]  /*7d9f0*/  HMMA.1688.F32.TF32 R168, R132.reuse, R76, R168 ;  /* 0x0000004c84a8723c */ /* 0x040ff600000810a8 */
[----:B------:R-:W-:Y:S11]  /*7da00*/  @!UPT UIADD3 URZ, URZ, URZ, URZ ;  /* 0x0000003f3f3ff290 */ /* 0x000ff6000fffe03f */
[----:B------:R-:W-:Y:S02]  /*7da10*/  @!UPT UIADD3 URZ, URZ, URZ, URZ ;  /* 0x0000003f3f3ff290 */ /* 0x000fe4000fffe03f */
[----:B------:R-:W-:Y:S01]  /*7da20*/  IMAD.MOV.U32 R11, RZ, RZ, R168 ;  /* 0x000000ffff0b7224 */ /* 0x000fe200078e00a8 */
[----:B------:R-:W-:Y:S01]  /*7da30*/  MOV R6, R170 ;  /* 0x000000aa00067202 */ /* 0x000fe20000000f00 */
[----:B------:R-:W-:Y:S02]  /*7da40*/  IMAD.MOV.U32 R10, RZ, RZ, R169 ;  /* 0x000000ffff0a7224 */ /* 0x000fe400078e00a9 */
[----:B------:R-:W-:Y:S02]  /*7da50*/  IMAD.MOV.U32 R7, RZ, RZ, R171 ;  /* 0x000000ffff077224 */ /* 0x000fe400078e00ab */
[C---:B------:R-:W-:Y:S01]  /*7da60*/  HMMA.1688.F32.TF32 R168, R132.reuse, R48, R160 ;  /* 0x0000003084a8723c */ /* 0x040fe200000810a0 */
[----:B------:R-:W4:Y:S04]  /*7da70*/  LDL.LU.64 R160, [R1+0x1340] ;  /* 0x0013400001a07983 */ /* 0x000f280000300a00 */
[----:B------:R-:W4:Y:S11]  /*7da80*/  LDL.LU.64 R162, [R1+0x1348] ;  /* 0x0013480001a27983 */ /* 0x000f360000300a00 */
[----:B------:R-:W-:Y:S07]  /*7da90*/  @!UPT UIADD3 URZ, URZ, URZ, URZ ;  /* 0x0000003f3f3ff290 */ /* 0x000fee000fffe03f */
[----:B------:R-:W-:Y:S04]  /*7daa0*/  STL.64 [R1+0x55a0], R168 ;  /* 0x0055a0a801007387 */ /* 0x000fe80000100a00 */
[----:B------:R2:W-:Y:S02]  /*7dab0*/  STL.64 [R1+0x55a8], R170 ;  /* 0x0055a8aa01007387 */ /* 0x0005e40000100a00 */
[C---:B--2---:R-:W-:Y:S02]  /*7dac0*/  HMMA.1688.F32.TF32 R168, R132.reuse, R44, R144 ;  /* 0x0000002c84a8723c */ /* 0x044fe40000081090 */
[----:B------:R-:W2:Y:S04]  /*7dad0*/  LDL.LU.64 R144, [R1+0x1330] ;  /* 0x0013300001907983 */ /* 0x000ea80000300a00 */
[----:B------:R-:W2:Y:S11]  /*7dae0*/  LDL.LU.64 R146, [R1+0x1338] ;  /* 0x0013380001927983 */ /* 0x000eb60000300a00 */
[----:B------:R-:W-:Y:S06]  /*7daf0*/  @!UPT UIADD3 URZ, URZ, URZ, URZ ;  /* 0x0000003f3f3ff290 */ /* 0x000fec000fffe03f */
        /* <DEDUP_REMOVED lines=20> */
[C---:B----4-:R-:W-:Y:S08]  /*7dc40*/  HMMA.1688.F32.TF32 R168, R132.reuse, R28, R164 ;  /* 0x0000001c84a8723c */ /* 0x050ff000000810a4 */
[C---:B------:R-:W-:Y:S01]  /*7dc50*/  HMMA.1688.F32.TF32 R164, R132.reuse, R24, R148 ;  /* 0x0000001884a4723c */ /* 0x040fe20000081094 */
[----:B------:R-:W4:Y:S11]  /*7dc60*/  LDL.LU.64 R148, [R1+0x1300] ;  /* 0x0013000001947983 */ /* 0x000f360000300a00 */
[----:B------:R-:W-:Y:S03]  /*7dc70*/  @!UPT UIADD3 URZ, URZ, URZ, URZ ;  /* 0x0000003f3f3ff290 */ /* 0x000fe6000fffe03f */
[----:B------:R-:W-:Y:S04]  /*7dc80*/  STL.64 [R1+0x5550], R168 ;  /* 0x005550a801007387 */ /* 0x000fe80000100a00 */
[----:B------:R-:W-:Y:S04]  /*7dc90*/  STL.64 [R1+0x5558], R170 ;  /* 0x005558aa01007387 */ /* 0x000fe80000100a00 */
[----:B------:R-:W4:Y:S04]  /*7dca0*/  LDL.LU.64 R150, [R1+0x1308] ;  /* 0x0013080001967983 */ /* 0x000f280000300a00 */
[----:B------:R-:W-:Y:S04]  /*7dcb0*/  STL.64 [R1+0x5540], R164 ;  /* 0x005540a401007387 */ /* 0x000fe80000100a00 */
[----:B------:R1:W-:Y:S02]  /*7dcc0*/  STL.64 [R1+0x5548], R166 ;  /* 0x005548a601007387 */ /* 0x0003e40000100a00 */
[C---:B-1----:R-:W-:Y:S02]  /*7dcd0*/  HMMA.1688.F32.TF32 R164, R132.reuse, R20, R160 ;  /* 0x0000001484a4723c */ /* 0x042fe400000810a0 */
[----:B------:R-:W4:Y:S04]  /*7dce0*/  LDL.LU.64 R160, [R1+0x12f0] ;  /* 0x0012f00001a07983 */ /* 0x000f280000300a00 */
[----:B------:R-:W4:Y:S11]  /*7dcf0*/  LDL.LU.64 R162, [R1+0x12f8] ;  /* 0x0012f80001a27983 */ /* 0x000f360000300a00 */
[----:B------:R-:W-:Y:S06]  /*7dd00*/  @!UPT UIADD3 URZ, URZ, URZ, URZ ;  /* 0x0000003f3f3ff290 */ /* 0x000fec000fffe03f */
        /* <DEDUP_REMOVED lines=19> */
[----:B------:R4:W-:Y:S01]  /*7de40*/  STL.64 [R1+0x5508], R166 ;  /* 0x005508a601007387 */ /* 0x0009e20000100a00 */
[----:B------:R-:W-:Y:S03]  /*7de50*/  HMMA.1688.F32.TF32 R132, R132, R4, R156 ;  /* 0x000000048484723c */ /* 0x000fe6000008109c */
[----:B------:R-:W3:Y:S04]  /*7de60*/  LDL.LU.64 R156, [R1+0x12b0] ;  /* 0x0012b000019c7983 */ /* 0x000ee80000300a00 */
[----:B------:R-:W3:Y:S11]  /*7de70*/  LDL.LU.64 R158, [R1+0x12b8] ;  /* 0x0012b800019e7983 */ /* 0x000ef60000300a00 */
[----:B------:R-:W-:Y:S05]  /*7de80*/  @!UPT UIADD3 URZ, URZ, URZ, URZ ;  /* 0x0000003f3f3ff290 */ /* 0x000fea000fffe03f */
[----:B------:R-:W-:Y:S04]  /*7de90*/  STL.64 [R1+0x4bb0], R132 ;  /* 0x004bb08401007387 */ /* 0x000fe80000100a00 */
[----:B------:R-:W-:Y:S04]  /*7dea0*/  STL.64 [R1+0x4bb8], R134 ;  /* 0x004bb88601007387 */ /* 0x000fe80000100a00 */
[----:B------:R-:W-:Y:S04]  /*7deb0*/  LDS R132, [R0+0x80] ;  /* 0x0000800000847984 */ /* 0x000fe80000000800 */
[----:B------:R-:W-:Y:S04]  /*7dec0*/  LDS R134, [R0+0x2080] ;  /* 0x0020800000867984 */ /* 0x000fe80000000800 */
[----:B------:R-:W-:Y:S04]  /*7ded0*/  LDS R133, [R3+0x80] ;  /* 0x0000800003857984 */ /* 0x000fe80000000800 */
[----:B------:R-:W1:Y:S01]  /*7dee0*/  LDS R135, [R3+0x2080] ;  /* 0x0020800003877984 */ /* 0x000e620000000800 */
[C---:B----4-:R-:W-:Y:S03]  /*7def0*/  HMMA.1688.F32.TF32 R164, R136.reuse, R128, R148 ;  /* 0x0000008088a4723c */ /* 0x050fe60000081094 */
[----:B------:R-:W4:Y:S04]  /*7df00*/  LDL.LU.64 R148, [R1+0x12a0] ;  /* 0x0012a00001947983 */ /* 0x000f280000300a00 */
[----:B------:R-:W4:Y:S11]  /*7df10*/  LDL.LU.64 R150, [R1+0x12a8] ;  /* 0x0012a80001967983 */ /* 0x000f360000300a00 */
[----:B------:R-:W-:Y:S05]  /*7df20*/  @!UPT UIADD3 URZ, URZ, URZ, URZ ;  /* 0x0000003f3f3ff290 */ /* 0x000fea000fffe03f */
        /* <DEDUP_REMOVED lines=18> */
[----:B------:R1:W-:Y:S04]  /*7e050*/  STL.64 [R1+0x54a0], R164 ;  /* 0x0054a0a401007387 */ /* 0x0003e80000100a00 */
[----:B------:R1:W-:Y:S04]  /*7e060*/  STL.64 [R1+0x54a8], R166 ;  /* 0x0054a8a601007387 */ /* 0x0003e80000100a00 */
[----:B-1----:R-:W3:Y:S01]  /*7e070*/  LDL.LU.64 R164, [R1+0x1260] ;  /* 0x0012600001a47983 */ /* 0x002ee20000300a00 */
[C---:B------:R-:W-:Y:S03]  /*7e080*/  HMMA.1688.F32.TF32 R152, R136.reuse, R112, R152 ;  /* 0x000000708898723c */ /* 0x040fe60000081098 */
[----:B------:R-:W3:Y:S11]  /*7e090*/  LDL.LU.64 R166, [R1+0x1268] ;  /* 0x0012680001a67983 */ /* 0x000ef60000300a00 */
[----:B------:R-:W-:Y:S09]  /*7e0a0*/  @!UPT UIADD3 URZ, URZ, URZ, URZ ;  /* 0x0000003f3f3ff290 */ /* 0x000ff2000fffe03f */
[----:B------:R1:W-:Y:S04]  /*7e0b0*/  STL.64 [R1+0x5490], R152 ;  /* 0x0054909801007387 */ /* 0x0003e80000100a00 */
[----:B------:R1:W-:Y:S04]  /*7e0c0*/  STL.64 [R1+0x5498], R154 ;  /* 0x0054989a01007387 */ /* 0x0003e80000100a00 */
[----:B-1----:R-:W3:Y:S04]  /*7e0d0*/  LDL.LU.64 R152, [R1+0x1250] ;  /* 0x0012500001987983 */ /* 0x002ee80000300a00 */
[----:B------:R-:W3:Y:S01]  /*7e0e0*/  LDL.LU.64 R154, [R1+0x1258] ;  /* 0x00125800019a7983 */ /* 0x000ee20000300a00 */
[C---:B------:R-:W-:Y:S03]  /*7e0f0*/  HMMA.1688.F32.TF32 R168, R136.reuse, R108, R156 ;  /* 0x0000006c88a8723c */ /* 0x040fe6000008109c */
[----:B------:R-:W3:Y:S04]  /*7e100*/  LDL.LU.64 R156, [R1+0x1240] ;  /* 0x00124000019c7983 */ /* 0x000ee80000300a00 */
[----:B------:R-:W3:Y:S11]  /*7e110*/  LDL.LU.64 R158, [R1+0x1248] ;  /* 0x00124800019e7983 */ /* 0x000ef60000300a00 */
[----:B------:R-:W-:Y:S05]  /*7e120*/  @!UPT UIADD3 URZ, URZ, URZ, URZ ;  /* 0x0000003f3f3ff290 */ /* 0x000fea000fffe03f */
[----:B------:R-:W-:Y:S04]  /*7e130*/  STL.64 [R1+0x5480], R168 ;  /* 0x005480a801007387 */ /* 0x000fe80000100a00 */
[----:B------:R4:W-:Y:S02]  /*7e140*/  STL.64 [R1+0x5488], R170 ;  /* 0x005488aa01007387 */ /* 0x0009e40000100a00 */
[C---:B----4-:R-:W-:Y:S02]  /*7e150*/  HMMA.1688.F32.TF32 R168, R136.reuse, R104, R148 ;  /* 0x0000006888a8723c */ /* 0x050fe40000081094 */
[----:B------:R-:W4:Y:S04]  /*7e160*/  LDL.LU.64 R148, [R1+0x1230] ;  /* 0x0012300001947983 */ /* 0x000f280000300a00 */
[----:B------:R-:W4:Y:S11]  /*7e170*/  LDL.LU.64 R150, [R1+0x1238] ;  /* 0x0012380001967983 */ /* 0x000f360000300a00 */
[----:B------:R-:W-:Y:S06]  /*7e180*/  @!UPT UIADD3 URZ, URZ, URZ, URZ ;  /* 0x0000003f3f3ff290 */ /* 0x000fec000fffe03f */
        /* <DEDUP_REMOVED lines=20> */
[C---:B-1----:R-:W-:Y:S08]  /*7e2d0*/  HMMA.1688.F32.TF32 R168, R136.reuse, R88, R164 ;  /* 0x0000005888a8723c */ /* 0x042ff000000810a4 */
[C---:B------:R-:W-:Y:S01]  /*7e2e0*/  HMMA.1688.F32.TF32 R164, R136.reuse, R84, R152 ;  /* 0x0000005488a4723c */ /* 0x040fe20000081098 */
[----:B------:R-:W3:Y:S11]  /*7e2f0*/  LDL.LU.64 R152, [R1+0x11f0] ;  /* 0x0011f00001987983 */ /* 0x000ef60000300a00 */
[----:B------:R-:W-:Y:S03]  /*7e300*/  @!UPT UIADD3 URZ, URZ, URZ, URZ ;  /* 0x0000003f3f3ff290 */ /* 0x000fe6000fffe03f */
[----:B------:R-:W-:Y:S04]  /*7e310*/  STL.64 [R1+0x5430], R168 ;  /* 0x005430a801007387 */ /* 0x000fe80000100a00 */
[----:B------:R-:W-:Y:S04]  /*7e320*/  STL.64 [R1+0x5438], R170 ;  /* 0x005438aa01007387 */ /* 0x000fe80000100a00 */
[----:B------:R-:W3:Y:S04]  /*7e330*/  LDL.LU.64 R154, [R1+0x11f8] ;  /* 0x0011f800019a7983 */ /* 0x000ee80000300a00 */
        /* <DEDUP_REMOVED lines=24> */
[----:B------:R1:W-:Y:S04]  /*7e4c0*/  STL.64 [R1+0x53e0], R164 ;  /* 0x0053e0a401007387 */ /* 0x0003e80000100a00 */
[----:B------:R1:W-:Y:S04]  /*7e4d0*/  STL.64 [R1+0x53e8], R166 ;  /* 0x0053e8a601007387 */ /* 0x0003e80000100a00 */
[----:B-1----:R-:W2:Y:S04]  /*7e4e0*/  LDL.LU.64 R164, [R1+0x11a0] ;  /* 0x0011a00001a47983 */ /* 0x002ea80000300a00 */
[----:B------:R-:W2:Y:S01]  /*7e4f0*/  LDL.LU.64 R166, [R1+0x11a8] ;  /* 0x0011a80001a67983 */ /* 0x000ea20000300a00 */
[C---:B---3--:R-:W-:Y:S11]  /*7e500*/  HMMA.1688.F32.TF32 R140, R136.reuse, R64, R140 ;  /* 0x00000040888c723c */ /* 0x048ff6000008108c */
[----:B------:R-:W-:Y:S11]  /*7e510*/  @!UPT UIADD3 URZ, URZ, URZ, URZ ;  /* 0x0000003f3f3ff290 */ /* 0x000ff6000fffe03f */
[----:B------:R-:W-:Y:S01]  /*7e520*/  @!UPT UIADD3 URZ, URZ, URZ, URZ ;  /* 0x0000003f3f3ff290 */ /* 0x000fe2000fffe03f */
[----:B------:R1:W-:Y:S04]  /*7e530*/  STL.64 [R1+0x53d0], R140 ;  /* 0x0053d08c01007387 */ /* 0x0003e80000100a00 */
[----:B------:R3:W-:Y:S04]  /*7e540*/  STL.64 [R1+0x53d8], R142 ;  /* 0x0053d88e01007387 */ /* 0x0007e80000100a00 */
[----:B-1----:R-:W2:Y:S04]  /*7e550*/  LDL.LU.64 R140, [R1+0x1190] ;  /* 0x00119000018c7983 */ /* 0x002ea80000300a00 */
[----:B---3--:R-:W3:Y:S01]  /*7e560*/  LDL.LU.64 R142, [R1+0x1198] ;  /* 0x00119800018e7983 */ /* 0x008ee20000300a00 */
[C---:B------:R-:W-:Y:S03]  /*7e570*/  HMMA.1688.F32.TF32 R168, R136.reuse, R60, R152 ;  /* 0x0000003c88a8723c */ /* 0x040fe60000081098 */
[----:B------:R-:W3:Y:S04]  /*7e580*/  LDL.LU.64 R152, [R1+0x1180] ;  /* 0x0011800001987983 */ /* 0x000ee80000300a00 */
[----:B------:R-:W3:Y:S11]  /*7e590*/  LDL.LU.64 R154, [R1+0x1188] ;  /* 0x00118800019a7983 */ /* 0x000ef60000300a00 */
[----:B------:R-:W-:Y:S05]  /*7e5a0*/  @!UPT UIADD3 URZ, URZ, URZ, URZ ;  /* 0x0000003f3f3ff290 */ /* 0x000fea000fffe03f */
        /* <DEDUP_REMOVED lines=26> */
[C---:B-1----:R-:W-:Y:S08]  /*7e750*/  HMMA.1688.F32.TF32 R168, R136.reuse, R40, R164 ;  /* 0x0000002888a8723c */ /* 0x042ff000000810a4 */
[C---:B---3--:R-:W-:Y:S01]  /*7e760*/  HMMA.1688.F32.TF32 R164, R136.reuse, R36, R140 ;  /* 0x0000002488a4723c */ /* 0x048fe2000008108c */
        /* <DEDUP_REMOVED lines=23> */
[----:B------:R1:W-:Y:S04]  /*7e8e0*/  STL.64 [R1+0x5330], R164 ;  /* 0x005330a401007387 */ /* 0x0003e80000100a00 */
[----:B------:R1:W-:Y:S04]  /*7e8f0*/  STL.64 [R1+0x5338], R166 ;  /* 0x005338a601007387 */ /* 0x0003e80000100a00 */
[----:B-1----:R-:W4:Y:S01]  /*7e900*/  LDL.LU.64 R164, [R1+0x7a0] ;  /* 0x0007a00001a47983 */ /* 0x002f220000300a00 */
[C---:B------:R-:W-:Y:S03]  /*7e910*/  HMMA.1688.F32.TF32 R160, R136.reuse, R20, R160 ;  /* 0x0000001488a0723c */ /* 0x040fe600000810a0 */
[----:B------:R-:W4:Y:S11]  /*7e920*/  LDL.LU.64 R166, [R1+0x7a8] ;  /* 0x0007a80001a67983 */ /* 0x000f360000300a00 */
[----:B------:R-:W-:Y:S09]  /*7e930*/  @!UPT UIADD3 URZ, URZ, URZ, URZ ;  /* 0x0000003f3f3ff290 */ /* 0x000ff2000fffe03f */
[----:B------:R1:W-:Y:S04]  /*7e940*/  STL.64 [R1+0x5320], R160 ;  /* 0x005320a001007387 */ /* 0x0003e80000100a00 */
[----:B------:R1:W-:Y:S04]  /*7e950*/  STL.64 [R1+0x5328], R162 ;  /* 0x005328a201007387 */ /* 0x0003e80000100a00 */
[----:B-1----:R-:W4:Y:S04]  /*7e960*/  LDL.LU.64 R160, [R1+0x790] ;  /* 0x0007900001a07983 */ /* 0x002f280000300a00 */
[----:B------:R-:W4:Y:S01]  /*7e970*/  LDL.LU.64 R162, [R1+0x798] ;  /* 0x0007980001a27983 */ /* 0x000f220000300a00 */
[C---:B--2---:R-:W-:Y:S11]  /*7e980*/  HMMA.1688.F32.TF32 R144, R136.reuse, R16, R144 ;  /* 0x000000108890723c */ /* 0x044ff60000081090 */
[----:B------:R-:W-:Y:S11]  /*7e990*/  @!UPT UIADD3 URZ, URZ, URZ, URZ ;  /* 0x0000003f3f3ff290 */ /* 0x000ff6000fffe03f */
[----:B------:R-:W-:Y:S01]  /*7e9a0*/  @!UPT UIADD3 URZ, URZ, URZ, URZ ;  /* 0x0000003f3f3ff290 */ /* 0x000fe2000fffe03f */
[----:B------:R1:W-:Y:S04]  /*7e9b0*/  STL.64 [R1+0x5310], R144 ;  /* 0x0053109001007387 */ /* 0x0003e80000100a00 */
[----:B------:R2:W-:Y:S04]  /*7e9c0*/  STL.64 [R1+0x5318], R146 ;  /* 0x0053189201007387 */ /* 0x0005e80000100a00 */
[----:B-1----:R-:W4:Y:S04]  /*7e9d0*/  LDL.LU.64 R144, [R1+0x780] ;  /* 0x0007800001907983 */ /* 0x002f280000300a00 */
[----:B--2---:R-:W2:Y:S01]  /*7e9e0*/  LDL.LU.64 R146, [R1+0x788] ;  /* 0x0007880001927983 */ /* 0x004ea20000300a00 */
[C---:B---3--:R-:W-:Y:S03]  /*7e9f0*/  HMMA.1688.F32.TF32 R168, R136.reuse, R12, R140 ;  /* 0x0000000c88a8723c */ /* 0x048fe6000008108c */
        /* <DEDUP_REMOVED lines=10> */
[----:B------:R-:W-:Y:S01]  /*7eaa0*/  STL.64 [R1+0x52f8], R170 ;  /* 0x0052f8aa01007387 */ /* 0x000fe20000100a00 */
[----:B------:R-:W-:Y:S03]  /*7eab0*/  HMMA.1688.F32.TF32 R136, R136, R4, R156 ;  /* 0x000000048888723c */ /* 0x000fe6000008109c */
        /* <DEDUP_REMOVED lines=11> */
[----:B-1----:R-:W4:Y:S04]  /*7eb70*/  LDL.LU.64 R136, [R1+0x730] ;  /* 0x0007300001887983 */ /* 0x002f280000300a00 */
[----:B------:R-:W4:Y:S01]  /*7eb80*/  LDL.LU.64 R138, [R1+0x738] ;  /* 0x00073800018a7983 */ /* 0x000f220000300a00 */
[C---:B------:R-:W-:Y:S11]  /*7eb90*/  HMMA.1688.F32.TF32 R164, R132.reuse, R124, R164 ;  /* 0x0000007c84a4723c */ /* 0x040ff600000810a4 */
[----:B------:R-:W-:Y:S11]  /*7eba0*/  @!UPT UIADD3 URZ, URZ, URZ, URZ ;  /* 0x0000003f3f3ff290 */ /* 0x000ff6000fffe03f */
[----:B------:R-:W-:Y:S01]  /*7ebb0*/  @!UPT UIADD3 URZ, URZ, URZ, URZ ;  /* 0x0000003f3f3ff290 */ /* 0x000fe2000fffe03f */
[----:B------:R-:W-:Y:S04]  /*7ebc0*/  STL.64 [R1+0x4b80], R164 ;  /* 0x004b80a401007387 */ /* 0x000fe80000100a00 */
[----:B------:R1:W-:Y:S02]  /*7ebd0*/  STL.64 [R1+0x4b88], R166 ;  /* 0x004b88a601007387 */ /* 0x0003e40000100a00 */
[C---:B-1----:R-:W-:Y:S08]  /*7ebe0*/  HMMA.1688.F32.TF32 R164, R132.reuse, R120, R160 ;  /* 0x0000007884a4723c */ /* 0x042ff000000810a0 */
[C---:B--2---:R-:W-:Y:S01]  /*7ebf0*/  HMMA.1688.F32.TF32 R160, R132.reuse, R116, R144 ;  /* 0x0000007484a0723c */ /* 0x044fe20000081090 */
[----:B------:R-:W2:Y:S11]  /*7ec00*/  LDL.LU.64 R144, [R1+0x1110] ;  /* 0x0011100001907983 */ /* 0x000eb60000300a00 */
[----:B------:R-:W-:Y:S03]  /*7ec10*/  @!UPT UIADD3 URZ, URZ, URZ, URZ ;  /* 0x0000003f3f3ff290 */ /* 0x000fe6000fffe03f */
[----:B------:R-:W-:Y:S04]  /*7ec20*/  STL.64 [R1+0x4b70], R164 ;  /* 0x004b70a401007387 */ /* 0x000fe80000100a00 */
[----:B------:R-:W-:Y:S04]  /*7ec30*/  STL.64 [R1+0x4b78], R166 ;  /* 0x004b78a601007387 */ /* 0x000fe80000100a00 */
[----:B------:R-:W2:Y:S04]  /*7ec40*/  LDL.LU.64 R146, [R1+0x1118] ;  /* 0x0011180001927983 */ /* 0x000ea80000300a00 */
        /* <DEDUP_REMOVED lines=18> */
[----:B------:R1:W-:Y:S04]  /*7ed70*/  STL.64 [R1+0x4b30], R160 ;  /* 0x004b30a001007387 */ /* 0x0003e80000100a00 */
[----:B------:R1:W-:Y:S04]  /*7ed80*/  STL.64 [R1+0x4b38], R162 ;  /* 0x004b38a201007387 */ /* 0x0003e80000100a00 */
[----:B------:R-:W3:Y:S04]  /*7ed90*/  LDL.LU.64 R164, [R1+0x10d0] ;  /* 0x0010d00001a47983 */ /* 0x000ee80000300a00 */
[----:B------:R-:W3:Y:S01]  /*7eda0*/  LDL.LU.64 R166, [R1+0x10d8] ;  /* 0x0010d80001a67983 */ /* 0x000ee20000300a00 */
[C---:B----4-:R-:W-:Y:S11]  /*7edb0*/  HMMA.1688.F32.TF32 R148, R132.reuse, R100, R148 ;  /* 0x000000648494723c */ /* 0x050ff60000081094 */
[----:B------:R-:W-:Y:S11]  /*7edc0*/  @!UPT UIADD3 URZ, URZ, URZ, URZ ;  /* 0x0000003f3f3ff290 */ /* 0x000ff6000fffe03f */
[----:B------:R-:W-:Y:S01]  /*7edd0*/  @!UPT UIADD3 URZ, URZ, URZ, URZ ;  /* 0x0000003f3f3ff290 */ /* 0x000fe2000fffe03f */
[----:B------:R4:W-:Y:S04]  /*7ede0*/  STL.64 [R1+0x4b20], R148 ;  /* 0x004b209401007387 */ /* 0x0009e80000100a00 */
[----:B------:R4:W-:Y:S04]  /*7edf0*/  STL.64 [R1+0x4b28], R150 ;  /* 0x004b289601007387 */ /* 0x0009e80000100a00 */
[----:B-1----:R-:W3:Y:S01]  /*7ee00*/  LDL.LU.64 R160, [R1+0x10c0] ;  /* 0x0010c00001a07983 */ /* 0x002ee20000300a00 */
[C---:B------:R-:W-:Y:S03]  /*7ee10*/  HMMA.1688.F32.TF32 R136, R132.reuse, R96, R136 ;  /* 0x000000608488723c */ /* 0x040fe60000081088 */
[----:B------:R-:W3:Y:S11]  /*7ee20*/  LDL.LU.64 R162, [R1+0x10c8] ;  /* 0x0010c80001a27983 */ /* 0x000ef60000300a00 */
[----:B------:R-:W-:Y:S09]  /*7ee30*/  @!UPT UIADD3 URZ, URZ, URZ, URZ ;  /* 0x0000003f3f3ff290 */ /* 0x000ff2000fffe03f */
[----:B------:R-:W-:Y:S04]  /*7ee40*/  STL.64 [R1+0x4b10], R136 ;  /* 0x004b108801007387 */ /* 0x000fe80000100a00 */
[----:B------:R-:W-:Y:S04]  /*7ee50*/  STL.64 [R1+0x4b18], R138 ;  /* 0x004b188a01007387 */ /* 0x000fe80000100a00 */
[----:B----4-:R-:W4:Y:S04]  /*7ee60*/  LDL.LU.64 R148, [R1+0x10b0] ;  /* 0x0010b00001947983 */ /* 0x010f280000300a00 */
[----:B------:R-:W4:Y:S04]  /*7ee70*/  LDL.LU.64 R150, [R1+0x10b8] ;  /* 0x0010b80001967983 */ /* 0x000f280000300a00 */
[----:B------:R-:W-:Y:S04]  /*7ee80*/  LDS R136, [R130+0x100] ;  /* 0x0001000082887984 */ /* 0x000fe80000000800 */
[----:B------:R-:W-:Y:S04]  /*7ee90*/  LDS R138, [R130+0x2100] ;  /* 0x00210000828a7984 */ /* 0x000fe80000000800 */
[----:B------:R-:W-:Y:S04]  /*7eea0*/  LDS R137, [R252+0x100] ;  /* 0x00010000fc897984 */ /* 0x000fe80000000800 */
[----:B------:R-:W1:Y:S01]  /*7eeb0*/  LDS R139, [R252+0x2100] ;  /* 0x00210000fc8b7984 */ /* 0x000e620000000800 */
[C---:B--2---:R-:W-:Y:S11]  /*7eec0*/  HMMA.1688.F32.TF32 R144, R132.reuse, R92, R144 ;  /* 0x0000005c8490723c */ /* 0x044ff60000081090 */
[----:B------:R-:W-:Y:S11]  /*7eed0*/  @!UPT UIADD3 URZ, URZ, URZ, URZ ;  /* 0x0000003f3f3ff290 */ /* 0x000ff6000fffe03f */
[----:B------:R-:W-:Y:S01]  /*7eee0*/  @!UPT UIADD3 URZ, URZ, URZ, URZ ;  /* 0x0000003f3f3ff290 */ /* 0x000fe2000fffe03f */
[----:B------:R2:W-:Y:S04]  /*7eef0*/  STL.64 [R1+0x52e0], R144 ;  /* 0x0052e09001007387 */ /* 0x0005e80000100a00 */
[----:B------:R1:W-:Y:S04]  /*7ef00*/  STL.64 [R1+0x52e8], R146 ;  /* 0x0052e89201007387 */ /* 0x0003e80000100a00 */
[----:B--2---:R-:W2:Y:S04]  /*7ef10*/  LDL.LU.64 R144, [R1+0x10a0] ;  /* 0x0010a00001907983 */ /* 0x004ea80000300a00 */
[----:B-1----:R-:W2:Y:S01]  /*7ef20*/  LDL.LU.64 R146, [R1+0x10a8] ;  /* 0x0010a80001927983 */ /* 0x002ea20000300a00 */
        /* <DEDUP_REMOVED lines=49> */
[----:B------:R1:W-:Y:S01]  /*7f240*/  STL.64 [R1+0x5250], R164 ;  /* 0x005250a401007387 */ /* 0x0003e20000100a00 */
[C---:B------:R-:W-:Y:S03]  /*7f250*/  HMMA.1688.F32.TF32 R156, R132.reuse, R52, R156 ;  /* 0x00000034849c723c */ /* 0x040fe6000008109c */
[----:B------:R1:W-:Y:S04]  /*7f260*/  STL.64 [R1+0x5258], R166 ;  /* 0x005258a601007387 */ /* 0x0003e80000100a00 */
[----:B-1----:R-:W3:Y:S04]  /*7f270*/  LDL.LU.64 R164, [R1+0x1010] ;  /* 0x0010100001a47983 */ /* 0x002ee80000300a00 */
[----:B------:R-:W3:Y:S11]  /*7f280*/  LDL.LU.64 R166, [R1+0x1018] ;  /* 0x0010180001a67983 */ /* 0x000ef60000300a00 */
[----:B------:R-:W-:Y:S01]  /*7f290*/  @!UPT UIADD3 URZ, URZ, URZ, URZ ;  /* 0x0000003f3f3ff290 */ /* 0x000fe2000fffe03f */
        /* <DEDUP_REMOVED lines=76> */
[----:B------:R-:W2:Y:S01]  /*7f760*/  LDS R135, [R3+0x2100] ;  /* 0x0021000003877984 */ /* 0x000ea20000000800 */
[C---:B-1----:R-:W-:Y:S03]  /*7f770*/  HMMA.1688.F32.TF32 R164, R136.reuse, R128, R156 ;  /* 0x0000008088a4723c */ /* 0x042fe6000008109c */
        /* <DEDUP_REMOVED lines=23> */
[----:B-1----:R-:W2:Y:S01]  /*7f8f0*/  LDL.LU.64 R164, [R1+0xf10] ;  /* 0x000f100001a47983 */ /* 0x002ea20000300a00 */
[C---:B---3--:R-:W-:Y:S03]  /*7f900*/  HMMA.1688.F32.TF32 R140, R136.reuse, R112, R140 ;  /* 0x00000070888c723c */ /* 0x048fe6000008108c */
        /* <DEDUP_REMOVED lines=36> */
[C---:B---3--:R-:W-:Y:S08]  /*7fb50*/  HMMA.1688.F32.TF32 R168, R136.reuse, R88, R164 ;  /* 0x0000005888a8723c */ /* 0x048ff000000810a4 */
        /* <DEDUP_REMOVED lines=104> */
[----:B-1----:R-:W3:Y:S01]  /*801e0*/  LDL.LU.64 R160, [R1+0x6e0] ;  /* 0x0006e00001a07983 */ /* 0x002ee20000300a00 */
[C---:B----4-:R-:W-:Y:S03]  /*801f0*/  HMMA.1688.F32.TF32 R148, R136.reuse, R16, R148 ;  /* 0x000000108894723c */ /* 0x050fe60000081094 */
[----:B------:R-:W4:Y:S11]  /*80200*/  LDL.LU.64 R162, [R1+0x6e8] ;  /* 0x0006e80001a27983 */ /* 0x000f360000300a00 */
[----:B------:R-:W-:Y:S09]  /*80210*/  @!UPT UIADD3 URZ, URZ, URZ, URZ ;  /* 0x0000003f3f3ff290 */ /* 0x000ff2000fffe03f */
[----:B------:R1:W-:Y:S04]  /*80220*/  STL.64 [R1+0x4fc0], R148 ;  /* 0x004fc09401007387 */ /* 0x0003e80000100a00 */
[----:B------:R1:W-:Y:S04]  /*80230*/  STL.64 [R1+0x4fc8], R150 ;  /* 0x004fc89601007387 */ /* 0x0003e80000100a00 */
[----:B-1----:R-:W4:Y:S04]  /*80240*/  LDL.LU.64 R148, [R1+0x6d0] ;  /* 0x0006d00001947983 */ /* 0x002f280000300a00 */
[----:B------:R-:W4:Y:S01]  /*80250*/  LDL.LU.64 R150, [R1+0x6d8] ;  /* 0x0006d80001967983 */ /* 0x000f220000300a00 */
[C---:B--2---:R-:W-:Y:S03]  /*80260*/  HMMA.1688.F32.TF32 R168, R136.reuse, R12, R144 ;  /* 0x0000000c88a8723c */ /* 0x044fe60000081090 */
[----:B------:R-:W2:Y:S04]  /*80270*/  LDL.LU.64 R144, [R1+0x6c0] ;  /* 0x0006c00001907983 */ /* 0x000ea80000300a00 */
[----:B------:R-:W2:Y:S11]  /*80280*/  LDL.LU.64 R146, [R1+0x6c8] ;  /* 0x0006c80001927983 */ /* 0x000eb60000300a00 */
[----:B------:R-:W-:Y:S05]  /*80290*/  @!UPT UIADD3 URZ, URZ, URZ, URZ ;  /* 0x0000003f3f3ff290 */ /* 0x000fea000fffe03f */
[----:B------:R-:W-:Y:S04]  /*802a0*/  STL.64 [R1+0x4fb0], R168 ;  /* 0x004fb0a801007387 */ /* 0x000fe80000100a00 */
[----:B------:R3:W-:Y:S02]  /*802b0*/  STL.64 [R1+0x4fb8], R170 ;  /* 0x004fb8aa01007387 */ /* 0x0007e40000100a00 */
[C---:B---3--:R-:W-:Y:S02]  /*802c0*/  HMMA.1688.F32.TF32 R168, R136.reuse, R8, R140 ;  /* 0x0000000888a8723c */ /* 0x048fe4000008108c */
        /* <DEDUP_REMOVED lines=19> */
[----:B------:R-:W3:Y:S04]  /*80400*/  LDL.LU.64 R138, [R1+0x638] ;  /* 0x00063800018a7983 */ /* 0x000ee80000300a00 */
        /* <DEDUP_REMOVED lines=31> */
[C---:B------:R-:W-:Y:S11]  /*80600*/  HMMA.1688.F32.TF32 R156, R132.reuse, R100, R156 ;  /* 0x00000064849c723c */ /* 0x040ff6000008109c */
[----:B------:R-:W-:Y:S11]  /*80610*/  @!UPT UIADD3 URZ, URZ, URZ, URZ ;  /* 0x0000003f3f3ff290 */ /* 0x000ff6000fffe03f */
[----:B------:R-:W-:Y:S01]  /*80620*/  @!UPT UIADD3 URZ, URZ, URZ, URZ ;  /* 0x0000003f3f3ff290 */ /* 0x000fe2000fffe03f */
[----:B------:R-:W-:Y:S04]  /*80630*/  STL.64 [R1+0x4a70], R156 ;  /* 0x004a709c01007387 */ /* 0x000fe80000100a00 */
[----:B------:R4:W-:Y:S04]  /*80640*/  STL.64 [R1+0x4a78], R158 ;  /* 0x004a789e01007387 */ /* 0x0009e80000100a00 */
[----:B-1----:R-:W3:Y:S04]  /*80650*/  LDL.LU.64 R160, [R1+0xd70] ;  /* 0x000d700001a07983 */ /* 0x002ee80000300a00 */
[----:B------:R-:W3:Y:S01]  /*80660*/  LDL.LU.64 R162, [R1+0xd78] ;  /* 0x000d780001a27983 */ /* 0x000ee20000300a00 */
[C---:B------:R-:W-:Y:S11]  /*80670*/  HMMA.1688.F32.TF32 R136, R132.reuse, R96, R136 ;  /* 0x000000608488723c */ /* 0x040ff60000081088 */
[----:B------:R-:W-:Y:S11]  /*80680*/  @!UPT UIADD3 URZ, URZ, URZ, URZ ;  /* 0x0000003f3f3ff290 */ /* 0x000ff6000fffe03f */
[----:B------:R-:W-:Y:S01]  /*80690*/  @!UPT UIADD3 URZ, URZ, URZ, URZ ;  /* 0x0000003f3f3ff290 */ /* 0x000fe2000fffe03f */
        /* <DEDUP_REMOVED lines=135> */
[----:B------:R1:W-:Y:S01]  /*80f10*/  STL.64 [R1+0x4e48], R166 ;  /* 0x004e48a601007387 */ /* 0x0003e20000100a00 */
[----:B---3--:R-:W-:Y:S03]  /*80f20*/  HMMA.1688.F32.TF32 R132, R132, R4, R140 ;  /* 0x000000048484723c */ /* 0x008fe6000008108c */
        /* <DEDUP_REMOVED lines=31> */
[----:B------:R1:W-:Y:S04]  /*81120*/  STL.64 [R1+0x4e00], R164 ;  /* 0x004e00a401007387 */ /* 0x0003e80000100a00 */
[----:B------:R2:W-:Y:S04]  /*81130*/  STL.64 [R1+0x4e08], R166 ;  /* 0x004e08a601007387 */ /* 0x0005e80000100a00 */
[----:B-1----:R-:W4:Y:S01]  /*81140*/  LDL.LU.64 R164, [R1+0xbc0] ;  /* 0x000bc00001a47983 */ /* 0x002f220000300a00 */
[C---:B--2---:R-:W-:Y:S03]  /*81150*/  HMMA.1688.F32.TF32 R144, R136.reuse, R112, R144 ;  /* 0x000000708890723c */ /* 0x044fe60000081090 */
[----:B------:R-:W2:Y:S11]  /*81160*/  LDL.LU.64 R166, [R1+0xbc8] ;  /* 0x000bc80001a67983 */ /* 0x000eb60000300a00 */
[----:B------:R-:W-:Y:S09]  /*81170*/  @!UPT UIADD3 URZ, URZ, URZ, URZ ;  /* 0x0000003f3f3ff290 */ /* 0x000ff2000fffe03f */
        /* <DEDUP_REMOVED lines=34> */
[C---:B--2---:R-:W-:Y:S08]  /*813a0*/  HMMA.1688.F32.TF32 R168, R136.reuse, R88, R164 ;  /* 0x0000005888a8723c */ /* 0x044ff000000810a4 */
[C---:B---3--:R-:W-:Y:S01]  /*813b0*/  HMMA.1688.F32.TF32 R164, R136.reuse, R84, R144 ;  /* 0x0000005488a4723c */ /* 0x048fe20000081090 */
[----:B------:R-:W2:Y:S11]  /*813c0*/  LDL.LU.64 R144, [R1+0xb50] ;  /* 0x000b500001907983 */ /* 0x000eb60000300a00 */
[----:B------:R-:W-:Y:S03]  /*813d0*/  @!UPT UIADD3 URZ, URZ, URZ, URZ ;  /* 0x0000003f3f3ff290 */ /* 0x000fe6000fffe03f */
[----:B------:R-:W-:Y:S04]  /*813e0*/  STL.64 [R1+0x4d90], R168 ;  /* 0x004d90a801007387 */ /* 0x000fe80000100a00 */
[----:B------:R-:W-:Y:S04]  /*813f0*/  STL.64 [R1+0x4d98], R170 ;  /* 0x004d98aa01007387 */ /* 0x000fe80000100a00 */
[----:B------:R-:W2:Y:S04]  /*81400*/  LDL.LU.64 R146, [R1+0xb58] ;  /* 0x000b580001927983 */ /* 0x000ea80000300a00 */
        /* <DEDUP_REMOVED lines=99> */
[C---:B----4-:R-:W-:Y:S11]  /*81a40*/  HMMA.1688.F32.TF32 R148, R136.reuse, R16, R148 ;  /* 0x000000108894723c */ /* 0x050ff60000081094 */
[----:B------:R-:W-:Y:S11]  /*81a50*/  @!UPT UIADD3 URZ, URZ, URZ, URZ ;  /* 0x0000003f3f3ff290 */ /* 0x000ff6000fffe03f */
[----:B------:R-:W-:Y:S01]  /*81a60*/  @!UPT UIADD3 URZ, URZ, URZ, URZ ;  /* 0x0000003f3f3ff290 */ /* 0x000fe2000fffe03f */
[----:B------:R1:W-:Y:S04]  /*81a70*/  STL.64 [R1+0x4c70], R148 ;  /* 0x004c709401007387 */ /* 0x0003e80000100a00 */
[----:B------:R4:W-:Y:S04]  /*81a80*/  STL.64 [R1+0x4c78], R150 ;  /* 0x004c789601007387 */ /* 0x0009e80000100a00 */
[----:B-1----:R-:W3:Y:S04]  /*81a90*/  LDL.LU.64 R148, [R1+0x5d0] ;  /* 0x0005d00001947983 */ /* 0x002ee80000300a00 */
[----:B----4-:R-:W4:Y:S01]  /*81aa0*/  LDL.LU.64 R150, [R1+0x5d8] ;  /* 0x0005d80001967983 */ /* 0x010f220000300a00 */
[C---:B------:R-:W-:Y:S03]  /*81ab0*/  HMMA.1688.F32.TF32 R168, R136.reuse, R12, R156 ;  /* 0x0000000c88a8723c */ /* 0x040fe6000008109c */
[----:B------:R-:W4:Y:S04]  /*81ac0*/  LDL.LU.64 R156, [R1+0x5c0] ;  /* 0x0005c000019c7983 */ /* 0x000f280000300a00 */
[----:B------:R-:W4:Y:S11]  /*81ad0*/  LDL.LU.64 R158, [R1+0x5c8] ;  /* 0x0005c800019e7983 */ /* 0x000f360000300a00 */
[----:B------:R-:W-:Y:S05]  /*81ae0*/  @!UPT UIADD3 URZ, URZ, URZ, URZ ;  /* 0x0000003f3f3ff290 */ /* 0x000fea000fffe03f */
[----:B------:R-:W-:Y:S04]  /*81af0*/  STL.64 [R1+0x49f0], R168 ;  /* 0x0049f0a801007387 */ /* 0x000fe80000100a00 */
[----:B------:R2:W-:Y:S02]  /*81b00*/  STL.64 [R1+0x49f8], R170 ;  /* 0x0049f8aa01007387 */ /* 0x0005e40000100a00 */
[C---:B--2---:R-:W-:Y:S02]  /*81b10*/  HMMA.1688.F32.TF32 R168, R136.reuse, R8, R144 ;  /* 0x0000000888a8723c */ /* 0x044fe40000081090 */
[----:B------:R-:W2:Y:S04]  /*81b20*/  LDL.LU.64 R144, [R1+0x5b0] ;  /* 0x0005b00001907983 */ /* 0x000ea80000300a00 */
[----:B------:R-:W2:Y:S11]  /*81b30*/  LDL.LU.64 R146, [R1+0x5b8] ;  /* 0x0005b80001927983 */ /* 0x000eb60000300a00 */
[----:B------:R-:W-:Y:S06]  /*81b40*/  @!UPT UIADD3 URZ, URZ, URZ, URZ ;  /* 0x0000003f3f3ff290 */ /* 0x000fec000fffe03f */
[----:B------:R-:W-:Y:S04]  /*81b50*/  STL.64 [R1+0x49e0], R168 ;  /* 0x0049e0a801007387 */ /* 0x000fe80000100a00 */
[----:B------:R-:W-:Y:S01]  /*81b60*/  STL.64 [R1+0x49e8], R170 ;  /* 0x0049e8aa01007387 */ /* 0x000fe20000100a00 */
[----:B---3--:R-:W-:Y:S03]  /*81b70*/  HMMA.1688.F32.TF32 R136, R136, R4, R140 ;  /* 0x000000048888723c */ /* 0x008fe6000008108c */
        /* <DEDUP_REMOVED lines=16> */
[C---:B-1----:R-:W-:Y:S08]  /*81c80*/  HMMA.1688.F32.TF32 R164, R132.reuse, R120, R160 ;  /* 0x0000007884a4723c */ /* 0x042ff000000810a0 */
[C---:B----4-:R-:W-:Y:S01]  /*81c90*/  HMMA.1688.F32.TF32 R160, R132.reuse, R116, R148 ;  /* 0x0000007484a0723c */ /* 0x050fe20000081094 */
        /* <DEDUP_REMOVED lines=24> */
[----:B------:R-:W-:Y:S04]  /*81e20*/  STL.64 [R1+0x4968], R162 ;  /* 0x004968a201007387 */ /* 0x000fe80000100a00 */
[----:B------:R-:W3:Y:S04]  /*81e30*/  LDL.LU.64 R164, [R1+0xa30] ;  /* 0x000a300001a47983 */ /* 0x000ee80000300a00 */
[----:B------:R-:W3:Y:S01]  /*81e40*/  LDL.LU.64 R166, [R1+0xa38] ;  /* 0x000a380001a67983 */ /* 0x000ee20000300a00 */
[C---:B------:R-:W-:Y:S11]  /*81e50*/  HMMA.1688.F32.TF32 R152, R132.reuse, R100, R152 ;  /* 0x000000648498723c */ /* 0x040ff60000081098 */
[----:B------:R-:W-:Y:S11]  /*81e60*/  @!UPT UIADD3 URZ, URZ, URZ, URZ ;  /* 0x0000003f3f3ff290 */ /* 0x000ff6000fffe03f */
[----:B------:R-:W-:Y:S01]  /*81e70*/  @!UPT UIADD3 URZ, URZ, URZ, URZ ;  /* 0x0000003f3f3ff290 */ /* 0x000fe2000fffe03f */
[----:B------:R1:W-:Y:S04]  /*81e80*/  STL.64 [R1+0x4950], R152 ;  /* 0x0049509801007387 */ /* 0x0003e80000100a00 */
        /* <DEDUP_REMOVED lines=67> */
[----:B------:R-:W2:Y:S02]  /*822c0*/  LDL.LU.64 R146, [R1+0x988] ;  /* 0x0009880001927983 */ /* 0x000ea40000300a00 */
[C---:B---3--:R-:W-:Y:S11]  /*822d0*/  HMMA.1688.F32.TF32 R140, R132.reuse, R52, R140 ;  /* 0x00000034848c723c */ /* 0x048ff6000008108c */
[----:B------:R-:W-:Y:S04]  /*822e0*/  @!UPT UIADD3 URZ, URZ, URZ, URZ ;  /* 0x0000003f3f3ff290 */ /* 0x000fe8000fffe03f */
[----:B------:R1:W-:Y:S04]  /*822f0*/  STL.64 [R1+0x4880], R164 ;  /* 0x004880a401007387 */ /* 0x0003e80000100a00 */
[----:B------:R3:W-:Y:S04]  /*82300*/  STL.64 [R1+0x4888], R166 ;  /* 0x004888a601007387 */ /* 0x0007e80000100a00 */
[----:B-1----:R-:W2:Y:S04]  /*82310*/  LDL.LU.64 R164, [R1+0x970] ;  /* 0x0009700001a47983 */ /* 0x002ea80000300a00 */
[----:B---3--:R-:W3:Y:S04]  /*82320*/  LDL.LU.64 R166, [R1+0x978] ;  /* 0x0009780001a67983 */ /* 0x008ee80000300a00 */
        /* <DEDUP_REMOVED lines=63> */
[C---:B------:R-:W-:Y:S11]  /*82720*/  HMMA.1688.F32.TF32 R156, R132.reuse, R8, R156 ;  /* 0x00000008849c723c */ /* 0x040ff6000008109c */
[----:B------:R-:W-:Y:S11]  /*82730*/  @!UPT UIADD3 URZ, URZ, URZ, URZ ;  /* 0x0000003f3f3ff290 */ /* 0x000ff6000fffe03f */
[----:B------:R-:W-:Y:S01]  /*82740*/  @!UPT UIADD3 URZ, URZ, URZ, URZ ;  /* 0x0000003f3f3ff290 */ /* 0x000fe2000fffe03f */
[----:B------:R1:W-:Y:S04]  /*82750*/  STL.64 [R1+0x47c0], R156 ;  /* 0x0047c09c01007387 */ /* 0x0003e80000100a00 */
[----:B------:R1:W-:Y:S01]  /*82760*/  STL.64 [R1+0x47c8], R158 ;  /* 0x0047c89e01007387 */ /* 0x0003e20000100a00 */
[----:B--2---:R-:W-:Y:S03]  /*82770*/  HMMA.1688.F32.TF32 R132, R132, R4, R144 ;  /* 0x000000048484723c */ /* 0x004fe60000081090 */
[----:B------:R-:W2:Y:S04]  /*82780*/  LDL.LU.64 R144, [R1+0x8c0] ;  /* 0x0008c00001907983 */ /* 0x000ea80000300a00 */
[----:B------:R-:W2:Y:S11]  /*82790*/  LDL.LU.64 R146, [R1+0x8c8] ;  /* 0x0008c80001927983 */ /* 0x000eb60000300a00 */
[----:B------:R-:W-:Y:S05]  /*827a0*/  @!UPT UIADD3 URZ, URZ, URZ, URZ ;  /* 0x0000003f3f3ff290 */ /* 0x000fea000fffe03f */
[----:B------:R-:W-:Y:S04]  /*827b0*/  STL.64 [R1+0x47b0], R132 ;  /* 0x0047b08401007387 */ /* 0x000fe80000100a00 */
[----:B------:R-:W-:Y:S04]  /*827c0*/  STL.64 [R1+0x47b8], R134 ;  /* 0x0047b88601007387 */ /* 0x000fe80000100a00 */
[----:B-1----:R-:W2:Y:S04]  /*827d0*/  LDL.LU.64 R156, [R1+0x8b0] ;  /* 0x0008b000019c7983 */ /* 0x002ea80000300a00 */
[----:B------:R-:W2:Y:S04]  /*827e0*/  LDL.LU.64 R158, [R1+0x8b8] ;  /* 0x0008b800019e7983 */ /* 0x000ea80000300a00 */
[----:B------:R-:W-:Y:S04]  /*827f0*/  LDS R132, [R0+0x200] ;  /* 0x0002000000847984 */ /* 0x000fe80000000800 */
[----:B------:R-:W-:Y:S04]  /*82800*/  LDS R134, [R0+0x2200] ;  /* 0x0022000000867984 */ /* 0x000fe80000000800 */
[----:B------:R-:W-:Y:S04]  /*82810*/  LDS R133, [R3+0x200] ;  /* 0x0002000003857984 */ /* 0x000fe80000000800 */
[----:B------:R-:W1:Y:S01]  /*82820*/  LDS R135, [R3+0x2200] ;  /* 0x0022000003877984 */ /* 0x000e620000000800 */
        /* <DEDUP_REMOVED lines=33> */
[C---:B-1----:R-:W-:Y:S02]  /*82a40*/  HMMA.1688.F32.TF32 R164, R136.reuse, R104, R156 ;  /* 0x0000006888a4723c */ /* 0x042fe4000008109c */
        /* <DEDUP_REMOVED lines=147> */
[----:B------:R-:W-:Y:S01]  /*83380*/  STL.64 [R1+0x11c8], R166 ;  /* 0x0011c8a601007387 */ /* 0x000fe20000100a00 */
[----:B--2---:R-:W-:Y:S03]  /*83390*/  HMMA.1688.F32.TF32 R136, R136, R4, R144 ;  /* 0x000000048888723c */ /* 0x004fe60000081090 */
[----:B------:R-:W2:Y:S04]  /*833a0*/  LDL.LU.64 R144, [R1+0x16d0] ;  /* 0x0016d00001907983 */ /* 0x000ea80000300a00 */
[----:B------:R-:W2:Y:S11]  /*833b0*/  LDL.LU.64 R146, [R1+0x16d8] ;  /* 0x0016d80001927983 */ /* 0x000eb60000300a00 */
[----:B------:R-:W-:Y:S05]  /*833c0*/  @!UPT UIADD3 URZ, URZ, URZ, URZ ;  /* 0x0000003f3f3ff290 */ /* 0x000fea000fffe03f */
[----:B------:R-:W-:Y:S04]  /*833d0*/  STL.64 [R1+0x1190], R136 ;  /* 0x0011908801007387 */ /* 0x000fe80000100a00 */
[----:B------:R1:W-:Y:S04]  /*833e0*/  STL.64 [R1+0x1198], R138 ;  /* 0x0011988a01007387 */ /* 0x0003e80000100a00 */
[----:B------:R-:W2:Y:S04]  /*833f0*/  LDL.LU.64 R168, [R1+0x1700] ;  /* 0x0017000001a87983 */ /* 0x000ea80000300a00 */
[----:B------:R-:W2:Y:S01]  /*83400*/  LDL.LU.64 R170, [R1+0x1708] ;  /* 0x0017080001aa7983 */ /* 0x000ea20000300a00 */
[C---:B-1----:R-:W-:Y:S11]  /*83410*/  HMMA.1688.F32.TF32 R136, R132.reuse, R128, R156 ;  /* 0x000000808488723c */ /* 0x042ff6000008109c */
[----:B------:R-:W-:Y:S11]  /*83420*/  @!UPT UIADD3 URZ, URZ, URZ, URZ ;  /* 0x0000003f3f3ff290 */ /* 0x000ff6000fffe03f */
[----:B------:R-:W-:Y:S01]  /*83430*/  @!UPT UIADD3 URZ, URZ, URZ, URZ ;  /* 0x0000003f3f3ff290 */ /* 0x000fe2000fffe03f */
[----:B------:R-:W-:Y:S04]  /*83440*/  STL.64 [R1+0x50], R136 ;  /* 0x0000508801007387 */ /* 0x000fe80000100a00 */
[----:B------:R3:W-:Y:S04]  /*83450*/  STL.64 [R1+0x58], R138 ;  /* 0x0000588a01007387 */ /* 0x0007e80000100a00 */
[----:B------:R-:W2:Y:S04]  /*83460*/  LDL.LU.64 R156, [R1+0x1710] ;  /* 0x00171000019c7983 */ /* 0x000ea80000300a00 */
[----:B------:R-:W2:Y:S01]  /*83470*/  LDL.LU.64 R158, [R1+0x1718] ;  /* 0x00171800019e7983 */ /* 0x000ea20000300a00 */
[C---:B---3--:R-:W-:Y:S11]  /*83480*/  HMMA.1688.F32.TF32 R136, R132.reuse, R124, R140 ;  /* 0x0000007c8488723c */ /* 0x048ff6000008108c */
[----:B------:R-:W-:Y:S11]  /*83490*/  @!UPT UIADD3 URZ, URZ, URZ, URZ ;  /* 0x0000003f3f3ff290 */ /* 0x000ff6000fffe03f */
[----:B------:R-:W-:Y:S01]  /*834a0*/  @!UPT UIADD3 URZ, URZ, URZ, URZ ;  /* 0x0000003f3f3ff290 */ /* 0x000fe2000fffe03f */
[----:B------:R-:W-:Y:S04]  /*834b0*/  STL.64 [R1+0x40], R136 ;  /* 0x0000408801007387 */ /* 0x000fe80000100a00 */
[----:B------:R1:W-:Y:S04]  /*834c0*/  STL.64 [R1+0x48], R138 ;  /* 0x0000488a01007387 */ /* 0x0003e80000100a00 */
[----:B------:R-:W3:Y:S04]  /*834d0*/  LDL.LU.64 R140, [R1+0x1740] ;  /* 0x00174000018c7983 */ /* 0x000ee80000300a00 */
[----:B------:R-:W3:Y:S01]  /*834e0*/  LDL.LU.64 R142, [R1+0x1748] ;  /* 0x00174800018e7983 */ /* 0x000ee20000300a00 */
[C---:B-1----:R-:W-:Y:S03]  /*834f0*/  HMMA.1688.F32.TF32 R136, R132.reuse, R120, R152 ;  /* 0x000000788488723c */ /* 0x042fe60000081098 */
        /* <DEDUP_REMOVED lines=15> */
[----:B------:R-:W-:Y:S04]  /*835f0*/  STL.64 [R1+0x10], R160 ;  /* 0x000010a001007387 */ /* 0x000fe80000100a00 */
[----:B------:R2:W-:Y:S02]  /*83600*/  STL.64 [R1+0x18], R162 ;  /* 0x000018a201007387 */ /* 0x0005e40000100a00 */
[C---:B--2---:R-:W-:Y:S02]  /*83610*/  HMMA.1688.F32.TF32 R160, R132.reuse, R108, R144 ;  /* 0x0000006c84a0723c */ /* 0x044fe40000081090 */
[----:B------:R-:W2:Y:S04]  /*83620*/  LDL.LU.64 R144, [R1+0x17b0] ;  /* 0x0017b00001907983 */ /* 0x000ea80000300a00 */
[----:B------:R-:W2:Y:S11]  /*83630*/  LDL.LU.64 R146, [R1+0x17b8] ;  /* 0x0017b80001927983 */ /* 0x000eb60000300a00 */
[----:B------:R-:W-:Y:S06]  /*83640*/  @!UPT UIADD3 URZ, URZ, URZ, URZ ;  /* 0x0000003f3f3ff290 */ /* 0x000fec000fffe03f */
[----:B------:R1:W-:Y:S04]  /*83650*/  STL.64 [R1], R160 ;  /* 0x000000a001007387 */ /* 0x0003e80000100a00 */
[----:B------:R1:W-:Y:S04]  /*83660*/  STL.64 [R1+0x8], R162 ;  /* 0x000008a201007387 */ /* 0x0003e80000100a00 */
[----:B------:R-:W2:Y:S04]  /*83670*/  LDL.LU.64 R164, [R1+0x17c0] ;  /* 0x0017c00001a47983 */ /* 0x000ea80000300a00 */
[----:B------:R-:W2:Y:S01]  /*83680*/  LDL.LU.64 R166, [R1+0x17c8] ;  /* 0x0017c80001a67983 */ /* 0x000ea20000300a00 */
[C---:B------:R-:W-:Y:S03]  /*83690*/  HMMA.1688.F32.TF32 R248, R132.reuse, R104, R168 ;  /* 0x0000006884f8723c */ /* 0x040fe600000810a8 */
[----:B-1----:R-:W2:Y:S04]  /*836a0*/  LDL.LU.64 R160, [R1+0x17f0] ;  /* 0x0017f00001a07983 */ /* 0x002ea80000300a00 */
[----:B------:R-:W2:Y:S01]  /*836b0*/  LDL.LU.64 R162, [R1+0x17f8] ;  /* 0x0017f80001a27983 */ /* 0x000ea20000300a00 */
[C---:B------:R-:W-:Y:S11]  /*836c0*/  HMMA.1688.F32.TF32 R244, R132.reuse, R100, R156 ;  /* 0x0000006484f4723c */ /* 0x040ff6000008109c */
[----:B------:R-:W-:Y:S04]  /*836d0*/  @!UPT UIADD3 URZ, URZ, URZ, URZ ;  /* 0x0000003f3f3ff290 */ /* 0x000fe8000fffe03f */
[----:B------:R-:W-:Y:S04]  /*836e0*/  STL.64 [R1+0x90f0], R250 ;  /* 0x0090f0fa01007387 */ /* 0x000fe80000100a00 */
[----:B------:R-:W-:Y:S01]  /*836f0*/  STL.64 [R1+0x90e8], R248 ;  /* 0x0090e8f801007387 */ /* 0x000fe20000100a00 */
[C---:B---3--:R-:W-:Y:S03]  /*83700*/  HMMA.1688.F32.TF32 R240, R132.reuse, R96, R140 ;  /* 0x0000006084f0723c */ /* 0x048fe6000008108c */
[----:B------:R-:W-:Y:S04]  /*83710*/  STL.64 [R1+0x9100], R246 ;  /* 0x009100f601007387 */ /* 0x000fe80000100a00 */
[----:B------:R-:W-:Y:S04]  /*83720*/  STL.64 [R1+0x90f8], R244 ;  /* 0x0090f8f401007387 */ /* 0x000fe80000100a00 */
[----:B------:R-:W-:Y:S04]  /*83730*/  LDS R140, [R130+0x280] ;  /* 0x00028000828c7984 */ /* 0x000fe80000000800 */
[----:B------:R-:W-:Y:S04]  /*83740*/  LDS R142, [R130+0x2280] ;  /* 0x00228000828e7984 */ /* 0x000fe80000000800 */
[----:B------:R-:W-:Y:S04]  /*83750*/  LDS R141, [R252+0x280] ;  /* 0x00028000fc8d7984 */ /* 0x000fe80000000800 */
[----:B------:R-:W1:Y:S04]  /*83760*/  LDS R143, [R252+0x2280] ;  /* 0x00228000fc8f7984 */ /* 0x000e680000000800 */
        /* <DEDUP_REMOVED lines=30> */
[C---:B------:R-:W-:Y:S01]  /*83950*/  HMMA.1688.F32.TF32 R164, R132.reuse, R72, R160 ;  /* 0x0000004884a4723c */ /* 0x040fe200000810a0 */
        /* <DEDUP_REMOVED lines=30> */
[----:B------:R2:W-:Y:S02]  /*83b40*/  STL.64 [R1+0x10f8], R166 ;  /* 0x0010f8a601007387 */ /* 0x0005e40000100a00 */
[C---:B--2---:R-:W-:Y:S02]  /*83b50*/  HMMA.1688.F32.TF32 R144, R132.reuse, R52, R144 ;  /* 0x000000348490723c */ /* 0x044fe40000081090 */
[----:B-1----:R-:W2:Y:S04]  /*83b60*/  LDL.LU.64 R164, [R1+0x1930] ;  /* 0x0019300001a47983 */ /* 0x002ea80000300a00 */
[----:B------:R-:W2:Y:S11]  /*83b70*/  LDL.LU.64 R166, [R1+0x1938] ;  /* 0x0019380001a67983 */ /* 0x000eb60000300a00 */
[----:B------:R-:W-:Y:S06]  /*83b80*/  @!UPT UIADD3 URZ, URZ, URZ, URZ ;  /* 0x0000003f3f3ff290 */ /* 0x000fec000fffe03f */
[----:B------:R1:W-:Y:S04]  /*83b90*/  STL.64 [R1+0x10e0], R144 ;  /* 0x0010e09001007387 */ /* 0x0003e80000100a00 */
[----:B------:R1:W-:Y:S04]  /*83ba0*/  STL.64 [R1+0x10e8], R146 ;  /* 0x0010e89201007387 */ /* 0x0003e80000100a00 */
[----:B-1----:R-:W2:Y:S04]  /*83bb0*/  LDL.LU.64 R144, [R1+0x1940] ;  /* 0x0019400001907983 */ /* 0x002ea80000300a00 */
[----:B------:R-:W2:Y:S01]  /*83bc0*/  LDL.LU.64 R146, [R1+0x1948] ;  /* 0x0019480001927983 */ /* 0x000ea20000300a00 */
[C---:B------:R-:W-:Y:S03]  /*83bd0*/  HMMA.1688.F32.TF32 R168, R132.reuse, R48, R160 ;  /* 0x0000003084a8723c */ /* 0x040fe600000810a0 */
        /* <DEDUP_REMOVED lines=30> */
[C---:B------:R-:W-:Y:S01]  /*83dc0*/  HMMA.1688.F32.TF32 R164, R132.reuse, R24, R144 ;  /* 0x0000001884a4723c */ /* 0x040fe20000081090 */
[----:B------:R-:W2:Y:S11]  /*83dd0*/  LDL.LU.64 R144, [R1+0x19f0] ;  /* 0x0019f00001907983 */ /* 0x000eb60000300a00 */
[----:B------:R-:W-:Y:S03]  /*83de0*/  @!UPT UIADD3 URZ, URZ, URZ, URZ ;  /* 0x0000003f3f3ff290 */ /* 0x000fe6000fffe03f */
[----:B------:R-:W-:Y:S04]  /*83df0*/  STL.64 [R1+0x1080], R168 ;  /* 0x001080a801007387 */ /* 0x000fe80000100a00 */
[----:B------:R-:W-:Y:S04]  /*83e00*/  STL.64 [R1+0x1088], R170 ;  /* 0x001088aa01007387 */ /* 0x000fe80000100a00 */
[----:B------:R-:W2:Y:S04]  /*83e10*/  LDL.LU.64 R146, [R1+0x19f8] ;  /* 0x0019f80001927983 */ /* 0x000ea80000300a00 */
[----:B------:R1:W-:Y:S04]  /*83e20*/  STL.64 [R1+0x1070], R164 ;  /* 0x001070a401007387 */ /* 0x0003e80000100a00 */
[----:B------:R1:W-:Y:S01]  /*83e30*/  STL.64 [R1+0x1078], R166 ;  /* 0x001078a601007387 */ /* 0x0003e20000100a00 */
[C---:B------:R-:W-:Y:S03]  /*83e40*/  HMMA.1688.F32.TF32 R160, R132.reuse, R20, R160 ;  /* 0x0000001484a0723c */ /* 0x040fe600000810a0 */
[----:B-1----:R-:W2:Y:S04]  /*83e50*/  LDL.LU.64 R164, [R1+0x1a10] ;  /* 0x001a100001a47983 */ /* 0x002ea80000300a00 */
[----:B------:R-:W2:Y:S11]  /*83e60*/  LDL.LU.64 R166, [R1+0x1a18] ;  /* 0x001a180001a67983 */ /* 0x000eb60000300a00 */
[----:B------:R-:W-:Y:S05]  /*83e70*/  @!UPT UIADD3 URZ, URZ, URZ, URZ ;  /* 0x0000003f3f3ff290 */ /* 0x000fea000fffe03f */
[----:B------:R1:W-:Y:S04]  /*83e80*/  STL.64 [R1+0x1060], R160 ;  /* 0x001060a001007387 */ /* 0x0003e80000100a00 */
[----:B------:R1:W-:Y:S04]  /*83e90*/  STL.64 [R1+0x1068], R162 ;  /* 0x001068a201007387 */ /* 0x0003e80000100a00 */
[----:B-1----:R-:W2:Y:S04]  /*83ea0*/  LDL.LU.64 R160, [R1+0x1a30] ;  /* 0x001a300001a07983 */ /* 0x002ea80000300a00 */
[----:B------:R-:W2:Y:S01]  /*83eb0*/  LDL.LU.64 R162, [R1+0x1a38] ;  /* 0x001a380001a27983 */ /* 0x000ea20000300a00 */
[C---:B---3--:R-:W-:Y:S11]  /*83ec0*/  HMMA.1688.F32.TF32 R156, R132.reuse, R16, R156 ;  /* 0x00000010849c723c */ /* 0x048ff6000008109c */
[----:B------:R-:W-:Y:S11]  /*83ed0*/  @!UPT UIADD3 URZ, URZ, URZ, URZ ;  /* 0x0000003f3f3ff290 */ /* 0x000ff6000fffe03f */
[----:B------:R-:W-:Y:S01]  /*83ee0*/  @!UPT UIADD3 URZ, URZ, URZ, URZ ;  /* 0x0000003f3f3ff290 */ /* 0x000fe2000fffe03f */
        /* <DEDUP_REMOVED lines=15> */
[----:B------:R-:W-:Y:S03]  /*83fe0*/  HMMA.1688.F32.TF32 R132, R132, R4, R136 ;  /* 0x000000048484723c */ /* 0x000fe60000081088 */
[----:B------:R-:W4:Y:S04]  /*83ff0*/  LDL.LU.64 R158, [R1+0x1a88] ;  /* 0x001a8800019e7983 */ /* 0x000f280000300a00 */
[----:B------:R-:W-:Y:S04]  /*84000*/  LDS R136, [R0+0x280] ;  /* 0x0002800000887984 */ /* 0x000fe80000000800 */
[----:B------:R-:W-:Y:S04]  /*84010*/  LDS R138, [R0+0x2280] ;  /* 0x00228000008a7984 */ /* 0x000fe80000000800 */
[----:B------:R-:W-:Y:S04]  /*84020*/  LDS R137, [R3+0x280] ;  /* 0x0002800003897984 */ /* 0x000fe80000000800 */
[----:B------:R-:W1:Y:S04]  /*84030*/  LDS R139, [R3+0x2280] ;  /* 0x00228000038b7984 */ /* 0x000e680000000800 */
        /* <DEDUP_REMOVED lines=10> */
[C---:B------:R-:W-:Y:S11]  /*840e0*/  HMMA.1688.F32.TF32 R164, R140.reuse, R124, R164 ;  /* 0x0000007c8ca4723c */ /* 0x040ff600000810a4 */
[----:B------:R-:W-:Y:S11]  /*840f0*/  @!UPT UIADD3 URZ, URZ, URZ, URZ ;  /* 0x0000003f3f3ff290 */ /* 0x000ff6000fffe03f */
[----:B------:R-:W-:Y:S01]  /*84100*/  @!UPT UIADD3 URZ, URZ, URZ, URZ ;  /* 0x0000003f3f3ff290 */ /* 0x000fe2000fffe03f */
        /* <DEDUP_REMOVED lines=162> */
[----:B------:R1:W-:Y:S04]  /*84b30*/  STL.64 [R1+0x130], R160 ;  /* 0x000130a001007387 */ /* 0x0003e80000100a00 */
[----:B------:R1:W-:Y:S04]  /*84b40*/  STL.64 [R1+0x138], R162 ;  /* 0x000138a201007387 */ /* 0x0003e80000100a00 */
[----:B-1----:R-:W2:Y:S04]  /*84b50*/  LDL.LU.64 R160, [R1+0x1c80] ;  /* 0x001c800001a07983 */ /* 0x002ea80000300a00 */
[----:B------:R-:W2:Y:S01]  /*84b60*/  LDL.LU.64 R162, [R1+0x1c88] ;  /* 0x001c880001a27983 */ /* 0x000ea20000300a00 */
[C---:B---3--:R-:W-:Y:S03]  /*84b70*/  HMMA.1688.F32.TF32 R168, R140.reuse, R12, R152 ;  /* 0x0000000c8ca8723c */ /* 0x048fe60000081098 */
        /* <DEDUP_REMOVED lines=10> */
[----:B------:R-:W-:Y:S01]  /*84c20*/  STL.64 [R1+0x118], R170 ;  /* 0x000118aa01007387 */ /* 0x000fe20000100a00 */
[----:B------:R-:W-:Y:S03]  /*84c30*/  HMMA.1688.F32.TF32 R140, R140, R4, R156 ;  /* 0x000000048c8c723c */ /* 0x000fe6000008109c */
        /* <DEDUP_REMOVED lines=13> */
[----:B------:R-:W2:Y:S02]  /*84d10*/  LDL.LU.64 R134, [R1+0x1cd8] ;  /* 0x001cd80001867983 */ /* 0x000ea40000300a00 */
[C---:B------:R-:W-:Y:S11]  /*84d20*/  HMMA.1688.F32.TF32 R164, R136.reuse, R120, R164 ;  /* 0x0000007888a4723c */ /* 0x040ff600000810a4 */
[----:B------:R-:W-:Y:S04]  /*84d30*/  @!UPT UIADD3 URZ, URZ, URZ, URZ ;  /* 0x0000003f3f3ff290 */ /* 0x000fe8000fffe03f */
[----:B------:R1:W-:Y:S04]  /*84d40*/  STL.64 [R1+0xe0], R140 ;  /* 0x0000e08c01007387 */ /* 0x0003e80000100a00 */
[----:B------:R1:W-:Y:S04]  /*84d50*/  STL.64 [R1+0xe8], R142 ;  /* 0x0000e88e01007387 */ /* 0x0003e80000100a00 */
[----:B-1----:R-:W2:Y:S04]  /*84d60*/  LDL.LU.64 R140, [R1+0x1ce0] ;  /* 0x001ce000018c7983 */ /* 0x002ea80000300a00 */
[----:B------:R-:W-:Y:S04]  /*84d70*/  STL.64 [R1+0xd0], R164 ;  /* 0x0000d0a401007387 */ /* 0x000fe80000100a00 */
[----:B------:R-:W-:Y:S04]  /*84d80*/  STL.64 [R1+0xd8], R166 ;  /* 0x0000d8a601007387 */ /* 0x000fe80000100a00 */
[----:B------:R-:W2:Y:S01]  /*84d90*/  LDL.LU.64 R142, [R1+0x1ce8] ;  /* 0x001ce800018e7983 */ /* 0x000ea20000300a00 */
[C---:B------:R-:W-:Y:S11]  /*84da0*/  HMMA.1688.F32.TF32 R160, R136.reuse, R116, R160 ;  /* 0x0000007488a0723c */ /* 0x040ff600000810a0 */
[----:B------:R-:W-:Y:S11]  /*84db0*/  @!UPT UIADD3 URZ, URZ, URZ, URZ ;  /* 0x0000003f3f3ff290 */ /* 0x000ff6000fffe03f */
[----:B------:R-:W-:Y:S01]  /*84dc0*/  @!UPT UIADD3 URZ, URZ, URZ, URZ ;  /* 0x0000003f3f3ff290 */ /* 0x000fe2000fffe03f */
        /* <DEDUP_REMOVED lines=20> */
[----:B------:R-:W4:Y:S04]  /*84f10*/  LDL.LU.64 R164, [R1+0x1d20] ;  /* 0x001d200001a47983 */ /* 0x000f280000300a00 */
[----:B------:R-:W4:Y:S01]  /*84f20*/  LDL.LU.64 R166, [R1+0x1d28] ;  /* 0x001d280001a67983 */ /* 0x000f220000300a00 */
[C---:B--2---:R-:W-:Y:S11]  /*84f30*/  HMMA.1688.F32.TF32 R144, R136.reuse, R100, R144 ;  /* 0x000000648890723c */ /* 0x044ff60000081090 */
[----:B------:R-:W-:Y:S11]  /*84f40*/  @!UPT UIADD3 URZ, URZ, URZ, URZ ;  /* 0x0000003f3f3ff290 */ /* 0x000ff6000fffe03f */
[----:B------:R-:W-:Y:S01]  /*84f50*/  @!UPT UIADD3 URZ, URZ, URZ, URZ ;  /* 0x0000003f3f3ff290 */ /* 0x000fe2000fffe03f */
[----:B------:R-:W-:Y:S04]  /*84f60*/  STL.64 [R1+0x80], R144 ;  /* 0x0000809001007387 */ /* 0x000fe80000100a00 */
[----:B------:R2:W-:Y:S04]  /*84f70*/  STL.64 [R1+0x88], R146 ;  /* 0x0000889201007387 */ /* 0x0005e80000100a00 */
[----:B-1----:R-:W4:Y:S04]  /*84f80*/  LDL.LU.64 R160, [R1+0x1d30] ;  /* 0x001d300001a07983 */ /* 0x002f280000300a00 */
[----:B------:R-:W4:Y:S01]  /*84f90*/  LDL.LU.64 R162, [R1+0x1d38] ;  /* 0x001d380001a27983 */ /* 0x000f220000300a00 */
        /* <DEDUP_REMOVED lines=9> */
[C---:B--2---:R-:W-:Y:S03]  /*85030*/  HMMA.1688.F32.TF32 R144, R136.reuse, R92, R140 ;  /* 0x0000005c8890723c */ /* 0x044fe6000008108c */
[----:B------:R-:W2:Y:S04]  /*85040*/  LDL.LU.64 R140, [R1+0x1d40] ;  /* 0x001d4000018c7983 */ /* 0x000ea80000300a00 */
[----:B------:R-:W2:Y:S11]  /*85050*/  LDL.LU.64 R142, [R1+0x1d48] ;  /* 0x001d4800018e7983 */ /* 0x000eb60000300a00 */
[----:B------:R-:W-:Y:S05]  /*85060*/  @!UPT UIADD3 URZ, URZ, URZ, URZ ;  /* 0x0000003f3f3ff290 */ /* 0x000fea000fffe03f */
        /* <DEDUP_REMOVED lines=126> */
[----:B----4-:R-:W-:Y:S03]  /*85850*/  HMMA.1688.F32.TF32 R136, R136, R4, R148 ;  /* 0x000000048888723c */ /* 0x010fe60000081094 */
[----:B------:R-:W4:Y:S04]  /*85860*/  LDL.LU.64 R148, [R1+0x1f90] ;  /* 0x001f900001947983 */ /* 0x000f280000300a00 */
[----:B------:R-:W4:Y:S11]  /*85870*/  LDL.LU.64 R150, [R1+0x1f98] ;  /* 0x001f980001967983 */ /* 0x000f360000300a00 */
        /* <DEDUP_REMOVED lines=104> */
[C---:B------:R-:W-:Y:S03]  /*85f00*/  HMMA.1688.F32.TF32 R144, R132.reuse, R64, R144 ;  /* 0x000000408490723c */ /* 0x040fe60000081090 */
[----:B------:R-:W2:Y:S11]  /*85f10*/  LDL.LU.64 R166, [R1+0x2168] ;  /* 0x0021680001a67983 */ /* 0x000eb60000300a00 */
[----:B------:R-:W-:Y:S09]  /*85f20*/  @!UPT UIADD3 URZ, URZ, URZ, URZ ;  /* 0x0000003f3f3ff290 */ /* 0x000ff2000fffe03f */
        /* <DEDUP_REMOVED lines=88> */
[----:B----4-:R-:W-:Y:S03]  /*864b0*/  HMMA.1688.F32.TF32 R132, R132, R4, R148 ;  /* 0x000000048484723c */ /* 0x010fe60000081094 */
[----:B------:R-:W4:Y:S04]  /*864c0*/  LDL.LU.64 R148, [R1+0x22b0] ;  /* 0x0022b00001947983 */ /* 0x000f280000300a00 */
[----:B------:R-:W4:Y:S11]  /*864d0*/  LDL.LU.64 R150, [R1+0x22b8] ;  /* 0x0022b80001967983 */ /* 0x000f360000300a00 */
[----:B------:R-:W-:Y:S05]  /*864e0*/  @!UPT UIADD3 URZ, URZ, URZ, URZ ;  /* 0x0000003f3f3ff290 */ /* 0x000fea000fffe03f */
[----:B------:R-:W-:Y:S04]  /*864f0*/  STL.64 [R1+0x340], R132 ;  /* 0x0003408401007387 */ /* 0x000fe80000100a00 */
[----:B------:R1:W-:Y:S02]  /*86500*/  STL.64 [R1+0x348], R134 ;  /* 0x0003488601007387 */ /* 0x0003e40000100a00 */
[C---:B-1----:R-:W-:Y:S02]  /*86510*/  HMMA.1688.F32.TF32 R132, R136.reuse, R128, R156 ;  /* 0x000000808884723c */ /* 0x042fe4000008109c */
[----:B------:R-:W4:Y:S04]  /*86520*/  LDL.LU.64 R156, [R1+0x22c0] ;  /* 0x0022c000019c7983 */ /* 0x000f280000300a00 */
[----:B------:R-:W4:Y:S02]  /*86530*/  LDL.LU.64 R158, [R1+0x22c8] ;  /* 0x0022c800019e7983 */ /* 0x000f240000300a00 */
[C---:B------:R-:W-:Y:S11]  /*86540*/  HMMA.1688.F32.TF32 R164, R136.reuse, R124, R164 ;  /* 0x0000007c88a4723c */ /* 0x040ff600000810a4 */
[----:B------:R-:W-:Y:S04]  /*86550*/  @!UPT UIADD3 URZ, URZ, URZ, URZ ;  /* 0x0000003f3f3ff290 */ /* 0x000fe8000fffe03f */
[----:B------:R1:W-:Y:S04]  /*86560*/  STL.64 [R1+0x330], R132 ;  /* 0x0003308401007387 */ /* 0x0003e80000100a00 */
[----:B------:R1:W-:Y:S04]  /*86570*/  STL.64 [R1+0x338], R134 ;  /* 0x0003388601007387 */ /* 0x0003e80000100a00 */
[----:B-1----:R-:W4:Y:S04]  /*86580*/  LDL.LU.64 R132, [R1+0x22d0] ;  /* 0x0022d00001847983 */ /* 0x002f280000300a00 */
[----:B------:R-:W4:Y:S04]  /*86590*/  LDL.LU.64 R134, [R1+0x22d8] ;  /* 0x0022d80001867983 */ /* 0x000f280000300a00 */
        /* <DEDUP_REMOVED lines=29> */
[----:B------:R-:W4:Y:S04]  /*86770*/  LDL.LU.64 R164, [R1+0x2320] ;  /* 0x0023200001a47983 */ /* 0x000f280000300a00 */
[----:B------:R-:W4:Y:S01]  /*86780*/  LDL.LU.64 R166, [R1+0x2328] ;  /* 0x0023280001a67983 */ /* 0x000f220000300a00 */
[C---:B------:R-:W-:Y:S11]  /*86790*/  HMMA.1688.F32.TF32 R156, R136.reuse, R100, R156 ;  /* 0x00000064889c723c */ /* 0x040ff6000008109c */
        /* <DEDUP_REMOVED lines=70> */
[----:B------:R-:W3:Y:S02]  /*86c00*/  LDL.LU.64 R154, [R1+0x23d8] ;  /* 0x0023d800019a7983 */ /* 0x000ee40000300a00 */
[C---:B----4-:R-:W-:Y:S11]  /*86c10*/  HMMA.1688.F32.TF32 R148, R136.reuse, R52, R148 ;  /* 0x000000348894723c */ /* 0x050ff60000081094 */
        /* <DEDUP_REMOVED lines=436> */
[----:B------:R1:W-:Y:S01]  /*88760*/  STL.64 [R1+0x760], R164 ;  /* 0x000760a401007387 */ /* 0x0003e20000100a00 */
[C---:B------:R-:W-:Y:S03]  /*88770*/  HMMA.1688.F32.TF32 R160, R136.reuse, R20, R160 ;  /* 0x0000001488a0723c */ /* 0x040fe600000810a0 */
[----:B------:R1:W-:Y:S04]  /*88780*/  STL.64 [R1+0x768], R166 ;  /* 0x000768a601007387 */ /* 0x0003e80000100a00 */
[----:B-1----:R-:W3:Y:S04]  /*88790*/  LDL.LU.64 R164, [R1+0x2860] ;  /* 0x0028600001a47983 */ /* 0x002ee80000300a00 */
[----:B------:R-:W3:Y:S11]  /*887a0*/  LDL.LU.64 R166, [R1+0x2868] ;  /* 0x0028680001a67983 */ /* 0x000ef60000300a00 */
[----:B------:R-:W-:Y:S01]  /*887b0*/  @!UPT UIADD3 URZ, URZ, URZ, URZ ;  /* 0x0000003f3f3ff290 */ /* 0x000fe2000fffe03f */
        /* <DEDUP_REMOVED lines=13> */
[----:B------:R-:W-:Y:S04]  /*88890*/  STL.64 [R1+0x738], R162 ;  /* 0x000738a201007387 */ /* 0x000fe80000100a00 */
[----:B------:R-:W2:Y:S04]  /*888a0*/  LDL.LU.64 R168, [R1+0x2890] ;  /* 0x0028900001a87983 */ /* 0x000ea80000300a00 */
[----:B------:R-:W2:Y:S01]  /*888b0*/  LDL.LU.64 R170, [R1+0x2898] ;  /* 0x0028980001aa7983 */ /* 0x000ea20000300a00 */
[C---:B------:R-:W-:Y:S11]  /*888c0*/  HMMA.1688.F32.TF32 R156, R136.reuse, R8, R156 ;  /* 0x00000008889c723c */ /* 0x040ff6000008109c */
[----:B------:R-:W-:Y:S11]  /*888d0*/  @!UPT UIADD3 URZ, URZ, URZ, URZ ;  /* 0x0000003f3f3ff290 */ /* 0x000ff6000fffe03f */
[----:B------:R-:W-:Y:S01]  /*888e0*/  @!UPT UIADD3 URZ, URZ, URZ, URZ ;  /* 0x0000003f3f3ff290 */ /* 0x000fe2000fffe03f */
[----:B------:R1:W-:Y:S04]  /*888f0*/  STL.64 [R1+0x720], R156 ;  /* 0x0007209c01007387 */ /* 0x0003e80000100a00 */
[----:B------:R3:W-:Y:S04]  /*88900*/  STL.64 [R1+0x728], R158 ;  /* 0x0007289e01007387 */ /* 0x0007e80000100a00 */
[----:B-1----:R-:W2:Y:S01]  /*88910*/  LDL.LU.64 R156, [R1+0x28a0] ;  /* 0x0028a000019c7983 */ /* 0x002ea20000300a00 */
[----:B---3--:R-:W-:Y:S03]  /*88920*/  HMMA.1688.F32.TF32 R136, R136, R4, R144 ;  /* 0x000000048888723c */ /* 0x008fe60000081090 */
[----:B------:R-:W3:Y:S04]  /*88930*/  LDL.LU.64 R158, [R1+0x28a8] ;  /* 0x0028a800019e7983 */ /* 0x000ee80000300a00 */
[----:B------:R-:W-:Y:S04]  /*88940*/  LDS R144, [R0+0x400] ;  /* 0x0004000000907984 */ /* 0x000fe80000000800 */
[----:B------:R-:W-:Y:S04]  /*88950*/  LDS R146, [R0+0x2400] ;  /* 0x0024000000927984 */ /* 0x000fe80000000800 */
[----:B------:R-:W-:Y:S04]  /*88960*/  LDS R145, [R3+0x400] ;  /* 0x0004000003917984 */ /* 0x000fe80000000800 */
[----:B------:R-:W1:Y:S04]  /*88970*/  LDS R147, [R3+0x2400] ;  /* 0x0024000003937984 */ /* 0x000e680000000800 */
[----:B------:R-:W-:Y:S04]  /*88980*/  STL.64 [R1+0x1f0], R136 ;  /* 0x0001f08801007387 */ /* 0x000fe80000100a00 */
[----:B------:R1:W-:Y:S04]  /*88990*/  STL.64 [R1+0x1f8], R138 ;  /* 0x0001f88a01007387 */ /* 0x0003e80000100a00 */
[----:B------:R-:W3:Y:S04]  /*889a0*/  LDL.LU.64 R160, [R1+0x28b0] ;  /* 0x0028b00001a07983 */ /* 0x000ee80000300a00 */
[----:B------:R-:W3:Y:S01]  /*889b0*/  LDL.LU.64 R162, [R1+0x28b8] ;  /* 0x0028b80001a27983 */ /* 0x000ee20000300a00 */
[C---:B-1----:R-:W-:Y:S11]  /*889c0*/  HMMA.1688.F32.TF32 R136, R132.reuse, R128, R152 ;  /* 0x000000808488723c */ /* 0x042ff60000081098 */
[----:B------:R-:W-:Y:S11]  /*889d0*/  @!UPT UIADD3 URZ, URZ, URZ, URZ ;  /* 0x0000003f3f3ff290 */ /* 0x000ff6000fffe03f */
[----:B------:R-:W-:Y:S01]  /*889e0*/  @!UPT UIADD3 URZ, URZ, URZ, URZ ;  /* 0x0000003f3f3ff290 */ /* 0x000fe2000fffe03f */
[----:B------:R-:W-:Y:S04]  /*889f0*/  STL.64 [R1+0x710], R136 ;  /* 0x0007108801007387 */ /* 0x000fe80000100a00 */
[----:B------:R4:W-:Y:S04]  /*88a00*/  STL.64 [R1+0x718], R138 ;  /* 0x0007188a01007387 */ /* 0x0009e80000100a00 */
[----:B------:R-:W3:Y:S04]  /*88a10*/  LDL.LU.64 R152, [R1+0x28c0] ;  /* 0x0028c00001987983 */ /* 0x000ee80000300a00 */
[----:B------:R-:W3:Y:S01]  /*88a20*/  LDL.LU.64 R154, [R1+0x28c8] ;  /* 0x0028c800019a7983 */ /* 0x000ee20000300a00 */
[C---:B------:R-:W-:Y:S03]  /*88a30*/  HMMA.1688.F32.TF32 R172, R132.reuse, R124, R164 ;  /* 0x0000007c84ac723c */ /* 0x040fe600000810a4 */
[----:B------:R-:W3:Y:S05]  /*88a40*/  LDL.LU.64 R164, [R1+0x28d0] ;  /* 0x0028d00001a47983 */ /* 0x000eea0000300a00 */
[C---:B----4-:R-:W-:Y:S11]  /*88a50*/  HMMA.1688.F32.TF32 R136, R132.reuse, R120, R148 ;  /* 0x000000788488723c */ /* 0x050ff60000081094 */
[----:B------:R-:W-:Y:S04]  /*88a60*/  @!UPT UIADD3 URZ, URZ, URZ, URZ ;  /* 0x0000003f3f3ff290 */ /* 0x000fe8000fffe03f */
[----:B------:R-:W-:Y:S04]  /*88a70*/  STL.64 [R1+0x700], R172 ;  /* 0x000700ac01007387 */ /* 0x000fe80000100a00 */
[----:B------:R-:W-:Y:S04]  /*88a80*/  STL.64 [R1+0x708], R174 ;  /* 0x000708ae01007387 */ /* 0x000fe80000100a00 */
[----:B------:R-:W4:Y:S04]  /*88a90*/  LDL.LU.64 R166, [R1+0x28d8] ;  /* 0x0028d80001a67983 */ /* 0x000f280000300a00 */
[----:B------:R-:W-:Y:S04]  /*88aa0*/  STL.64 [R1+0x6f0], R136 ;  /* 0x0006f08801007387 */ /* 0x000fe80000100a00 */
[----:B------:R2:W-:Y:S04]  /*88ab0*/  STL.64 [R1+0x6f8], R138 ;  /* 0x0006f88a01007387 */ /* 0x0005e80000100a00 */
[----:B------:R-:W4:Y:S04]  /*88ac0*/  LDL.LU.64 R148, [R1+0x28e0] ;  /* 0x0028e00001947983 */ /* 0x000f280000300a00 */
[----:B------:R-:W4:Y:S01]  /*88ad0*/  LDL.LU.64 R150, [R1+0x28e8] ;  /* 0x0028e80001967983 */ /* 0x000f220000300a00 */
[C---:B--2---:R-:W-:Y:S03]  /*88ae0*/  HMMA.1688.F32.TF32 R136, R132.reuse, R116, R140 ;  /* 0x000000748488723c */ /* 0x044fe6000008108c */
[----:B------:R-:W2:Y:S04]  /*88af0*/  LDL.LU.64 R140, [R1+0x28f0] ;  /* 0x0028f000018c7983 */ /* 0x000ea80000300a00 */
[----:B------:R-:W2:Y:S01]  /*88b00*/  LDL.LU.64 R142, [R1+0x28f8] ;  /* 0x0028f800018e7983 */ /* 0x000ea20000300a00 */
[C---:B------:R-:W-:Y:S11]  /*88b10*/  HMMA.1688.F32.TF32 R168, R132.reuse, R112, R168 ;  /* 0x0000007084a8723c */ /* 0x040ff600000810a8 */
[----:B------:R-:W-:Y:S04]  /*88b20*/  @!UPT UIADD3 URZ, URZ, URZ, URZ ;  /* 0x0000003f3f3ff290 */ /* 0x000fe8000fffe03f */
[----:B------:R1:W-:Y:S04]  /*88b30*/  STL.64 [R1+0x6e0], R136 ;  /* 0x0006e08801007387 */ /* 0x0003e80000100a00 */
[----:B------:R1:W-:Y:S04]  /*88b40*/  STL.64 [R1+0x6e8], R138 ;  /* 0x0006e88a01007387 */ /* 0x0003e80000100a00 */
[----:B-1----:R-:W2:Y:S04]  /*88b50*/  LDL.LU.64 R136, [R1+0x2900] ;  /* 0x0029000001887983 */ /* 0x002ea80000300a00 */
        /* <DEDUP_REMOVED lines=10> */
[----:B------:R-:W3:Y:S11]  /*88c00*/  LDL.LU.64 R160, [R1+0x2920] ;  /* 0x0029200001a07983 */ /* 0x000ef60000300a00 */
[----:B------:R-:W-:Y:S10]  /*88c10*/  @!UPT UIADD3 URZ, URZ, URZ, URZ ;  /* 0x0000003f3f3ff290 */ /* 0x000ff4000fffe03f */
[----:B------:R-:W-:Y:S04]  /*88c20*/  STL.64 [R1+0x6b0], R168 ;  /* 0x0006b0a801007387 */ /* 0x000fe80000100a00 */
[----:B------:R-:W-:Y:S04]  /*88c30*/  STL.64 [R1+0x6b8], R170 ;  /* 0x0006b8aa01007387 */ /* 0x000fe80000100a00 */
[----:B------:R-:W3:Y:S01]  /*88c40*/  LDL.LU.64 R162, [R1+0x2928] ;  /* 0x0029280001a27983 */ /* 0x000ee20000300a00 */
[C---:B------:R-:W-:Y:S11]  /*88c50*/  HMMA.1688.F32.TF32 R152, R132.reuse, R100, R152 ;  /* 0x000000648498723c */ /* 0x040ff60000081098 */
[----:B------:R-:W-:Y:S11]  /*88c60*/  @!UPT UIADD3 URZ, URZ, URZ, URZ ;  /* 0x0000003f3f3ff290 */ /* 0x000ff6000fffe03f */
[----:B------:R-:W-:Y:S01]  /*88c70*/  @!UPT UIADD3 URZ, URZ, URZ, URZ ;  /* 0x0000003f3f3ff290 */ /* 0x000fe2000fffe03f */
[----:B------:R1:W-:Y:S04]  /*88c80*/  STL.64 [R1+0x6a0], R152 ;  /* 0x0006a09801007387 */ /* 0x0003e80000100a00 */
[----:B------:R4:W-:Y:S04]  /*88c90*/  STL.64 [R1+0x6a8], R154 ;  /* 0x0006a89a01007387 */ /* 0x0009e80000100a00 */
[----:B-1----:R-:W3:Y:S04]  /*88ca0*/  LDL.LU.64 R152, [R1+0x2930] ;  /* 0x0029300001987983 */ /* 0x002ee80000300a00 */
[----:B----4-:R-:W4:Y:S01]  /*88cb0*/  LDL.LU.64 R154, [R1+0x2938] ;  /* 0x00293800019a7983 */ /* 0x010f220000300a00 */
[C---:B------:R-:W-:Y:S08]  /*88cc0*/  HMMA.1688.F32.TF32 R168, R132.reuse, R96, R164 ;  /* 0x0000006084a8723c */ /* 0x040ff000000810a4 */
        /* <DEDUP_REMOVED lines=28> */
[----:B------:R-:W3:Y:S11]  /*88e90*/  LDL.LU.64 R160, [R1+0x2990] ;  /* 0x0029900001a07983 */ /* 0x000ef60000300a00 */
[----:B------:R-:W-:Y:S09]  /*88ea0*/  @!UPT UIADD3 URZ, URZ, URZ, URZ ;  /* 0x0000003f3f3ff290 */ /* 0x000ff2000fffe03f */
[----:B------:R-:W-:Y:S04]  /*88eb0*/  STL.64 [R1+0x640], R168 ;  /* 0x000640a801007387 */ /* 0x000fe80000100a00 */
[----:B------:R-:W-:Y:S04]  /*88ec0*/  STL.64 [R1+0x648], R170 ;  /* 0x000648aa01007387 */ /* 0x000fe80000100a00 */
        /* <DEDUP_REMOVED lines=27> */
[----:B------:R-:W3:Y:S06]  /*89080*/  LDL.LU.64 R164, [R1+0x29e0] ;  /* 0x0029e00001a47983 */ /* 0x000eec0000300a00 */
[C---:B------:R-:W-:Y:S11]  /*89090*/  HMMA.1688.F32.TF32 R156, R132.reuse, R52, R156 ;  /* 0x00000034849c723c */ /* 0x040ff6000008109c */
[----:B------:R-:W-:Y:S04]  /*890a0*/  @!UPT UIADD3 URZ, URZ, URZ, URZ ;  /* 0x0000003f3f3ff290 */ /* 0x000fe8000fffe03f */
[----:B------:R-:W-:Y:S04]  /*890b0*/  STL.64 [R1+0x5f0], R168 ;  /* 0x0005f0a801007387 */ /* 0x000fe80000100a00 */
[----:B------:R-:W-:Y:S04]  /*890c0*/  STL.64 [R1+0x5f8], R170 ;  /* 0x0005f8aa01007387 */ /* 0x000fe80000100a00 */
[----:B------:R-:W3:Y:S04]  /*890d0*/  LDL.LU.64 R166, [R1+0x29e8] ;  /* 0x0029e80001a67983 */ /* 0x000ee80000300a00 */
        /* <DEDUP_REMOVED lines=10> */
[C---:B----4-:R-:W-:Y:S08]  /*89180*/  HMMA.1688.F32.TF32 R152, R132.reuse, R44, R152 ;  /* 0x0000002c8498723c */ /* 0x050ff00000081098 */
        /* <DEDUP_REMOVED lines=10> */
[C---:B--2---:R-:W-:Y:S11]  /*89230*/  HMMA.1688.F32.TF32 R140, R132.reuse, R36, R140 ;  /* 0x00000024848c723c */ /* 0x044ff6000008108c */
[----:B------:R-:W-:Y:S11]  /*89240*/  @!UPT UIADD3 URZ, URZ, URZ, URZ ;  /* 0x0000003f3f3ff290 */ /* 0x000ff6000fffe03f */
[----:B------:R-:W-:Y:S01]  /*89250*/  @!UPT UIADD3 URZ, URZ, URZ, URZ ;  /* 0x0000003f3f3ff290 */ /* 0x000fe2000fffe03f */
[----:B------:R1:W-:Y:S01]  /*89260*/  STL.64 [R1+0x5a0], R140 ;  /* 0x0005a08c01007387 */ /* 0x0003e20000100a00 */
[C---:B------:R-:W-:Y:S03]  /*89270*/  HMMA.1688.F32.TF32 R136, R132.reuse, R32, R136 ;  /* 0x000000208488723c */ /* 0x040fe60000081088 */
[----:B------:R2:W-:Y:S04]  /*89280*/  STL.64 [R1+0x5a8], R142 ;  /* 0x0005a88e01007387 */ /* 0x0005e80000100a00 */
[----:B-1----:R-:W4:Y:S04]  /*89290*/  LDL.LU.64 R140, [R1+0x2a50] ;  /* 0x002a5000018c7983 */ /* 0x002f280000300a00 */
[----:B--2---:R-:W2:Y:S11]  /*892a0*/  LDL.LU.64 R142, [R1+0x2a58] ;  /* 0x002a5800018e7983 */ /* 0x004eb60000300a00 */
[----:B------:R-:W-:Y:S01]  /*892b0*/  @!UPT UIADD3 URZ, URZ, URZ, URZ ;  /* 0x0000003f3f3ff290 */ /* 0x000fe2000fffe03f */
[----:B------:R1:W-:Y:S04]  /*892c0*/  STL.64 [R1+0x590], R136 ;  /* 0x0005908801007387 */ /* 0x0003e80000100a00 */
[----:B------:R1:W-:Y:S04]  /*892d0*/  STL.64 [R1+0x598], R138 ;  /* 0x0005988a01007387 */ /* 0x0003e80000100a00 */
[----:B-1----:R-:W2:Y:S04]  /*892e0*/  LDL.LU.64 R136, [R1+0x2a30] ;  /* 0x002a300001887983 */ /* 0x002ea80000300a00 */
[----:B------:R-:W2:Y:S01]  /*892f0*/  LDL.LU.64 R138, [R1+0x2a38] ;  /* 0x002a3800018a7983 */ /* 0x000ea20000300a00 */
[C---:B---3--:R-:W-:Y:S03]  /*89300*/  HMMA.1688.F32.TF32 R168, R132.reuse, R28, R164 ;  /* 0x0000001c84a8723c */ /* 0x048fe600000810a4 */
[----:B------:R-:W3:Y:S05]  /*89310*/  LDL.LU.64 R164, [R1+0x2a40] ;  /* 0x002a400001a47983 */ /* 0x000eea0000300a00 */
        /* <DEDUP_REMOVED lines=28> */
[----:B------:R-:W2:Y:S06]  /*894e0*/  LDL.LU.64 R140, [R1+0x2aa0] ;  /* 0x002aa000018c7983 */ /* 0x000eac0000300a00 */
[----:B------:R-:W-:Y:S11]  /*894f0*/  HMMA.1688.F32.TF32 R132, R132, R4, R136 ;  /* 0x000000048484723c */ /* 0x000ff60000081088 */
[----:B------:R-:W-:Y:S04]  /*89500*/  @!UPT UIADD3 URZ, URZ, URZ, URZ ;  /* 0x0000003f3f3ff290 */ /* 0x000fe8000fffe03f */
[----:B------:R-:W-:Y:S04]  /*89510*/  STL.64 [R1+0x530], R168 ;  /* 0x000530a801007387 */ /* 0x000fe80000100a00 */
[----:B------:R-:W-:Y:S04]  /*89520*/  STL.64 [R1+0x538], R170 ;  /* 0x000538aa01007387 */ /* 0x000fe80000100a00 */
[----:B------:R-:W2:Y:S04]  /*89530*/  LDL.LU.64 R142, [R1+0x2aa8] ;  /* 0x002aa800018e7983 */ /* 0x000ea80000300a00 */
[----:B------:R-:W-:Y:S04]  /*89540*/  STL.64 [R1+0x1e0], R132 ;  /* 0x0001e08401007387 */ /* 0x000fe80000100a00 */
[----:B------:R1:W-:Y:S04]  /*89550*/  STL.64 [R1+0x1e8], R134 ;  /* 0x0001e88601007387 */ /* 0x0003e80000100a00 */
[----:B------:R-:W2:Y:S04]  /*89560*/  LDL.LU.64 R136, [R1+0x2ab0] ;  /* 0x002ab00001887983 */ /* 0x000ea80000300a00 */
[----:B------:R-:W2:Y:S01]  /*89570*/  LDL.LU.64 R138, [R1+0x2ab8] ;  /* 0x002ab800018a7983 */ /* 0x000ea20000300a00 */
[C---:B---3--:R-:W-:Y:S08]  /*89580*/  HMMA.1688.F32.TF32 R164, R144.reuse, R128, R164 ;  /* 0x0000008090a4723c */ /* 0x048ff000000810a4 */
[C---:B-1----:R-:W-:Y:S01]  /*89590*/  HMMA.1688.F32.TF32 R132, R144.reuse, R124, R156 ;  /* 0x0000007c9084723c */ /* 0x042fe2000008109c */
[----:B------:R-:W3:Y:S11]  /*895a0*/  LDL.LU.64 R156, [R1+0x2ac0] ;  /* 0x002ac000019c7983 */ /* 0x000ef60000300a00 */
[----:B------:R-:W-:Y:S03]  /*895b0*/  @!UPT UIADD3 URZ, URZ, URZ, URZ ;  /* 0x0000003f3f3ff290 */ /* 0x000fe6000fffe03f */
[----:B------:R-:W-:Y:S04]  /*895c0*/  STL.64 [R1+0x1d0], R164 ;  /* 0x0001d0a401007387 */ /* 0x000fe80000100a00 */
[----:B------:R-:W-:Y:S04]  /*895d0*/  STL.64 [R1+0x1d8], R166 ;  /* 0x0001d8a601007387 */ /* 0x000fe80000100a00 */
[----:B------:R-:W3:Y:S01]  /*895e0*/  LDL.LU.64 R158, [R1+0x2ac8] ;  /* 0x002ac800019e7983 */ /* 0x000ee20000300a00 */
[C---:B------:R-:W-:Y:S03]  /*895f0*/  HMMA.1688.F32.TF32 R160, R144.reuse, R120, R160 ;  /* 0x0000007890a0723c */ /* 0x040fe600000810a0 */
[----:B------:R1:W-:Y:S04]  /*89600*/  STL.64 [R1+0x1c0], R132 ;  /* 0x0001c08401007387 */ /* 0x0003e80000100a00 */
[----:B------:R1:W-:Y:S04]  /*89610*/  STL.64 [R1+0x1c8], R134 ;  /* 0x0001c88601007387 */ /* 0x0003e80000100a00 */
[----:B-1----:R-:W3:Y:S04]  /*89620*/  LDL.LU.64 R132, [R1+0x2ad0] ;  /* 0x002ad00001847983 */ /* 0x002ee80000300a00 */
[----:B------:R-:W3:Y:S08]  /*89630*/  LDL.LU.64 R134, [R1+0x2ad8] ;  /* 0x002ad80001867983 */ /* 0x000ef00000300a00 */
[----:B------:R-:W-:Y:S04]  /*89640*/  STL.64 [R1+0x1b0], R160 ;  /* 0x0001b0a001007387 */ /* 0x000fe80000100a00 */
[----:B------:R4:W-:Y:S02]  /*89650*/  STL.64 [R1+0x1b8], R162 ;  /* 0x0001b8a201007387 */ /* 0x0009e40000100a00 */
[C---:B----4-:R-:W-:Y:S02]  /*89660*/  HMMA.1688.F32.TF32 R160, R144.reuse, R116, R152 ;  /* 0x0000007490a0723c */ /* 0x050fe40000081098 */
        /* <DEDUP_REMOVED lines=8> */
[----:B------:R1:W-:Y:S04]  /*896f0*/  STL.64 [R1+0x190], R148 ;  /* 0x0001909401007387 */ /* 0x0003e80000100a00 */
[----:B------:R1:W-:Y:S04]  /*89700*/  STL.64 [R1+0x198], R150 ;  /* 0x0001989601007387 */ /* 0x0003e80000100a00 */
[----:B-1----:R-:W4:Y:S04]  /*89710*/  LDL.LU.64 R148, [R1+0x2b00] ;  /* 0x002b000001947983 */ /* 0x002f280000300a00 */
[----:B------:R-:W4:Y:S01]  /*89720*/  LDL.LU.64 R150, [R1+0x2b08] ;  /* 0x002b080001967983 */ /* 0x000f220000300a00 */
[C---:B--2---:R-:W-:Y:S03]  /*89730*/  HMMA.1688.F32.TF32 R164, R144.reuse, R108, R140 ;  /* 0x0000006c90a4723c */ /* 0x044fe6000008108c */
[----:B------:R-:W2:Y:S05]  /*89740*/  LDL.LU.64 R140, [R1+0x2b10] ;  /* 0x002b1000018c7983 */ /* 0x000eaa0000300a00 */
[C---:B------:R-:W-:Y:S11]  /*89750*/  HMMA.1688.F32.TF32 R136, R144.reuse, R104, R136 ;  /* 0x000000689088723c */ /* 0x040ff60000081088 */
[----:B------:R-:W-:Y:S04]  /*89760*/  @!UPT UIADD3 URZ, URZ, URZ, URZ ;  /* 0x0000003f3f3ff290 */ /* 0x000fe8000fffe03f */
[----:B------:R-:W-:Y:S04]  /*89770*/  STL.64 [R1+0x180], R164 ;  /* 0x000180a401007387 */ /* 0x000fe80000100a00 */
[----:B------:R-:W-:Y:S04]  /*89780*/  STL.64 [R1+0x188], R166 ;  /* 0x000188a601007387 */ /* 0x000fe80000100a00 */
[----:B------:R-:W2:Y:S04]  /*89790*/  LDL.LU.64 R142, [R1+0x2b18] ;  /* 0x002b1800018e7983 */ /* 0x000ea80000300a00 */
[----:B------:R1:W-:Y:S04]  /*897a0*/  STL.64 [R1+0x170], R136 ;  /* 0x0001708801007387 */ /* 0x0003e80000100a00 */
[----:B------:R1:W-:Y:S04]  /*897b0*/  STL.64 [R1+0x178], R138 ;  /* 0x0001788a01007387 */ /* 0x0003e80000100a00 */
[----:B-1----:R-:W2:Y:S04]  /*897c0*/  LDL.LU.64 R136, [R1+0x2b20] ;  /* 0x002b200001887983 */ /* 0x002ea80000300a00 */
[----:B------:R-:W2:Y:S01]  /*897d0*/  LDL.LU.64 R138, [R1+0x2b28] ;  /* 0x002b2800018a7983 */ /* 0x000ea20000300a00 */
[C---:B---3--:R-:W-:Y:S03]  /*897e0*/  HMMA.1688.F32.TF32 R164, R144.reuse, R100, R156 ;  /* 0x0000006490a4723c */ /* 0x048fe6000008109c */
[----:B------:R-:W3:Y:S04]  /*897f0*/  LDL.LU.64 R156, [R1+0x2b30] ;  /* 0x002b3000019c7983 */ /* 0x000ee80000300a00 */
[----:B------:R-:W3:Y:S01]  /*89800*/  LDL.LU.64 R158, [R1+0x2b38] ;  /* 0x002b3800019e7983 */ /* 0x000ee20000300a00 */
[C---:B------:R-:W-:Y:S11]  /*89810*/  HMMA.1688.F32.TF32 R132, R144.reuse, R96, R132 ;  /* 0x000000609084723c */ /* 0x040ff60000081084 */
[----:B------:R-:W-:Y:S04]  /*89820*/  @!UPT UIADD3 URZ, URZ, URZ, URZ ;  /* 0x0000003f3f3ff290 */ /* 0x000fe8000fffe03f */
[----:B------:R-:W-:Y:S04]  /*89830*/  STL.64 [R1+0x160], R164 ;  /* 0x000160a401007387 */ /* 0x000fe80000100a00 */
[----:B------:R-:W-:Y:S04]  /*89840*/  STL.64 [R1+0x168], R166 ;  /* 0x000168a601007387 */ /* 0x000fe80000100a00 */
[----:B------:R-:W-:Y:S04]  /*89850*/  STL.64 [R1+0x8fb8], R134 ;  /* 0x008fb88601007387 */ /* 0x000fe80000100a00 */
[----:B------:R4:W-:Y:S02]  /*89860*/  STL.64 [R1+0x8fb0], R132 ;  /* 0x008fb08401007387 */ /* 0x0009e40000100a00 */
[C---:B----4-:R-:W-:Y:S02]  /*89870*/  HMMA.1688.F32.TF32 R132, R144.reuse, R92, R152 ;  /* 0x0000005c9084723c */ /* 0x050fe40000081098 */
[----:B------:R-:W4:Y:S04]  /*89880*/  LDL.LU.64 R152, [R1+0x2b40] ;  /* 0x002b400001987983 */ /* 0x000f280000300a00 */
[----:B------:R-:W4:Y:S11]  /*89890*/  LDL.LU.64 R154, [R1+0x2b48] ;  /* 0x002b4800019a7983 */ /* 0x000f360000300a00 */
[----:B------:R-:W-:Y:S06]  /*898a0*/  @!UPT UIADD3 URZ, URZ, URZ, URZ ;  /* 0x0000003f3f3ff290 */ /* 0x000fec000fffe03f */
[----:B------:R-:W-:Y:S04]  /*898b0*/  STL.64 [R1+0x520], R132 ;  /* 0x0005208401007387 */ /* 0x000fe80000100a00 */
[----:B------:R1:W-:Y:S01]  /*898c0*/  STL.64 [R1+0x528], R134 ;  /* 0x0005288601007387 */ /* 0x0003e20000100a00 */
[C---:B------:R-:W-:Y:S03]  /*898d0*/  HMMA.1688.F32.TF32 R164, R144.reuse, R88, R160 ;  /* 0x0000005890a4723c */ /* 0x040fe600000810a0 */
[----:B------:R-:W4:Y:S05]  /*898e0*/  LDL.LU.64 R160, [R1+0x2b50] ;  /* 0x002b500001a07983 */ /* 0x000f2a0000300a00 */
[C---:B-1----:R-:W-:Y:S11]  /*898f0*/  HMMA.1688.F32.TF32 R132, R144.reuse, R84, R148 ;  /* 0x000000549084723c */ /* 0x042ff60000081094 */
        /* <DEDUP_REMOVED lines=8> */
[C---:B--2---:R-:W-:Y:S08]  /*89980*/  HMMA.1688.F32.TF32 R140, R144.reuse, R80, R140 ;  /* 0x00000050908c723c */ /* 0x044ff0000008108c */
[----:B------:R-:W-:Y:S11]  /*89990*/  HMMA.1688.F32.TF32 R136, R144, R76, R136 ;  /* 0x0000004c9088723c */ /* 0x000ff60000081088 */
[----:B------:R-:W-:Y:S04]  /*899a0*/  @!UPT UIADD3 URZ, URZ, URZ, URZ ;  /* 0x0000003f3f3ff290 */ /* 0x000fe8000fffe03f */
[----:B------:R2:W-:Y:S04]  /*899b0*/  STL.64 [R1+0x4f0], R140 ;  /* 0x0004f08c01007387 */ /* 0x0005e80000100a00 */
[----:B------:R1:W-:Y:S05]  /*899c0*/  STL.64 [R1+0x4f8], R142 ;  /* 0x0004f88e01007387 */ /* 0x0003ea0000100a00 */
[----:B-1----:R-:W-:Y:S02]  /*899d0*/  IMAD.MOV.U32 R135, RZ, RZ, R136 ;  /* 0x000000ffff877224 */ /* 0x002fe400078e0088 */
[----:B------:R-:W-:-:S02]  /*899e0*/  IMAD.MOV.U32 R134, RZ, RZ, R137 ;  /* 0x000000ffff867224 */ /* 0x000fc400078e0089 */
[----:B------:R-:W-:Y:S01]  /*899f0*/  IMAD.MOV.U32 R133, RZ, RZ, R138 ;  /* 0x000000ffff857224 */ /* 0x000fe200078e008a */
[----:B------:R-:W4:Y:S01]  /*89a00*/  LDL.LU.64 R136, [R1+0x2b70] ;  /* 0x002b700001887983 */ /* 0x000f220000300a00 */
[----:B------:R-:W-:-:S03]  /*89a10*/  IMAD.MOV.U32 R132, RZ, RZ, R139 ;  /* 0x000000ffff847224 */ /* 0x000fc600078e008b */
[----:B------:R-:W4:Y:S04]  /*89a20*/  LDL.LU.64 R138, [R1+0x2b78] ;  /* 0x002b7800018a7983 */ /* 0x000f280000300a00 */
[----:B--2---:R-:W2:Y:S04]  /*89a30*/  LDL.LU.64 R140, [R1+0x2b80] ;  /* 0x002b8000018c7983 */ /* 0x004ea80000300a00 */
[----:B------:R-:W2:Y:S01]  /*89a40*/  LDL.LU.64 R142, [R1+0x2b88] ;  /* 0x002b8800018e7983 */ /* 0x000ea20000300a00 */
[C---:B---3--:R-:W-:Y:S03]  /*89a50*/  HMMA.1688.F32.TF32 R156, R144.reuse, R72, R156 ;  /* 0x00000048909c723c */ /* 0x048fe6000008109c */
[----:B------:R-:W-:Y:S04]  /*89a60*/  STL [R1+0x900c], R132 ;  /* 0x00900c8401007387 */ /* 0x000fe80000100800 */
[----:B------:R-:W-:Y:S04]  /*89a70*/  STL [R1+0x9008], R134 ;  /* 0x0090088601007387 */ /* 0x000fe80000100800 */
[----:B------:R-:W-:Y:S04]  /*89a80*/  STL [R1+0x9004], R135 ;  /* 0x0090048701007387 */ /* 0x000fe80000100800 */
[----:B------:R-:W-:Y:S08]  /*89a90*/  STL [R1+0x9000], R133 ;  /* 0x0090008501007387 */ /* 0x000ff00000100800 */
[----:B------:R1:W-:Y:S04]  /*89aa0*/  STL.64 [R1+0x4d0], R156 ;  /* 0x0004d09c01007387 */ /* 0x0003e80000100a00 */
[----:B------:R3:W-:Y:S04]  /*89ab0*/  STL.64 [R1+0x4d8], R158 ;  /* 0x0004d89e01007387 */ /* 0x0007e80000100a00 */
[----:B-1----:R-:W2:Y:S04]  /*89ac0*/  LDL.LU.64 R156, [R1+0x2b90] ;  /* 0x002b9000019c7983 */ /* 0x002ea80000300a00 */
[----:B---3--:R-:W3:Y:S01]  /*89ad0*/  LDL.LU.64 R158, [R1+0x2b98] ;  /* 0x002b9800019e7983 */ /* 0x008ee20000300a00 */
[----:B----4-:R-:W-:Y:S11]  /*89ae0*/  HMMA.1688.F32.TF32 R152, R144, R68, R152 ;  /* 0x000000449098723c */ /* 0x010ff60000081098 */
[----:B------:R-:W-:Y:S11]  /*89af0*/  @!UPT UIADD3 URZ, URZ, URZ, URZ ;  /* 0x0000003f3f3ff290 */ /* 0x000ff6000fffe03f */
[----:B------:R-:W-:Y:S02]  /*89b00*/  @!UPT UIADD3 URZ, URZ, URZ, URZ ;  /* 0x0000003f3f3ff290 */ /* 0x000fe4000fffe03f */
[----:B------:R-:W-:Y:S01]  /*89b10*/  MOV R132, R152 ;  /* 0x0000009800847202 */ /* 0x000fe20000000f00 */
[----:B------:R-:W-:Y:S02]  /*89b20*/  IMAD.MOV.U32 R134, RZ, RZ, R153 ;  /* 0x000000ffff867224 */ /* 0x000fe400078e0099 */
        /* <DEDUP_REMOVED lines=8> */
[C---:B------:R-:W-:Y:S08]  /*89bb0*/  HMMA.1688.F32.TF32 R160, R144.reuse, R64, R160 ;  /* 0x0000004090a0723c */ /* 0x040ff000000810a0 */
[----:B------:R-:W-:Y:S11]  /*89bc0*/  HMMA.1688.F32.TF32 R148, R144, R60, R148 ;  /* 0x0000003c9094723c */ /* 0x000ff60000081094 */
[----:B------:R-:W-:Y:S04]  /*89bd0*/  @!UPT UIADD3 URZ, URZ, URZ, URZ ;  /* 0x0000003f3f3ff290 */ /* 0x000fe8000fffe03f */
[----:B------:R-:W-:Y:S04]  /*89be0*/  STL.64 [R1+0x4b0], R160 ;  /* 0x0004b0a001007387 */ /* 0x000fe80000100a00 */
[----:B------:R-:W-:Y:S04]  /*89bf0*/  STL.64 [R1+0x4b8], R162 ;  /* 0x0004b8a201007387 */ /* 0x000fe80000100a00 */
[----:B------:R1:W-:Y:S02]  /*89c00*/  STL.64 [R1+0x4a8], R150 ;  /* 0x0004a89601007387 */ /* 0x0003e40000100a00 */
[----:B-1----:R-:W-:Y:S01]  /*89c10*/  IMAD.MOV.U32 R135, RZ, RZ, R148 ;  /* 0x000000ffff877224 */ /* 0x002fe200078e0094 */
[----:B------:R-:W-:-:S02]  /*89c20*/  MOV R133, R149 ;  /* 0x0000009500857202 */ /* 0x000fc40000000f00 */
[----:B------:R-:W4:Y:S04]  /*89c30*/  LDL.LU.64 R148, [R1+0x2bb0] ;  /* 0x002bb00001947983 */ /* 0x000f280000300a00 */
[----:B------:R-:W4:Y:S04]  /*89c40*/  LDL.LU.64 R150, [R1+0x2bb8] ;  /* 0x002bb80001967983 */ /* 0x000f280000300a00 */
[----:B------:R-:W-:Y:S04]  /*89c50*/  STL [R1+0x9024], R135 ;  /* 0x0090248701007387 */ /* 0x000fe80000100800 */
[----:B------:R-:W-:Y:S01]  /*89c60*/  STL [R1+0x9020], R133 ;  /* 0x0090208501007387 */ /* 0x000fe20000100800 */
[C---:B------:R-:W-:Y:S11]  /*89c70*/  HMMA.1688.F32.TF32 R136, R144.reuse, R56, R136 ;  /* 0x000000389088723c */ /* 0x040ff60000081088 */
[----:B------:R-:W-:Y:S11]  /*89c80*/  @!UPT UIADD3 URZ, URZ, URZ, URZ ;  /* 0x0000003f3f3ff290 */ /* 0x000ff6000fffe03f */
[----:B------:R-:W-:Y:S01]  /*89c90*/  @!UPT UIADD3 URZ, URZ, URZ, URZ ;  /* 0x0000003f3f3ff290 */ /* 0x000fe2000fffe03f */
[----:B------:R1:W-:Y:S01]  /*89ca0*/  STL.64 [R1+0x490], R136 ;  /* 0x0004908801007387 */ /* 0x0003e20000100a00 */
[----:B------:R-:W-:Y:S02]  /*89cb0*/  IMAD.MOV.U32 R132, RZ, RZ, R138 ;  /* 0x000000ffff847224 */ /* 0x000fe400078e008a */
[----:B------:R-:W-:Y:S01]  /*89cc0*/  IMAD.MOV.U32 R134, RZ, RZ, R139 ;  /* 0x000000ffff867224 */ /* 0x000fe200078e008b */
[----:B-1----:R-:W4:Y:S04]  /*89cd0*/  LDL.LU.64 R136, [R1+0x2bc0] ;  /* 0x002bc00001887983 */ /* 0x002f280000300a00 */
[----:B------:R-:W4:Y:S01]  /*89ce0*/  LDL.LU.64 R138, [R1+0x2bc8] ;  /* 0x002bc800018a7983 */ /* 0x000f220000300a00 */
[----:B--2---:R-:W-:Y:S03]  /*89cf0*/  HMMA.1688.F32.TF32 R140, R144, R52, R140 ;  /* 0x00000034908c723c */ /* 0x004fe6000008108c */
[----:B------:R-:W-:Y:S04]  /*89d00*/  STL [R1+0x902c], R134 ;  /* 0x00902c8601007387 */ /* 0x000fe80000100800 */
[----:B------:R-:W-:Y:S11]  /*89d10*/  STL [R1+0x9028], R132 ;  /* 0x0090288401007387 */ /* 0x000ff60000100800 */
[----:B------:R-:W-:Y:S06]  /*89d20*/  @!UPT UIADD3 URZ, URZ, URZ, URZ ;  /* 0x0000003f3f3ff290 */ /* 0x000fec000fffe03f */
[----:B------:R-:W-:Y:S01]  /*89d30*/  IMAD.MOV.U32 R135, RZ, RZ, R142 ;  /* 0x000000ffff877224 */ /* 0x000fe200078e008e */
[----:B------:R1:W-:Y:S01]  /*89d40*/  STL.64 [R1+0x480], R140 ;  /* 0x0004808c01007387 */ /* 0x0003e20000100a00 */
[----:B------:R-:W-:-:S03]  /*89d50*/  IMAD.MOV.U32 R133, RZ, RZ, R143 ;  /* 0x000000ffff857224 */ /* 0x000fc600078e008f */
[----:B-1----:R-:W2:Y:S04]  /*89d60*/  LDL.LU.64 R140, [R1+0x2bd0] ;  /* 0x002bd000018c7983 */ /* 0x002ea80000300a00 */
[----:B------:R-:W2:Y:S04]  /*89d70*/  LDL.LU.64 R142, [R1+0x2bd8] ;  /* 0x002bd800018e7983 */ /* 0x000ea80000300a00 */
[----:B------:R-:W-:Y:S04]  /*89d80*/  STL [R1+0x9034], R135 ;  /* 0x0090348701007387 */ /* 0x000fe80000100800 */
[----:B------:R3:W-:Y:S04]  /*89d90*/  STL [R1+0x9030], R133 ;  /* 0x0090308501007387 */ /* 0x0007e80000100800 */
[----:B------:R-:W2:Y:S04]  /*89da0*/  LDL.LU.64 R160, [R1+0x2be0] ;  /* 0x002be00001a07983 */ /* 0x000ea80000300a00 */
[----:B------:R-:W2:Y:S01]  /*89db0*/  LDL.LU.64 R162, [R1+0x2be8] ;  /* 0x002be80001a27983 */ /* 0x000ea20000300a00 */
[C---:B---3--:R-:W-:Y:S08]  /*89dc0*/  HMMA.1688.F32.TF32 R132, R144.reuse, R48, R156 ;  /* 0x000000309084723c */ /* 0x048ff0000008109c */
[----:B----4-:R-:W-:Y:S11]  /*89dd0*/  HMMA.1688.F32.TF32 R152, R144, R44, R152 ;  /* 0x0000002c9098723c */ /* 0x010ff60000081098 */
[----:B------:R-:W-:Y:S04]  /*89de0*/  @!UPT UIADD3 URZ, URZ, URZ, URZ ;  /* 0x0000003f3f3ff290 */ /* 0x000fe8000fffe03f */
[----:B------:R1:W-:Y:S04]  /*89df0*/  STL.64 [R1+0x470], R132 ;  /* 0x0004708401007387 */ /* 0x0003e80000100a00 */
[----:B------:R3:W-:Y:S04]  /*89e00*/  STL.64 [R1+0x478], R134 ;  /* 0x0004788601007387 */ /* 0x0007e80000100a00 */
[----:B------:R-:W4:Y:S04]  /*89e10*/  LDL.LU.64 R156, [R1+0x2bf0] ;  /* 0x002bf000019c7983 */ /* 0x000f280000300a00 */
[----:B------:R-:W4:Y:S01]  /*89e20*/  LDL.LU.64 R158, [R1+0x2bf8] ;  /* 0x002bf800019e7983 */ /* 0x000f220000300a00 */
[----:B-1----:R-:W-:Y:S01]  /*89e30*/  IMAD.MOV.U32 R132, RZ, RZ, R155 ;  /* 0x000000ffff847224 */ /* 0x002fe200078e009b */
[----:B---3--:R-:W-:Y:S01]  /*89e40*/  MOV R135, R152 ;  /* 0x0000009800877202 */ /* 0x008fe20000000f00 */
[----:B------:R-:W-:-:S02]  /*89e50*/  IMAD.MOV.U32 R134, RZ, RZ, R154 ;  /* 0x000000ffff867224 */ /* 0x000fc400078e009a */
[----:B------:R-:W-:Y:S02]  /*89e60*/  IMAD.MOV.U32 R133, RZ, RZ, R153 ;  /* 0x000000ffff857224 */ /* 0x000fe400078e0099 */
[----:B------:R-:W4:Y:S04]  /*89e70*/  LDL.LU.64 R152, [R1+0x2c00] ;  /* 0x002c000001987983 */ /* 0x000f280000300a00 */
[----:B------:R-:W4:Y:S04]  /*89e80*/  LDL.LU.64 R154, [R1+0x2c08] ;  /* 0x002c0800019a7983 */ /* 0x000f280000300a00 */
[----:B------:R-:W-:Y:S04]  /*89e90*/  STL [R1+0x9044], R132 ;  /* 0x0090448401007387 */ /* 0x000fe80000100800 */
[----:B------:R-:W-:Y:S04]  /*89ea0*/  STL [R1+0x9040], R134 ;  /* 0x0090408601007387 */ /* 0x000fe80000100800 */
[----:B------:R-:W-:Y:S04]  /*89eb0*/  STL [R1+0x903c], R135 ;  /* 0x00903c8701007387 */ /* 0x000fe80000100800 */
[----:B------:R1:W-:Y:S02]  /*89ec0*/  STL [R1+0x9038], R133 ;  /* 0x0090388501007387 */ /* 0x0003e40000100800 */
[C---:B-1----:R-:W-:Y:S02]  /*89ed0*/  HMMA.1688.F32.TF32 R132, R144.reuse, R40, R148 ;  /* 0x000000289084723c */ /* 0x042fe40000081094 */
[----:B------:R-:W4:Y:S04]  /*89ee0*/  LDL.LU.64 R148, [R1+0x2c10] ;  /* 0x002c100001947983 */ /* 0x000f280000300a00 */
[----:B------:R-:W4:Y:S11]  /*89ef0*/  LDL.LU.64 R150, [R1+0x2c18] ;  /* 0x002c180001967983 */ /* 0x000f360000300a00 */
[----:B------:R-:W-:Y:S06]  /*89f00*/  @!UPT UIADD3 URZ, URZ, URZ, URZ ;  /* 0x0000003f3f3ff290 */ /* 0x000fec000fffe03f */
[----:B------:R1:W-:Y:S04]  /*89f10*/  STL.64 [R1+0x450], R132 ;  /* 0x0004508401007387 */ /* 0x0003e80000100a00 */
[----:B------:R1:W-:Y:S01]  /*89f20*/  STL.64 [R1+0x458], R134 ;  /* 0x0004588601007387 */ /* 0x0003e20000100a00 */
[----:B------:R-:W-:Y:S11]  /*89f30*/  HMMA.1688.F32.TF32 R136, R144, R36, R136 ;  /* 0x000000249088723c */ /* 0x000ff60000081088 */
[----:B------:R-:W-:Y:S11]  /*89f40*/  @!UPT UIADD3 URZ, URZ, URZ, URZ ;  /* 0x0000003f3f3ff290 */ /* 0x000ff6000fffe03f */
[----:B------:R-:W-:Y:S02]  /*89f50*/  @!UPT UIADD3 URZ, URZ, URZ, URZ ;  /* 0x0000003f3f3ff290 */ /* 0x000fe4000fffe03f */
[----:B-1----:R-:W-:Y:S01]  /*89f60*/  IMAD.MOV.U32 R132, RZ, RZ, R136 ;  /* 0x000000ffff847224 */ /* 0x002fe200078e0088 */
[----:B------:R-:W-:Y:S01]  /*89f70*/  MOV R134, R137 ;  /* 0x0000008900867202 */ /* 0x000fe20000000f00 */
[----:B------:R-:W-:Y:S01]  /*89f80*/  IMAD.MOV.U32 R135, RZ, RZ, R138 ;  /* 0x000000ffff877224 */ /* 0x000fe200078e008a */
[----:B------:R-:W3:Y:S01]  /*89f90*/  LDL.LU.64 R136, [R1+0x2c30] ;  /* 0x002c300001887983 */ /* 0x000ee20000300a00 */
[----:B------:R-:W-:-:S03]  /*89fa0*/  IMAD.MOV.U32 R133, RZ, RZ, R139 ;  /* 0x000000ffff857224 */ /* 0x000fc600078e008b */
[----:B------:R-:W3:Y:S04]  /*89fb0*/  LDL.LU.64 R138, [R1+0x2c38] ;  /* 0x002c3800018a7983 */ /* 0x000ee80000300a00 */
[----:B------:R-:W-:Y:S04]  /*89fc0*/  STL [R1+0x9054], R132 ;  /* 0x0090548401007387 */ /* 0x000fe80000100800 */
[----:B------:R-:W-:Y:S04]  /*89fd0*/  STL [R1+0x9050], R134 ;  /* 0x0090508601007387 */ /* 0x000fe80000100800 */
[----:B------:R-:W-:Y:S04]  /*89fe0*/  STL [R1+0x904c], R135 ;  /* 0x00904c8701007387 */ /* 0x000fe80000100800 */
[----:B------:R2:W-:Y:S02]  /*89ff0*/  STL [R1+0x9048], R133 ;  /* 0x0090488501007387 */ /* 0x0005e40000100800 */
[C---:B--2---:R-:W-:Y:S02]  /*8a000*/  HMMA.1688.F32.TF32 R132, R144.reuse, R32, R140 ;  /* 0x000000209084723c */ /* 0x044fe4000008108c */
[----:B------:R-:W2:Y:S04]  /*8a010*/  LDL.LU.64 R140, [R1+0x2cb0] ;  /* 0x002cb000018c7983 */ /* 0x000ea80000300a00 */
[----:B------:R-:W2:Y:S11]  /*8a020*/  LDL.LU.64 R142, [R1+0x2cb8] ;  /* 0x002cb800018e7983 */ /* 0x000eb60000300a00 */
[----:B------:R-:W-:Y:S06]  /*8a030*/  @!UPT UIADD3 URZ, URZ, URZ, URZ ;  /* 0x0000003f3f3ff290 */ /* 0x000fec000fffe03f */
[----:B------:R-:W-:Y:S04]  /*8a040*/  STL.64 [R1+0x430], R132 ;  /* 0x0004308401007387 */ /* 0x000fe80000100a00 */
[----:B------:R1:W-:Y:S04]  /*8a050*/  STL.64 [R1+0x438], R134 ;  /* 0x0004388601007387 */ /* 0x0003e80000100a00 */
[----:B------:R-:W2:Y:S04]  /*8a060*/  LDL.LU.64 R168, [R1+0x2c90] ;  /* 0x002c900001a87983 */ /* 0x000ea80000300a00 */
[----:B------:R-:W2:Y:S01]  /*8a070*/  LDL.LU.64 R170, [R1+0x2c98] ;  /* 0x002c980001aa7983 */ /* 0x000ea20000300a00 */
[C---:B-1----:R-:W-:Y:S08]  /*8a080*/  HMMA.1688.F32.TF32 R132, R144.reuse, R28, R160 ;  /* 0x0000001c9084723c */ /* 0x042ff000000810a0 */
[C---:B----4-:R-:W-:Y:S08]  /*8a090*/  HMMA.1688.F32.TF32 R156, R144.reuse, R24, R156 ;  /* 0x00000018909c723c */ /* 0x050ff0000008109c */
[C---:B------:R-:W-:Y:S07]  /*8a0a0*/  HMMA.1688.F32.TF32 R152, R144.reuse, R20, R152 ;  /* 0x000000149098723c */ /* 0x040fee0000081098 */
[----:B------:R-:W-:Y:S04]  /*8a0b0*/  STL.64 [R1+0x420], R132 ;  /* 0x0004208401007387 */ /* 0x000fe80000100a00 */
[----:B------:R1:W-:Y:S04]  /*8a0c0*/  STL.64 [R1+0x428], R134 ;  /* 0x0004288601007387 */ /* 0x0003e80000100a00 */
[----:B------:R-:W-:Y:S04]  /*8a0d0*/  STL.64 [R1+0x410], R156 ;  /* 0x0004109c01007387 */ /* 0x000fe80000100a00 */
[----:B------:R-:W4:Y:S04]  /*8a0e0*/  LDL.LU.64 R164, [R1+0x2c20] ;  /* 0x002c200001a47983 */ /* 0x000f280000300a00 */
[----:B------:R-:W4:Y:S04]  /*8a0f0*/  LDL.LU.64 R166, [R1+0x2c28] ;  /* 0x002c280001a67983 */ /* 0x000f280000300a00 */
[----:B------:R-:W-:Y:S04]  /*8a100*/  STL.64 [R1+0x400], R152 ;  /* 0x0004009801007387 */ /* 0x000fe80000100a00 */
[----:B------:R-:W-:Y:S01]  /*8a110*/  STL.64 [R1+0x408], R154 ;  /* 0x0004089a01007387 */ /* 0x000fe20000100a00 */
[----:B------:R-:W-:Y:S11]  /*8a120*/  HMMA.1688.F32.TF32 R148, R144, R16, R148 ;  /* 0x000000109094723c */ /* 0x000ff60000081094 */
[----:B------:R-:W-:Y:S11]  /*8a130*/  @!UPT UIADD3 URZ, URZ, URZ, URZ ;  /* 0x0000003f3f3ff290 */ /* 0x000ff6000fffe03f */
[----:B------:R-:W-:Y:S01]  /*8a140*/  @!UPT UIADD3 URZ, URZ, URZ, URZ ;  /* 0x0000003f3f3ff290 */ /* 0x000fe2000fffe03f */
[----:B------:R1:W-:Y:S04]  /*8a150*/  STL.64 [R1+0x3f8], R150 ;  /* 0x0003f89601007387 */ /* 0x0003e80000100a00 */
[----:B------:R-:W4:Y:S04]  /*8a160*/  LDL.LU.64 R160, [R1+0x2c40] ;  /* 0x002c400001a07983 */ /* 0x000f280000300a00 */
[----:B------:R-:W4:Y:S01]  /*8a170*/  LDL.LU.64 R162, [R1+0x2c48] ;  /* 0x002c480001a27983 */ /* 0x000f220000300a00 */
[----:B-1----:R-:W-:Y:S01]  /*8a180*/  MOV R135, R148 ;  /* 0x0000009400877202 */ /* 0x002fe20000000f00 */
[----:B------:R-:W-:-:S02]  /*8a190*/  IMAD.MOV.U32 R133, RZ, RZ, R149 ;  /* 0x000000ffff857224 */ /* 0x000fc400078e0095 */
[----:B------:R-:W4:Y:S04]  /*8a1a0*/  LDL.LU.64 R148, [R1+0x2c50] ;  /* 0x002c500001947983 */ /* 0x000f280000300a00 */
[----:B------:R-:W4:Y:S04]  /*8a1b0*/  LDL.LU.64 R150, [R1+0x2c58] ;  /* 0x002c580001967983 */ /* 0x000f280000300a00 */
[----:B------:R-:W4:Y:S04]  /*8a1c0*/  LDL.LU.64 R152, [R1+0x2c60] ;  /* 0x002c600001987983 */ /* 0x000f280000300a00 */
[----:B------:R-:W4:Y:S01]  /*8a1d0*/  LDL.LU.64 R154, [R1+0x2c68] ;  /* 0x002c6800019a7983 */ /* 0x000f220000300a00 */
[----:B------:R-:W-:-:S02]  /*8a1e0*/  IMAD.MOV.U32 R134, RZ, RZ, R159 ;  /* 0x000000ffff867224 */ /* 0x000fc400078e009f */
[----:B------:R-:W-:-:S03]  /*8a1f0*/  IMAD.MOV.U32 R132, RZ, RZ, R158 ;  /* 0x000000ffff847224 */ /* 0x000fc600078e009e */
[----:B------:R-:W-:Y:S04]  /*8a200*/  STL.64 [R1+0x9060], R134 ;  /* 0x0090608601007387 */ /* 0x000fe80000100a00 */
[----:B------:R-:W-:Y:S01]  /*8a210*/  STL.64 [R1+0x9058], R132 ;  /* 0x0090588401007387 */ /* 0x000fe20000100a00 */
[C---:B---3--:R-:W-:Y:S11]  /*8a220*/  HMMA.1688.F32.TF32 R136, R144.reuse, R12, R136 ;  /* 0x0000000c9088723c */ /* 0x048ff60000081088 */
[----:B------:R-:W-:Y:S11]  /*8a230*/  @!UPT UIADD3 URZ, URZ, URZ, URZ ;  /* 0x0000003f3f3ff290 */ /* 0x000ff6000fffe03f */
[----:B------:R-:W-:Y:S01]  /*8a240*/  @!UPT UIADD3 URZ, URZ, URZ, URZ ;  /* 0x0000003f3f3ff290 */ /* 0x000fe2000fffe03f */
[----:B------:R-:W-:Y:S04]  /*8a250*/  STL.64 [R1+0x8eb8], R138 ;  /* 0x008eb88a01007387 */ /* 0x000fe80000100a00 */
[----:B------:R-:W-:Y:S04]  /*8a260*/  STL.64 [R1+0x8eb0], R136 ;  /* 0x008eb08801007387 */ /* 0x000fe80000100a00 */
[----:B------:R-:W3:Y:S01]  /*8a270*/  LDL.LU.64 R156, [R1+0x2c70] ;  /* 0x002c7000019c7983 */ /* 0x000ee20000300a00 */
[C---:B--2---:R-:W-:Y:S03]  /*8a280*/  HMMA.1688.F32.TF32 R140, R144.reuse, R8, R140 ;  /* 0x00000008908c723c */ /* 0x044fe6000008108c */
[----:B------:R-:W3:Y:S11]  /*8a290*/  LDL.LU.64 R158, [R1+0x2c78] ;  /* 0x002c7800019e7983 */ /* 0x000ef60000300a00 */
[----:B------:R-:W-:Y:S09]  /*8a2a0*/  @!UPT UIADD3 URZ, URZ, URZ, URZ ;  /* 0x0000003f3f3ff290 */ /* 0x000ff2000fffe03f */
[----:B------:R-:W-:Y:S04]  /*8a2b0*/  STL.64 [R1+0x8ec8], R142 ;  /* 0x008ec88e01007387 */ /* 0x000fe80000100a00 */
[----:B------:R1:W-:Y:S01]  /*8a2c0*/  STL.64 [R1+0x8ec0], R140 ;  /* 0x008ec08c01007387 */ /* 0x0003e20000100a00 */
[----:B------:R-:W-:Y:S03]  /*8a2d0*/  HMMA.1688.F32.TF32 R144, R144, R4, R168 ;  /* 0x000000049090723c */ /* 0x000fe600000810a8 */
[----:B-1----:R-:W2:Y:S04]  /*8a2e0*/  LDL.LU.64 R140, [R1+0x2c80] ;  /* 0x002c8000018c7983 */ /* 0x002ea80000300a00 */
[----:B------:R-:W2:Y:S11]  /*8a2f0*/  LDL.LU.64 R142, [R1+0x2c88] ;  /* 0x002c8800018e7983 */ /* 0x000eb60000300a00 */
[----:B------:R-:W-:Y:S05]  /*8a300*/  @!UPT UIADD3 URZ, URZ, URZ, URZ ;  /* 0x0000003f3f3ff290 */ /* 0x000fea000fffe03f */
[----:B------:R-:W-:Y:S04]  /*8a310*/  STL.64 [R1+0x8ed8], R146 ;  /* 0x008ed89201007387 */ /* 0x000fe80000100a00 */
[----:B------:R1:W-:Y:S04]  /*8a320*/  STL.64 [R1+0x8ed0], R144 ;  /* 0x008ed09001007387 */ /* 0x0003e80000100a00 */
[----:B------:R-:W2:Y:S04]  /*8a330*/  LDL.LU.64 R136, [R1+0x2ca0] ;  /* 0x002ca00001887983 */ /* 0x000ea80000300a00 */
[----:B------:R-:W2:Y:S01]  /*8a340*/  LDL.LU.64 R138, [R1+0x2ca8] ;  /* 0x002ca800018a7983 */ /* 0x000ea20000300a00 */
[C---:B----4-:R-:W-:Y:S11]  /*8a350*/  HMMA.1688.F32.TF32 R224, R236.reuse, R128, R164 ;  /* 0x00000080ece0723c */ /* 0x050ff600000810a4 */
[----:B------:R-:W-:Y:S11]  /*8a360*/  @!UPT UIADD3 URZ, URZ, URZ, URZ ;  /* 0x0000003f3f3ff290 */ /* 0x000ff6000fffe03f */
[----:B------:R-:W-:Y:S01]  /*8a370*/  @!UPT UIADD3 URZ, URZ, URZ, URZ ;  /* 0x0000003f3f3ff290 */ /* 0x000fe2000fffe03f */
[----:B------:R-:W-:Y:S04]  /*8a380*/  STL.64 [R1+0x8ee8], R226 ;  /* 0x008ee8e201007387 */ /* 0x000fe80000100a00 */
[----:B------:R-:W-:Y:S01]  /*8a390*/  STL.64 [R1+0x8ee0], R224 ;  /* 0x008ee0e001007387 */ /* 0x000fe20000100a00 */
[C---:B------:R-:W-:Y:S11]  /*8a3a0*/  HMMA.1688.F32.TF32 R228, R236.reuse, R124, R160 ;  /* 0x0000007cece4723c */ /* 0x040ff600000810a0 */
[----:B------:R-:W-:Y:S11]  /*8a3b0*/  @!UPT UIADD3 URZ, URZ, URZ, URZ ;  /* 0x0000003f3f3ff290 */ /* 0x000ff6000fffe03f */
[----:B------:R-:W-:Y:S01]  /*8a3c0*/  @!UPT UIADD3 URZ, URZ, URZ, URZ ;  /* 0x0000003f3f3ff290 */ /* 0x000fe2000fffe03f */
[----:B------:R-:W-:Y:S04]  /*8a3d0*/  STL.64 [R1+0x8ef8], R230 ;  /* 0x008ef8e601007387 */ /* 0x000fe80000100a00 */
[----:B------:R-:W-:Y:S04]  /*8a3e0*/  STL.64 [R1+0x8ef0], R228 ;  /* 0x008ef0e401007387 */ /* 0x000fe80000100a00 */
[----:B------:R-:W4:Y:S04]  /*8a3f0*/  LDL.LU.64 R132, [R1+0x2cc0] ;  /* 0x002cc00001847983 */ /* 0x000f280000300a00 */
[----:B------:R-:W4:Y:S01]  /*8a400*/  LDL.LU.64 R134, [R1+0x2cc8] ;  /* 0x002cc80001867983 */ /* 0x000f220000300a00 */
[C---:B------:R-:W-:Y:S08]  /*8a410*/  HMMA.1688.F32.TF32 R148, R236.reuse, R120, R148 ;  /* 0x00000078ec94723c */ /* 0x040ff00000081094 */
[C---:B------:R-:W-:Y:S11]  /*8a420*/  HMMA.1688.F32.TF32 R152, R236.reuse, R116, R152 ;  /* 0x00000074ec98723c */ /* 0x040ff60000081098 */
[----:B------:R-:W-:Y:S04]  /*8a430*/  @!UPT UIADD3 URZ, URZ, URZ, URZ ;  /* 0x0000003f3f3ff290 */ /* 0x000fe8000fffe03f */
[----:B------:R-:W-:Y:S04]  /*8a440*/  STL.64 [R1+0x8f08], R150 ;  /* 0x008f089601007387 */ /* 0x000fe80000100a00 */
[----:B------:R1:W-:Y:S04]  /*8a450*/  STL.64 [R1+0x8f00], R148 ;  /* 0x008f009401007387 */ /* 0x0003e80000100a00 */
[----:B-1----:R-:W4:Y:S04]  /*8a460*/  LDL.LU.64 R144, [R1+0x2cd0] ;  /* 0x002cd00001907983 */ /* 0x002f280000300a00 */
[----:B------:R-:W4:Y:S04]  /*8a470*/  LDL.LU.64 R146, [R1+0x2cd8] ;  /* 0x002cd80001927983 */ /* 0x000f280000300a00 */
[----:B------:R-:W-:Y:S04]  /*8a480*/  STL [R1+0x8e30], R152 ;  /* 0x008e309801007387 */ /* 0x000fe80000100800 */
[----:B------:R-:W-:Y:S04]  /*8a490*/  STL [R1+0x8e2c], R153 ;  /* 0x008e2c9901007387 */ /* 0x000fe80000100800 */
[----:B------:R-:W-:Y:S04]  /*8a4a0*/  STL [R1+0x8e28], R154 ;  /* 0x008e289a01007387 */ /* 0x000fe80000100800 */
[----:B------:R-:W-:Y:S04]  /*8a4b0*/  STL [R1+0x8e24], R155 ;  /* 0x008e249b01007387 */ /* 0x000fe80000100800 */
[----:B------:R-:W4:Y:S04]  /*8a4c0*/  LDL.LU.64 R148, [R1+0x2ce0] ;  /* 0x002ce00001947983 */ /* 0x000f280000300a00 */
[----:B------:R-:W4:Y:S01]  /*8a4d0*/  LDL.LU.64 R150, [R1+0x2ce8] ;  /* 0x002ce80001967983 */ /* 0x000f220000300a00 */
[C---:B---3--:R-:W-:Y:S11]  /*8a4e0*/  HMMA.1688.F32.TF32 R156, R236.reuse, R112, R156 ;  /* 0x00000070ec9c723c */ /* 0x048ff6000008109c */
[----:B------:R-:W-:Y:S11]  /*8a4f0*/  @!UPT UIADD3 URZ, URZ, URZ, URZ ;  /* 0x0000003f3f3ff290 */ /* 0x000ff6000fffe03f */
[----:B------:R-:W-:Y:S01]  /*8a500*/  @!UPT UIADD3 URZ, URZ, URZ, URZ ;  /* 0x0000003f3f3ff290 */ /* 0x000fe2000fffe03f */
[----:B------:R-:W-:Y:S04]  /*8a510*/  STL [R1+0x8e1c], R156 ;  /* 0x008e1c9c01007387 */ /* 0x000fe80000100800 */
[----:B------:R1:W-:Y:S04]  /*8a520*/  STL [R1+0x8e18], R157 ;  /* 0x008e189d01007387 */ /* 0x0003e80000100800 */
[----:B------:R-:W-:Y:S04]  /*8a530*/  STL [R1+0x8e14], R158 ;  /* 0x008e149e01007387 */ /* 0x000fe80000100800 */
[----:B------:R3:W-:Y:S01]  /*8a540*/  STL [R1+0x8e10], R159 ;  /* 0x008e109f01007387 */ /* 0x0007e20000100800 */
[C---:B--2---:R-:W-:Y:S03]  /*8a550*/  HMMA.1688.F32.TF32 R160, R236.reuse, R108, R140 ;  /* 0x0000006ceca0723c */ /* 0x044fe6000008108c */
[----:B------:R-:W2:Y:S04]  /*8a560*/  LDL.LU.64 R140, [R1+0x2cf0] ;  /* 0x002cf000018c7983 */ /* 0x000ea80000300a00 */
[----:B------:R-:W2:Y:S11]  /*8a570*/  LDL.LU.64 R142, [R1+0x2cf8] ;  /* 0x002cf800018e7983 */ /* 0x000eb60000300a00 */
[----:B------:R-:W-:Y:S05]  /*8a580*/  @!UPT UIADD3 URZ, URZ, URZ, URZ ;  /* 0x0000003f3f3ff290 */ /* 0x000fea000fffe03f */
[----:B------:R-:W-:Y:S01]  /*8a590*/  STL [R1+0x8e0c], R160 ;  /* 0x008e0ca001007387 */ /* 0x000fe20000100800 */
[C---:B------:R-:W-:Y:S03]  /*8a5a0*/  HMMA.1688.F32.TF32 R164, R236.reuse, R104, R136 ;  /* 0x00000068eca4723c */ /* 0x040fe60000081088 */
[----:B------:R-:W-:Y:S04]  /*8a5b0*/  STL [R1+0x8e08], R161 ;  /* 0x008e08a101007387 */ /* 0x000fe80000100800 */
[----:B------:R-:W-:Y:S04]  /*8a5c0*/  STL [R1+0x8e04], R162 ;  /* 0x008e04a201007387 */ /* 0x000fe80000100800 */
[----:B------:R-:W-:Y:S04]  /*8a5d0*/  STL [R1+0x8e00], R163 ;  /* 0x008e00a301007387 */ /* 0x000fe80000100800 */
[----:B------:R-:W3:Y:S04]  /*8a5e0*/  LDL.LU.64 R136, [R1+0x2d00] ;  /* 0x002d000001887983 */ /* 0x000ee80000300a00 */
[----:B------:R-:W3:Y:S04]  /*8a5f0*/  LDL.LU.64 R138, [R1+0x2d08] ;  /* 0x002d0800018a7983 */ /* 0x000ee80000300a00 */
[----:B------:R-:W-:Y:S04]  /*8a600*/  STL [R1+0x8dfc], R164 ;  /* 0x008dfca401007387 */ /* 0x000fe80000100800 */
[----:B------:R-:W-:Y:S04]  /*8a610*/  STL [R1+0x8df8], R165 ;  /* 0x008df8a501007387 */ /* 0x000fe80000100800 */
[----:B------:R-:W-:Y:S04]  /*8a620*/  STL [R1+0x8df4], R166 ;  /* 0x008df4a601007387 */ /* 0x000fe80000100800 */
[----:B------:R-:W-:Y:S01]  /*8a630*/  STL [R1+0x8df0], R167 ;  /* 0x008df0a701007387 */ /* 0x000fe20000100800 */
[C---:B----4-:R-:W-:Y:S03]  /*8a640*/  HMMA.1688.F32.TF32 R168, R236.reuse, R100, R132 ;  /* 0x00000064eca8723c */ /* 0x050fe60000081084 */
[----:B------:R-:W4:Y:S04]  /*8a650*/  LDL.LU.64 R132, [R1+0x2d10] ;  /* 0x002d100001847983 */ /* 0x000f280000300a00 */
[----:B------:R-:W4:Y:S01]  /*8a660*/  LDL.LU.64 R134, [R1+0x2d18] ;  /* 0x002d180001867983 */ /* 0x000f220000300a00 */
[C---:B------:R-:W-:Y:S11]  /*8a670*/  HMMA.1688.F32.TF32 R172, R236.reuse, R96, R144 ;  /* 0x00000060ecac723c */ /* 0x040ff60000081090 */
[----:B------:R-:W-:Y:S04]  /*8a680*/  @!UPT UIADD3 URZ, URZ, URZ, URZ ;  /* 0x0000003f3f3ff290 */ /* 0x000fe8000fffe03f */
[----:B------:R-:W-:Y:S04]  /*8a690*/  STL [R1+0x8e3c], R168 ;  /* 0x008e3ca801007387 */ /* 0x000fe80000100800 */
[----:B------:R-:W-:Y:S04]  /*8a6a0*/  STL [R1+0x8e38], R169 ;  /* 0x008e38a901007387 */ /* 0x000fe80000100800 */
[----:B------:R-:W-:Y:S01]  /*8a6b0*/  STL [R1+0x8e34], R170 ;  /* 0x008e34aa01007387 */ /* 0x000fe20000100800 */
[C---:B------:R-:W-:Y:S03]  /*8a6c0*/  HMMA.1688.F32.TF32 R176, R236.reuse, R92, R148 ;  /* 0x0000005cecb0723c */ /* 0x040fe60000081094 */
[----:B------:R-:W-:Y:S04]  /*8a6d0*/  STL [R1+0x8e20], R171 ;  /* 0x008e20ab01007387 */ /* 0x000fe80000100800 */
[----:B------:R-:W4:Y:S04]  /*8a6e0*/  LDL.LU.64 R144, [R1+0x2d20] ;  /* 0x002d200001907983 */ /* 0x000f280000300a00 */
[----:B------:R-:W4:Y:S04]  /*8a6f0*/  LDL.LU.64 R146, [R1+0x2d28] ;  /* 0x002d280001927983 */ /* 0x000f280000300a00 */
[----:B------:R-:W-:Y:S04]  /*8a700*/  STL [R1+0x8e48], R172 ;  /* 0x008e48ac01007387 */ /* 0x000fe80000100800 */
[----:B------:R-:W-:Y:S04]  /*8a710*/  STL [R1+0x8e44], R173 ;  /* 0x008e44ad01007387 */ /* 0x000fe80000100800 */
[----:B------:R-:W-:Y:S04]  /*8a720*/  STL [R1+0x8e40], R174 ;  /* 0x008e40ae01007387 */ /* 0x000fe80000100800 */
[----:B------:R1:W-:Y:S04]  /*8a730*/  STL [R1+0x8dec], R175 ;  /* 0x008decaf01007387 */ /* 0x0003e80000100800 */
[----:B------:R-:W-:Y:S04]  /*8a740*/  STL [R1+0x8e58], R176 ;  /* 0x008e58b001007387 */ /* 0x000fe80000100800 */
[----:B------:R-:W-:Y:S04]  /*8a750*/  STL [R1+0x8e54], R177 ;  /* 0x008e54b101007387 */ /* 0x000fe80000100800 */
[----:B------:R-:W-:Y:S04]  /*8a760*/  STL [R1+0x8e50], R178 ;  /* 0x008e50b201007387 */ /* 0x000fe80000100800 */
[----:B------:R-:W-:Y:S01]  /*8a770*/  STL [R1+0x8e4c], R179 ;  /* 0x008e4cb301007387 */ /* 0x000fe20000100800 */
[C---:B--2---:R-:W-:Y:S03]  /*8a780*/  HMMA.1688.F32.TF32 R180, R236.reuse, R88, R140 ;  /* 0x00000058ecb4723c */ /* 0x044fe6000008108c */
[----:B------:R-:W2:Y:S04]  /*8a790*/  LDL.LU.64 R140, [R1+0x2d30] ;  /* 0x002d3000018c7983 */ /* 0x000ea80000300a00 */
[----:B------:R-:W2:Y:S11]  /*8a7a0*/  LDL.LU.64 R142, [R1+0x2d38] ;  /* 0x002d3800018e7983 */ /* 0x000eb60000300a00 */
[----:B------:R-:W-:Y:S05]  /*8a7b0*/  @!UPT UIADD3 URZ, URZ, URZ, URZ ;  /* 0x0000003f3f3ff290 */ /* 0x000fea000fffe03f */
[----:B------:R-:W-:Y:S04]  /*8a7c0*/  STL [R1+0x8e60], R180 ;  /* 0x008e60b401007387 */ /* 0x000fe80000100800 */
[----:B------:R-:W-:Y:S04]  /*8a7d0*/  STL [R1+0x8e5c], R181 ;  /* 0x008e5cb501007387 */ /* 0x000fe80000100800 */
[----:B------:R-:W-:Y:S04]  /*8a7e0*/  STL [R1+0x8de8], R182 ;  /* 0x008de8b601007387 */ /* 0x000fe80000100800 */
[----:B------:R-:W-:Y:S01]  /*8a7f0*/  STL [R1+0x8de4], R183 ;  /* 0x008de4b701007387 */ /* 0x000fe20000100800 */
[C---:B---3--:R-:W-:Y:S03]  /*8a800*/  HMMA.1688.F32.TF32 R184, R236.reuse, R84, R136 ;  /* 0x00000054ecb8723c */ /* 0x048fe60000081088 */
[----:B------:R-:W3:Y:S04]  /*8a810*/  LDL.LU.64 R136, [R1+0x2d40] ;  /* 0x002d400001887983 */ /* 0x000ee80000300a00 */
[----:B------:R-:W3:Y:S11]  /*8a820*/  LDL.LU.64 R138, [R1+0x2d48] ;  /* 0x002d4800018a7983 */ /* 0x000ef60000300a00 */
[----:B------:R-:W-:Y:S05]  /*8a830*/  @!UPT UIADD3 URZ, URZ, URZ, URZ ;  /* 0x0000003f3f3ff290 */ /* 0x000fea000fffe03f */
[----:B------:R-:W-:Y:S04]  /*8a840*/  STL [R1+0x8e6c], R184 ;  /* 0x008e6cb801007387 */ /* 0x000fe80000100800 */
[----:B------:R-:W-:Y:S04]  /*8a850*/  STL [R1+0x8e68], R185 ;  /* 0x008e68b901007387 */ /* 0x000fe80000100800 */
[----:B------:R-:W-:Y:S04]  /*8a860*/  STL [R1+0x8e64], R186 ;  /* 0x008e64ba01007387 */ /* 0x000fe80000100800 */
[----:B------:R1:W-:Y:S01]  /*8a870*/  STL [R1+0x8de0], R187 ;  /* 0x008de0bb01007387 */ /* 0x0003e20000100800 */
[C---:B----4-:R-:W-:Y:S03]  /*8a880*/  HMMA.1688.F32.TF32 R188, R236.reuse, R80, R132 ;  /* 0x00000050ecbc723c */ /* 0x050fe60000081084 */
[----:B------:R-:W4:Y:S04]  /*8a890*/  LDL.LU.64 R132, [R1+0x2d50] ;  /* 0x002d500001847983 */ /* 0x000f280000300a00 */
[----:B------:R-:W4:Y:S04]  /*8a8a0*/  LDL.LU.64 R134, [R1+0x2d58] ;  /* 0x002d580001867983 */ /* 0x000f280000300a00 */
[----:B-1----:R-:W4:Y:S04]  /*8a8b0*/  LDL.LU.64 R156, [R1+0x2d60] ;  /* 0x002d6000019c7983 */ /* 0x002f280000300a00 */
[----:B------:R-:W4:Y:S08]  /*8a8c0*/  LDL.LU.64 R158, [R1+0x2d68] ;  /* 0x002d6800019e7983 */ /* 0x000f300000300a00 */
[----:B------:R-:W-:Y:S04]  /*8a8d0*/  STL [R1+0x8e7c], R188 ;  /* 0x008e7cbc01007387 */ /* 0x000fe80000100800 */
[----:B------:R-:W-:Y:S04]  /*8a8e0*/  STL [R1+0x8e78], R189 ;  /* 0x008e78bd01007387 */ /* 0x000fe80000100800 */
[----:B------:R1:W-:Y:S04]  /*8a8f0*/  STL [R1+0x8e74], R190 ;  /* 0x008e74be01007387 */ /* 0x0003e80000100800 */
[----:B------:R1:W-:Y:S04]  /*8a900*/  STL [R1+0x8e70], R191 ;  /* 0x008e70bf01007387 */ /* 0x0003e80000100800 */
[----:B------:R-:W4:Y:S04]  /*8a910*/  LDL.LU.64 R152, [R1+0x2d70] ;  /* 0x002d700001987983 */ /* 0x000f280000300a00 */
[----:B------:R-:W4:Y:S01]  /*8a920*/  LDL.LU.64 R154, [R1+0x2d78] ;  /* 0x002d7800019a7983 */ /* 0x000f220000300a00 */
[C---:B------:R-:W-:Y:S03]  /*8a930*/  HMMA.1688.F32.TF32 R192, R236.reuse, R76, R144 ;  /* 0x0000004cecc0723c */ /* 0x040fe60000081090 */
[----:B------:R-:W4:Y:S04]  /*8a940*/  LDL.LU.64 R144, [R1+0x2d80] ;  /* 0x002d800001907983 */ /* 0x000f280000300a00 */
[----:B------:R-:W4:Y:S04]  /*8a950*/  LDL.LU.64 R146, [R1+0x2d88] ;  /* 0x002d880001927983 */ /* 0x000f280000300a00 */
[----:B------:R-:W4:Y:S04]  /*8a960*/  LDL.LU.64 R148, [R1+0x2d90] ;  /* 0x002d900001947983 */ /* 0x000f280000300a00 */
[----:B------:R-:W4:Y:S08]  /*8a970*/  LDL.LU.64 R150, [R1+0x2d98] ;  /* 0x002d980001967983 */ /* 0x000f300000300a00 */
        /* <DEDUP_REMOVED lines=19> */
[----:B------:R-:W-:Y:S01]  /*8aab0*/  STL [R1+0x8ea0], R203 ;  /* 0x008ea0cb01007387 */ /* 0x000fe20000100800 */
[C---:B----4-:R-:W-:Y:S03]  /*8aac0*/  HMMA.1688.F32.TF32 R204, R236.reuse, R64, R132 ;  /* 0x00000040eccc723c */ /* 0x050fe60000081084 */
[----:B------:R-:W4:Y:S04]  /*8aad0*/  LDL.LU.64 R132, [R1+0x2dc0] ;  /* 0x002dc00001847983 */ /* 0x000f280000300a00 */
[----:B------:R-:W4:Y:S01]  /*8aae0*/  LDL.LU.64 R134, [R1+0x2dc8] ;  /* 0x002dc80001867983 */ /* 0x000f220000300a00 */
[C---:B------:R-:W-:Y:S08]  /*8aaf0*/  HMMA.1688.F32.TF32 R208, R236.reuse, R60, R156 ;  /* 0x0000003cecd0723c */ /* 0x040ff0000008109c */
[C---:B------:R-:W-:Y:S07]  /*8ab00*/  HMMA.1688.F32.TF32 R212, R236.reuse, R56, R152 ;  /* 0x00000038ecd4723c */ /* 0x040fee0000081098 */
[----:B------:R-:W-:Y:S04]  /*8ab10*/  STL.64 [R1+0x8f18], R206 ;  /* 0x008f18ce01007387 */ /* 0x000fe80000100a00 */
[----:B------:R-:W-:Y:S04]  /*8ab20*/  STL.64 [R1+0x8f10], R204 ;  /* 0x008f10cc01007387 */ /* 0x000fe80000100a00 */
[----:B------:R-:W-:Y:S04]  /*8ab30*/  STL.64 [R1+0x8f28], R210 ;  /* 0x008f28d201007387 */ /* 0x000fe80000100a00 */
[----:B------:R-:W-:Y:S04]  /*8ab40*/  STL.64 [R1+0x8f20], R208 ;  /* 0x008f20d001007387 */ /* 0x000fe80000100a00 */
[----:B------:R-:W-:Y:S01]  /*8ab50*/  STL.64 [R1+0x8f38], R214 ;  /* 0x008f38d601007387 */ /* 0x000fe20000100a00 */
[C---:B------:R-:W-:Y:S03]  /*8ab60*/  HMMA.1688.F32.TF32 R216, R236.reuse, R52, R144 ;  /* 0x00000034ecd8723c */ /* 0x040fe60000081090 */
[----:B------:R-:W-:Y:S04]  /*8ab70*/  STL.64 [R1+0x8f30], R212 ;  /* 0x008f30d401007387 */ /* 0x000fe80000100a00 */
[----:B------:R-:W4:Y:S01]  /*8ab80*/  LDL.LU.64 R144, [R1+0x2dd0] ;  /* 0x002dd00001907983 */ /* 0x000f220000300a00 */
[C---:B------:R-:W-:Y:S03]  /*8ab90*/  HMMA.1688.F32.TF32 R220, R236.reuse, R48, R148 ;  /* 0x00000030ecdc723c */ /* 0x040fe60000081094 */
[----:B------:R-:W4:Y:S11]  /*8aba0*/  LDL.LU.64 R146, [R1+0x2dd8] ;  /* 0x002dd80001927983 */ /* 0x000f360000300a00 */
[----:B------:R-:W-:Y:S01]  /*8abb0*/  @!UPT UIADD3 URZ, URZ, URZ, URZ ;  /* 0x0000003f3f3ff290 */ /* 0x000fe2000fffe03f */
[----:B------:R-:W-:Y:S04]  /*8abc0*/  STL.64 [R1+0x8f48], R218 ;  /* 0x008f48da01007387 */ /* 0x000fe80000100a00 */
[----:B------:R-:W-:Y:S04]  /*8abd0*/  STL.64 [R1+0x8f40], R216 ;  /* 0x008f40d801007387 */ /* 0x000fe80000100a00 */
[----:B------:R-:W-:Y:S04]  /*8abe0*/  STL.64 [R1+0x8f58], R222 ;  /* 0x008f58de01007387 */ /* 0x000fe80000100a00 */
[----:B------:R-:W-:Y:S01]  /*8abf0*/  STL.64 [R1+0x8f50], R220 ;  /* 0x008f50dc01007387 */ /* 0x000fe20000100a00 */
[C---:B--2---:R-:W-:Y:S11]  /*8ac00*/  HMMA.1688.F32.TF32 R140, R236.reuse, R44, R140 ;  /* 0x0000002cec8c723c */ /* 0x044ff6000008108c */
[----:B------:R-:W-:Y:S11]  /*8ac10*/  @!UPT UIADD3 URZ, URZ, URZ, URZ ;  /* 0x0000003f3f3ff290 */ /* 0x000ff6000fffe03f */
[----:B------:R-:W-:Y:S02]  /*8ac20*/  @!UPT UIADD3 URZ, URZ, URZ, URZ ;  /* 0x0000003f3f3ff290 */ /* 0x000fe4000fffe03f */
[----:B------:R-:W-:Y:S01]  /*8ac30*/  IMAD.MOV.U32 R175, RZ, RZ, R140 ;  /* 0x000000ffffaf7224 */ /* 0x000fe200078e008c */
[----:B------:R-:W-:Y:S01]  /*8ac40*/  MOV R187, R143 ;  /* 0x0000008f00bb7202 */ /* 0x000fe20000000f00 */
[----:B------:R-:W-:Y:S01]  /*8ac50*/  IMAD.MOV.U32 R182, RZ, RZ, R141 ;  /* 0x000000ffffb67224 */ /* 0x000fe200078e008d */
[----:B---3--:R-:W-:Y:S01]  /*8ac60*/  HMMA.1688.F32.TF32 R136, R236, R40, R136 ;  /* 0x00000028ec88723c */ /* 0x008fe20000081088 */
[----:B------:R-:W-:Y:S01]  /*8ac70*/  IMAD.MOV.U32 R183, RZ, RZ, R142 ;  /* 0x000000ffffb77224 */ /* 0x000fe200078e008e */
[----:B------:R-:W2:Y:S04]  /*8ac80*/  LDL.LU.64 R140, [R1+0x2de0] ;  /* 0x002de000018c7983 */ /* 0x000ea80000300a00 */
[----:B------:R-:W2:Y:S11]  /*8ac90*/  LDL.LU.64 R142, [R1+0x2de8] ;  /* 0x002de800018e7983 */ /* 0x000eb60000300a00 */
[----:B------:R-:W-:Y:S07]  /*8aca0*/  @!UPT UIADD3 URZ, URZ, URZ, URZ ;  /* 0x0000003f3f3ff290 */ /* 0x000fee000fffe03f */
[----:B------:R-:W-:Y:S02]  /*8acb0*/  IMAD.MOV.U32 R164, RZ, RZ, R136 ;  /* 0x000000ffffa47224 */ /* 0x000fe400078e0088 */
[----:B------:R-:W-:Y:S02]  /*8acc0*/  IMAD.MOV.U32 R165, RZ, RZ, R137 ;  /* 0x000000ffffa57224 */ /* 0x000fe400078e0089 */
[----:B------:R-:W-:Y:S01]  /*8acd0*/  IMAD.MOV.U32 R166, RZ, RZ, R138 ;  /* 0x000000ffffa67224 */ /* 0x000fe200078e008a */
[----:B------:R-:W3:Y:S01]  /*8ace0*/  LDL.LU.64 R136, [R1+0x2df0] ;  /* 0x002df00001887983 */ /* 0x000ee20000300a00 */
[----:B------:R-:W-:-:S03]  /*8acf0*/  IMAD.MOV.U32 R167, RZ, RZ, R139 ;  /* 0x000000ffffa77224 */ /* 0x000fc600078e008b */
[----:B------:R-:W3:Y:S04]  /*8ad00*/  LDL.LU.64 R138, [R1+0x2df8] ;  /* 0x002df800018a7983 */ /* 0x000ee80000300a00 */
[----:B------:R-:W-:Y:S04]  /*8ad10*/  STL.64 [R1+0x8f68], R166 ;  /* 0x008f68a601007387 */ /* 0x000fe80000100a00 */
[----:B------:R1:W-:Y:S01]  /*8ad20*/  STL.64 [R1+0x8f60], R164 ;  /* 0x008f60a401007387 */ /* 0x0003e20000100a00 */
        /* <DEDUP_REMOVED lines=9> */
[----:B------:R-:W-:Y:S04]  /*8adc0*/  STL.64 [R1+0x8f78], R162 ;  /* 0x008f78a201007387 */ /* 0x000fe80000100a00 */
[----:B------:R1:W-:Y:S01]  /*8add0*/  STL.64 [R1+0x8f70], R160 ;  /* 0x008f70a001007387 */ /* 0x0003e20000100a00 */
        /* <DEDUP_REMOVED lines=9> */
[----:B------:R-:W-:Y:S04]  /*8ae70*/  STL.64 [R1+0x8f88], R174 ;  /* 0x008f88ae01007387 */ /* 0x000fe80000100a00 */
[----:B------:R-:W-:Y:S01]  /*8ae80*/  STL.64 [R1+0x8f80], R172 ;  /* 0x008f80ac01007387 */ /* 0x000fe20000100a00 */
[C---:B--2---:R-:W-:Y:S08]  /*8ae90*/  HMMA.1688.F32.TF32 R140, R236.reuse, R28, R140 ;  /* 0x0000001cec8c723c */ /* 0x044ff0000008108c */
[----:B---3--:R-:W-:Y:S11]  /*8aea0*/  HMMA.1688.F32.TF32 R136, R236, R24, R136 ;  /* 0x00000018ec88723c */ /* 0x008ff60000081088 */
[----:B------:R-:W-:Y:S05]  /*8aeb0*/  @!UPT UIADD3 URZ, URZ, URZ, URZ ;  /* 0x0000003f3f3ff290 */ /* 0x000fea000fffe03f */
[----:B------:R-:W-:Y:S01]  /*8aec0*/  IMAD.MOV.U32 R168, RZ, RZ, R140 ;  /* 0x000000ffffa87224 */ /* 0x000fe200078e008c */
[----:B------:R-:W-:Y:S01]  /*8aed0*/  MOV R170, R142 ;  /* 0x0000008e00aa7202 */ /* 0x000fe20000000f00 */
[----:B------:R-:W-:Y:S02]  /*8aee0*/  IMAD.MOV.U32 R169, RZ, RZ, R141 ;  /* 0x000000ffffa97224 */ /* 0x000fe400078e008d */
[----:B------:R-:W-:Y:S01]  /*8aef0*/  IMAD.MOV.U32 R152, RZ, RZ, R143 ;  /* 0x000000ffff987224 */ /* 0x000fe200078e008f */
[----:B------:R-:W2:Y:S04]  /*8af00*/  LDL.LU.64 R140, [R1+0x2e90] ;  /* 0x002e9000018c7983 */ /* 0x000ea80000300a00 */
[----:B------:R-:W2:Y:S01]  /*8af10*/  LDL.LU.64 R142, [R1+0x2e98] ;  /* 0x002e9800018e7983 */ /* 0x000ea20000300a00 */
[----:B------:R-:W-:Y:S01]  /*8af20*/  IMAD.MOV.U32 R181, RZ, RZ, R136 ;  /* 0x000000ffffb57224 */ /* 0x000fe200078e0088 */
[----:B------:R-:W-:Y:S01]  /*8af30*/  MOV R178, R139 ;  /* 0x0000008b00b27202 */ /* 0x000fe20000000f00 */
[----:B------:R-:W-:-:S02]  /*8af40*/  IMAD.MOV.U32 R176, RZ, RZ, R137 ;  /* 0x000000ffffb07224 */ /* 0x000fc400078e0089 */
[----:B------:R-:W-:Y:S01]  /*8af50*/  IMAD.MOV.U32 R177, RZ, RZ, R138 ;  /* 0x000000ffffb17224 */ /* 0x000fe200078e008a */
[----:B------:R-:W3:Y:S04]  /*8af60*/  LDL.LU.64 R136, [R1+0x2ee0] ;  /* 0x002ee00001887983 */ /* 0x000ee80000300a00 */
[----:B------:R-:W3:Y:S04]  /*8af70*/  LDL.LU.64 R138, [R1+0x2ee8] ;  /* 0x002ee800018a7983 */ /* 0x000ee80000300a00 */
[----:B------:R-:W-:Y:S04]  /*8af80*/  STL.64 [R1+0x8f98], R178 ;  /* 0x008f98b201007387 */ /* 0x000fe80000100a00 */
[----:B------:R-:W-:Y:S01]  /*8af90*/  STL.64 [R1+0x8f90], R176 ;  /* 0x008f90b001007387 */ /* 0x000fe20000100a00 */
[----:B----4-:R-:W-:Y:S11]  /*8afa0*/  HMMA.1688.F32.TF32 R132, R236, R20, R132 ;  /* 0x00000014ec84723c */ /* 0x010ff60000081084 */
[----:B------:R-:W-:Y:S11]  /*8afb0*/  @!UPT UIADD3 URZ, URZ, URZ, URZ ;  /* 0x0000003f3f3ff290 */ /* 0x000ff6000fffe03f */
[----:B------:R-:W-:Y:S02]  /*8afc0*/  @!UPT UIADD3 URZ, URZ, URZ, URZ ;  /* 0x0000003f3f3ff290 */ /* 0x000fe4000fffe03f */
[----:B------:R-:W-:Y:S02]  /*8afd0*/  IMAD.MOV.U32 R184, RZ, RZ, R132 ;  /* 0x000000ffffb87224 */ /* 0x000fe400078e0084 */
[----:B------:R-:W-:Y:S02]  /*8afe0*/  IMAD.MOV.U32 R185, RZ, RZ, R133 ;  /* 0x000000ffffb97224 */ /* 0x000fe400078e0085 */
[----:B------:R-:W-:Y:S01]  /*8aff0*/  IMAD.MOV.U32 R186, RZ, RZ, R134 ;  /* 0x000000ffffba7224 */ /* 0x000fe200078e0086 */
[----:B------:R-:W4:Y:S01]  /*8b000*/  LDL.LU.64 R132, [R1+0x2eb0] ;  /* 0x002eb00001847983 */ /* 0x000f220000300a00 */
[----:B------:R-:W-:-:S03]  /*8b010*/  IMAD.MOV.U32 R180, RZ, RZ, R135 ;  /* 0x000000ffffb47224 */ /* 0x000fc600078e0087 */
[----:B------:R-:W4:Y:S04]  /*8b020*/  LDL.LU.64 R134, [R1+0x2eb8] ;  /* 0x002eb80001867983 */ /* 0x000f280000300a00 */
[----:B------:R-:W-:Y:S04]  /*8b030*/  STL.64 [R1+0x8fc8], R182 ;  /* 0x008fc8b601007387 */ /* 0x000fe80000100a00 */
[----:B------:R-:W-:Y:S01]  /*8b040*/  STL.64 [R1+0x8fc0], R180 ;  /* 0x008fc0b401007387 */ /* 0x000fe20000100a00 */
[----:B------:R-:W-:Y:S03]  /*8b050*/  HMMA.1688.F32.TF32 R144, R236, R16, R144 ;  /* 0x00000010ec90723c */ /* 0x000fe60000081090 */
[----:B------:R-:W-:Y:S04]  /*8b060*/  STL.64 [R1+0x8fa8], R186 ;  /* 0x008fa8ba01007387 */ /* 0x000fe80000100a00 */
[----:B------:R-:W-:Y:S11]  /*8b070*/  STL.64 [R1+0x8fa0], R184 ;  /* 0x008fa0b801007387 */ /* 0x000ff60000100a00 */
[----:B------:R-:W-:Y:S06]  /*8b080*/  @!UPT UIADD3 URZ, URZ, URZ, URZ ;  /* 0x0000003f3f3ff290 */ /* 0x000fec000fffe03f */
[----:B-1----:R-:W-:Y:S01]  /*8b090*/  IMAD.MOV.U32 R190, RZ, RZ, R146 ;  /* 0x000000ffffbe7224 */ /* 0x002fe200078e0092 */
[----:B------:R-:W-:Y:S01]  /*8b0a0*/  MOV R188, R144 ;  /* 0x0000009000bc7202 */ /* 0x000fe20000000f00 */
[----:B------:R-:W-:Y:S02]  /*8b0b0*/  IMAD.MOV.U32 R191, RZ, RZ, R147 ;  /* 0x000000ffffbf7224 */ /* 0x000fe400078e0093 */
[----:B------:R-:W-:-:S03]  /*8b0c0*/  IMAD.MOV.U32 R189, RZ, RZ, R145 ;  /* 0x000000ffffbd7224 */ /* 0x000fc600078e0091 */
[----:B------:R-:W-:Y:S04]  /*8b0d0*/  STL.64 [R1+0x8fd8], R190 ;  /* 0x008fd8be01007387 */ /* 0x000fe80000100a00 */
[----:B------:R-:W-:Y:S04]  /*8b0e0*/  STL.64 [R1+0x8fd0], R188 ;  /* 0x008fd0bc01007387 */ /* 0x000fe80000100a00 */
[----:B------:R-:W4:Y:S04]  /*8b0f0*/  LDL.LU.64 R164, [R1+0x2e10] ;  /* 0x002e100001a47983 */ /* 0x000f280000300a00 */
[----:B------:R-:W4:Y:S01]  /*8b100*/  LDL.LU.64 R166, [R1+0x2e18] ;  /* 0x002e180001a67983 */ /* 0x000f220000300a00 */
[C---:B--2---:R-:W-:Y:S08]  /*8b110*/  HMMA.1688.F32.TF32 R140, R236.reuse, R12, R140 ;  /* 0x0000000cec8c723c */ /* 0x044ff0000008108c */
[----:B---3--:R-:W-:Y:S11]  /*8b120*/  HMMA.1688.F32.TF32 R136, R236, R8, R136 ;  /* 0x00000008ec88723c */ /* 0x008ff60000081088 */
[----:B------:R-:W-:Y:S05]  /*8b130*/  @!UPT UIADD3 URZ, URZ, URZ, URZ ;  /* 0x0000003f3f3ff290 */ /* 0x000fea000fffe03f */
[----:B------:R-:W-:Y:S01]  /*8b140*/  IMAD.MOV.U32 R171, RZ, RZ, R143 ;  /* 0x000000ffffab7224 */ /* 0x000fe200078e008f */
[----:B------:R-:W-:Y:S01]  /*8b150*/  MOV R154, R141 ;  /* 0x0000008d009a7202 */ /* 0x000fe20000000f00 */
[----:B------:R-:W-:Y:S02]  /*8b160*/  IMAD.MOV.U32 R155, RZ, RZ, R142 ;  /* 0x000000ffff9b7224 */ /* 0x000fe400078e008e */
[----:B------:R-:W-:Y:S01]  /*8b170*/  IMAD.MOV.U32 R153, RZ, RZ, R140 ;  /* 0x000000ffff997224 */ /* 0x000fe200078e008c */
[----:B------:R-:W-:Y:S04]  /*8b180*/  STL.64 [R1+0x8ff8], R170 ;  /* 0x008ff8aa01007387 */ /* 0x000fe80000100a00 */
[----:B------:R-:W-:Y:S04]  /*8b190*/  STL.64 [R1+0x8ff0], R168 ;  /* 0x008ff0a801007387 */ /* 0x000fe80000100a00 */
[----:B------:R-:W-:Y:S04]  /*8b1a0*/  STL.64 [R1+0x8fe8], R154 ;  /* 0x008fe89a01007387 */ /* 0x000fe80000100a00 */
[----:B------:R1:W-:Y:S04]  /*8b1b0*/  STL.64 [R1+0x8fe0], R152 ;  /* 0x008fe09801007387 */ /* 0x0003e80000100a00 */
[----:B------:R-:W2:Y:S01]  /*8b1c0*/  LDL.LU.64 R156, [R1+0x2e20] ;  /* 0x002e2000019c7983 */ /* 0x000ea20000300a00 */
[----:B------:R-:W-:-:S03]  /*8b1d0*/  MOV R194, R138 ;  /* 0x0000008a00c27202 */ /* 0x000fc60000000f00 */
[----:B------:R-:W2:Y:S01]  /*8b1e0*/  LDL.LU.64 R158, [R1+0x2e28] ;  /* 0x002e2800019e7983 */ /* 0x000ea20000300a00 */
[----:B------:R-:W-:Y:S02]  /*8b1f0*/  IMAD.MOV.U32 R195, RZ, RZ, R139 ;  /* 0x000000ffffc37224 */ /* 0x000fe400078e008b */
[----:B------:R-:W-:Y:S02]  /*8b200*/  IMAD.MOV.U32 R192, RZ, RZ, R136 ;  /* 0x000000ffffc07224 */ /* 0x000fe400078e0088 */
[----:B------:R-:W-:Y:S01]  /*8b210*/  IMAD.MOV.U32 R193, RZ, RZ, R137 ;  /* 0x000000ffffc17224 */ /* 0x000fe200078e0089 */
[----:B------:R-:W-:Y:S04]  /*8b220*/  STL.64 [R1+0x9070], R194 ;  /* 0x009070c201007387 */ /* 0x000fe80000100a00 */
[----:B------:R-:W-:Y:S04]  /*8b230*/  STL.64 [R1+0x9068], R192 ;  /* 0x009068c001007387 */ /* 0x000fe80000100a00 */
[----:B------:R-:W3:Y:S04]  /*8b240*/  LDL.LU.64 R160, [R1+0x2e30] ;  /* 0x002e300001a07983 */ /* 0x000ee80000300a00 */
[----:B------:R-:W3:Y:S01]  /*8b250*/  LDL.LU.64 R162, [R1+0x2e38] ;  /* 0x002e380001a27983 */ /* 0x000ee20000300a00 */
[----:B----4-:R-:W-:Y:S03]  /*8b260*/  HMMA.1688.F32.TF32 R132, R236, R4, R132 ;  /* 0x00000004ec84723c */ /* 0x010fe60000081084 */
[----:B------:R-:W-:Y:S04]  /*8b270*/  LDS R236, [R130+0x500] ;  /* 0x0005000082ec7984 */ /* 0x000fe80000000800 */
[----:B------:R-:W-:Y:S04]  /*8b280*/  LDS R238, [R130+0x2500] ;  /* 0x0025000082ee7984 */ /* 0x000fe80000000800 */
[----:B------:R-:W-:Y:S04]  /*8b290*/  LDS R237, [R252+0x500] ;  /* 0x00050000fced7984 */ /* 0x000fe80000000800 */
[----:B------:R-:W4:Y:S09]  /*8b2a0*/  LDS R239, [R252+0x2500] ;  /* 0x00250000fcef7984 */ /* 0x000f320000000800 */
[----:B------:R-:W-:Y:S01]  /*8b2b0*/  IMAD.MOV.U32 R196, RZ, RZ, R132 ;  /* 0x000000ffffc47224 */ /* 0x000fe200078e0084 */
[----:B------:R-:W-:Y:S01]  /*8b2c0*/  MOV R199, R135 ;  /* 0x0000008700c77202 */ /* 0x000fe20000000f00 */
[----:B------:R-:W-:-:S02]  /*8b2d0*/  IMAD.MOV.U32 R197, RZ, RZ, R133 ;  /* 0x000000ffffc57224 */ /* 0x000fc400078e0085 */
[----:B------:R-:W-:Y:S01]  /*8b2e0*/  IMAD.MOV.U32 R198, RZ, RZ, R134 ;  /* 0x000000ffffc67224 */ /* 0x000fe200078e0086 */
[----:B------:R-:W4:Y:S04]  /*8b2f0*/  LDL.LU.64 R132, [R1+0x2e40] ;  /* 0x002e400001847983 */ /* 0x000f280000300a00 */
[----:B------:R-:W4:Y:S04]  /*8b300*/  LDL.LU.64 R134, [R1+0x2e48] ;  /* 0x002e480001867983 */ /* 0x000f280000300a00 */
[----:B------:R-:W4:Y:S04]  /*8b310*/  LDL.LU.64 R144, [R1+0x2e50] ;  /* 0x002e500001907983 */ /* 0x000f280000300a00 */
[----:B------:R-:W4:Y:S04]  /*8b320*/  LDL.LU.64 R146, [R1+0x2e58] ;  /* 0x002e580001927983 */ /* 0x000f280000300a00 */
[----:B------:R-:W4:Y:S04]  /*8b330*/  LDL.LU.64 R140, [R1+0x2e60] ;  /* 0x002e6000018c7983 */ /* 0x000f280000300a00 */
[----:B------:R-:W4:Y:S04]  /*8b340*/  LDL.LU.64 R142, [R1+0x2e68] ;  /* 0x002e6800018e7983 */ /* 0x000f280000300a00 */
[----:B-1----:R-:W4:Y:S04]  /*8b350*/  LDL.LU.64 R152, [R1+0x2e80] ;  /* 0x002e800001987983 */ /* 0x002f280000300a00 */
[----:B------:R-:W4:Y:S04]  /*8b360*/  LDL.LU.64 R154, [R1+0x2e88] ;  /* 0x002e8800019a7983 */ /* 0x000f280000300a00 */
[----:B------:R-:W4:Y:S04]  /*8b370*/  LDL.LU.64 R148, [R1+0x2ea0] ;  /* 0x002ea00001947983 */ /* 0x000f280000300a00 */
[----:B------:R-:W4:Y:S04]  /*8b380*/  LDL.LU.64 R150, [R1+0x2ea8] ;  /* 0x002ea80001967983 */ /* 0x000f280000300a00 */
[----:B------:R-:W4:Y:S04]  /*8b390*/  LDL.LU.64 R136, [R1+0x2ec0] ;  /* 0x002ec00001887983 */ /* 0x000f280000300a00 */
[----:B------:R-:W4:Y:S01]  /*8b3a0*/  LDL.LU.64 R138, [R1+0x2ec8] ;  /* 0x002ec800018a7983 */ /* 0x000f220000300a00 */
[C---:B------:R-:W-:Y:S11]  /*8b3b0*/  HMMA.1688.F32.TF32 R164, R232.reuse, R128, R164 ;  /* 0x00000080e8a4723c */ /* 0x040ff600000810a4 */
[----:B------:R-:W-:Y:S11]  /*8b3c0*/  @!UPT UIADD3 URZ, URZ, URZ, URZ ;  /* 0x0000003f3f3ff290 */ /* 0x000ff6000fffe03f */
[----:B------:R-:W-:Y:S02]  /*8b3d0*/  @!UPT UIADD3 URZ, URZ, URZ, URZ ;  /* 0x0000003f3f3ff290 */ /* 0x000fe4000fffe03f */
[----:B------:R-:W-:Y:S02]  /*8b3e0*/  IMAD.MOV.U32 R200, RZ, RZ, R164 ;  /* 0x000000ffffc87224 */ /* 0x000fe400078e00a4 */
[----:B------:R-:W-:Y:S02]  /*8b3f0*/  IMAD.MOV.U32 R201, RZ, RZ, R165 ;  /* 0x000000ffffc97224 */ /* 0x000fe400078e00a5 */
[----:B------:R-:W-:Y:S02]  /*8b400*/  IMAD.MOV.U32 R202, RZ, RZ, R166 ;  /* 0x000000ffffca7224 */ /* 0x000fe400078e00a6 */
[----:B------:R-:W-:Y:S01]  /*8b410*/  IMAD.MOV.U32 R203, RZ, RZ, R167 ;  /* 0x000000ffffcb7224 */ /* 0x000fe200078e00a7 */
[----:B------:R-:W-:Y:S04]  /*8b420*/  STL.64 [R1+0x9080], R198 ;  /* 0x009080c601007387 */ /* 0x000fe80000100a00 */
[----:B------:R-:W-:Y:S04]  /*8b430*/  STL.64 [R1+0x9078], R196 ;  /* 0x009078c401007387 */ /* 0x000fe80000100a00 */
        /* <DEDUP_REMOVED lines=8> */
[----:B------:R-:W-:-:S03]  /*8b4c0*/  IMAD.MOV.U32 R157, RZ, RZ, R165 ;  /* 0x000000ffff9d7224 */ /* 0x000fc600078e00a5 */
[----:B------:R-:W-:Y:S04]  /*8b4d0*/  STL.64 [R1+0x90a0], R158 ;  /* 0x0090a09e01007387 */ /* 0x000fe80000100a00 */
[----:B------:R4:W-:Y:S02]  /*8b4e0*/  STL.64 [R1+0x9098], R156 ;  /* 0x0090989c01007387 */ /* 0x0009e40000100a00 */
[C---:B----4-:R-:W-:Y:S02]  /*8b4f0*/  HMMA.1688.F32.TF32 R156, R232.reuse, R116, R132 ;  /* 0x00000074e89c723c */ /* 0x050fe40000081084 */
[----:B------:R-:W2:Y:S04]  /*8b500*/  LDL.LU.64 R132, [R1+0x2ed0] ;  /* 0x002ed00001847983 */ /* 0x000ea80000300a00 */
[----:B------:R-:W-:Y:S04]  /*8b510*/  STL.64 [R1+0x12b0], R160 ;  /* 0x0012b0a001007387 */ /* 0x000fe80000100a00 */
[----:B------:R-:W-:Y:S04]  /*8b520*/  STL.64 [R1+0x12b8], R162 ;  /* 0x0012b8a201007387 */ /* 0x000fe80000100a00 */
[----:B------:R-:W2:Y:S09]  /*8b530*/  LDL.LU.64 R134, [R1+0x2ed8] ;  /* 0x002ed80001867983 */ /* 0x000eb20000300a00 */
        /* <DEDUP_REMOVED lines=160> */
[----:B----4-:R-:W-:Y:S02]  /*8bf40*/  HMMA.1688.F32.TF32 R156, R232, R4, R140 ;  /* 0x00000004e89c723c */ /* 0x010fe4000008108c */
[----:B------:R-:W4:Y:S04]  /*8bf50*/  LDL.LU.64 R140, [R1+0x3060] ;  /* 0x00306000018c7983 */ /* 0x000f280000300a00 */
[----:B------:R-:W4:Y:S04]  /*8bf60*/  LDL.LU.64 R142, [R1+0x3068] ;  /* 0x00306800018e7983 */ /* 0x000f280000300a00 */
[----:B------:R-:W-:Y:S04]  /*8bf70*/  LDS R232, [R0+0x500] ;  /* 0x0005000000e87984 */ /* 0x000fe80000000800 */
[----:B------:R-:W-:Y:S04]  /*8bf80*/  LDS R234, [R0+0x2500] ;  /* 0x0025000000ea7984 */ /* 0x000fe80000000800 */
[----:B------:R-:W-:Y:S04]  /*8bf90*/  LDS R233, [R3+0x500] ;  /* 0x0005000003e97984 */ /* 0x000fe80000000800 */
[----:B------:R-:W1:Y:S04]  /*8bfa0*/  LDS R235, [R3+0x2500] ;  /* 0x0025000003eb7984 */ /* 0x000e680000000800 */
        /* <DEDUP_REMOVED lines=189> */
[----:B-1----:R-:W-:Y:S02]  /*8cb80*/  HMMA.1688.F32.TF32 R160, R236, R4, R140 ;  /* 0x00000004eca0723c */ /* 0x002fe4000008108c */
        /* <DEDUP_REMOVED lines=649> */
[C---:B----4-:R-:W-:Y:S01]  /*8f420*/  HMMA.1688.F32.TF32 R156, R236.reuse, R84, R152 ;  /* 0x00000054ec9c723c */ /* 0x050fe20000081098 */
        /* <DEDUP_REMOVED lines=244> */
[----:B------:R4:W-:Y:S02]  /*90370*/  STL.64 [R1+0x25c8], R158 ;  /* 0x0025c89e01007387 */ /* 0x0009e40000100a00 */
[C---:B----4-:R-:W-:Y:S02]  /*90380*/  HMMA.1688.F32.TF32 R148, R232.reuse, R52, R148 ;  /* 0x00000034e894723c */ /* 0x050fe40000081094 */
[----:B-1----:R-:W4:Y:S04]  /*90390*/  LDL.LU.64 R156, [R1+0x37a0] ;  /* 0x0037a000019c7983 */ /* 0x002f280000300a00 */
[----:B------:R-:W4:Y:S11]  /*903a0*/  LDL.LU.64 R158, [R1+0x37a8] ;  /* 0x0037a800019e7983 */ /* 0x000f360000300a00 */
[----:B------:R-:W-:Y:S06]  /*903b0*/  @!UPT UIADD3 URZ, URZ, URZ, URZ ;  /* 0x0000003f3f3ff290 */ /* 0x000fec000fffe03f */
        /* <DEDUP_REMOVED lines=67> */
[----:B---3--:R-:W-:Y:S02]  /*907f0*/  HMMA.1688.F32.TF32 R156, R232, R4, R152 ;  /* 0x00000004e89c723c */ /* 0x008fe40000081098 */
[----:B------:R-:W3:Y:S04]  /*90800*/  LDL.LU.64 R152, [R1+0x3c90] ;  /* 0x003c900001987983 */ /* 0x000ee80000300a00 */
[----:B------:R-:W3:Y:S04]  /*90810*/  LDL.LU.64 R154, [R1+0x3c98] ;  /* 0x003c9800019a7983 */ /* 0x000ee80000300a00 */
[----:B------:R-:W-:Y:S04]  /*90820*/  LDS R232, [R0+0x680] ;  /* 0x0006800000e87984 */ /* 0x000fe80000000800 */
[----:B------:R-:W-:Y:S04]  /*90830*/  LDS R234, [R0+0x2680] ;  /* 0x0026800000ea7984 */ /* 0x000fe80000000800 */
[----:B------:R-:W-:Y:S04]  /*90840*/  LDS R233, [R3+0x680] ;  /* 0x0006800003e97984 */ /* 0x000fe80000000800 */
[----:B------:R-:W1:Y:S04]  /*90850*/  LDS R235, [R3+0x2680] ;  /* 0x0026800003eb7984 */ /* 0x000e680000000800 */
        /* <DEDUP_REMOVED lines=269> */
[C---:B------:R-:W-:Y:S11]  /*91930*/  HMMA.1688.F32.TF32 R152, R232.reuse, R80, R152 ;  /* 0x00000050e898723c */ /* 0x040ff60000081098 */
        /* <DEDUP_REMOVED lines=37> */
[----:B------:R-:W3:Y:S11]  /*91b90*/  LDL.LU.64 R156, [R1+0x44d0] ;  /* 0x0044d000019c7983 */ /* 0x000ef60000300a00 */
[----:B------:R-:W-:Y:S10]  /*91ba0*/  @!UPT UIADD3 URZ, URZ, URZ, URZ ;  /* 0x0000003f3f3ff290 */ /* 0x000ff4000fffe03f */
[----:B------:R-:W-:Y:S04]  /*91bb0*/  STL.64 [R1+0x29f0], R160 ;  /* 0x0029f0a001007387 */ /* 0x000fe80000100a00 */
[----:B------:R-:W-:Y:S04]  /*91bc0*/  STL.64 [R1+0x29f8], R162 ;  /* 0x0029f8a201007387 */ /* 0x000fe80000100a00 */
[----:B------:R-:W3:Y:S01]  /*91bd0*/  LDL.LU.64 R158, [R1+0x44d8] ;  /* 0x0044d800019e7983 */ /* 0x000ee20000300a00 */
[C---:B----4-:R-:W-:Y:S11]  /*91be0*/  HMMA.1688.F32.TF32 R152, R232.reuse, R52, R152 ;  /* 0x00000034e898723c */ /* 0x050ff60000081098 */
        /* <DEDUP_REMOVED lines=36> */
[----:B---3--:R-:W-:Y:S11]  /*91e30*/  HMMA.1688.F32.TF32 R156, R232, R28, R156 ;  /* 0x0000001ce89c723c */ /* 0x008ff6000008109c */
[----:B------:R-:W-:Y:S11]  /*91e40*/  @!UPT UIADD3 URZ, URZ, URZ, URZ ;  /* 0x0000003f3f3ff290 */ /* 0x000ff6000fffe03f */
[----:B------:R-:W-:Y:S02]  /*91e50*/  @!UPT UIADD3 URZ, URZ, URZ, URZ ;  /* 0x0000003f3f3ff290 */ /* 0x000fe4000fffe03f */
[----:B------:R-:W-:Y:S01]  /*91e60*/  IMAD.MOV.U32 R2, RZ, RZ, R158 ;  /* 0x000000ffff027224 */ /* 0x000fe200078e009e */
[----:B------:R-:W-:Y:S01]  /*91e70*/  STL.64 [R1+0x2a60], R156 ;  /* 0x002a609c01007387 */ /* 0x000fe20000100a00 */
[----:B------:R-:W-:-:S03]  /*91e80*/  MOV R0, R159 ;  /* 0x0000009f00007202 */ /* 0x000fc60000000f00 */
[----:B------:R1:W-:Y:S04]  /*91e90*/  STL [R1+0x8db8], R2 ;  /* 0x008db80201007387 */ /* 0x0003e80000100800 */
[----:B-1----:R-:W3:Y:S01]  /*91ea0*/  LDL R2, [R1+0x18c0] ;  /* 0x0018c00001027983 */ /* 0x002ee20000100800 */
        /* <DEDUP_REMOVED lines=30> */
[----:B-1----:R-:W-:Y:S02]  /*92090*/  HMMA.1688.F32.TF32 R156, R232, R4, R152 ;  /* 0x00000004e89c723c */ /* 0x002fe40000081098 */
[----:B------:R-:W2:Y:S04]  /*920a0*/  LDL.LU.64 R152, [R1+0x43a0] ;  /* 0x0043a00001987983 */ /* 0x000ea80000300a00 */
[----:B------:R-:W2:Y:S04]  /*920b0*/  LDL.LU.64 R154, [R1+0x43a8] ;  /* 0x0043a800019a7983 */ /* 0x000ea80000300a00 */
[----:B------:R-:W-:Y:S04]  /*920c0*/  LDS R233, [R3+0x700] ;  /* 0x0007000003e97984 */ /* 0x000fe80000000800 */
[----:B------:R-:W-:Y:S09]  /*920d0*/  LDS R235, [R3+0x2700] ;  /* 0x0027000003eb7984 */ /* 0x000ff20000000800 */
[----:B------:R-:W-:Y:S04]  /*920e0*/  STL.64 [R1+0x2ac0], R156 ;  /* 0x002ac09c01007387 */ /* 0x000fe80000100a00 */
[----:B------:R4:W-:Y:S04]  /*920f0*/  STL.64 [R1+0x2ac8], R158 ;  /* 0x002ac89e01007387 */ /* 0x0009e80000100a00 */
[----:B---3--:R-:W-:Y:S04]  /*92100*/  LDS R232, [R2+0x700] ;  /* 0x0007000002e87984 */ /* 0x008fe80000000800 */
[----:B------:R-:W1:Y:S01]  /*92110*/  LDS R234, [R2+0x2700] ;  /* 0x0027000002ea7984 */ /* 0x000e620000000800 */
[C---:B----4-:R-:W-:Y:S03]  /*92120*/  HMMA.1688.F32.TF32 R156, R236.reuse, R128, R148 ;  /* 0x00000080ec9c723c */ /* 0x050fe60000081094 */
        /* <DEDUP_REMOVED lines=190> */
[----:B------:R-:W-:Y:S04]  /*92d10*/  LDS R238, [R130+0x2780] ;  /* 0x0027800082ee7984 */ /* 0x000fe80000000800 */
[----:B------:R-:W-:Y:S04]  /*92d20*/  LDS R237, [R252+0x780] ;  /* 0x00078000fced7984 */ /* 0x000fe80000000800 */
[----:B------:R-:W1:Y:S04]  /*92d30*/  LDS R239, [R252+0x2780] ;  /* 0x00278000fcef7984 */ /* 0x000e680000000800 */
        /* <DEDUP_REMOVED lines=54> */
[----:B------:R-:W4:Y:S04]  /*930a0*/  LDL.LU R130, [R1+0x9308] ;  /* 0x0093080001827983 */ /* 0x000f280000300800 */
        /* <DEDUP_REMOVED lines=131> */
[----:B--2---:R-:W-:Y:S02]  /*938e0*/  HMMA.1688.F32.TF32 R156, R232, R4, R132 ;  /* 0x00000004e89c723c */ /* 0x004fe40000081084 */
        /* <DEDUP_REMOVED lines=198> */
[----:B------:R-:W2:Y:S01]  /*94550*/  LDL.LU.64 R134, [R1+0x3638] ;  /* 0x0036380001867983 */ /* 0x000ea20000300a00 */
[----:B------:R-:W-:-:S02]  /*94560*/  IMAD.MOV.U32 R243, RZ, RZ, R130 ;  /* 0x000000fffff37224 */ /* 0x000fc400078e0082 */
[----:B------:R-:W-:Y:S01]  /*94570*/  IMAD.MOV.U32 R244, RZ, RZ, R131 ;  /* 0x000000fffff47224 */ /* 0x000fe200078e0083 */
[----:B------:R-:W-:Y:S04]  /*94580*/  LDS R237, [R252+0x4000] ;  /* 0x00400000fced7984 */ /* 0x000fe80000000800 */
[----:B------:R-:W-:Y:S09]  /*94590*/  LDS R239, [R252+0x6000] ;  /* 0x00600000fcef7984 */ /* 0x000ff20000000800 */
        /* <DEDUP_REMOVED lines=40> */
[----:B------:R1:W-:Y:S04]  /*94820*/  STL.64 [R1+0x2c68], R158 ;  /* 0x002c689e01007387 */ /* 0x0003e80000100a00 */
[----:B------:R-:W2:Y:S01]  /*94830*/  LDL R105, [R1+0x18c8] ;  /* 0x0018c80001697983 */ /* 0x000ea20000100800 */
[C---:B-1----:R-:W-:Y:S03]  /*94840*/  HMMA.1688.F32.TF32 R156, R232.reuse, R100, R152 ;  /* 0x00000064e89c723c */ /* 0x042fe60000081098 */
        /* <DEDUP_REMOVED lines=35> */
[----:B------:R-:W2:Y:S04]  /*94a80*/  LDL.LU R248, [R1+0x5840] ;  /* 0x0058400001f87983 */ /* 0x000ea80000300800 */
[----:B------:R-:W-:Y:S04]  /*94a90*/  LDS R236, [R105+0x4000] ;  /* 0x0040000069ec7984 */ /* 0x000fe80000000800 */
[----:B------:R-:W1:Y:S01]  /*94aa0*/  LDS R238, [R105+0x6000] ;  /* 0x0060000069ee7984 */ /* 0x000e620000000800 */
[C---:B------:R-:W-:Y:S08]  /*94ab0*/  HMMA.1688.F32.TF32 R152, R232.reuse, R76, R152 ;  /* 0x0000004ce898723c */ /* 0x040ff00000081098 */
[C---:B---3--:R-:W-:Y:S11]  /*94ac0*/  HMMA.1688.F32.TF32 R148, R232.reuse, R72, R148 ;  /* 0x00000048e894723c */ /* 0x048ff60000081094 */
[----:B------:R-:W-:Y:S04]  /*94ad0*/  @!UPT UIADD3 URZ, URZ, URZ, URZ ;  /* 0x0000003f3f3ff290 */ /* 0x000fe8000fffe03f */
[----:B------:R3:W-:Y:S04]  /*94ae0*/  STL.64 [R1+0x2bf0], R152 ;  /* 0x002bf09801007387 */ /* 0x0007e80000100a00 */
[----:B------:R1:W-:Y:S04]  /*94af0*/  STL.64 [R1+0x2bf8], R154 ;  /* 0x002bf89a01007387 */ /* 0x0003e80000100a00 */
[----:B------:R1:W-:Y:S01]  /*94b00*/  STL.64 [R1+0x2be0], R148 ;  /* 0x002be09401007387 */ /* 0x0003e20000100a00 */
[C---:B----4-:R-:W-:Y:S03]  /*94b10*/  HMMA.1688.F32.TF32 R144, R232.reuse, R68, R144 ;  /* 0x00000044e890723c */ /* 0x050fe60000081090 */
[----:B------:R2:W-:Y:S04]  /*94b20*/  STL.64 [R1+0x2be8], R150 ;  /* 0x002be89601007387 */ /* 0x0005e80000100a00 */
[----:B------:R-:W4:Y:S04]  /*94b30*/  LDL.LU R249, [R1+0x5844] ;  /* 0x0058440001f97983 */ /* 0x000f280000300800 */
[----:B------:R-:W4:Y:S04]  /*94b40*/  LDL.LU R250, [R1+0x5848] ;  /* 0x0058480001fa7983 */ /* 0x000f280000300800 */
[----:B------:R-:W4:Y:S04]  /*94b50*/  LDL.LU R251, [R1+0x584c] ;  /* 0x00584c0001fb7983 */ /* 0x000f280000300800 */
[----:B------:R-:W4:Y:S04]  /*94b60*/  LDL.LU.64 R180, [R1+0x1880] ;  /* 0x0018800001b47983 */ /* 0x000f280000300a00 */
[----:B------:R-:W4:Y:S01]  /*94b70*/  LDL.LU.64 R182, [R1+0x1888] ;  /* 0x0018880001b67983 */ /* 0x000f220000300a00 */
[C---:B------:R-:W-:Y:S03]  /*94b80*/  HMMA.1688.F32.TF32 R140, R232.reuse, R64, R140 ;  /* 0x00000040e88c723c */ /* 0x040fe6000008108c */
[----:B------:R1:W-:Y:S04]  /*94b90*/  STL.64 [R1+0x2bd0], R144 ;  /* 0x002bd09001007387 */ /* 0x0003e80000100a00 */
[----:B------:R1:W-:Y:S04]  /*94ba0*/  STL.64 [R1+0x2bd8], R146 ;  /* 0x002bd89201007387 */ /* 0x0003e80000100a00 */
[----:B------:R-:W4:Y:S04]  /*94bb0*/  LDL.LU.64 R176, [R1+0x1820] ;  /* 0x0018200001b07983 */ /* 0x000f280000300a00 */
[----:B------:R-:W4:Y:S01]  /*94bc0*/  LDL.LU.64 R178, [R1+0x1828] ;  /* 0x0018280001b27983 */ /* 0x000f220000300a00 */
[C---:B------:R-:W-:Y:S07]  /*94bd0*/  HMMA.1688.F32.TF32 R136, R232.reuse, R60, R136 ;  /* 0x0000003ce888723c */ /* 0x040fee0000081088 */
[----:B------:R1:W-:Y:S04]  /*94be0*/  STL.64 [R1+0x2bc0], R140 ;  /* 0x002bc08c01007387 */ /* 0x0003e80000100a00 */
[----:B------:R1:W-:Y:S04]  /*94bf0*/  STL.64 [R1+0x2bc8], R142 ;  /* 0x002bc88e01007387 */ /* 0x0003e80000100a00 */
[----:B------:R-:W4:Y:S04]  /*94c00*/  LDL.LU.64 R172, [R1+0x17e0] ;  /* 0x0017e00001ac7983 */ /* 0x000f280000300a00 */
[----:B------:R-:W4:Y:S04]  /*94c10*/  LDL.LU.64 R174, [R1+0x17e8] ;  /* 0x0017e80001ae7983 */ /* 0x000f280000300a00 */
[----:B------:R-:W4:Y:S04]  /*94c20*/  LDL.LU.64 R168, [R1+0x1780] ;  /* 0x0017800001a87983 */ /* 0x000f280000300a00 */
[----:B------:R-:W4:Y:S01]  /*94c30*/  LDL.LU.64 R170, [R1+0x1788] ;  /* 0x0017880001aa7983 */ /* 0x000f220000300a00 */
[C---:B--2---:R-:W-:Y:S03]  /*94c40*/  HMMA.1688.F32.TF32 R132, R232.reuse, R56, R132 ;  /* 0x00000038e884723c */ /* 0x044fe60000081084 */
[----:B------:R2:W-:Y:S04]  /*94c50*/  STL.64 [R1+0x2bb0], R136 ;  /* 0x002bb08801007387 */ /* 0x0005e80000100a00 */
[----:B------:R1:W-:Y:S04]  /*94c60*/  STL.64 [R1+0x2bb8], R138 ;  /* 0x002bb88a01007387 */ /* 0x0003e80000100a00 */
[----:B------:R-:W4:Y:S04]  /*94c70*/  LDL.LU.64 R164, [R1+0x1750] ;  /* 0x0017500001a47983 */ /* 0x000f280000300a00 */
[----:B------:R-:W4:Y:S08]  /*94c80*/  LDL.LU.64 R166, [R1+0x1758] ;  /* 0x0017580001a67983 */ /* 0x000f300000300a00 */
[----:B------:R1:W-:Y:S04]  /*94c90*/  STL.64 [R1+0x2ba0], R132 ;  /* 0x002ba08401007387 */ /* 0x0003e80000100a00 */
[----:B------:R1:W-:Y:S04]  /*94ca0*/  STL.64 [R1+0x2ba8], R134 ;  /* 0x002ba88601007387 */ /* 0x0003e80000100a00 */
[----:B------:R-:W4:Y:S04]  /*94cb0*/  LDL.LU.64 R160, [R1+0x1730] ;  /* 0x0017300001a07983 */ /* 0x000f280000300a00 */
[----:B------:R-:W4:Y:S04]  /*94cc0*/  LDL.LU.64 R162, [R1+0x1738] ;  /* 0x0017380001a27983 */ /* 0x000f280000300a00 */
[----:B-1----:R-:W4:Y:S04]  /*94cd0*/  LDL.LU.64 R156, [R1+0x16f0] ;  /* 0x0016f000019c7983 */ /* 0x002f280000300a00 */
[----:B------:R-:W4:Y:S04]  /*94ce0*/  LDL.LU.64 R158, [R1+0x16f8] ;  /* 0x0016f800019e7983 */ /* 0x000f280000300a00 */
        /* <DEDUP_REMOVED lines=8> */
[----:B--2---:R-:W2:Y:S04]  /*94d70*/  LDL.LU.64 R136, [R1+0x4590] ;  /* 0x0045900001887983 */ /* 0x004ea80000300a00 */
[----:B------:R-:W2:Y:S04]  /*94d80*/  LDL.LU.64 R138, [R1+0x4598] ;  /* 0x00459800018a7983 */ /* 0x000ea80000300a00 */
[----:B------:R-:W2:Y:S04]  /*94d90*/  LDL.LU.64 R132, [R1+0x4580] ;  /* 0x0045800001847983 */ /* 0x000ea80000300a00 */
[----:B------:R-:W2:Y:S01]  /*94da0*/  LDL.LU.64 R134, [R1+0x4588] ;  /* 0x0045880001867983 */ /* 0x000ea20000300a00 */
[C---:B----4-:R-:W-:Y:S08]  /*94db0*/  HMMA.1688.F32.TF32 R180, R232.reuse, R52, R180 ;  /* 0x00000034e8b4723c */ /* 0x050ff000000810b4 */
[C---:B------:R-:W-:Y:S11]  /*94dc0*/  HMMA.1688.F32.TF32 R176, R232.reuse, R48, R176 ;  /* 0x00000030e8b0723c */ /* 0x040ff600000810b0 */
[----:B------:R-:W-:Y:S04]  /*94dd0*/  @!UPT UIADD3 URZ, URZ, URZ, URZ ;  /* 0x0000003f3f3ff290 */ /* 0x000fe8000fffe03f */
[----:B------:R-:W-:Y:S04]  /*94de0*/  STL.64 [R1+0x2b90], R180 ;  /* 0x002b90b401007387 */ /* 0x000fe80000100a00 */
[----:B------:R-:W-:Y:S01]  /*94df0*/  STL.64 [R1+0x2b98], R182 ;  /* 0x002b98b601007387 */ /* 0x000fe20000100a00 */
[C---:B------:R-:W-:Y:S08]  /*94e00*/  HMMA.1688.F32.TF32 R172, R232.reuse, R44, R172 ;  /* 0x0000002ce8ac723c */ /* 0x040ff000000810ac */
[C---:B------:R-:W-:Y:S01]  /*94e10*/  HMMA.1688.F32.TF32 R168, R232.reuse, R40, R168 ;  /* 0x00000028e8a8723c */ /* 0x040fe200000810a8 */
[----:B------:R-:W-:Y:S04]  /*94e20*/  STL.64 [R1+0x2b80], R176 ;  /* 0x002b80b001007387 */ /* 0x000fe80000100a00 */
[----:B------:R-:W-:Y:S03]  /*94e30*/  STL.64 [R1+0x2b88], R178 ;  /* 0x002b88b201007387 */ /* 0x000fe60000100a00 */
[C---:B------:R-:W-:Y:S07]  /*94e40*/  HMMA.1688.F32.TF32 R164, R232.reuse, R36, R164 ;  /* 0x00000024e8a4723c */ /* 0x040fee00000810a4 */
[----:B------:R-:W-:Y:S04]  /*94e50*/  STL.64 [R1+0x2b70], R172 ;  /* 0x002b70ac01007387 */ /* 0x000fe80000100a00 */
[----:B------:R-:W-:Y:S04]  /*94e60*/  STL.64 [R1+0x2b78], R174 ;  /* 0x002b78ae01007387 */ /* 0x000fe80000100a00 */
[----:B------:R-:W4:Y:S01]  /*94e70*/  LDL.LU R240, [R1+0x5830] ;  /* 0x0058300001f07983 */ /* 0x000f220000300800 */
[C---:B------:R-:W-:Y:S08]  /*94e80*/  HMMA.1688.F32.TF32 R160, R232.reuse, R32, R160 ;  /* 0x00000020e8a0723c */ /* 0x040ff000000810a0 */
[C---:B------:R-:W-:Y:S08]  /*94e90*/  HMMA.1688.F32.TF32 R156, R232.reuse, R28, R156 ;  /* 0x0000001ce89c723c */ /* 0x040ff0000008109c */
[C---:B---3--:R-:W-:Y:S08]  /*94ea0*/  HMMA.1688.F32.TF32 R152, R232.reuse, R24, R152 ;  /* 0x00000018e898723c */ /* 0x048ff00000081098 */
[C---:B------:R-:W-:Y:S08]  /*94eb0*/  HMMA.1688.F32.TF32 R148, R232.reuse, R20, R148 ;  /* 0x00000014e894723c */ /* 0x040ff00000081094 */
[C---:B------:R-:W-:Y:S01]  /*94ec0*/  HMMA.1688.F32.TF32 R144, R232.reuse, R16, R144 ;  /* 0x00000010e890723c */ /* 0x040fe20000081090 */
[----:B------:R-:W-:Y:S07]  /*94ed0*/  STL.64 [R1+0x2b60], R168 ;  /* 0x002b60a801007387 */ /* 0x000fee0000100a00 */
[C---:B------:R-:W-:Y:S01]  /*94ee0*/  HMMA.1688.F32.TF32 R140, R232.reuse, R12, R140 ;  /* 0x0000000ce88c723c */ /* 0x040fe2000008108c */
[----:B------:R-:W-:Y:S07]  /*94ef0*/  STL.64 [R1+0x2b68], R170 ;  /* 0x002b68aa01007387 */ /* 0x000fee0000100a00 */
[C---:B--2---:R-:W-:Y:S01]  /*94f00*/  HMMA.1688.F32.TF32 R136, R232.reuse, R8, R136 ;  /* 0x00000008e888723c */ /* 0x044fe20000081088 */
[----:B------:R-:W-:Y:S07]  /*94f10*/  STL.64 [R1+0x2b50], R164 ;  /* 0x002b50a401007387 */ /* 0x000fee0000100a00 */
[----:B------:R-:W-:Y:S01]  /*94f20*/  HMMA.1688.F32.TF32 R132, R232, R4, R132 ;  /* 0x00000004e884723c */ /* 0x000fe20000081084 */
[----:B------:R-:W-:Y:S04]  /*94f30*/  STL.64 [R1+0x2b58], R166 ;  /* 0x002b58a601007387 */ /* 0x000fe80000100a00 */
[----:B------:R-:W4:Y:S04]  /*94f40*/  LDL.LU R241, [R1+0x5834] ;  /* 0x0058340001f17983 */ /* 0x000f280000300800 */
[----:B------:R-:W4:Y:S04]  /*94f50*/  LDL.LU R242, [R1+0x5838] ;  /* 0x0058380001f27983 */ /* 0x000f280000300800 */
[----:B------:R-:W2:Y:S04]  /*94f60*/  LDL.LU R130, [R1+0x9304] ;  /* 0x0093040001827983 */ /* 0x000ea80000300800 */
        /* <DEDUP_REMOVED lines=15> */
[----:B------:R2:W-:Y:S04]  /*95060*/  STL [R1+0x2ab8], R134 ;  /* 0x002ab88601007387 */ /* 0x0005e80000100800 */
[----:B------:R-:W2:Y:S01]  /*95070*/  LDL.LU R131, [R1+0x9300] ;  /* 0x0093000001837983 */ /* 0x000ea20000300800 */
[----:B------:R-:W-:-:S02]  /*95080*/  IMAD.MOV.U32 R4, RZ, RZ, R135 ;  /* 0x000000ffff047224 */ /* 0x000fc400078e0087 */
[----:B------:R-:W-:Y:S01]  /*95090*/  IMAD.MOV.U32 R247, RZ, RZ, R126 ;  /* 0x000000fffff77224 */ /* 0x000fe200078e007e */
[----:B------:R-:W3:Y:S04]  /*950a0*/  LDL.LU R245, [R1+0x5824] ;  /* 0x0058240001f57983 */ /* 0x000ee80000300800 */
[----:B------:R-:W3:Y:S04]  /*950b0*/  LDL.LU R246, [R1+0x5828] ;  /* 0x0058280001f67983 */ /* 0x000ee80000300800 */
[----:B------:R-:W4:Y:S01]  /*950c0*/  LDL.LU R126, [R1+0x92fc] ;  /* 0x0092fc00017e7983 */ /* 0x000f220000300800 */
[----:B-1----:R-:W-:-:S03]  /*950d0*/  MOV R136, R123 ;  /* 0x0000007b00887202 */ /* 0x002fc60000000f00 */
[----:B------:R-:W-:Y:S04]  /*950e0*/  LDS R232, [R2+0x4000] ;  /* 0x0040000002e87984 */ /* 0x000fe80000000800 */
[----:B------:R-:W-:Y:S04]  /*950f0*/  LDS R234, [R2+0x6000] ;  /* 0x0060000002ea7984 */ /* 0x000fe80000000800 */
[----:B------:R-:W-:Y:S04]  /*95100*/  LDS R233, [R3+0x4000] ;  /* 0x0040000003e97984 */ /* 0x000fe80000000800 */
[----:B------:R-:W1:Y:S01]  /*95110*/  LDS R235, [R3+0x6000] ;  /* 0x0060000003eb7984 */ /* 0x000e620000000800 */
[----:B--2---:R-:W-:Y:S07]  /*95120*/  HMMA.1688.F32.TF32 R132, R236, R130, R248 ;  /* 0x00000082ec84723c */ /* 0x004fee00000810f8 */
[----:B------:R-:W-:-:S02]  /*95130*/  IMAD.MOV.U32 R248, RZ, RZ, R127 ;  /* 0x000000fffff87224 */ /* 0x000fc400078e007f */
[----:B------:R-:W4:Y:S01]  /*95140*/  LDL.LU R127, [R1+0x92f8] ;  /* 0x0092f800017f7983 */ /* 0x000f220000300800 */
[----:B------:R-:W-:-:S03]  /*95150*/  MOV R251, R122 ;  /* 0x0000007a00fb7202 */ /* 0x000fc60000000f00 */
[----:B------:R-:W2:Y:S04]  /*95160*/  LDL.LU R249, [R1+0x5814] ;  /* 0x0058140001f97983 */ /* 0x000ea80000300800 */
[----:B------:R-:W2:Y:S04]  /*95170*/  LDL.LU R250, [R1+0x5818] ;  /* 0x0058180001fa7983 */ /* 0x000ea80000300800 */
[----:B------:R-:W3:Y:S03]  /*95180*/  LDL.LU R122, [R1+0x92f4] ;  /* 0x0092f400017a7983 */ /* 0x000ee60000300800 */
[----:B------:R-:W-:-:S02]  /*95190*/  IMAD.MOV.U32 R8, RZ, RZ, R135 ;  /* 0x000000ffff087224 */ /* 0x000fc400078e0087 */
[----:B------:R-:W-:Y:S01]  /*951a0*/  IMAD.MOV.U32 R9, RZ, RZ, R134 ;  /* 0x000000ffff097224 */ /* 0x000fe200078e0086 */
[----:B------:R-:W-:Y:S01]  /*951b0*/  MOV R13, R132 ;  /* 0x00000084000d7202 */ /* 0x000fe20000000f00 */
[----:B------:R-:W-:Y:S01]  /*951c0*/  IMAD.MOV.U32 R12, RZ, RZ, R133 ;  /* 0x000000ffff0c7224 */ /* 0x000fe200078e0085 */
[----:B------:R-:W-:Y:S04]  /*951d0*/  STL [R1+0x8d4c], R8 ;  /* 0x008d4c0801007387 */ /* 0x000fe80000100800 */
[----:B------:R-:W-:Y:S04]  /*951e0*/  STL [R1+0x8d48], R9 ;  /* 0x008d480901007387 */ /* 0x000fe80000100800 */
[----:B------:R1:W-:Y:S04]  /*951f0*/  STL [R1+0x8d44], R12 ;  /* 0x008d440c01007387 */ /* 0x0003e80000100800 */
[----:B------:R1:W-:Y:S04]  /*95200*/  STL [R1+0x8d40], R13 ;  /* 0x008d400d01007387 */ /* 0x0003e80000100800 */
[----:B------:R-:W3:Y:S01]  /*95210*/  LDL.LU R123, [R1+0x92f0] ;  /* 0x0092f000017b7983 */ /* 0x000ee20000300800 */
[----:B------:R-:W-:-:S03]  /*95220*/  IMAD.MOV.U32 R139, RZ, RZ, R118 ;  /* 0x000000ffff8b7224 */ /* 0x000fc600078e0076 */
[----:B------:R-:W2:Y:S04]  /*95230*/  LDL.LU R137, [R1+0x5804] ;  /* 0x0058040001897983 */ /* 0x000ea80000300800 */
[----:B------:R-:W2:Y:S04]  /*95240*/  LDL.LU R138, [R1+0x5808] ;  /* 0x00580800018a7983 */ /* 0x000ea80000300800 */
[----:B------:R-:W2:Y:S01]  /*95250*/  LDL.LU R118, [R1+0x92ec] ;  /* 0x0092ec0001767983 */ /* 0x000ea20000300800 */
[C---:B----4-:R-:W-:Y:S11]  /*95260*/  HMMA.1688.F32.TF32 R132, R236.reuse, R126, R240 ;  /* 0x0000007eec84723c */ /* 0x050ff600000810f0 */
[----:B------:R-:W-:Y:S11]  /*95270*/  @!UPT UIADD3 URZ, URZ, URZ, URZ ;  /* 0x0000003f3f3ff290 */ /* 0x000ff6000fffe03f */
[----:B------:R-:W-:Y:S02]  /*95280*/  @!UPT UIADD3 URZ, URZ, URZ, URZ ;  /* 0x0000003f3f3ff290 */ /* 0x000fe4000fffe03f */
[----:B------:R-:W-:Y:S02]  /*95290*/  IMAD.MOV.U32 R53, RZ, RZ, R132 ;  /* 0x000000ffff357224 */ /* 0x000fe400078e0084 */
[----:B------:R-:W-:Y:S02]  /*952a0*/  IMAD.MOV.U32 R52, RZ, RZ, R133 ;  /* 0x000000ffff347224 */ /* 0x000fe400078e0085 */
[----:B------:R-:W-:Y:S02]  /*952b0*/  IMAD.MOV.U32 R17, RZ, RZ, R134 ;  /* 0x000000ffff117224 */ /* 0x000fe400078e0086 */
[----:B------:R-:W-:Y:S02]  /*952c0*/  IMAD.MOV.U32 R16, RZ, RZ, R135 ;  /* 0x000000ffff107224 */ /* 0x000fe400078e0087 */
[----:B---3--:R-:W-:Y:S03]  /*952d0*/  HMMA.1688.F32.TF32 R132, R236, R122, R244 ;  /* 0x0000007aec84723c */ /* 0x008fe600000810f4 */
[----:B------:R-:W-:Y:S04]  /*952e0*/  STL [R1+0x8d5c], R16 ;  /* 0x008d5c1001007387 */ /* 0x000fe80000100800 */
[----:B------:R-:W-:Y:S04]  /*952f0*/  STL [R1+0x8d58], R17 ;  /* 0x008d581101007387 */ /* 0x000fe80000100800 */
[----:B------:R3:W-:Y:S04]  /*95300*/  STL [R1+0x8d54], R52 ;  /* 0x008d543401007387 */ /* 0x0007e80000100800 */
[----:B------:R4:W-:Y:S09]  /*95310*/  STL [R1+0x8d50], R53 ;  /* 0x008d503501007387 */ /* 0x0009f20000100800 */
[----:B------:R-:W-:-:S02]  /*95320*/  IMAD.MOV.U32 R65, RZ, RZ, R132 ;  /* 0x000000ffff417224 */ /* 0x000fc400078e0084 */
[----:B------:R-:W-:Y:S02]  /*95330*/  IMAD.MOV.U32 R132, RZ, RZ, R119 ;  /* 0x000000ffff847224 */ /* 0x000fe400078e0077 */
[----:B------:R-:W2:Y:S01]  /*95340*/  LDL.LU R119, [R1+0x92e8] ;  /* 0x0092e80001777983 */ /* 0x000ea20000300800 */
[----:B------:R-:W-:Y:S01]  /*95350*/  MOV R56, R135 ;  /* 0x0000008700387202 */ /* 0x000fe20000000f00 */
[----:B------:R-:W-:Y:S02]  /*95360*/  IMAD.MOV.U32 R64, RZ, RZ, R133 ;  /* 0x000000ffff407224 */ /* 0x000fe400078e0085 */
[----:B------:R-:W-:Y:S01]  /*95370*/  IMAD.MOV.U32 R57, RZ, RZ, R134 ;  /* 0x000000ffff397224 */ /* 0x000fe200078e0086 */
[----:B------:R-:W3:Y:S04]  /*95380*/  LDL.LU R133, [R1+0x57f4] ;  /* 0x0057f40001857983 */ /* 0x000ee80000300800 */
[----:B------:R-:W3:Y:S04]  /*95390*/  LDL.LU R134, [R1+0x57f8] ;  /* 0x0057f80001867983 */ /* 0x000ee80000300800 */
[----:B------:R-:W3:Y:S04]  /*953a0*/  LDL.LU R135, [R1+0x57fc] ;  /* 0x0057fc0001877983 */ /* 0x000ee80000300800 */
[----:B------:R-:W-:Y:S04]  /*953b0*/  STL [R1+0x8d6c], R56 ;  /* 0x008d6c3801007387 */ /* 0x000fe80000100800 */
[----:B------:R-:W-:Y:S01]  /*953c0*/  STL [R1+0x8d68], R57 ;  /* 0x008d683901007387 */ /* 0x000fe20000100800 */
[----:B------:R-:W-:-:S03]  /*953d0*/  IMAD.MOV.U32 R242, RZ, RZ, R98 ;  /* 0x000000fffff27224 */ /* 0x000fc600078e0062 */
[----:B------:R-:W-:Y:S01]  /*953e0*/  STL [R1+0x8d64], R64 ;  /* 0x008d644001007387 */ /* 0x000fe20000100800 */
[----:B------:R-:W-:-:S03]  /*953f0*/  IMAD.MOV.U32 R243, RZ, RZ, R99 ;  /* 0x000000fffff37224 */ /* 0x000fc600078e0063 */
[----:B------:R-:W-:Y:S01]  /*95400*/  STL [R1+0x8d60], R65 ;  /* 0x008d604101007387 */ /* 0x000fe20000100800 */
[----:B------:R-:W-:-:S03]  /*95410*/  IMAD.MOV.U32 R244, RZ, RZ, R102 ;  /* 0x000000fffff47224 */ /* 0x000fc600078e0066 */
[----:B------:R-:W3:Y:S01]  /*95420*/  LDL.LU R240, [R1+0x57e0] ;  /* 0x0057e00001f07983 */ /* 0x000ee20000300800 */
[----:B------:R-:W-:-:S03]  /*95430*/  IMAD.MOV.U32 R245, RZ, RZ, R103 ;  /* 0x000000fffff57224 */ /* 0x000fc600078e0067 */
[----:B------:R-:W3:Y:S01]  /*95440*/  LDL.LU R241, [R1+0x57e4] ;  /* 0x0057e40001f17983 */ /* 0x000ee20000300800 */
[----:B------:R-:W-:-:S03]  /*95450*/  MOV R246, R106 ;  /* 0x0000006a00f67202 */ /* 0x000fc60000000f00 */
[----:B------:R-:W3:Y:S01]  /*95460*/  LDL.LU R98, [R1+0x92e4] ;  /* 0x0092e40001627983 */ /* 0x000ee20000300800 */
[----:B------:R-:W-:-:S03]  /*95470*/  IMAD.MOV.U32 R247, RZ, RZ, R114 ;  /* 0x000000fffff77224 */ /* 0x000fc600078e0072 */
[----:B------:R-:W3:Y:S04]  /*95480*/  LDL.LU R99, [R1+0x92e0] ;  /* 0x0092e00001637983 */ /* 0x000ee80000300800 */
[----:B------:R-:W3:Y:S04]  /*95490*/  LDL.LU R102, [R1+0x92dc] ;  /* 0x0092dc0001667983 */ /* 0x000ee80000300800 */
[----:B------:R-:W3:Y:S04]  /*954a0*/  LDL.LU R103, [R1+0x92d8] ;  /* 0x0092d80001677983 */ /* 0x000ee80000300800 */
[----:B------:R-:W3:Y:S04]  /*954b0*/  LDL.LU R106, [R1+0x92d4] ;  /* 0x0092d400016a7983 */ /* 0x000ee80000300800 */
[----:B------:R-:W3:Y:S01]  /*954c0*/  LDL.LU R114, [R1+0x92d0] ;  /* 0x0092d00001727983 */ /* 0x000ee20000300800 */
[----:B--2---:R-:W-:Y:S07]  /*954d0*/  HMMA.1688.F32.TF32 R140, R236, R118, R248 ;  /* 0x00000076ec8c723c */ /* 0x004fee00000810f8 */
[----:B------:R-:W-:-:S02]  /*954e0*/  IMAD.MOV.U32 R248, RZ, RZ, R115 ;  /* 0x000000fffff87224 */ /* 0x000fc400078e0073 */
[----:B------:R-:W2:Y:S01]  /*954f0*/  LDL.LU R115, [R1+0x92cc] ;  /* 0x0092cc0001737983 */ /* 0x000ea20000300800 */
[----:B------:R-:W-:Y:S01]  /*95500*/  IMAD.MOV.U32 R249, RZ, RZ, R107 ;  /* 0x000000fffff97224 */ /* 0x000fe200078e006b */
[----:B------:R-:W-:Y:S01]  /*95510*/  MOV R251, R111 ;  /* 0x0000006f00fb7202 */ /* 0x000fe20000000f00 */
[----:B------:R-:W-:Y:S01]  /*95520*/  IMAD.MOV.U32 R250, RZ, RZ, R110 ;  /* 0x000000fffffa7224 */ /* 0x000fe200078e006e */
[----:B------:R-:W2:Y:S04]  /*95530*/  LDL.LU R107, [R1+0x92c8] ;  /* 0x0092c800016b7983 */ /* 0x000ea80000300800 */
[----:B------:R-:W3:Y:S04]  /*95540*/  LDL.LU R110, [R1+0x92c4] ;  /* 0x0092c400016e7983 */ /* 0x000ee80000300800 */
[----:B------:R-:W3:Y:S03]  /*95550*/  LDL.LU R111, [R1+0x92c0] ;  /* 0x0092c000016f7983 */ /* 0x000ee60000300800 */
[----:B------:R-:W-:Y:S01]  /*95560*/  MOV R76, R143 ;  /* 0x0000008f004c7202 */ /* 0x000fe20000000f00 */
[----:B------:R-:W-:-:S02]  /*95570*/  IMAD.MOV.U32 R77, RZ, RZ, R142 ;  /* 0x000000ffff4d7224 */ /* 0x000fc400078e008e */
[----:B------:R-:W-:Y:S02]  /*95580*/  IMAD.MOV.U32 R80, RZ, RZ, R141 ;  /* 0x000000ffff507224 */ /* 0x000fe400078e008d */
[----:B------:R-:W-:Y:S01]  /*95590*/  IMAD.MOV.U32 R81, RZ, RZ, R140 ;  /* 0x000000ffff517224 */ /* 0x000fe200078e008c */
[----:B------:R-:W-:Y:S04]  /*955a0*/  STL [R1+0x8d7c], R76 ;  /* 0x008d7c4c01007387 */ /* 0x000fe80000100800 */
[----:B------:R-:W-:Y:S04]  /*955b0*/  STL [R1+0x8d78], R77 ;  /* 0x008d784d01007387 */ /* 0x000fe80000100800 */
[----:B------:R-:W-:Y:S04]  /*955c0*/  STL [R1+0x8d74], R80 ;  /* 0x008d745001007387 */ /* 0x000fe80000100800 */
[----:B------:R-:W-:Y:S01]  /*955d0*/  STL [R1+0x8d70], R81 ;  /* 0x008d705101007387 */ /* 0x000fe20000100800 */
[C---:B---3--:R-:W-:Y:S11]  /*955e0*/  HMMA.1688.F32.TF32 R132, R236.reuse, R110, R132 ;  /* 0x0000006eec84723c */ /* 0x048ff60000081084 */
[----:B------:R-:W-:Y:S11]  /*955f0*/  @!UPT UIADD3 URZ, URZ, URZ, URZ ;  /* 0x0000003f3f3ff290 */ /* 0x000ff6000fffe03f */
[----:B------:R-:W-:Y:S02]  /*95600*/  @!UPT UIADD3 URZ, URZ, URZ, URZ ;  /* 0x0000003f3f3ff290 */ /* 0x000fe4000fffe03f */
[----:B------:R-:W-:Y:S01]  /*95610*/  MOV R117, R132 ;  /* 0x0000008400757202 */ /* 0x000fe20000000f00 */
[----:B------:R-:W-:Y:S02]  /*95620*/  IMAD.MOV.U32 R116, RZ, RZ, R133 ;  /* 0x000000ffff747224 */ /* 0x000fe400078e0085 */
[----:B------:R-:W-:Y:S02]  /*95630*/  IMAD.MOV.U32 R101, RZ, RZ, R134 ;  /* 0x000000ffff657224 */ /* 0x000fe400078e0086 */
[----:B------:R-:W-:Y:S02]  /*95640*/  IMAD.MOV.U32 R100, RZ, RZ, R135 ;  /* 0x000000ffff647224 */ /* 0x000fe400078e0087 */
[C---:B--2---:R-:W-:Y:S08]  /*95650*/  HMMA.1688.F32.TF32 R132, R236.reuse, R106, R240 ;  /* 0x0000006aec84723c */ /* 0x044ff000000810f0 */
[C---:B------:R-:W-:Y:S11]  /*95660*/  HMMA.1688.F32.TF32 R136, R236.reuse, R114, R136 ;  /* 0x00000072ec88723c */ /* 0x040ff60000081088 */
[----:B------:R-:W-:Y:S05]  /*95670*/  @!UPT UIADD3 URZ, URZ, URZ, URZ ;  /* 0x0000003f3f3ff290 */ /* 0x000fea000fffe03f */
[----:B------:R-:W-:Y:S01]  /*95680*/  IMAD.MOV.U32 R125, RZ, RZ, R132 ;  /* 0x000000ffff7d7224 */ /* 0x000fe200078e0084 */
[----:B------:R-:W-:Y:S01]  /*95690*/  MOV R124, R133 ;  /* 0x00000085007c7202 */ /* 0x000fe20000000f00 */
[----:B------:R-:W-:Y:S02]  /*956a0*/  IMAD.MOV.U32 R121, RZ, RZ, R134 ;  /* 0x000000ffff797224 */ /* 0x000fe400078e0086 */
[----:B------:R-:W-:Y:S02]  /*956b0*/  IMAD.MOV.U32 R120, RZ, RZ, R135 ;  /* 0x000000ffff787224 */ /* 0x000fe400078e0087 */
[----:B------:R-:W-:Y:S02]  /*956c0*/  HMMA.1688.F32.TF32 R132, R236, R102, R244 ;  /* 0x00000066ec84723c */ /* 0x000fe400000810f4 */
[----:B------:R-:W-:Y:S02]  /*956d0*/  IMAD.MOV.U32 R84, RZ, RZ, R139 ;  /* 0x000000ffff547224 */ /* 0x000fe400078e008b */
[----:B------:R-:W-:-:S02]  /*956e0*/  IMAD.MOV.U32 R85, RZ, RZ, R138 ;  /* 0x000000ffff557224 */ /* 0x000fc400078e008a */
[----:B------:R-:W-:Y:S02]  /*956f0*/  IMAD.MOV.U32 R96, RZ, RZ, R137 ;  /* 0x000000ffff607224 */ /* 0x000fe400078e0089 */
[----:B------:R-:W-:Y:S01]  /*95700*/  IMAD.MOV.U32 R97, RZ, RZ, R136 ;  /* 0x000000ffff617224 */ /* 0x000fe200078e0088 */
[----:B------:R-:W-:Y:S04]  /*95710*/  STL [R1+0x8d8c], R84 ;  /* 0x008d8c5401007387 */ /* 0x000fe80000100800 */
[----:B------:R-:W-:Y:S04]  /*95720*/  STL [R1+0x8d88], R85 ;  /* 0x008d885501007387 */ /* 0x000fe80000100800 */
[----:B------:R-:W-:Y:S07]  /*95730*/  STL [R1+0x8d84], R96 ;  /* 0x008d846001007387 */ /* 0x000fee0000100800 */
[----:B-1----:R-:W-:Y:S01]  /*95740*/  IMAD.MOV.U32 R12, RZ, RZ, R132 ;  /* 0x000000ffff0c7224 */ /* 0x002fe200078e0084 */
[----:B------:R-:W-:Y:S01]  /*95750*/  MOV R129, R134 ;  /* 0x0000008600817202 */ /* 0x000fe20000000f00 */
[----:B------:R-:W-:-:S02]  /*95760*/  IMAD.MOV.U32 R13, RZ, RZ, R133 ;  /* 0x000000ffff0d7224 */ /* 0x000fc400078e0085 */
[----:B------:R-:W-:Y:S02]  /*95770*/  IMAD.MOV.U32 R128, RZ, RZ, R135 ;  /* 0x000000ffff807224 */ /* 0x000fe400078e0087 */
[----:B------:R-:W-:Y:S01]  /*95780*/  HMMA.1688.F32.TF32 R132, R236, R98, R248 ;  /* 0x00000062ec84723c */ /* 0x000fe200000810f8 */
[----:B------:R-:W-:Y:S04]  /*95790*/  STL [R1+0x8d80], R97 ;  /* 0x008d806101007387 */ /* 0x000fe80000100800 */
[----:B------:R-:W-:Y:S04]  /*957a0*/  STL [R1+0x8d9c], R100 ;  /* 0x008d9c6401007387 */ /* 0x000fe80000100800 */
[----:B------:R-:W-:Y:S01]  /*957b0*/  STL [R1+0x8d98], R101 ;  /* 0x008d986501007387 */ /* 0x000fe20000100800 */
[----:B------:R-:W-:-:S03]  /*957c0*/  IMAD.MOV.U32 R244, RZ, RZ, R75 ;  /* 0x000000fffff47224 */ /* 0x000fc600078e004b */
[----:B------:R-:W-:Y:S01]  /*957d0*/  STL [R1+0x8d94], R116 ;  /* 0x008d947401007387 */ /* 0x000fe20000100800 */
[----:B------:R-:W-:-:S03]  /*957e0*/  IMAD.MOV.U32 R245, RZ, RZ, R74 ;  /* 0x000000fffff57224 */ /* 0x000fc600078e004a */
[----:B------:R-:W-:Y:S01]  /*957f0*/  STL [R1+0x8d90], R117 ;  /* 0x008d907501007387 */ /* 0x000fe20000100800 */
[----:B------:R-:W-:-:S03]  /*95800*/  IMAD.MOV.U32 R246, RZ, RZ, R71 ;  /* 0x000000fffff67224 */ /* 0x000fc600078e0047 */
[----:B------:R-:W-:Y:S01]  /*95810*/  STL [R1+0x8da4], R124 ;  /* 0x008da47c01007387 */ /* 0x000fe20000100800 */
[----:B------:R-:W-:-:S03]  /*95820*/  IMAD.MOV.U32 R247, RZ, RZ, R70 ;  /* 0x000000fffff77224 */ /* 0x000fc600078e0046 */
[----:B------:R-:W-:Y:S01]  /*95830*/  STL [R1+0x8da0], R125 ;  /* 0x008da07d01007387 */ /* 0x000fe20000100800 */
[----:B------:R-:W-:-:S03]  /*95840*/  MOV R240, R67 ;  /* 0x0000004300f07202 */ /* 0x000fc60000000f00 */
[----:B------:R-:W2:Y:S01]  /*95850*/  LDL.LU R75, [R1+0x92bc] ;  /* 0x0092bc00014b7983 */ /* 0x000ea20000300800 */
[----:B------:R-:W-:-:S03]  /*95860*/  IMAD.MOV.U32 R241, RZ, RZ, R66 ;  /* 0x000000fffff17224 */ /* 0x000fc600078e0042 */
[----:B------:R-:W3:Y:S01]  /*95870*/  LDL.LU R74, [R1+0x92b8] ;  /* 0x0092b800014a7983 */ /* 0x000ee20000300800 */
[----:B------:R-:W-:-:S03]  /*95880*/  IMAD.MOV.U32 R242, RZ, RZ, R63 ;  /* 0x000000fffff27224 */ /* 0x000fc600078e003f */
[----:B------:R-:W3:Y:S01]  /*95890*/  LDL.LU R71, [R1+0x92b4] ;  /* 0x0092b40001477983 */ /* 0x000ee20000300800 */
[----:B------:R-:W-:-:S03]  /*958a0*/  IMAD.MOV.U32 R243, RZ, RZ, R62 ;  /* 0x000000fffff37224 */ /* 0x000fc600078e003e */
[----:B------:R-:W3:Y:S04]  /*958b0*/  LDL.LU R70, [R1+0x92b0] ;  /* 0x0092b00001467983 */ /* 0x000ee80000300800 */
[----:B------:R-:W3:Y:S04]  /*958c0*/  LDL.LU R67, [R1+0x92ac] ;  /* 0x0092ac0001437983 */ /* 0x000ee80000300800 */
[----:B------:R-:W3:Y:S04]  /*958d0*/  LDL.LU R66, [R1+0x92a8] ;  /* 0x0092a80001427983 */ /* 0x000ee80000300800 */
[----:B------:R-:W3:Y:S04]  /*958e0*/  LDL.LU R63, [R1+0x92a4] ;  /* 0x0092a400013f7983 */ /* 0x000ee80000300800 */
[----:B------:R-:W3:Y:S04]  /*958f0*/  LDL.LU R62, [R1+0x92a0] ;  /* 0x0092a000013e7983 */ /* 0x000ee80000300800 */
[----:B------:R-:W3:Y:S04]  /*95900*/  LDL.LU R204, [R1+0x57b0] ;  /* 0x0057b00001cc7983 */ /* 0x000ee80000300800 */
[----:B------:R-:W3:Y:S04]  /*95910*/  LDL.LU R205, [R1+0x57b4] ;  /* 0x0057b40001cd7983 */ /* 0x000ee80000300800 */
[----:B------:R-:W3:Y:S01]  /*95920*/  LDL.LU R206, [R1+0x57b8] ;  /* 0x0057b80001ce7983 */ /* 0x000ee20000300800 */
[----:B------:R-:W-:-:S03]  /*95930*/  IMAD.MOV.U32 R52, RZ, RZ, R132 ;  /* 0x000000ffff347224 */ /* 0x000fc600078e0084 */
[----:B------:R-:W3:Y:S01]  /*95940*/  LDL.LU R207, [R1+0x57bc] ;  /* 0x0057bc0001cf7983 */ /* 0x000ee20000300800 */
[----:B----4-:R-:W-:-:S03]  /*95950*/  IMAD.MOV.U32 R53, RZ, RZ, R133 ;  /* 0x000000ffff357224 */ /* 0x010fc600078e0085 */
[----:B------:R-:W4:Y:S01]  /*95960*/  LDL.LU R148, [R1+0x57a0] ;  /* 0x0057a00001947983 */ /* 0x000f220000300800 */
[----:B------:R-:W-:-:S03]  /*95970*/  IMAD.MOV.U32 R132, RZ, RZ, R54 ;  /* 0x000000ffff847224 */ /* 0x000fc600078e0036 */
[----:B------:R-:W4:Y:S01]  /*95980*/  LDL.LU R149, [R1+0x57a4] ;  /* 0x0057a40001957983 */ /* 0x000f220000300800 */
[----:B------:R-:W-:Y:S01]  /*95990*/  IMAD.MOV.U32 R8, RZ, RZ, R134 ;  /* 0x000000ffff087224 */ /* 0x000fe200078e0086 */
[----:B------:R-:W-:Y:S02]  /*959a0*/  MOV R133, R55 ;  /* 0x0000003700857202 */ /* 0x000fe40000000f00 */
[----:B------:R-:W4:Y:S01]  /*959b0*/  LDL.LU R150, [R1+0x57a8] ;  /* 0x0057a80001967983 */ /* 0x000f220000300800 */
[----:B------:R-:W-:Y:S01]  /*959c0*/  MOV R9, R135 ;  /* 0x0000008700097202 */ /* 0x000fe20000000f00 */
[----:B------:R-:W-:Y:S02]  /*959d0*/  IMAD.MOV.U32 R134, RZ, RZ, R58 ;  /* 0x000000ffff867224 */ /* 0x000fe400078e003a */
[----:B------:R-:W4:Y:S01]  /*959e0*/  LDL.LU R151, [R1+0x57ac] ;  /* 0x0057ac0001977983 */ /* 0x000f220000300800 */
[----:B------:R-:W-:-:S03]  /*959f0*/  IMAD.MOV.U32 R135, RZ, RZ, R59 ;  /* 0x000000ffff877224 */ /* 0x000fc600078e003b */
[----:B------:R-:W4:Y:S04]  /*95a00*/  LDL.LU R54, [R1+0x929c] ;  /* 0x00929c0001367983 */ /* 0x000f280000300800 */
[----:B------:R-:W4:Y:S04]  /*95a10*/  LDL.LU R55, [R1+0x9298] ;  /* 0x0092980001377983 */ /* 0x000f280000300800 */
[----:B------:R-:W4:Y:S04]  /*95a20*/  LDL.LU R58, [R1+0x9294] ;  /* 0x00929400013a7983 */ /* 0x000f280000300800 */
[----:B------:R-:W4:Y:S04]  /*95a30*/  LDL.LU R59, [R1+0x9290] ;  /* 0x00929000013b7983 */ /* 0x000f280000300800 */
[----:B------:R-:W4:Y:S04]  /*95a40*/  LDL.LU R228, [R1+0x5790] ;  /* 0x0057900001e47983 */ /* 0x000f280000300800 */
[----:B------:R-:W4:Y:S01]  /*95a50*/  LDL.LU R229, [R1+0x5794] ;  /* 0x0057940001e57983 */ /* 0x000f220000300800 */
[----:B--2---:R-:W-:-:S02]  /*95a60*/  IMAD.MOV.U32 R141, RZ, RZ, R75 ;  /* 0x000000ffff8d7224 */ /* 0x004fc400078e004b */
[----:B---3--:R-:W-:Y:S02]  /*95a70*/  IMAD.MOV.U32 R140, RZ, RZ, R74 ;  /* 0x000000ffff8c7224 */ /* 0x008fe400078e004a */
[----:B------:R-:W-:Y:S02]  /*95a80*/  IMAD.MOV.U32 R147, RZ, RZ, R71 ;  /* 0x000000ffff937224 */ /* 0x000fe400078e0047 */
[----:B------:R-:W-:Y:S01]  /*95a90*/  IMAD.MOV.U32 R146, RZ, RZ, R70 ;  /* 0x000000ffff927224 */ /* 0x000fe200078e0046 */
[----:B------:R-:W-:Y:S01]  /*95aa0*/  MOV R145, R67 ;  /* 0x0000004300917202 */ /* 0x000fe20000000f00 */
[----:B------:R-:W-:Y:S02]  /*95ab0*/  IMAD.MOV.U32 R144, RZ, RZ, R66 ;  /* 0x000000ffff907224 */ /* 0x000fe400078e0042 */
[----:B------:R-:W-:Y:S02]  /*95ac0*/  IMAD.MOV.U32 R227, RZ, RZ, R63 ;  /* 0x000000ffffe37224 */ /* 0x000fe400078e003f */
[----:B------:R-:W-:-:S02]  /*95ad0*/  IMAD.MOV.U32 R226, RZ, RZ, R62 ;  /* 0x000000ffffe27224 */ /* 0x000fc400078e003e */
[----:B----4-:R-:W-:Y:S02]  /*95ae0*/  IMAD.MOV.U32 R230, RZ, RZ, R54 ;  /* 0x000000ffffe67224 */ /* 0x010fe400078e0036 */
[----:B------:R-:W2:Y:S01]  /*95af0*/  LDL.LU R54, [R1+0x928c] ;  /* 0x00928c0001367983 */ /* 0x000ea20000300800 */
[----:B------:R-:W-:-:S03]  /*95b00*/  IMAD.MOV.U32 R231, RZ, RZ, R55 ;  /* 0x000000ffffe77224 */ /* 0x000fc600078e0037 */
[----:B------:R-:W2:Y:S01]  /*95b10*/  LDL.LU R55, [R1+0x9288] ;  /* 0x0092880001377983 */ /* 0x000ea20000300800 */
[----:B------:R-:W-:-:S03]  /*95b20*/  MOV R224, R58 ;  /* 0x0000003a00e07202 */ /* 0x000fc60000000f00 */
[----:B------:R-:W3:Y:S01]  /*95b30*/  LDL.LU R58, [R1+0x9284] ;  /* 0x00928400013a7983 */ /* 0x000ee20000300800 */
[----:B------:R-:W-:-:S03]  /*95b40*/  IMAD.MOV.U32 R225, RZ, RZ, R59 ;  /* 0x000000ffffe17224 */ /* 0x000fc600078e003b */
[----:B------:R-:W3:Y:S04]  /*95b50*/  LDL.LU R59, [R1+0x9280] ;  /* 0x00928000013b7983 */ /* 0x000ee80000300800 */
[----:B------:R-:W4:Y:S04]  /*95b60*/  LDL.LU R62, [R1+0x927c] ;  /* 0x00927c00013e7983 */ /* 0x000f280000300800 */
[----:B------:R-:W4:Y:S04]  /*95b70*/  LDL.LU R63, [R1+0x9278] ;  /* 0x00927800013f7983 */ /* 0x000f280000300800 */
[----:B------:R-:W2:Y:S04]  /*95b80*/  LDL.LU R66, [R1+0x9274] ;  /* 0x0092740001427983 */ /* 0x000ea80000300800 */
[----:B------:R-:W2:Y:S04]  /*95b90*/  LDL.LU R67, [R1+0x9270] ;  /* 0x0092700001437983 */ /* 0x000ea80000300800 */
[----:B------:R-:W3:Y:S04]  /*95ba0*/  LDL.LU R70, [R1+0x926c] ;  /* 0x00926c0001467983 */ /* 0x000ee80000300800 */
[----:B------:R-:W3:Y:S04]  /*95bb0*/  LDL.LU R71, [R1+0x9268] ;  /* 0x0092680001477983 */ /* 0x000ee80000300800 */
[----:B------:R-:W4:Y:S04]  /*95bc0*/  LDL.LU R74, [R1+0x9264] ;  /* 0x00926400014a7983 */ /* 0x000f280000300800 */
[----:B------:R-:W4:Y:S01]  /*95bd0*/  LDL.LU R75, [R1+0x9260] ;  /* 0x00926000014b7983 */ /* 0x000f220000300800 */
[----:B------:R-:W-:Y:S01]  /*95be0*/  MOV R142, R78 ;  /* 0x0000004e008e7202 */ /* 0x000fe20000000f00 */
[----:B------:R-:W-:Y:S01]  /*95bf0*/  IMAD.MOV.U32 R143, RZ, RZ, R79 ;  /* 0x000000ffff8f7224 */ /* 0x000fe200078e004f */
[----:B------:R-:W-:Y:S01]  /*95c00*/  MOV R139, R90 ;  /* 0x0000005a008b7202 */ /* 0x000fe20000000f00 */
[----:B------:R-:W-:Y:S01]  /*95c10*/  IMAD.MOV.U32 R136, RZ, RZ, R82 ;  /* 0x000000ffff887224 */ /* 0x000fe200078e0052 */
[----:B------:R-:W4:Y:S01]  /*95c20*/  LDL.LU R78, [R1+0x925c] ;  /* 0x00925c00014e7983 */ /* 0x000f220000300800 */
[----:B------:R-:W-:-:S02]  /*95c30*/  IMAD.MOV.U32 R137, RZ, RZ, R94 ;  /* 0x000000ffff897224 */ /* 0x000fc400078e005e */
[----:B------:R-:W-:Y:S01]  /*95c40*/  IMAD.MOV.U32 R138, RZ, RZ, R95 ;  /* 0x000000ffff8a7224 */ /* 0x000fe200078e005f */
[----:B------:R-:W4:Y:S01]  /*95c50*/  LDL.LU R79, [R1+0x9258] ;  /* 0x00925800014f7983 */ /* 0x000f220000300800 */
[----:B------:R-:W-:-:S03]  /*95c60*/  IMAD.MOV.U32 R248, RZ, RZ, R91 ;  /* 0x000000fffff87224 */ /* 0x000fc600078e005b */
[----:B------:R-:W4:Y:S01]  /*95c70*/  LDL.LU R82, [R1+0x9254] ;  /* 0x0092540001527983 */ /* 0x000f220000300800 */
[----:B------:R-:W-:-:S03]  /*95c80*/  IMAD.MOV.U32 R249, RZ, RZ, R83 ;  /* 0x000000fffff97224 */ /* 0x000fc600078e0053 */
[----:B------:R-:W4:Y:S01]  /*95c90*/  LDL.LU R94, [R1+0x9250] ;  /* 0x00925000015e7983 */ /* 0x000f220000300800 */
[----:B------:R-:W-:-:S03]  /*95ca0*/  IMAD.MOV.U32 R250, RZ, RZ, R86 ;  /* 0x000000fffffa7224 */ /* 0x000fc600078e0056 */
[----:B------:R-:W4:Y:S01]  /*95cb0*/  LDL.LU R95, [R1+0x924c] ;  /* 0x00924c00015f7983 */ /* 0x000f220000300800 */
[----:B------:R-:W-:-:S03]  /*95cc0*/  IMAD.MOV.U32 R251, RZ, RZ, R87 ;  /* 0x000000fffffb7224 */ /* 0x000fc600078e0057 */
[----:B------:R-:W4:Y:S04]  /*95cd0*/  LDL.LU R90, [R1+0x9248] ;  /* 0x00924800015a7983 */ /* 0x000f280000300800 */
[----:B------:R-:W4:Y:S04]  /*95ce0*/  LDL.LU R91, [R1+0x9244] ;  /* 0x00924400015b7983 */ /* 0x000f280000300800 */
[----:B------:R-:W4:Y:S04]  /*95cf0*/  LDL.LU R83, [R1+0x9240] ;  /* 0x0092400001537983 */ /* 0x000f280000300800 */
[----:B------:R-:W4:Y:S04]  /*95d00*/  LDL.LU R86, [R1+0x923c] ;  /* 0x00923c0001567983 */ /* 0x000f280000300800 */
[----:B------:R-:W4:Y:S01]  /*95d10*/  LDL.LU R87, [R1+0x9238] ;  /* 0x0092380001577983 */ /* 0x000f220000300800 */
[C---:B--2---:R-:W-:Y:S08]  /*95d20*/  HMMA.1688.F32.TF32 R132, R236.reuse, R66, R132 ;  /* 0x00000042ec84723c */ /* 0x044ff00000081084 */
[C---:B---3--:R-:W-:Y:S08]  /*95d30*/  HMMA.1688.F32.TF32 R136, R236.reuse, R70, R136 ;  /* 0x00000046ec88723c */ /* 0x048ff00000081088 */
[C---:B----4-:R-:W-:Y:S11]  /*95d40*/  HMMA.1688.F32.TF32 R140, R236.reuse, R74, R140 ;  /* 0x0000004aec8c723c */ /* 0x050ff6000008108c */
[----:B------:R-:W-:Y:S11]  /*95d50*/  @!UPT UIADD3 URZ, URZ, URZ, URZ ;  /* 0x0000003f3f3ff290 */ /* 0x000ff6000fffe03f */
[----:B------:R-:W-:Y:S01]  /*95d60*/  @!UPT UIADD3 URZ, URZ, URZ, URZ ;  /* 0x0000003f3f3ff290 */ /* 0x000fe2000fffe03f */
[----:B------:R-:W-:Y:S04]  /*95d70*/  STL.64 [R1+0x3580], R140 ;  /* 0x0035808c01007387 */ /* 0x000fe80000100a00 */
[----:B------:R1:W-:Y:S04]  /*95d80*/  STL.64 [R1+0x3588], R142 ;  /* 0x0035888e01007387 */ /* 0x0003e80000100a00 */
[----:B------:R-:W-:Y:S04]  /*95d90*/  STL.64 [R1+0x35a0], R136 ;  /* 0x0035a08801007387 */ /* 0x000fe80000100a00 */
[----:B------:R2:W-:Y:S01]  /*95da0*/  STL.64 [R1+0x35a8], R138 ;  /* 0x0035a88a01007387 */ /* 0x0005e20000100a00 */
[C---:B-1----:R-:W-:Y:S03]  /*95db0*/  HMMA.1688.F32.TF32 R140, R236.reuse, R62, R240 ;  /* 0x0000003eec8c723c */ /* 0x042fe600000810f0 */
[----:B------:R-:W-:Y:S04]  /*95dc0*/  STL.64 [R1+0x35c0], R132 ;  /* 0x0035c08401007387 */ /* 0x000fe80000100a00 */
[----:B------:R1:W-:Y:S01]  /*95dd0*/  STL.64 [R1+0x35c8], R134 ;  /* 0x0035c88601007387 */ /* 0x0003e20000100a00 */
[C---:B--2---:R-:W-:Y:S08]  /*95de0*/  HMMA.1688.F32.TF32 R136, R236.reuse, R58, R244 ;  /* 0x0000003aec88723c */ /* 0x044ff000000810f4 */
[----:B-1----:R-:W-:Y:S01]  /*95df0*/  HMMA.1688.F32.TF32 R132, R236, R54, R248 ;  /* 0x00000036ec84723c */ /* 0x002fe200000810f8 */
[----:B------:R-:W-:-:S06]  /*95e00*/  MOV R244, R11 ;  /* 0x0000000b00f47202 */ /* 0x000fcc0000000f00 */
[----:B------:R-:W-:Y:S04]  /*95e10*/  STL.64 [R1+0x35e0], R140 ;  /* 0x0035e08c01007387 */ /* 0x000fe80000100a00 */
[----:B------:R-:W-:Y:S04]  /*95e20*/  STL.64 [R1+0x35e8], R142 ;  /* 0x0035e88e01007387 */ /* 0x000fe80000100a00 */
[----:B------:R-:W-:Y:S01]  /*95e30*/  STL.64 [R1+0x3600], R136 ;  /* 0x0036008801007387 */ /* 0x000fe20000100a00 */
[----:B------:R-:W-:-:S03]  /*95e40*/  IMAD.MOV.U32 R245, RZ, RZ, R10 ;  /* 0x000000fffff57224 */ /* 0x000fc600078e000a */
[----:B------:R-:W-:Y:S01]  /*95e50*/  STL.64 [R1+0x3608], R138 ;  /* 0x0036088a01007387 */ /* 0x000fe20000100a00 */
[----:B------:R-:W-:-:S03]  /*95e60*/  IMAD.MOV.U32 R246, RZ, RZ, R6 ;  /* 0x000000fffff67224 */ /* 0x000fc600078e0006 */
[----:B------:R-:W2:Y:S01]  /*95e70*/  LDL.LU R11, [R1+0x9234] ;  /* 0x00923400010b7983 */ /* 0x000ea20000300800 */
[----:B------:R-:W-:-:S03]  /*95e80*/  IMAD.MOV.U32 R247, RZ, RZ, R7 ;  /* 0x000000fffff77224 */ /* 0x000fc600078e0007 */
[----:B------:R1:W-:Y:S04]  /*95e90*/  STL.64 [R1+0x3610], R132 ;  /* 0x0036108401007387 */ /* 0x0003e80000100a00 */
[----:B------:R3:W-:Y:S04]  /*95ea0*/  STL.64 [R1+0x3618], R134 ;  /* 0x0036188601007387 */ /* 0x0007e80000100a00 */
[----:B------:R-:W4:Y:S04]  /*95eb0*/  LDL.LU R10, [R1+0x9230] ;  /* 0x00923000010a7983 */ /* 0x000f280000300800 */
[----:B------:R-:W4:Y:S04]  /*95ec0*/  LDL.LU R6, [R1+0x922c] ;  /* 0x00922c0001067983 */ /* 0x000f280000300800 */
[----:B------:R-:W4:Y:S01]  /*95ed0*/  LDL.LU R7, [R1+0x9228] ;  /* 0x0092280001077983 */ /* 0x000f220000300800 */
[----:B------:R-:W-:Y:S01]  /*95ee0*/  HMMA.1688.F32.TF32 R144, R236, R78, R144 ;  /* 0x0000004eec90723c */ /* 0x000fe20000081090 */
[----:B------:R-:W-:Y:S01]  /*95ef0*/  IMAD.MOV.U32 R240, RZ, RZ, R18 ;  /* 0x000000fffff07224 */ /* 0x000fe200078e0012 */
[----:B------:R-:W-:Y:S01]  /*95f00*/  MOV R241, R19 ;  /* 0x0000001300f17202 */ /* 0x000fe20000000f00 */
[----:B------:R-:W4:Y:S01]  /*95f10*/  LDL.LU R18, [R1+0x9224] ;  /* 0x0092240001127983 */ /* 0x000f220000300800 */
[----:B------:R-:W-:-:S02]  /*95f20*/  IMAD.MOV.U32 R242, RZ, RZ, R15 ;  /* 0x000000fffff27224 */ /* 0x000fc400078e000f */
[----:B------:R-:W-:Y:S01]  /*95f30*/  IMAD.MOV.U32 R243, RZ, RZ, R14 ;  /* 0x000000fffff37224 */ /* 0x000fe200078e000e */
[----:B------:R-:W4:Y:S01]  /*95f40*/  LDL.LU R19, [R1+0x9220] ;  /* 0x0092200001137983 */ /* 0x000f220000300800 */
[----:B-1----:R-:W-:-:S03]  /*95f50*/  IMAD.MOV.U32 R132, RZ, RZ, R27 ;  /* 0x000000ffff847224 */ /* 0x002fc600078e001b */
[----:B------:R-:W4:Y:S01]  /*95f60*/  LDL.LU R15, [R1+0x921c] ;  /* 0x00921c00010f7983 */ /* 0x000f220000300800 */
[----:B------:R-:W-:Y:S01]  /*95f70*/  IMAD.MOV.U32 R133, RZ, RZ, R26 ;  /* 0x000000ffff857224 */ /* 0x000fe200078e001a */
[----:B---3--:R-:W-:Y:S02]  /*95f80*/  MOV R134, R23 ;  /* 0x0000001700867202 */ /* 0x008fe40000000f00 */
[----:B------:R-:W3:Y:S01]  /*95f90*/  LDL.LU R14, [R1+0x9218] ;  /* 0x00921800010e7983 */ /* 0x000ee20000300800 */
[----:B------:R-:W-:-:S03]  /*95fa0*/  IMAD.MOV.U32 R135, RZ, RZ, R22 ;  /* 0x000000ffff877224 */ /* 0x000fc600078e0016 */
[----:B------:R-:W3:Y:S04]  /*95fb0*/  LDL.LU R27, [R1+0x9214] ;  /* 0x00921400011b7983 */ /* 0x000ee80000300800 */
[----:B------:R-:W3:Y:S01]  /*95fc0*/  LDL.LU R26, [R1+0x9210] ;  /* 0x00921000011a7983 */ /* 0x000ee20000300800 */
[----:B------:R-:W-:Y:S02]  /*95fd0*/  IMAD.MOV.U32 R124, RZ, RZ, R144 ;  /* 0x000000ffff7c7224 */ /* 0x000fe400078e0090 */
[----:B------:R-:W-:Y:S01]  /*95fe0*/  IMAD.MOV.U32 R125, RZ, RZ, R145 ;  /* 0x000000ffff7d7224 */ /* 0x000fe200078e0091 */
[----:B------:R-:W3:Y:S01]  /*95ff0*/  LDL.LU R23, [R1+0x920c] ;  /* 0x00920c0001177983 */ /* 0x000ee20000300800 */
[----:B------:R-:W-:-:S03]  /*96000*/  IMAD.MOV.U32 R100, RZ, RZ, R146 ;  /* 0x000000ffff647224 */ /* 0x000fc600078e0092 */
[----:B------:R-:W3:Y:S01]  /*96010*/  LDL.LU R22, [R1+0x9208] ;  /* 0x0092080001167983 */ /* 0x000ee20000300800 */
[----:B------:R-:W-:Y:S01]  /*96020*/  IMAD.MOV.U32 R101, RZ, RZ, R147 ;  /* 0x000000ffff657224 */ /* 0x000fe200078e0093 */
[----:B------:R-:W-:Y:S01]  /*96030*/  HMMA.1688.F32.TF32 R148, R236, R90, R148 ;  /* 0x0000005aec94723c */ /* 0x000fe20000081094 */
[----:B--2---:R-:W-:Y:S01]  /*96040*/  MOV R147, R11 ;  /* 0x0000000b00937202 */ /* 0x004fe20000000f00 */
[----:B----4-:R-:W-:Y:S02]  /*96050*/  IMAD.MOV.U32 R146, RZ, RZ, R10 ;  /* 0x000000ffff927224 */ /* 0x010fe400078e000a */
[----:B------:R-:W-:Y:S02]  /*96060*/  IMAD.MOV.U32 R145, RZ, RZ, R6 ;  /* 0x000000ffff917224 */ /* 0x000fe400078e0006 */
[----:B------:R-:W-:Y:S02]  /*96070*/  IMAD.MOV.U32 R144, RZ, RZ, R7 ;  /* 0x000000ffff907224 */ /* 0x000fe400078e0007 */
[----:B------:R-:W2:Y:S04]  /*96080*/  LDL.LU R7, [R1+0x9204] ;  /* 0x0092040001077983 */ /* 0x000ea80000300800 */
[----:B------:R-:W4:Y:S04]  /*96090*/  LDL.LU R6, [R1+0x9200] ;  /* 0x0092000001067983 */ /* 0x000f280000300800 */
[----:B------:R-:W4:Y:S04]  /*960a0*/  LDL.LU R10, [R1+0x91fc] ;  /* 0x0091fc00010a7983 */ /* 0x000f280000300800 */
[----:B------:R-:W4:Y:S04]  /*960b0*/  LDL.LU R11, [R1+0x91f8] ;  /* 0x0091f800010b7983 */ /* 0x000f280000300800 */
[----:B------:R-:W-:Y:S01]  /*960c0*/  IMAD.MOV.U32 R80, RZ, RZ, R148 ;  /* 0x000000ffff507224 */ /* 0x000fe200078e0094 */
[----:B------:R-:W-:Y:S01]  /*960d0*/  MOV R81, R149 ;  /* 0x0000009500517202 */ /* 0x000fe20000000f00 */
[----:B------:R-:W-:-:S02]  /*960e0*/  IMAD.MOV.U32 R56, RZ, RZ, R150 ;  /* 0x000000ffff387224 */ /* 0x000fc400078e0096 */
[----:B------:R-:W-:Y:S02]  /*960f0*/  IMAD.MOV.U32 R57, RZ, RZ, R151 ;  /* 0x000000ffff397224 */ /* 0x000fe400078e0097 */
[C---:B------:R-:W-:Y:S11]  /*96100*/  HMMA.1688.F32.TF32 R148, R236.reuse, R86, R228 ;  /* 0x00000056ec94723c */ /* 0x040ff600000810e4 */
[----:B------:R-:W-:Y:S11]  /*96110*/  @!UPT UIADD3 URZ, URZ, URZ, URZ ;  /* 0x0000003f3f3ff290 */ /* 0x000ff6000fffe03f */
[----:B------:R-:W-:Y:S02]  /*96120*/  @!UPT UIADD3 URZ, URZ, URZ, URZ ;  /* 0x0000003f3f3ff290 */ /* 0x000fe4000fffe03f */
[----:B------:R-:W-:Y:S01]  /*96130*/  IMAD.MOV.U32 R96, RZ, RZ, R148 ;  /* 0x000000ffff607224 */ /* 0x000fe200078e0094 */
[----:B------:R-:W-:Y:S01]  /*96140*/  MOV R76, R150 ;  /* 0x00000096004c7202 */ /* 0x000fe20000000f00 */
[----:B------:R-:W-:Y:S02]  /*96150*/  IMAD.MOV.U32 R97, RZ, RZ, R149 ;  /* 0x000000ffff617224 */ /* 0x000fe400078e0095 */
[----:B------:R-:W-:Y:S02]  /*96160*/  IMAD.MOV.U32 R77, RZ, RZ, R151 ;  /* 0x000000ffff4d7224 */ /* 0x000fe400078e0097 */
[----:B------:R-:W-:Y:S07]  /*96170*/  HMMA.1688.F32.TF32 R148, R236, R82, R224 ;  /* 0x00000052ec94723c */ /* 0x000fee00000810e0 */
[----:B---3--:R-:W-:-:S02]  /*96180*/  IMAD.MOV.U32 R224, RZ, RZ, R14 ;  /* 0x000000ffffe07224 */ /* 0x008fc400078e000e */
[----:B------:R-:W3:Y:S01]  /*96190*/  LDL.LU R14, [R1+0x91f4] ;  /* 0x0091f400010e7983 */ /* 0x000ee20000300800 */
[----:B------:R-:W-:Y:S02]  /*961a0*/  IMAD.MOV.U32 R225, RZ, RZ, R15 ;  /* 0x000000ffffe17224 */ /* 0x000fe400078e000f */
[----:B------:R-:W-:Y:S01]  /*961b0*/  IMAD.MOV.U32 R226, RZ, RZ, R19 ;  /* 0x000000ffffe27224 */ /* 0x000fe200078e0013 */
[----:B------:R-:W3:Y:S01]  /*961c0*/  LDL.LU R15, [R1+0x91f0] ;  /* 0x0091f000010f7983 */ /* 0x000ee20000300800 */
[----:B------:R-:W-:-:S03]  /*961d0*/  IMAD.MOV.U32 R227, RZ, RZ, R18 ;  /* 0x000000ffffe37224 */ /* 0x000fc600078e0012 */
[----:B------:R-:W3:Y:S04]  /*961e0*/  LDL.LU R19, [R1+0x91ec] ;  /* 0x0091ec0001137983 */ /* 0x000ee80000300800 */
[----:B------:R-:W3:Y:S03]  /*961f0*/  LDL.LU R18, [R1+0x91e8] ;  /* 0x0091e80001127983 */ /* 0x000ee60000300800 */
[----:B------:R-:W-:Y:S02]  /*96200*/  IMAD.MOV.U32 R116, RZ, RZ, R148 ;  /* 0x000000ffff747224 */ /* 0x000fe400078e0094 */
[----:B------:R-:W-:Y:S01]  /*96210*/  IMAD.MOV.U32 R117, RZ, RZ, R149 ;  /* 0x000000ffff757224 */ /* 0x000fe200078e0095 */
[----:B------:R-:W-:Y:S01]  /*96220*/  MOV R85, R151 ;  /* 0x0000009700557202 */ /* 0x000fe20000000f00 */
[----:B------:R-:W-:-:S02]  /*96230*/  IMAD.MOV.U32 R84, RZ, RZ, R150 ;  /* 0x000000ffff547224 */ /* 0x000fc400078e0096 */
[----:B--2---:R-:W-:Y:S02]  /*96240*/  IMAD.MOV.U32 R151, RZ, RZ, R7 ;  /* 0x000000ffff977224 */ /* 0x004fe400078e0007 */
[----:B----4-:R-:W-:Y:S01]  /*96250*/  IMAD.MOV.U32 R150, RZ, RZ, R6 ;  /* 0x000000ffff967224 */ /* 0x010fe200078e0006 */
[----:B------:R-:W-:Y:S02]  /*96260*/  MOV R148, R10 ;  /* 0x0000000a00947202 */ /* 0x000fe40000000f00 */
[----:B------:R-:W2:Y:S01]  /*96270*/  LDL.LU R10, [R1+0x91e4] ;  /* 0x0091e400010a7983 */ /* 0x000ea20000300800 */
[----:B------:R-:W-:-:S03]  /*96280*/  IMAD.MOV.U32 R149, RZ, RZ, R11 ;  /* 0x000000ffff957224 */ /* 0x000fc600078e000b */
[----:B------:R-:W4:Y:S04]  /*96290*/  LDL.LU R11, [R1+0x91e0] ;  /* 0x0091e000010b7983 */ /* 0x000f280000300800 */
[----:B------:R-:W4:Y:S04]  /*962a0*/  LDL.LU R6, [R1+0x91dc] ;  /* 0x0091dc0001067983 */ /* 0x000f280000300800 */
[----:B------:R-:W4:Y:S01]  /*962b0*/  LDL.LU R7, [R1+0x91d8] ;  /* 0x0091d80001077983 */ /* 0x000f220000300800 */
[----:B------:R-:W-:Y:S07]  /*962c0*/  HMMA.1688.F32.TF32 R152, R236, R94, R204 ;  /* 0x0000005eec98723c */ /* 0x000fee00000810cc */
[----:B---3--:R-:W-:-:S02]  /*962d0*/  IMAD.MOV.U32 R207, RZ, RZ, R14 ;  /* 0x000000ffffcf7224 */ /* 0x008fc400078e000e */
[----:B------:R-:W-:Y:S02]  /*962e0*/  IMAD.MOV.U32 R206, RZ, RZ, R15 ;  /* 0x000000ffffce7224 */ /* 0x000fe400078e000f */
[----:B------:R-:W-:Y:S02]  /*962f0*/  IMAD.MOV.U32 R204, RZ, RZ, R19 ;  /* 0x000000ffffcc7224 */ /* 0x000fe400078e0013 */
[----:B------:R-:W3:Y:S01]  /*96300*/  LDL.LU R19, [R1+0x91d4] ;  /* 0x0091d40001137983 */ /* 0x000ee20000300800 */
[----:B------:R-:W-:-:S03]  /*96310*/  MOV R205, R18 ;  /* 0x0000001200cd7202 */ /* 0x000fc60000000f00 */
[----:B------:R-:W3:Y:S04]  /*96320*/  LDL.LU R18, [R1+0x91d0] ;  /* 0x0091d00001127983 */ /* 0x000ee80000300800 */
[----:B------:R-:W3:Y:S04]  /*96330*/  LDL.LU R15, [R1+0x91cc] ;  /* 0x0091cc00010f7983 */ /* 0x000ee80000300800 */
[----:B------:R-:W3:Y:S01]  /*96340*/  LDL.LU R14, [R1+0x91c8] ;  /* 0x0091c800010e7983 */ /* 0x000ee20000300800 */
[----:B--2---:R-:W-:Y:S01]  /*96350*/  IMAD.MOV.U32 R211, RZ, RZ, R10 ;  /* 0x000000ffffd37224 */ /* 0x004fe200078e000a */
[----:B----4-:R-:W-:Y:S01]  /*96360*/  MOV R210, R11 ;  /* 0x0000000b00d27202 */ /* 0x010fe20000000f00 */
[----:B------:R-:W-:-:S02]  /*96370*/  IMAD.MOV.U32 R208, RZ, RZ, R6 ;  /* 0x000000ffffd07224 */ /* 0x000fc400078e0006 */
[----:B------:R-:W2:Y:S01]  /*96380*/  LDL.LU R6, [R1+0x91c4] ;  /* 0x0091c40001067983 */ /* 0x000ea20000300800 */
[----:B------:R-:W-:-:S03]  /*96390*/  IMAD.MOV.U32 R209, RZ, RZ, R7 ;  /* 0x000000ffffd17224 */ /* 0x000fc600078e0007 */
[----:B------:R-:W4:Y:S04]  /*963a0*/  LDL.LU R7, [R1+0x91c0] ;  /* 0x0091c00001077983 */ /* 0x000f280000300800 */
[----:B------:R-:W3:Y:S04]  /*963b0*/  LDL.LU R11, [R1+0x91bc] ;  /* 0x0091bc00010b7983 */ /* 0x000ee80000300800 */
[----:B------:R-:W3:Y:S04]  /*963c0*/  LDL.LU R10, [R1+0x91b8] ;  /* 0x0091b800010a7983 */ /* 0x000ee80000300800 */
[----:B------:R-:W3:Y:S04]  /*963d0*/  LDL.LU R216, [R1+0x4c30] ;  /* 0x004c300001d87983 */ /* 0x000ee80000300800 */
[----:B------:R-:W3:Y:S04]  /*963e0*/  LDL.LU R217, [R1+0x4c34] ;  /* 0x004c340001d97983 */ /* 0x000ee80000300800 */
[----:B------:R-:W3:Y:S04]  /*963f0*/  LDL.LU R218, [R1+0x4c38] ;  /* 0x004c380001da7983 */ /* 0x000ee80000300800 */
[----:B------:R-:W3:Y:S01]  /*96400*/  LDL.LU R219, [R1+0x4c3c] ;  /* 0x004c3c0001db7983 */ /* 0x000ee20000300800 */
[----:B--2---:R-:W-:Y:S01]  /*96410*/  MOV R223, R6 ;  /* 0x0000000600df7202 */ /* 0x004fe20000000f00 */
[----:B----4-:R-:W-:-:S02]  /*96420*/  IMAD.MOV.U32 R222, RZ, RZ, R7 ;  /* 0x000000ffffde7224 */ /* 0x010fc400078e0007 */
[----:B---3--:R-:W-:Y:S02]  /*96430*/  IMAD.MOV.U32 R220, RZ, RZ, R11 ;  /* 0x000000ffffdc7224 */ /* 0x008fe400078e000b */
[----:B------:R-:W2:Y:S01]  /*96440*/  LDL.LU R11, [R1+0x91b4] ;  /* 0x0091b400010b7983 */ /* 0x000ea20000300800 */
[----:B------:R-:W-:-:S03]  /*96450*/  IMAD.MOV.U32 R221, RZ, RZ, R10 ;  /* 0x000000ffffdd7224 */ /* 0x000fc600078e000a */
[----:B------:R-:W3:Y:S04]  /*96460*/  LDL.LU R10, [R1+0x91b0] ;  /* 0x0091b000010a7983 */ /* 0x000ee80000300800 */
        /* <DEDUP_REMOVED lines=22> */
[----:B------:R-:W-:-:S03]  /*965d0*/  MOV R64, R152 ;  /* 0x0000009800407202 */ /* 0x000fc60000000f00 */
        /* <DEDUP_REMOVED lines=27> */
[----:B------:R-:W-:Y:S01]  /*96790*/  MOV R212, R14 ;  /* 0x0000000e00d47202 */ /* 0x000fe20000000f00 */
[----:B------:R-:W-:-:S02]  /*967a0*/  IMAD.MOV.U32 R213, RZ, RZ, R15 ;  /* 0x000000ffffd57224 */ /* 0x000fc400078e000f */
[----:B------:R-:W-:Y:S02]  /*967b0*/  IMAD.MOV.U32 R214, RZ, RZ, R18 ;  /* 0x000000ffffd67224 */ /* 0x000fe400078e0012 */
[----:B------:R-:W-:Y:S01]  /*967c0*/  IMAD.MOV.U32 R215, RZ, RZ, R19 ;  /* 0x000000ffffd77224 */ /* 0x000fe200078e0013 */
[----:B------:R-:W-:Y:S01]  /*967d0*/  MOV R229, R23 ;  /* 0x0000001700e57202 */ /* 0x000fe20000000f00 */
[----:B------:R-:W-:Y:S02]  /*967e0*/  IMAD.MOV.U32 R228, RZ, RZ, R22 ;  /* 0x000000ffffe47224 */ /* 0x000fe400078e0016 */
[----:B------:R-:W-:Y:S02]  /*967f0*/  IMAD.MOV.U32 R230, RZ, RZ, R26 ;  /* 0x000000ffffe67224 */ /* 0x000fe400078e001a */
[----:B------:R-:W-:Y:S02]  /*96800*/  IMAD.MOV.U32 R231, RZ, RZ, R27 ;  /* 0x000000ffffe77224 */ /* 0x000fe400078e001b */
[----:B------:R-:W-:Y:S01]  /*96810*/  IMAD.MOV.U32 R140, RZ, RZ, R30 ;  /* 0x000000ffff8c7224 */ /* 0x000fe200078e001e */
[----:B------:R-:W-:Y:S01]  /*96820*/  MOV R142, R42 ;  /* 0x0000002a008e7202 */ /* 0x000fe20000000f00 */
[----:B------:R-:W-:-:S02]  /*96830*/  IMAD.MOV.U32 R141, RZ, RZ, R38 ;  /* 0x000000ffff8d7224 */ /* 0x000fc400078e0026 */
[----:B------:R-:W-:Y:S02]  /*96840*/  IMAD.MOV.U32 R143, RZ, RZ, R46 ;  /* 0x000000ffff8f7224 */ /* 0x000fe400078e002e */
[----:B------:R-:W-:Y:S02]  /*96850*/  IMAD.MOV.U32 R136, RZ, RZ, R47 ;  /* 0x000000ffff887224 */ /* 0x000fe400078e002f */
[----:B------:R-:W-:Y:S02]  /*96860*/  IMAD.MOV.U32 R137, RZ, RZ, R50 ;  /* 0x000000ffff897224 */ /* 0x000fe400078e0032 */
[----:B------:R-:W-:Y:S01]  /*96870*/  IMAD.MOV.U32 R138, RZ, RZ, R51 ;  /* 0x000000ffff8a7224 */ /* 0x000fe200078e0033 */
[----:B------:R-:W-:Y:S01]  /*96880*/  MOV R139, R43 ;  /* 0x0000002b008b7202 */ /* 0x000fe20000000f00 */
[----:B------:R-:W-:Y:S02]  /*96890*/  IMAD.MOV.U32 R248, RZ, RZ, R39 ;  /* 0x000000fffff87224 */ /* 0x000fe400078e0027 */
[----:B------:R-:W-:-:S02]  /*968a0*/  IMAD.MOV.U32 R249, RZ, RZ, R34 ;  /* 0x000000fffff97224 */ /* 0x000fc400078e0022 */
[----:B------:R-:W-:Y:S02]  /*968b0*/  IMAD.MOV.U32 R250, RZ, RZ, R35 ;  /* 0x000000fffffa7224 */ /* 0x000fe400078e0023 */
[----:B------:R-:W-:Y:S02]  /*968c0*/  IMAD.MOV.U32 R251, RZ, RZ, R31 ;  /* 0x000000fffffb7224 */ /* 0x000fe400078e001f */
[----:B--2---:R-:W-:Y:S02]  /*968d0*/  IMAD.MOV.U32 R163, RZ, RZ, R11 ;  /* 0x000000ffffa37224 */ /* 0x004fe400078e000b */
[----:B---3--:R-:W-:Y:S02]  /*968e0*/  IMAD.MOV.U32 R162, RZ, RZ, R10 ;  /* 0x000000ffffa27224 */ /* 0x008fe400078e000a */
[----:B----4-:R-:W-:Y:S02]  /*968f0*/  IMAD.MOV.U32 R161, RZ, RZ, R7 ;  /* 0x000000ffffa17224 */ /* 0x010fe400078e0007 */
[----:B------:R-:W-:-:S02]  /*96900*/  IMAD.MOV.U32 R160, RZ, RZ, R6 ;  /* 0x000000ffffa07224 */ /* 0x000fc400078e0006 */
[----:B------:R-:W2:Y:S04]  /*96910*/  LDL.LU R6, [R1+0x91a4] ;  /* 0x0091a40001067983 */ /* 0x000ea80000300800 */
[----:B------:R-:W2:Y:S04]  /*96920*/  LDL.LU R7, [R1+0x91a0] ;  /* 0x0091a00001077983 */ /* 0x000ea80000300800 */
[----:B------:R-:W3:Y:S04]  /*96930*/  LDL.LU R10, [R1+0x919c] ;  /* 0x00919c00010a7983 */ /* 0x000ee80000300800 */
[----:B------:R-:W3:Y:S04]  /*96940*/  LDL.LU R11, [R1+0x9198] ;  /* 0x00919800010b7983 */ /* 0x000ee80000300800 */
[----:B------:R-:W4:Y:S04]  /*96950*/  LDL.LU R14, [R1+0x9194] ;  /* 0x00919400010e7983 */ /* 0x000f280000300800 */
[----:B------:R-:W4:Y:S04]  /*96960*/  LDL.LU R15, [R1+0x9190] ;  /* 0x00919000010f7983 */ /* 0x000f280000300800 */
        /* <DEDUP_REMOVED lines=11> */
[----:B------:R-:W3:Y:S04]  /*96a20*/  LDL.LU R50, [R1+0x9160] ;  /* 0x0091600001327983 */ /* 0x000ee80000300800 */
[----:B------:R-:W3:Y:S04]  /*96a30*/  LDL.LU R51, [R1+0x915c] ;  /* 0x00915c0001337983 */ /* 0x000ee80000300800 */
[----:B------:R-:W4:Y:S04]  /*96a40*/  LDL.LU R43, [R1+0x9158] ;  /* 0x00915800012b7983 */ /* 0x000f280000300800 */
[----:B------:R-:W4:Y:S04]  /*96a50*/  LDL.LU R39, [R1+0x9154] ;  /* 0x0091540001277983 */ /* 0x000f280000300800 */
[----:B------:R-:W4:Y:S04]  /*96a60*/  LDL.LU R34, [R1+0x9150] ;  /* 0x0091500001227983 */ /* 0x000f280000300800 */
[----:B------:R-:W4:Y:S04]  /*96a70*/  LDL.LU R35, [R1+0x914c] ;  /* 0x00914c0001237983 */ /* 0x000f280000300800 */
[----:B------:R-:W4:Y:S01]  /*96a80*/  LDL.LU R31, [R1+0x9148] ;  /* 0x00914800011f7983 */ /* 0x000f220000300800 */
[C---:B------:R-:W-:Y:S08]  /*96a90*/  HMMA.1688.F32.TF32 R144, R232.reuse, R98, R144 ;  /* 0x00000062e890723c */ /* 0x040ff00000081090 */
[C---:B------:R-:W-:Y:S08]  /*96aa0*/  HMMA.1688.F32.TF32 R140, R232.reuse, R94, R140 ;  /* 0x0000005ee88c723c */ /* 0x040ff0000008108c */
[C---:B------:R-:W-:Y:S08]  /*96ab0*/  HMMA.1688.F32.TF32 R136, R232.reuse, R90, R136 ;  /* 0x0000005ae888723c */ /* 0x040ff00000081088 */
[----:B------:R-:W-:Y:S08]  /*96ac0*/  HMMA.1688.F32.TF32 R132, R232, R86, R132 ;  /* 0x00000056e884723c */ /* 0x000ff00000081084 */
[C---:B--2---:R-:W-:Y:S08]  /*96ad0*/  HMMA.1688.F32.TF32 R196, R236.reuse, R46, R196 ;  /* 0x0000002eecc4723c */ /* 0x044ff000000810c4 */
[C---:B---3--:R-:W-:Y:S08]  /*96ae0*/  HMMA.1688.F32.TF32 R200, R236.reuse, R50, R200 ;  /* 0x00000032ecc8723c */ /* 0x048ff000000810c8 */
[C---:B----4-:R-:W-:Y:S08]  /*96af0*/  HMMA.1688.F32.TF32 R156, R236.reuse, R42, R192 ;  /* 0x0000002aec9c723c */ /* 0x050ff000000810c0 */
[C---:B------:R-:W-:Y:S07]  /*96b00*/  HMMA.1688.F32.TF32 R152, R236.reuse, R38, R152 ;  /* 0x00000026ec98723c */ /* 0x040fee0000081098 */
[----:B------:R-:W-:Y:S01]  /*96b10*/  STL.64 [R1+0x3620], R200 ;  /* 0x003620c801007387 */ /* 0x000fe20000100a00 */
[C---:B------:R-:W-:Y:S03]  /*96b20*/  HMMA.1688.F32.TF32 R168, R236.reuse, R34, R168 ;  /* 0x00000022eca8723c */ /* 0x040fe600000810a8 */
[----:B------:R-:W-:Y:S04]  /*96b30*/  STL.64 [R1+0x3628], R202 ;  /* 0x003628ca01007387 */ /* 0x000fe80000100a00 */
[----:B------:R-:W-:Y:S04]  /*96b40*/  STL.64 [R1+0x3630], R196 ;  /* 0x003630c401007387 */ /* 0x000fe80000100a00 */
[----:B------:R-:W-:Y:S04]  /*96b50*/  STL.64 [R1+0x3638], R198 ;  /* 0x003638c601007387 */ /* 0x000fe80000100a00 */
[----:B------:R-:W-:Y:S04]  /*96b60*/  STL.64 [R1+0x3640], R156 ;  /* 0x0036409c01007387 */ /* 0x000fe80000100a00 */
[----:B------:R1:W-:Y:S04]  /*96b70*/  STL.64 [R1+0x3648], R158 ;  /* 0x0036489e01007387 */ /* 0x0003e80000100a00 */
[----:B------:R-:W-:Y:S04]  /*96b80*/  STL.64 [R1+0x3650], R152 ;  /* 0x0036509801007387 */ /* 0x000fe80000100a00 */
[----:B------:R2:W-:Y:S01]  /*96b90*/  STL.64 [R1+0x3658], R154 ;  /* 0x0036589a01007387 */ /* 0x0005e20000100a00 */
[C---:B-1----:R-:W-:Y:S08]  /*96ba0*/  HMMA.1688.F32.TF32 R156, R236.reuse, R30, R188 ;  /* 0x0000001eec9c723c */ /* 0x042ff000000810bc */
[C---:B--2---:R-:W-:Y:S01]  /*96bb0*/  HMMA.1688.F32.TF32 R152, R236.reuse, R26, R184 ;  /* 0x0000001aec98723c */ /* 0x044fe200000810b8 */
[----:B------:R-:W-:Y:S04]  /*96bc0*/  STL.64 [R1+0x3660], R168 ;  /* 0x003660a801007387 */ /* 0x000fe80000100a00 */
[----:B------:R1:W-:Y:S10]  /*96bd0*/  STL.64 [R1+0x3668], R170 ;  /* 0x003668aa01007387 */ /* 0x0003f40000100a00 */
[----:B------:R-:W-:Y:S01]  /*96be0*/  STL.64 [R1+0x3670], R156 ;  /* 0x0036709c01007387 */ /* 0x000fe20000100a00 */
[C---:B-1----:R-:W-:Y:S03]  /*96bf0*/  HMMA.1688.F32.TF32 R168, R236.reuse, R22, R180 ;  /* 0x00000016eca8723c */ /* 0x042fe600000810b4 */
[----:B------:R1:W-:Y:S04]  /*96c00*/  STL.64 [R1+0x3678], R158 ;  /* 0x0036789e01007387 */ /* 0x0003e80000100a00 */
[----:B------:R-:W-:Y:S04]  /*96c10*/  STL.64 [R1+0x3680], R152 ;  /* 0x0036809801007387 */ /* 0x000fe80000100a00 */
[----:B------:R2:W-:Y:S01]  /*96c20*/  STL.64 [R1+0x3688], R154 ;  /* 0x0036889a01007387 */ /* 0x0005e20000100a00 */
[C---:B-1----:R-:W-:Y:S08]  /*96c30*/  HMMA.1688.F32.TF32 R156, R236.reuse, R18, R176 ;  /* 0x00000012ec9c723c */ /* 0x042ff000000810b0 */
[C---:B--2---:R-:W-:Y:S03]  /*96c40*/  HMMA.1688.F32.TF32 R152, R236.reuse, R14, R172 ;  /* 0x0000000eec98723c */ /* 0x044fe600000810ac */
[----:B------:R-:W-:Y:S04]  /*96c50*/  STL.64 [R1+0x3690], R168 ;  /* 0x003690a801007387 */ /* 0x000fe80000100a00 */
[----:B------:R-:W-:Y:S01]  /*96c60*/  STL.64 [R1+0x3698], R170 ;  /* 0x003698aa01007387 */ /* 0x000fe20000100a00 */
[C---:B------:R-:W-:Y:S07]  /*96c70*/  HMMA.1688.F32.TF32 R160, R236.reuse, R10, R160 ;  /* 0x0000000aeca0723c */ /* 0x040fee00000810a0 */
[----:B------:R-:W-:Y:S04]  /*96c80*/  STL.64 [R1+0x36a0], R156 ;  /* 0x0036a09c01007387 */ /* 0x000fe80000100a00 */
[----:B------:R1:W-:Y:S04]  /*96c90*/  STL.64 [R1+0x36a8], R158 ;  /* 0x0036a89e01007387 */ /* 0x0003e80000100a00 */
[----:B------:R-:W-:Y:S04]  /*96ca0*/  STL.64 [R1+0x36b0], R152 ;  /* 0x0036b09801007387 */ /* 0x000fe80000100a00 */
[----:B------:R2:W-:Y:S01]  /*96cb0*/  STL.64 [R1+0x36b8], R154 ;  /* 0x0036b89a01007387 */ /* 0x0005e20000100a00 */
[----:B-1----:R-:W-:Y:S08]  /*96cc0*/  HMMA.1688.F32.TF32 R156, R236, R6, R164 ;  /* 0x00000006ec9c723c */ /* 0x002ff000000810a4 */
[C---:B--2---:R-:W-:Y:S01]  /*96cd0*/  HMMA.1688.F32.TF32 R152, R232.reuse, R130, R220 ;  /* 0x00000082e898723c */ /* 0x044fe200000810dc */
[----:B------:R-:W-:Y:S04]  /*96ce0*/  STL.64 [R1+0x36d0], R160 ;  /* 0x0036d0a001007387 */ /* 0x000fe80000100a00 */
[----:B------:R1:W-:Y:S04]  /*96cf0*/  STL.64 [R1+0x36d8], R162 ;  /* 0x0036d8a201007387 */ /* 0x0003e80000100a00 */
[----:B------:R-:W-:Y:S04]  /*96d00*/  LDS R236, [R105+0x4080] ;  /* 0x0040800069ec7984 */ /* 0x000fe80000000800 */
[----:B------:R-:W-:Y:S01]  /*96d10*/  LDS R238, [R105+0x6080] ;  /* 0x0060800069ee7984 */ /* 0x000fe20000000800 */
[C---:B-1----:R-:W-:Y:S03]  /*96d20*/  HMMA.1688.F32.TF32 R160, R232.reuse, R126, R216 ;  /* 0x0000007ee8a0723c */ /* 0x042fe600000810d8 */
[----:B------:R-:W-:Y:S04]  /*96d30*/  STL.64 [R1+0x36c0], R156 ;  /* 0x0036c09c01007387 */ /* 0x000fe80000100a00 */
[----:B------:R1:W-:Y:S04]  /*96d40*/  STL.64 [R1+0x36c8], R158 ;  /* 0x0036c89e01007387 */ /* 0x0003e80000100a00 */
[----:B------:R-:W-:Y:S04]  /*96d50*/  STL.64 [R1+0x3770], R152 ;  /* 0x0037709801007387 */ /* 0x000fe80000100a00 */
[----:B------:R2:W-:Y:S01]  /*96d60*/  STL.64 [R1+0x3778], R154 ;  /* 0x0037789a01007387 */ /* 0x0005e20000100a00 */
[C---:B-1----:R-:W-:Y:S03]  /*96d70*/  HMMA.1688.F32.TF32 R156, R232.reuse, R122, R212 ;  /* 0x0000007ae89c723c */ /* 0x042fe600000810d4 */
[----:B------:R-:W-:Y:S04]  /*96d80*/  LDS R237, [R252+0x4080] ;  /* 0x00408000fced7984 */ /* 0x000fe80000000800 */
[----:B------:R-:W1:Y:S01]  /*96d90*/  LDS R239, [R252+0x6080] ;  /* 0x00608000fcef7984 */ /* 0x000e620000000800 */
[C---:B--2---:R-:W-:Y:S03]  /*96da0*/  HMMA.1688.F32.TF32 R152, R232.reuse, R118, R208 ;  /* 0x00000076e898723c */ /* 0x044fe600000810d0 */
[----:B------:R-:W-:Y:S04]  /*96db0*/  STL.64 [R1+0x3760], R160 ;  /* 0x003760a001007387 */ /* 0x000fe80000100a00 */
[----:B------:R2:W-:Y:S08]  /*96dc0*/  STL.64 [R1+0x3768], R162 ;  /* 0x003768a201007387 */ /* 0x0005f00000100a00 */
[----:B------:R-:W-:Y:S01]  /*96dd0*/  STL.64 [R1+0x3750], R156 ;  /* 0x0037509c01007387 */ /* 0x000fe20000100a00 */
[C---:B--2---:R-:W-:Y:S03]  /*96de0*/  HMMA.1688.F32.TF32 R160, R232.reuse, R114, R204 ;  /* 0x00000072e8a0723c */ /* 0x044fe600000810cc */
[----:B------:R2:W-:Y:S04]  /*96df0*/  STL.64 [R1+0x3758], R158 ;  /* 0x0037589e01007387 */ /* 0x0005e80000100a00 */
[----:B------:R-:W-:Y:S04]  /*96e00*/  STL.64 [R1+0x3740], R152 ;  /* 0x0037409801007387 */ /* 0x000fe80000100a00 */
[----:B------:R3:W-:Y:S01]  /*96e10*/  STL.64 [R1+0x3748], R154 ;  /* 0x0037489a01007387 */ /* 0x0007e20000100a00 */
[C---:B--2---:R-:W-:Y:S08]  /*96e20*/  HMMA.1688.F32.TF32 R156, R232.reuse, R110, R148 ;  /* 0x0000006ee89c723c */ /* 0x044ff00000081094 */
[C---:B---3--:R-:W-:Y:S08]  /*96e30*/  HMMA.1688.F32.TF32 R152, R232.reuse, R106, R228 ;  /* 0x0000006ae898723c */ /* 0x048ff000000810e4 */
[C---:B------:R-:W-:Y:S01]  /*96e40*/  HMMA.1688.F32.TF32 R148, R232.reuse, R102, R224 ;  /* 0x00000066e894723c */ /* 0x040fe200000810e0 */
        /* <DEDUP_REMOVED lines=13> */
[----:B------:R3:W-:Y:S01]  /*96f20*/  STL.64 [R1+0x38d8], R138 ;  /* 0x0038d88a01007387 */ /* 0x0007e20000100a00 */
[C---:B--2---:R-:W-:Y:S03]  /*96f30*/  HMMA.1688.F32.TF32 R140, R232.reuse, R82, R240 ;  /* 0x00000052e88c723c */ /* 0x044fe600000810f0 */
[----:B------:R-:W-:Y:S04]  /*96f40*/  STL.64 [R1+0x38c0], R132 ;  /* 0x0038c08401007387 */ /* 0x000fe80000100a00 */
[----:B------:R2:W-:Y:S01]  /*96f50*/  STL.64 [R1+0x38c8], R134 ;  /* 0x0038c88601007387 */ /* 0x0005e20000100a00 */
[C---:B---3--:R-:W-:Y:S08]  /*96f60*/  HMMA.1688.F32.TF32 R136, R232.reuse, R78, R244 ;  /* 0x0000004ee888723c */ /* 0x048ff000000810f4 */
[----:B--2---:R-:W-:Y:S07]  /*96f70*/  HMMA.1688.F32.TF32 R132, R232, R74, R248 ;  /* 0x0000004ae884723c */ /* 0x004fee00000810f8 */
[----:B------:R-:W-:Y:S04]  /*96f80*/  STL.64 [R1+0x38b0], R140 ;  /* 0x0038b08c01007387 */ /* 0x000fe80000100a00 */
[----:B------:R-:W-:Y:S04]  /*96f90*/  STL.64 [R1+0x38b8], R142 ;  /* 0x0038b88e01007387 */ /* 0x000fe80000100a00 */
[----:B------:R-:W2:Y:S04]  /*96fa0*/  LDL.LU R244, [R1+0x5450] ;  /* 0x0054500001f47983 */ /* 0x000ea80000300800 */
[----:B------:R-:W-:Y:S04]  /*96fb0*/  STL.64 [R1+0x38a0], R136 ;  /* 0x0038a08801007387 */ /* 0x000fe80000100a00 */
[----:B------:R-:W-:Y:S04]  /*96fc0*/  STL.64 [R1+0x38a8], R138 ;  /* 0x0038a88a01007387 */ /* 0x000fe80000100a00 */
[----:B------:R3:W-:Y:S04]  /*96fd0*/  STL.64 [R1+0x3890], R132 ;  /* 0x0038908401007387 */ /* 0x0007e80000100a00 */
[----:B------:R4:W-:Y:S04]  /*96fe0*/  STL.64 [R1+0x3898], R134 ;  /* 0x0038988601007387 */ /* 0x0009e80000100a00 */
[----:B------:R-:W2:Y:S04]  /*96ff0*/  LDL.LU R245, [R1+0x5454] ;  /* 0x0054540001f57983 */ /* 0x000ea80000300800 */
[----:B------:R-:W2:Y:S04]  /*97000*/  LDL.LU R246, [R1+0x5458] ;  /* 0x0054580001f67983 */ /* 0x000ea80000300800 */
[----:B------:R-:W2:Y:S04]  /*97010*/  LDL.LU R247, [R1+0x545c] ;  /* 0x00545c0001f77983 */ /* 0x000ea80000300800 */
[----:B------:R-:W2:Y:S04]  /*97020*/  LDL.LU R240, [R1+0x5460] ;  /* 0x0054600001f07983 */ /* 0x000ea80000300800 */
[----:B------:R-:W2:Y:S04]  /*97030*/  LDL.LU R241, [R1+0x5464] ;  /* 0x0054640001f17983 */ /* 0x000ea80000300800 */
[----:B------:R-:W2:Y:S04]  /*97040*/  LDL.LU R242, [R1+0x5468] ;  /* 0x0054680001f27983 */ /* 0x000ea80000300800 */
[----:B------:R-:W2:Y:S04]  /*97050*/  LDL.LU R243, [R1+0x546c] ;  /* 0x00546c0001f37983 */ /* 0x000ea80000300800 */
[----:B---3--:R-:W3:Y:S04]  /*97060*/  LDL.LU R132, [R1+0x5470] ;  /* 0x0054700001847983 */ /* 0x008ee80000300800 */
[----:B------:R-:W3:Y:S04]  /*97070*/  LDL.LU R133, [R1+0x5474] ;  /* 0x0054740001857983 */ /* 0x000ee80000300800 */
[----:B----4-:R-:W3:Y:S04]  /*97080*/  LDL.LU R134, [R1+0x5478] ;  /* 0x0054780001867983 */ /* 0x010ee80000300800 */
[----:B------:R-:W3:Y:S04]  /*97090*/  LDL.LU R135, [R1+0x547c] ;  /* 0x00547c0001877983 */ /* 0x000ee80000300800 */
[----:B------:R-:W4:Y:S04]  /*970a0*/  LDL.LU R140, [R1+0x5490] ;  /* 0x00549000018c7983 */ /* 0x000f280000300800 */
[----:B------:R-:W4:Y:S04]  /*970b0*/  LDL.LU R141, [R1+0x5494] ;  /* 0x00549400018d7983 */ /* 0x000f280000300800 */
[----:B------:R-:W4:Y:S04]  /*970c0*/  LDL.LU R142, [R1+0x5498] ;  /* 0x00549800018e7983 */ /* 0x000f280000300800 */
[----:B------:R-:W4:Y:S04]  /*970d0*/  LDL.LU R143, [R1+0x549c] ;  /* 0x00549c00018f7983 */ /* 0x000f280000300800 */
[----:B------:R-:W1:Y:S04]  /*970e0*/  LDL.LU R144, [R1+0x54a0] ;  /* 0x0054a00001907983 */ /* 0x000e680000300800 */
[----:B------:R-:W1:Y:S04]  /*970f0*/  LDL.LU R145, [R1+0x54a4] ;  /* 0x0054a40001917983 */ /* 0x000e680000300800 */
[----:B------:R-:W1:Y:S04]  /*97100*/  LDL.LU R146, [R1+0x54a8] ;  /* 0x0054a80001927983 */ /* 0x000e680000300800 */
[----:B------:R-:W1:Y:S04]  /*97110*/  LDL.LU R147, [R1+0x54ac] ;  /* 0x0054ac0001937983 */ /* 0x000e680000300800 */
        /* <DEDUP_REMOVED lines=88> */
[C---:B-1----:R-:W-:Y:S08]  /*976a0*/  HMMA.1688.F32.TF32 R144, R236.reuse, R118, R144 ;  /* 0x00000076ec90723c */ /* 0x042ff00000081090 */
[----:B----4-:R-:W-:Y:S08]  /*976b0*/  HMMA.1688.F32.TF32 R140, R236, R114, R140 ;  /* 0x00000072ec8c723c */ /* 0x010ff0000008108c */
[C---:B--2---:R-:W-:Y:S08]  /*976c0*/  HMMA.1688.F32.TF32 R156, R232.reuse, R70, R200 ;  /* 0x00000046e89c723c */ /* 0x044ff000000810c8 */
[C---:B------:R-:W-:Y:S08]  /*976d0*/  HMMA.1688.F32.TF32 R196, R232.reuse, R66, R196 ;  /* 0x00000042e8c4723c */ /* 0x040ff000000810c4 */
[C---:B---3--:R-:W-:Y:S07]  /*976e0*/  HMMA.1688.F32.TF32 R192, R232.reuse, R62, R192 ;  /* 0x0000003ee8c0723c */ /* 0x048fee00000810c0 */
[----:B------:R-:W-:Y:S04]  /*976f0*/  STL.64 [R1+0x3880], R156 ;  /* 0x0038809c01007387 */ /* 0x000fe80000100a00 */
[----:B------:R1:W-:Y:S02]  /*97700*/  STL.64 [R1+0x3888], R158 ;  /* 0x0038889e01007387 */ /* 0x0003e40000100a00 */
[C---:B-1----:R-:W-:Y:S08]  /*97710*/  HMMA.1688.F32.TF32 R156, R232.reuse, R58, R152 ;  /* 0x0000003ae89c723c */ /* 0x042ff00000081098 */
[C---:B------:R-:W-:Y:S01]  /*97720*/  HMMA.1688.F32.TF32 R152, R232.reuse, R54, R168 ;  /* 0x00000036e898723c */ /* 0x040fe200000810a8 */
[----:B------:R-:W-:Y:S04]  /*97730*/  STL.64 [R1+0x3870], R196 ;  /* 0x003870c401007387 */ /* 0x000fe80000100a00 */
[----:B------:R-:W-:Y:S04]  /*97740*/  STL.64 [R1+0x3878], R198 ;  /* 0x003878c601007387 */ /* 0x000fe80000100a00 */
[----:B------:R-:W-:Y:S01]  /*97750*/  STL.64 [R1+0x3860], R192 ;  /* 0x003860c001007387 */ /* 0x000fe20000100a00 */
[C---:B------:R-:W-:Y:S03]  /*97760*/  HMMA.1688.F32.TF32 R168, R232.reuse, R50, R188 ;  /* 0x00000032e8a8723c */ /* 0x040fe600000810bc */
        /* <DEDUP_REMOVED lines=33> */
[----:B--2---:R-:W-:Y:S03]  /*97980*/  HMMA.1688.F32.TF32 R152, R232, R6, R204 ;  /* 0x00000006e898723c */ /* 0x004fe600000810cc */
[----:B------:R-:W-:Y:S04]  /*97990*/  STL.64 [R1+0x37a0], R160 ;  /* 0x0037a0a001007387 */ /* 0x000fe80000100a00 */
[----:B------:R-:W-:Y:S01]  /*979a0*/  STL.64 [R1+0x37a8], R162 ;  /* 0x0037a8a201007387 */ /* 0x000fe20000100a00 */
[C---:B------:R-:W-:Y:S03]  /*979b0*/  HMMA.1688.F32.TF32 R136, R236.reuse, R110, R136 ;  /* 0x0000006eec88723c */ /* 0x040fe60000081088 */
[----:B------:R-:W-:Y:S04]  /*979c0*/  LDS R232, [R2+0x4080] ;  /* 0x0040800002e87984 */ /* 0x000fe80000000800 */
[----:B------:R-:W-:Y:S04]  /*979d0*/  LDS R234, [R2+0x6080] ;  /* 0x0060800002ea7984 */ /* 0x000fe80000000800 */
[----:B------:R-:W-:Y:S04]  /*979e0*/  STL.64 [R1+0x3790], R156 ;  /* 0x0037909c01007387 */ /* 0x000fe80000100a00 */
[----:B------:R1:W-:Y:S04]  /*979f0*/  STL.64 [R1+0x3798], R158 ;  /* 0x0037989e01007387 */ /* 0x0003e80000100a00 */
[----:B------:R-:W-:Y:S04]  /*97a00*/  STL.64 [R1+0x36e0], R152 ;  /* 0x0036e09801007387 */ /* 0x000fe80000100a00 */
[----:B------:R2:W-:Y:S01]  /*97a10*/  STL.64 [R1+0x36e8], R154 ;  /* 0x0036e89a01007387 */ /* 0x0005e20000100a00 */
[C---:B-1----:R-:W-:Y:S03]  /*97a20*/  HMMA.1688.F32.TF32 R156, R236.reuse, R130, R148 ;  /* 0x00000082ec9c723c */ /* 0x042fe60000081094 */
[----:B------:R-:W-:Y:S04]  /*97a30*/  LDS R233, [R3+0x4080] ;  /* 0x0040800003e97984 */ /* 0x000fe80000000800 */
[----:B------:R-:W1:Y:S01]  /*97a40*/  LDS R235, [R3+0x6080] ;  /* 0x0060800003eb7984 */ /* 0x000e620000000800 */
[C---:B--2---:R-:W-:Y:S08]  /*97a50*/  HMMA.1688.F32.TF32 R152, R236.reuse, R126, R228 ;  /* 0x0000007eec98723c */ /* 0x044ff000000810e4 */
[C---:B------:R-:W-:Y:S08]  /*97a60*/  HMMA.1688.F32.TF32 R148, R236.reuse, R122, R224 ;  /* 0x0000007aec94723c */ /* 0x040ff000000810e0 */
        /* <DEDUP_REMOVED lines=17> */
[C---:B--2---:R-:W-:Y:S07]  /*97b80*/  HMMA.1688.F32.TF32 R132, R236.reuse, R94, R248 ;  /* 0x0000005eec84723c */ /* 0x044fee00000810f8 */
        /* <DEDUP_REMOVED lines=102> */
[----:B------:R-:W1:Y:S04]  /*981f0*/  LDL.LU R136, [R1+0x4b90] ;  /* 0x004b900001887983 */ /* 0x000e680000300800 */
[----:B------:R-:W1:Y:S04]  /*98200*/  LDL.LU R137, [R1+0x4b94] ;  /* 0x004b940001897983 */ /* 0x000e680000300800 */
[----:B------:R-:W1:Y:S04]  /*98210*/  LDL.LU R138, [R1+0x4b98] ;  /* 0x004b9800018a7983 */ /* 0x000e680000300800 */
[----:B------:R-:W1:Y:S04]  /*98220*/  LDL.LU R139, [R1+0x4b9c] ;  /* 0x004b9c00018b7983 */ /* 0x000e680000300800 */
        /* <DEDUP_REMOVED lines=8> */
[C---:B--2---:R-:W-:Y:S08]  /*982b0*/  HMMA.1688.F32.TF32 R144, R236.reuse, R10, R144 ;  /* 0x0000000aec90723c */ /* 0x044ff00000081090 */
[C---:B----4-:R-:W-:Y:S08]  /*982c0*/  HMMA.1688.F32.TF32 R140, R236.reuse, R6, R140 ;  /* 0x00000006ec8c723c */ /* 0x050ff0000008108c */
[C---:B---3--:R-:W-:Y:S08]  /*982d0*/  HMMA.1688.F32.TF32 R152, R236.reuse, R78, R152 ;  /* 0x0000004eec98723c */ /* 0x048ff00000081098 */
[C---:B------:R-:W-:Y:S08]  /*982e0*/  HMMA.1688.F32.TF32 R196, R236.reuse, R86, R196 ;  /* 0x00000056ecc4723c */ /* 0x040ff000000810c4 */
[C---:B------:R-:W-:Y:S08]  /*982f0*/  HMMA.1688.F32.TF32 R200, R236.reuse, R90, R200 ;  /* 0x0000005aecc8723c */ /* 0x040ff000000810c8 */
[C---:B------:R-:W-:Y:S11]  /*98300*/  HMMA.1688.F32.TF32 R156, R236.reuse, R82, R192 ;  /* 0x00000052ec9c723c */ /* 0x040ff600000810c0 */
[----:B------:R-:W-:Y:S04]  /*98310*/  @!UPT UIADD3 URZ, URZ, URZ, URZ ;  /* 0x0000003f3f3ff290 */ /* 0x000fe8000fffe03f */
        /* <DEDUP_REMOVED lines=9> */
[C---:B--2---:R-:W-:Y:S08]  /*983b0*/  HMMA.1688.F32.TF32 R156, R236.reuse, R70, R188 ;  /* 0x00000046ec9c723c */ /* 0x044ff000000810bc */
[C---:B---3--:R-:W-:Y:S01]  /*983c0*/  HMMA.1688.F32.TF32 R152, R236.reuse, R66, R184 ;  /* 0x00000042ec98723c */ /* 0x048fe200000810b8 */
[----:B------:R-:W-:Y:S04]  /*983d0*/  STL.64 [R1+0x39c0], R168 ;  /* 0x0039c0a801007387 */ /* 0x000fe80000100a00 */
[----:B------:R2:W-:Y:S10]  /*983e0*/  STL.64 [R1+0x39c8], R170 ;  /* 0x0039c8aa01007387 */ /* 0x0005f40000100a00 */
[----:B------:R-:W-:Y:S01]  /*983f0*/  STL.64 [R1+0x39d0], R156 ;  /* 0x0039d09c01007387 */ /* 0x000fe20000100a00 */
[C---:B--2---:R-:W-:Y:S03]  /*98400*/  HMMA.1688.F32.TF32 R168, R236.reuse, R62, R180 ;  /* 0x0000003eeca8723c */ /* 0x044fe600000810b4 */
[----:B------:R2:W-:Y:S04]  /*98410*/  STL.64 [R1+0x39d8], R158 ;  /* 0x0039d89e01007387 */ /* 0x0005e80000100a00 */
[----:B------:R-:W-:Y:S04]  /*98420*/  STL.64 [R1+0x39e0], R152 ;  /* 0x0039e09801007387 */ /* 0x000fe80000100a00 */
[----:B------:R3:W-:Y:S01]  /*98430*/  STL.64 [R1+0x39e8], R154 ;  /* 0x0039e89a01007387 */ /* 0x0007e20000100a00 */
[C---:B--2---:R-:W-:Y:S08]  /*98440*/  HMMA.1688.F32.TF32 R156, R236.reuse, R58, R176 ;  /* 0x0000003aec9c723c */ /* 0x044ff000000810b0 */
[C---:B---3--:R-:W-:Y:S03]  /*98450*/  HMMA.1688.F32.TF32 R152, R236.reuse, R54, R172 ;  /* 0x00000036ec98723c */ /* 0x048fe600000810ac */
[----:B------:R-:W-:Y:S04]  /*98460*/  STL.64 [R1+0x39f0], R168 ;  /* 0x0039f0a801007387 */ /* 0x000fe80000100a00 */
[----:B------:R-:W-:Y:S01]  /*98470*/  STL.64 [R1+0x39f8], R170 ;  /* 0x0039f8aa01007387 */ /* 0x000fe20000100a00 */
[C---:B------:R-:W-:Y:S07]  /*98480*/  HMMA.1688.F32.TF32 R160, R236.reuse, R50, R160 ;  /* 0x00000032eca0723c */ /* 0x040fee00000810a0 */
        /* <DEDUP_REMOVED lines=24> */
[----:B------:R-:W-:Y:S08]  /*98610*/  HMMA.1688.F32.TF32 R148, R236, R14, R224 ;  /* 0x0000000eec94723c */ /* 0x000ff000000810e0 */
[C---:B-1----:R-:W-:Y:S01]  /*98620*/  HMMA.1688.F32.TF32 R136, R232.reuse, R130, R136 ;  /* 0x00000082e888723c */ /* 0x042fe20000081088 */
        /* <DEDUP_REMOVED lines=8> */
[----:B------:R-:W-:Y:S01]  /*986b0*/  STL.64 [R1+0x3ba0], R144 ;  /* 0x003ba09001007387 */ /* 0x000fe20000100a00 */
[C---:B------:R-:W-:Y:S03]  /*986c0*/  HMMA.1688.F32.TF32 R132, R232.reuse, R126, R132 ;  /* 0x0000007ee884723c */ /* 0x040fe60000081084 */
[----:B------:R-:W-:Y:S04]  /*986d0*/  STL.64 [R1+0x3ba8], R146 ;  /* 0x003ba89201007387 */ /* 0x000fe80000100a00 */
[----:B------:R-:W-:Y:S04]  /*986e0*/  STL.64 [R1+0x3b90], R140 ;  /* 0x003b908c01007387 */ /* 0x000fe80000100a00 */
[----:B------:R-:W-:Y:S04]  /*986f0*/  STL.64 [R1+0x3b98], R142 ;  /* 0x003b988e01007387 */ /* 0x000fe80000100a00 */
[----:B------:R-:W-:Y:S04]  /*98700*/  STL.64 [R1+0x9140], R126 ;  /* 0x0091407e01007387 */ /* 0x000fe80000100a00 */
[----:B------:R-:W-:Y:S04]  /*98710*/  STL.64 [R1+0x3c40], R136 ;  /* 0x003c408801007387 */ /* 0x000fe80000100a00 */
[----:B------:R-:W-:Y:S04]  /*98720*/  STL.64 [R1+0x3c48], R138 ;  /* 0x003c488a01007387 */ /* 0x000fe80000100a00 */
[----:B------:R1:W-:Y:S04]  /*98730*/  STL.64 [R1+0x9138], R124 ;  /* 0x0091387c01007387 */ /* 0x0003e80000100a00 */
[----:B------:R-:W-:Y:S04]  /*98740*/  LDS R236, [R105+0x4100] ;  /* 0x0041000069ec7984 */ /* 0x000fe80000000800 */
[----:B------:R-:W-:Y:S01]  /*98750*/  LDS R238, [R105+0x6100] ;  /* 0x0061000069ee7984 */ /* 0x000fe20000000800 */
[C---:B-1----:R-:W-:Y:S03]  /*98760*/  HMMA.1688.F32.TF32 R124, R232.reuse, R122, R240 ;  /* 0x0000007ae87c723c */ /* 0x042fe600000810f0 */
[----:B------:R-:W-:Y:S04]  /*98770*/  STL.64 [R1+0x3c30], R132 ;  /* 0x003c308401007387 */ /* 0x000fe80000100a00 */
[----:B------:R-:W-:Y:S04]  /*98780*/  STL.64 [R1+0x3c38], R134 ;  /* 0x003c388601007387 */ /* 0x000fe80000100a00 */
[----:B------:R-:W-:Y:S04]  /*98790*/  STL.64 [R1+0x9130], R122 ;  /* 0x0091307a01007387 */ /* 0x000fe80000100a00 */
[----:B------:R1:W-:Y:S04]  /*987a0*/  STL.64 [R1+0x9128], R120 ;  /* 0x0091287801007387 */ /* 0x0003e80000100a00 */
[----:B------:R-:W-:Y:S04]  /*987b0*/  LDS R237, [R252+0x4100] ;  /* 0x00410000fced7984 */ /* 0x000fe80000000800 */
[----:B------:R-:W2:Y:S04]  /*987c0*/  LDS R239, [R252+0x6100] ;  /* 0x00610000fcef7984 */ /* 0x000ea80000000800 */
[----:B------:R-:W-:Y:S01]  /*987d0*/  STL.64 [R1+0x3c20], R124 ;  /* 0x003c207c01007387 */ /* 0x000fe20000100a00 */
[C---:B-1----:R-:W-:Y:S03]  /*987e0*/  HMMA.1688.F32.TF32 R120, R232.reuse, R114, R248 ;  /* 0x00000072e878723c */ /* 0x042fe600000810f8 */
[----:B------:R1:W-:Y:S05]  /*987f0*/  STL.64 [R1+0x3c28], R126 ;  /* 0x003c287e01007387 */ /* 0x0003ea0000100a00 */
[C---:B-1----:R-:W-:Y:S01]  /*98800*/  HMMA.1688.F32.TF32 R124, R232.reuse, R118, R244 ;  /* 0x00000076e87c723c */ /* 0x042fe200000810f4 */
[----:B------:R-:W3:Y:S11]  /*98810*/  LDL.LU R244, [R1+0x5190] ;  /* 0x0051900001f47983 */ /* 0x000ef60000300800 */
[----:B------:R-:W-:Y:S11]  /*98820*/  @!UPT UIADD3 URZ, URZ, URZ, URZ ;  /* 0x0000003f3f3ff290 */ /* 0x000ff6000fffe03f */
[----:B------:R-:W-:Y:S04]  /*98830*/  STL.64 [R1+0x3c10], R124 ;  /* 0x003c107c01007387 */ /* 0x000fe80000100a00 */
[----:B------:R-:W-:Y:S04]  /*98840*/  STL.64 [R1+0x3c18], R126 ;  /* 0x003c187e01007387 */ /* 0x000fe80000100a00 */
[----:B------:R-:W-:Y:S04]  /*98850*/  STL.64 [R1+0x3c00], R120 ;  /* 0x003c007801007387 */ /* 0x000fe80000100a00 */
[----:B------:R1:W-:Y:S04]  /*98860*/  STL.64 [R1+0x3c08], R122 ;  /* 0x003c087a01007387 */ /* 0x0003e80000100a00 */
[----:B------:R-:W3:Y:S04]  /*98870*/  LDL.LU R245, [R1+0x5194] ;  /* 0x0051940001f57983 */ /* 0x000ee80000300800 */
[----:B------:R-:W3:Y:S04]  /*98880*/  LDL.LU R246, [R1+0x5198] ;  /* 0x0051980001f67983 */ /* 0x000ee80000300800 */
        /* <DEDUP_REMOVED lines=69> */
[----:B------:R-:W1:Y:S04]  /*98ce0*/  LDL.LU R200, [R1+0x4b40] ;  /* 0x004b400001c87983 */ /* 0x000e680000300800 */
[----:B------:R-:W1:Y:S04]  /*98cf0*/  LDL.LU R201, [R1+0x4b44] ;  /* 0x004b440001c97983 */ /* 0x000e680000300800 */
[----:B------:R-:W1:Y:S04]  /*98d00*/  LDL.LU R202, [R1+0x4b48] ;  /* 0x004b480001ca7983 */ /* 0x000e680000300800 */
[----:B------:R-:W1:Y:S04]  /*98d10*/  LDL.LU R203, [R1+0x4b4c] ;  /* 0x004b4c0001cb7983 */ /* 0x000e680000300800 */
        /* <DEDUP_REMOVED lines=32> */
[C---:B-1----:R-:W-:Y:S08]  /*98f20*/  HMMA.1688.F32.TF32 R120, R232.reuse, R110, R200 ;  /* 0x0000006ee878723c */ /* 0x042ff000000810c8 */
[C---:B--2---:R-:W-:Y:S08]  /*98f30*/  HMMA.1688.F32.TF32 R156, R232.reuse, R106, R196 ;  /* 0x0000006ae89c723c */ /* 0x044ff000000810c4 */
[C---:B---3--:R-:W-:Y:S07]  /*98f40*/  HMMA.1688.F32.TF32 R124, R232.reuse, R102, R192 ;  /* 0x00000066e87c723c */ /* 0x048fee00000810c0 */
[----:B------:R-:W-:Y:S04]  /*98f50*/  STL.64 [R1+0x3bf0], R120 ;  /* 0x003bf07801007387 */ /* 0x000fe80000100a00 */
[----:B------:R1:W-:Y:S02]  /*98f60*/  STL.64 [R1+0x3bf8], R122 ;  /* 0x003bf87a01007387 */ /* 0x0003e40000100a00 */
[C---:B-1----:R-:W-:Y:S02]  /*98f70*/  HMMA.1688.F32.TF32 R120, R232.reuse, R98, R152 ;  /* 0x00000062e878723c */ /* 0x042fe40000081098 */
[----:B------:R-:W-:Y:S04]  /*98f80*/  STL.64 [R1+0x3be0], R156 ;  /* 0x003be09c01007387 */ /* 0x000fe80000100a00 */
[----:B------:R-:W-:Y:S04]  /*98f90*/  STL.64 [R1+0x3be8], R158 ;  /* 0x003be89e01007387 */ /* 0x000fe80000100a00 */
[----:B------:R-:W-:Y:S04]  /*98fa0*/  STL.64 [R1+0x3bd0], R124 ;  /* 0x003bd07c01007387 */ /* 0x000fe80000100a00 */
[----:B------:R4:W-:Y:S09]  /*98fb0*/  STL.64 [R1+0x3bd8], R126 ;  /* 0x003bd87e01007387 */ /* 0x0009f20000100a00 */
[----:B------:R-:W-:Y:S01]  /*98fc0*/  STL.64 [R1+0x3bc0], R120 ;  /* 0x003bc07801007387 */ /* 0x000fe20000100a00 */
[C---:B----4-:R-:W-:Y:S03]  /*98fd0*/  HMMA.1688.F32.TF32 R124, R232.reuse, R94, R168 ;  /* 0x0000005ee87c723c */ /* 0x050fe600000810a8 */
[----:B------:R1:W-:Y:S05]  /*98fe0*/  STL.64 [R1+0x3bc8], R122 ;  /* 0x003bc87a01007387 */ /* 0x0003ea0000100a00 */
[C---:B-1----:R-:W-:Y:S08]  /*98ff0*/  HMMA.1688.F32.TF32 R120, R232.reuse, R90, R188 ;  /* 0x0000005ae878723c */ /* 0x042ff000000810bc */
[C---:B------:R-:W-:Y:S07]  /*99000*/  HMMA.1688.F32.TF32 R152, R232.reuse, R86, R184 ;  /* 0x00000056e898723c */ /* 0x040fee00000810b8 */
[----:B------:R-:W-:Y:S04]  /*99010*/  STL.64 [R1+0x3dc0], R124 ;  /* 0x003dc07c01007387 */ /* 0x000fe80000100a00 */
[----:B------:R1:W-:Y:S04]  /*99020*/  STL.64 [R1+0x3dc8], R126 ;  /* 0x003dc87e01007387 */ /* 0x0003e80000100a00 */
[----:B------:R-:W-:Y:S01]  /*99030*/  STL.64 [R1+0x3db0], R120 ;  /* 0x003db07801007387 */ /* 0x000fe20000100a00 */
[C---:B-1----:R-:W-:Y:S03]  /*99040*/  HMMA.1688.F32.TF32 R124, R232.reuse, R82, R180 ;  /* 0x00000052e87c723c */ /* 0x042fe600000810b4 */
[----:B------:R1:W-:Y:S05]  /*99050*/  STL.64 [R1+0x3db8], R122 ;  /* 0x003db87a01007387 */ /* 0x0003ea0000100a00 */
[C---:B-1----:R-:W-:Y:S01]  /*99060*/  HMMA.1688.F32.TF32 R120, R232.reuse, R78, R176 ;  /* 0x0000004ee878723c */ /* 0x042fe200000810b0 */
[----:B------:R-:W-:Y:S04]  /*99070*/  STL.64 [R1+0x3da0], R152 ;  /* 0x003da09801007387 */ /* 0x000fe80000100a00 */
[----:B------:R1:W-:Y:S10]  /*99080*/  STL.64 [R1+0x3da8], R154 ;  /* 0x003da89a01007387 */ /* 0x0003f40000100a00 */
[----:B------:R-:W-:Y:S04]  /*99090*/  STL.64 [R1+0x3d90], R124 ;  /* 0x003d907c01007387 */ /* 0x000fe80000100a00 */
[----:B------:R2:W-:Y:S01]  /*990a0*/  STL.64 [R1+0x3d98], R126 ;  /* 0x003d987e01007387 */ /* 0x0005e20000100a00 */
[C---:B-1----:R-:W-:Y:S03]  /*990b0*/  HMMA.1688.F32.TF32 R152, R232.reuse, R74, R172 ;  /* 0x0000004ae898723c */ /* 0x042fe600000810ac */
[----:B------:R-:W-:Y:S05]  /*990c0*/  STL.64 [R1+0x3d80], R120 ;  /* 0x003d807801007387 */ /* 0x000fea0000100a00 */
[C---:B--2---:R-:W-:Y:S01]  /*990d0*/  HMMA.1688.F32.TF32 R124, R232.reuse, R70, R160 ;  /* 0x00000046e87c723c */ /* 0x044fe200000810a0 */
[----:B------:R1:W-:Y:S07]  /*990e0*/  STL.64 [R1+0x3d88], R122 ;  /* 0x003d887a01007387 */ /* 0x0003ee0000100a00 */
[C---:B-1----:R-:W-:Y:S07]  /*990f0*/  HMMA.1688.F32.TF32 R120, R232.reuse, R66, R164 ;  /* 0x00000042e878723c */ /* 0x042fee00000810a4 */
[----:B------:R-:W-:Y:S04]  /*99100*/  STL.64 [R1+0x3d70], R152 ;  /* 0x003d709801007387 */ /* 0x000fe80000100a00 */
[----:B------:R1:W-:Y:S04]  /*99110*/  STL.64 [R1+0x3d78], R154 ;  /* 0x003d789a01007387 */ /* 0x0003e80000100a00 */
        /* <DEDUP_REMOVED lines=17> */
[----:B------:R-:W-:Y:S01]  /*99230*/  STL.64 [R1+0x3d18], R154 ;  /* 0x003d189a01007387 */ /* 0x000fe20000100a00 */
[C---:B------:R-:W-:Y:S03]  /*99240*/  HMMA.1688.F32.TF32 R148, R232.reuse, R38, R228 ;  /* 0x00000026e894723c */ /* 0x040fe600000810e4 */
[----:B------:R-:W-:Y:S04]  /*99250*/  STL.64 [R1+0x3d00], R124 ;  /* 0x003d007c01007387 */ /* 0x000fe80000100a00 */
[----:B------:R1:W-:Y:S04]  /*99260*/  STL.64 [R1+0x3d08], R126 ;  /* 0x003d087e01007387 */ /* 0x0003e80000100a00 */
[----:B------:R-:W-:Y:S01]  /*99270*/  STL.64 [R1+0x3cf0], R120 ;  /* 0x003cf07801007387 */ /* 0x000fe20000100a00 */
[C---:B-1----:R-:W-:Y:S03]  /*99280*/  HMMA.1688.F32.TF32 R124, R232.reuse, R34, R224 ;  /* 0x00000022e87c723c */ /* 0x042fe600000810e0 */
[----:B------:R1:W-:Y:S05]  /*99290*/  STL.64 [R1+0x3cf8], R122 ;  /* 0x003cf87a01007387 */ /* 0x0003ea0000100a00 */
[C---:B-1----:R-:W-:Y:S03]  /*992a0*/  HMMA.1688.F32.TF32 R120, R232.reuse, R30, R144 ;  /* 0x0000001ee878723c */ /* 0x042fe60000081090 */
[----:B------:R-:W-:Y:S04]  /*992b0*/  STL.64 [R1+0x3ce0], R148 ;  /* 0x003ce09401007387 */ /* 0x000fe80000100a00 */
[----:B------:R-:W-:Y:S01]  /*992c0*/  STL.64 [R1+0x3ce8], R150 ;  /* 0x003ce89601007387 */ /* 0x000fe20000100a00 */
        /* <DEDUP_REMOVED lines=8> */
[----:B------:R-:W-:Y:S03]  /*99350*/  STL.64 [R1+0x3cb8], R142 ;  /* 0x003cb88e01007387 */ /* 0x000fe60000100a00 */
[C---:B------:R-:W-:Y:S07]  /*99360*/  HMMA.1688.F32.TF32 R132, R232.reuse, R14, R240 ;  /* 0x0000000ee884723c */ /* 0x040fee00000810f0 */
[----:B------:R-:W-:Y:S04]  /*99370*/  STL.64 [R1+0x3ca0], R124 ;  /* 0x003ca07c01007387 */ /* 0x000fe80000100a00 */
[----:B------:R1:W-:Y:S04]  /*99380*/  STL.64 [R1+0x3ca8], R126 ;  /* 0x003ca87e01007387 */ /* 0x0003e80000100a00 */
[----:B------:R-:W-:Y:S01]  /*99390*/  STL.64 [R1+0x3c90], R120 ;  /* 0x003c907801007387 */ /* 0x000fe20000100a00 */
[C---:B-1----:R-:W-:Y:S03]  /*993a0*/  HMMA.1688.F32.TF32 R124, R232.reuse, R10, R244 ;  /* 0x0000000ae87c723c */ /* 0x042fe600000810f4 */
[----:B------:R1:W-:Y:S05]  /*993b0*/  STL.64 [R1+0x3c98], R122 ;  /* 0x003c987a01007387 */ /* 0x0003ea0000100a00 */
[----:B-1----:R-:W-:Y:S01]  /*993c0*/  HMMA.1688.F32.TF32 R120, R232, R6, R248 ;  /* 0x00000006e878723c */ /* 0x002fe200000810f8 */
[----:B------:R-:W-:Y:S04]  /*993d0*/  STL.64 [R1+0x3c80], R132 ;  /* 0x003c808401007387 */ /* 0x000fe80000100a00 */
[----:B------:R-:W-:Y:S04]  /*993e0*/  STL.64 [R1+0x3c88], R134 ;  /* 0x003c888601007387 */ /* 0x000fe80000100a00 */
[----:B------:R-:W2:Y:S06]  /*993f0*/  LDL.LU R248, [R1+0x4fb0] ;  /* 0x004fb00001f87983 */ /* 0x000eac0000300800 */
[----:B------:R-:W-:Y:S04]  /*99400*/  STL.64 [R1+0x3c70], R124 ;  /* 0x003c707c01007387 */ /* 0x000fe80000100a00 */
[----:B------:R-:W-:Y:S04]  /*99410*/  STL.64 [R1+0x3c78], R126 ;  /* 0x003c787e01007387 */ /* 0x000fe80000100a00 */
[----:B------:R-:W-:Y:S04]  /*99420*/  LDS R232, [R2+0x4100] ;  /* 0x0041000002e87984 */ /* 0x000fe80000000800 */
[----:B------:R1:W-:Y:S04]  /*99430*/  STL.64 [R1+0x3bb0], R120 ;  /* 0x003bb07801007387 */ /* 0x0003e80000100a00 */
[----:B------:R3:W-:Y:S04]  /*99440*/  STL.64 [R1+0x3bb8], R122 ;  /* 0x003bb87a01007387 */ /* 0x0007e80000100a00 */
[----:B------:R-:W2:Y:S04]  /*99450*/  LDL.LU R249, [R1+0x4fb4] ;  /* 0x004fb40001f97983 */ /* 0x000ea80000300800 */
[----:B------:R-:W2:Y:S04]  /*99460*/  LDL.LU R250, [R1+0x4fb8] ;  /* 0x004fb80001fa7983 */ /* 0x000ea80000300800 */
[----:B------:R-:W2:Y:S04]  /*99470*/  LDL.LU R251, [R1+0x4fbc] ;  /* 0x004fbc0001fb7983 */ /* 0x000ea80000300800 */
        /* <DEDUP_REMOVED lines=80> */
[----:B-1----:R-:W2:Y:S04]  /*99980*/  LDL.LU R120, [R1+0x5170] ;  /* 0x0051700001787983 */ /* 0x002ea80000300800 */
[----:B------:R-:W2:Y:S04]  /*99990*/  LDL.LU R121, [R1+0x5174] ;  /* 0x0051740001797983 */ /* 0x000ea80000300800 */
[----:B---3--:R-:W2:Y:S04]  /*999a0*/  LDL.LU R122, [R1+0x5178] ;  /* 0x00517800017a7983 */ /* 0x008ea80000300800 */
[----:B------:R-:W2:Y:S04]  /*999b0*/  LDL.LU R123, [R1+0x517c] ;  /* 0x00517c00017b7983 */ /* 0x000ea80000300800 */
[----:B------:R-:W3:Y:S04]  /*999c0*/  LDL.LU R124, [R1+0x5180] ;  /* 0x00518000017c7983 */ /* 0x000ee80000300800 */
[----:B------:R-:W3:Y:S04]  /*999d0*/  LDL.LU R125, [R1+0x5184] ;  /* 0x00518400017d7983 */ /* 0x000ee80000300800 */
[----:B------:R-:W3:Y:S04]  /*999e0*/  LDL.LU R126, [R1+0x5188] ;  /* 0x00518800017e7983 */ /* 0x000ee80000300800 */
        /* <DEDUP_REMOVED lines=29> */
[----:B------:R-:W-:Y:S04]  /*99bc0*/  LDS R234, [R2+0x6100] ;  /* 0x0061000002ea7984 */ /* 0x000fe80000000800 */
[----:B------:R-:W-:Y:S04]  /*99bd0*/  LDS R233, [R3+0x4100] ;  /* 0x0041000003e97984 */ /* 0x000fe80000000800 */
[----:B------:R-:W1:Y:S01]  /*99be0*/  LDS R235, [R3+0x6100] ;  /* 0x0061000003eb7984 */ /* 0x000e620000000800 */
[C---:B---3--:R-:W-:Y:S11]  /*99bf0*/  HMMA.1688.F32.TF32 R124, R236.reuse, R130, R124 ;  /* 0x00000082ec7c723c */ /* 0x048ff6000008107c */
[----:B------:R-:W-:Y:S11]  /*99c00*/  @!UPT UIADD3 URZ, URZ, URZ, URZ ;  /* 0x0000003f3f3ff290 */ /* 0x000ff6000fffe03f */
[----:B------:R-:W-:Y:S01]  /*99c10*/  @!UPT UIADD3 URZ, URZ, URZ, URZ ;  /* 0x0000003f3f3ff290 */ /* 0x000fe2000fffe03f */
[----:B------:R-:W-:Y:S04]  /*99c20*/  STL.64 [R1+0x3c60], R124 ;  /* 0x003c607c01007387 */ /* 0x000fe80000100a00 */
[----:B------:R3:W-:Y:S04]  /*99c30*/  STL.64 [R1+0x3c68], R126 ;  /* 0x003c687e01007387 */ /* 0x0007e80000100a00 */
[----:B---3--:R-:W2:Y:S04]  /*99c40*/  LDL.LU.64 R126, [R1+0x9140] ;  /* 0x00914000017e7983 */ /* 0x008ea80000300a00 */
[----:B------:R-:W3:Y:S01]  /*99c50*/  LDL.LU.64 R124, [R1+0x9138] ;  /* 0x00913800017c7983 */ /* 0x000ee20000300a00 */
[C---:B--2---:R-:W-:Y:S11]  /*99c60*/  HMMA.1688.F32.TF32 R120, R236.reuse, R126, R120 ;  /* 0x0000007eec78723c */ /* 0x044ff60000081078 */
[----:B------:R-:W-:Y:S11]  /*99c70*/  @!UPT UIADD3 URZ, URZ, URZ, URZ ;  /* 0x0000003f3f3ff290 */ /* 0x000ff6000fffe03f */
[----:B------:R-:W-:Y:S01]  /*99c80*/  @!UPT UIADD3 URZ, URZ, URZ, URZ ;  /* 0x0000003f3f3ff290 */ /* 0x000fe2000fffe03f */
[----:B------:R-:W-:Y:S04]  /*99c90*/  STL.64 [R1+0x3de0], R120 ;  /* 0x003de07801007387 */ /* 0x000fe80000100a00 */
[----:B------:R2:W-:Y:S04]  /*99ca0*/  STL.64 [R1+0x3de8], R122 ;  /* 0x003de87a01007387 */ /* 0x0005e80000100a00 */
[----:B--2---:R-:W2:Y:S01]  /*99cb0*/  LDL.LU.64 R122, [R1+0x9130] ;  /* 0x00913000017a7983 */ /* 0x004ea20000300a00 */
[C---:B------:R-:W-:Y:S03]  /*99cc0*/  HMMA.1688.F32.TF32 R200, R236.reuse, R118, R200 ;  /* 0x00000076ecc8723c */ /* 0x040fe600000810c8 */
[----:B------:R-:W3:Y:S05]  /*99cd0*/  LDL.LU.64 R120, [R1+0x9128] ;  /* 0x0091280001787983 */ /* 0x000eea0000300a00 */
[C---:B------:R-:W-:Y:S08]  /*99ce0*/  HMMA.1688.F32.TF32 R196, R236.reuse, R114, R196 ;  /* 0x00000072ecc4723c */ /* 0x040ff000000810c4 */
[C---:B------:R-:W-:Y:S08]  /*99cf0*/  HMMA.1688.F32.TF32 R152, R236.reuse, R106, R152 ;  /* 0x0000006aec98723c */ /* 0x040ff00000081098 */
[C---:B------:R-:W-:Y:S08]  /*99d00*/  HMMA.1688.F32.TF32 R168, R236.reuse, R102, R168 ;  /* 0x00000066eca8723c */ /* 0x040ff000000810a8 */
[C---:B------:R-:W-:Y:S08]  /*99d10*/  HMMA.1688.F32.TF32 R160, R236.reuse, R78, R160 ;  /* 0x0000004eeca0723c */ /* 0x040ff000000810a0 */
[C---:B------:R-:W-:Y:S08]  /*99d20*/  HMMA.1688.F32.TF32 R144, R236.reuse, R38, R144 ;  /* 0x00000026ec90723c */ /* 0x040ff00000081090 */
[C---:B------:R-:W-:Y:S08]  /*99d30*/  HMMA.1688.F32.TF32 R140, R236.reuse, R34, R140 ;  /* 0x00000022ec8c723c */ /* 0x040ff0000008108c */
[C---:B------:R-:W-:Y:S08]  /*99d40*/  HMMA.1688.F32.TF32 R136, R236.reuse, R30, R136 ;  /* 0x0000001eec88723c */ /* 0x040ff00000081088 */
[C---:B------:R-:W-:Y:S08]  /*99d50*/  HMMA.1688.F32.TF32 R132, R236.reuse, R26, R132 ;  /* 0x0000001aec84723c */ /* 0x040ff00000081084 */
[C---:B--2---:R-:W-:Y:S11]  /*99d60*/  HMMA.1688.F32.TF32 R156, R236.reuse, R122, R156 ;  /* 0x0000007aec9c723c */ /* 0x044ff6000008109c */
[----:B------:R-:W-:Y:S11]  /*99d70*/  @!UPT UIADD3 URZ, URZ, URZ, URZ ;  /* 0x0000003f3f3ff290 */ /* 0x000ff6000fffe03f */
[----:B------:R-:W-:Y:S01]  /*99d80*/  @!UPT UIADD3 URZ, URZ, URZ, URZ ;  /* 0x0000003f3f3ff290 */ /* 0x000fe2000fffe03f */
[----:B------:R-:W-:Y:S04]  /*99d90*/  STL.64 [R1+0x3e00], R156 ;  /* 0x003e009c01007387 */ /* 0x000fe80000100a00 */
[----:B------:R2:W-:Y:S02]  /*99da0*/  STL.64 [R1+0x3e08], R158 ;  /* 0x003e089e01007387 */ /* 0x0005e40000100a00 */
[C---:B--2---:R-:W-:Y:S02]  /*99db0*/  HMMA.1688.F32.TF32 R156, R236.reuse, R110, R192 ;  /* 0x0000006eec9c723c */ /* 0x044fe400000810c0 */
[----:B------:R-:W-:Y:S04]  /*99dc0*/  STL.64 [R1+0x3e20], R200 ;  /* 0x003e20c801007387 */ /* 0x000fe80000100a00 */
[----:B------:R-:W-:Y:S04]  /*99dd0*/  STL.64 [R1+0x3e28], R202 ;  /* 0x003e28ca01007387 */ /* 0x000fe80000100a00 */
[----:B------:R-:W-:Y:S04]  /*99de0*/  STL.64 [R1+0x3e40], R196 ;  /* 0x003e40c401007387 */ /* 0x000fe80000100a00 */
[----:B------:R-:W-:Y:S09]  /*99df0*/  STL.64 [R1+0x3e48], R198 ;  /* 0x003e48c601007387 */ /* 0x000ff20000100a00 */
[----:B------:R-:W-:Y:S04]  /*99e00*/  STL.64 [R1+0x3e60], R156 ;  /* 0x003e609c01007387 */ /* 0x000fe80000100a00 */
[----:B------:R2:W-:Y:S04]  /*99e10*/  STL.64 [R1+0x3e68], R158 ;  /* 0x003e689e01007387 */ /* 0x0005e80000100a00 */
[----:B------:R-:W-:Y:S04]  /*99e20*/  STL.64 [R1+0x3e80], R152 ;  /* 0x003e809801007387 */ /* 0x000fe80000100a00 */
[----:B------:R1:W-:Y:S01]  /*99e30*/  STL.64 [R1+0x3e88], R154 ;  /* 0x003e889a01007387 */ /* 0x0003e20000100a00 */
[C---:B--2---:R-:W-:Y:S08]  /*99e40*/  HMMA.1688.F32.TF32 R156, R236.reuse, R98, R188 ;  /* 0x00000062ec9c723c */ /* 0x044ff000000810bc */
[C---:B-1----:R-:W-:Y:S01]  /*99e50*/  HMMA.1688.F32.TF32 R152, R236.reuse, R94, R184 ;  /* 0x0000005eec98723c */ /* 0x042fe200000810b8 */
        /* <DEDUP_REMOVED lines=10> */
[----:B------:R-:W-:Y:S08]  /*99f00*/  STL.64 [R1+0x3f08], R170 ;  /* 0x003f08aa01007387 */ /* 0x000ff00000100a00 */
        /* <DEDUP_REMOVED lines=16> */
[----:B------:R1:W-:Y:S08]  /*9a010*/  STL.64 [R1+0x3fc8], R162 ;  /* 0x003fc8a201007387 */ /* 0x0003f00000100a00 */
[----:B------:R-:W-:Y:S01]  /*9a020*/  STL.64 [R1+0x3fe0], R156 ;  /* 0x003fe09c01007387 */ /* 0x000fe20000100a00 */
[C---:B-1----:R-:W-:Y:S03]  /*9a030*/  HMMA.1688.F32.TF32 R160, R236.reuse, R54, R204 ;  /* 0x00000036eca0723c */ /* 0x042fe600000810cc */
[----:B------:R1:W-:Y:S04]  /*9a040*/  STL.64 [R1+0x3fe8], R158 ;  /* 0x003fe89e01007387 */ /* 0x0003e80000100a00 */
[----:B------:R-:W-:Y:S04]  /*9a050*/  STL.64 [R1+0x4000], R152 ;  /* 0x0040009801007387 */ /* 0x000fe80000100a00 */
[----:B------:R2:W-:Y:S01]  /*9a060*/  STL.64 [R1+0x4008], R154 ;  /* 0x0040089a01007387 */ /* 0x0005e20000100a00 */
[C---:B-1----:R-:W-:Y:S08]  /*9a070*/  HMMA.1688.F32.TF32 R156, R236.reuse, R50, R148 ;  /* 0x00000032ec9c723c */ /* 0x042ff00000081094 */
[C---:B--2---:R-:W-:Y:S08]  /*9a080*/  HMMA.1688.F32.TF32 R152, R236.reuse, R46, R228 ;  /* 0x0000002eec98723c */ /* 0x044ff000000810e4 */
        /* <DEDUP_REMOVED lines=15> */
[C---:B-1----:R-:W-:Y:S03]  /*9a180*/  HMMA.1688.F32.TF32 R140, R236.reuse, R22, R240 ;  /* 0x00000016ec8c723c */ /* 0x042fe600000810f0 */
[----:B------:R-:W-:Y:S04]  /*9a190*/  STL.64 [R1+0x4110], R132 ;  /* 0x0041108401007387 */ /* 0x000fe80000100a00 */
[----:B------:R1:W-:Y:S01]  /*9a1a0*/  STL.64 [R1+0x4118], R134 ;  /* 0x0041188601007387 */ /* 0x0003e20000100a00 */
[C---:B----4-:R-:W-:Y:S08]  /*9a1b0*/  HMMA.1688.F32.TF32 R136, R236.reuse, R18, R244 ;  /* 0x00000012ec88723c */ /* 0x050ff000000810f4 */
[----:B-1----:R-:W-:Y:S07]  /*9a1c0*/  HMMA.1688.F32.TF32 R132, R236, R14, R248 ;  /* 0x0000000eec84723c */ /* 0x002fee00000810f8 */
        /* <DEDUP_REMOVED lines=16> */
[----:B----4-:R-:W2:Y:S04]  /*9a2d0*/  LDL.LU R134, [R1+0x4ed8] ;  /* 0x004ed80001867983 */ /* 0x010ea80000300800 */
        /* <DEDUP_REMOVED lines=98> */
[----:B----4-:R-:W-:Y:S08]  /*9a900*/  HMMA.1688.F32.TF32 R140, R232, R54, R140 ;  /* 0x00000036e88c723c */ /* 0x010ff0000008108c */
[C---:B---3--:R-:W-:Y:S08]  /*9a910*/  HMMA.1688.F32.TF32 R156, R236.reuse, R10, R200 ;  /* 0x0000000aec9c723c */ /* 0x048ff000000810c8 */
[----:B------:R-:W-:Y:S01]  /*9a920*/  HMMA.1688.F32.TF32 R196, R236, R6, R196 ;  /* 0x00000006ecc4723c */ /* 0x000fe200000810c4 */
[----:B------:R-:W-:Y:S04]  /*9a930*/  LDS R236, [R105+0x4180] ;  /* 0x0041800069ec7984 */ /* 0x000fe80000000800 */
[----:B------:R-:W-:Y:S03]  /*9a940*/  LDS R238, [R105+0x6180] ;  /* 0x0061800069ee7984 */ /* 0x000fe60000000800 */
[C---:B------:R-:W-:Y:S01]  /*9a950*/  HMMA.1688.F32.TF32 R192, R232.reuse, R130, R192 ;  /* 0x00000082e8c0723c */ /* 0x040fe200000810c0 */
[----:B------:R-:W-:Y:S04]  /*9a960*/  LDS R237, [R252+0x4180] ;  /* 0x00418000fced7984 */ /* 0x000fe80000000800 */
[----:B------:R-:W1:Y:S04]  /*9a970*/  LDS R239, [R252+0x6180] ;  /* 0x00618000fcef7984 */ /* 0x000e680000000800 */
[----:B------:R-:W-:Y:S04]  /*9a980*/  STL.64 [R1+0x43a0], R156 ;  /* 0x0043a09c01007387 */ /* 0x000fe80000100a00 */
[----:B------:R2:W-:Y:S02]  /*9a990*/  STL.64 [R1+0x43a8], R158 ;  /* 0x0043a89e01007387 */ /* 0x0005e40000100a00 */
[C---:B--2---:R-:W-:Y:S08]  /*9a9a0*/  HMMA.1688.F32.TF32 R156, R232.reuse, R126, R152 ;  /* 0x0000007ee89c723c */ /* 0x044ff00000081098 */
        /* <DEDUP_REMOVED lines=22> */
[----:B------:R-:W-:Y:S08]  /*9ab10*/  STL.64 [R1+0x43e8], R170 ;  /* 0x0043e8aa01007387 */ /* 0x000ff00000100a00 */
[----:B------:R-:W-:Y:S04]  /*9ab20*/  STL.64 [R1+0x43d0], R156 ;  /* 0x0043d09c01007387 */ /* 0x000fe80000100a00 */
[----:B------:R2:W-:Y:S04]  /*9ab30*/  STL.64 [R1+0x43d8], R158 ;  /* 0x0043d89e01007387 */ /* 0x0005e80000100a00 */
[----:B------:R-:W-:Y:S04]  /*9ab40*/  STL.64 [R1+0x43c0], R152 ;  /* 0x0043c09801007387 */ /* 0x000fe80000100a00 */
[----:B------:R3:W-:Y:S01]  /*9ab50*/  STL.64 [R1+0x43c8], R154 ;  /* 0x0043c89a01007387 */ /* 0x0007e20000100a00 */
[C---:B--2---:R-:W-:Y:S08]  /*9ab60*/  HMMA.1688.F32.TF32 R156, R232.reuse, R94, R164 ;  /* 0x0000005ee89c723c */ /* 0x044ff000000810a4 */
[C---:B---3--:R-:W-:Y:S08]  /*9ab70*/  HMMA.1688.F32.TF32 R152, R232.reuse, R90, R220 ;  /* 0x0000005ae898723c */ /* 0x048ff000000810dc */
        /* <DEDUP_REMOVED lines=15> */
[C---:B---3--:R-:W-:Y:S08]  /*9ac70*/  HMMA.1688.F32.TF32 R152, R232.reuse, R66, R228 ;  /* 0x00000042e898723c */ /* 0x048ff000000810e4 */
[C---:B------:R-:W-:Y:S08]  /*9ac80*/  HMMA.1688.F32.TF32 R148, R232.reuse, R62, R224 ;  /* 0x0000003ee894723c */ /* 0x040ff000000810e0 */
        /* <DEDUP_REMOVED lines=138> */
[C---:B---3--:R-:W-:Y:S08]  /*9b530*/  HMMA.1688.F32.TF32 R196, R232.reuse, R26, R196 ;  /* 0x0000001ae8c4723c */ /* 0x048ff000000810c4 */
        /* <DEDUP_REMOVED lines=13> */
[----:B--2---:R-:W-:Y:S01]  /*9b610*/  HMMA.1688.F32.TF32 R152, R232, R6, R184 ;  /* 0x00000006e898723c */ /* 0x004fe200000810b8 */
[----:B------:R-:W-:Y:S04]  /*9b620*/  STL.64 [R1+0x4480], R168 ;  /* 0x004480a801007387 */ /* 0x000fe80000100a00 */
[----:B------:R1:W-:Y:S03]  /*9b630*/  STL.64 [R1+0x4488], R170 ;  /* 0x004488aa01007387 */ /* 0x0003e60000100a00 */
[C---:B------:R-:W-:Y:S01]  /*9b640*/  HMMA.1688.F32.TF32 R160, R236.reuse, R118, R160 ;  /* 0x00000076eca0723c */ /* 0x040fe200000810a0 */
[----:B------:R-:W-:Y:S04]  /*9b650*/  LDS R232, [R2+0x4180] ;  /* 0x0041800002e87984 */ /* 0x000fe80000000800 */
[----:B------:R-:W-:Y:S04]  /*9b660*/  LDS R234, [R2+0x6180] ;  /* 0x0061800002ea7984 */ /* 0x000fe80000000800 */
[----:B------:R-:W-:Y:S01]  /*9b670*/  STL.64 [R1+0x4470], R156 ;  /* 0x0044709c01007387 */ /* 0x000fe20000100a00 */
[C---:B-1----:R-:W-:Y:S03]  /*9b680*/  HMMA.1688.F32.TF32 R168, R236.reuse, R130, R180 ;  /* 0x00000082eca8723c */ /* 0x042fe600000810b4 */
        /* <DEDUP_REMOVED lines=8> */
[----:B------:R-:W-:Y:S08]  /*9b710*/  STL.64 [R1+0x4468], R170 ;  /* 0x004468aa01007387 */ /* 0x000ff00000100a00 */
        /* <DEDUP_REMOVED lines=49> */
[----:B------:R3:W-:Y:S04]  /*9ba30*/  STL.64 [R1+0x5020], R136 ;  /* 0x0050208801007387 */ /* 0x0007e80000100a00 */
[----:B------:R4:W-:Y:S04]  /*9ba40*/  STL.64 [R1+0x5028], R138 ;  /* 0x0050288a01007387 */ /* 0x0009e80000100a00 */
        /* <DEDUP_REMOVED lines=101> */
[C---:B----4-:R-:W-:Y:S08]  /*9c0a0*/  HMMA.1688.F32.TF32 R140, R232.reuse, R102, R140 ;  /* 0x00000066e88c723c */ /* 0x050ff0000008108c */
[----:B---3--:R-:W-:Y:S08]  /*9c0b0*/  HMMA.1688.F32.TF32 R136, R232, R98, R136 ;  /* 0x00000062e888723c */ /* 0x008ff00000081088 */
[C---:B--2---:R-:W-:Y:S08]  /*9c0c0*/  HMMA.1688.F32.TF32 R160, R236.reuse, R18, R160 ;  /* 0x00000012eca0723c */ /* 0x044ff000000810a0 */
[C---:B------:R-:W-:Y:S08]  /*9c0d0*/  HMMA.1688.F32.TF32 R152, R236.reuse, R46, R152 ;  /* 0x0000002eec98723c */ /* 0x040ff00000081098 */
[C---:B------:R-:W-:Y:S08]  /*9c0e0*/  HMMA.1688.F32.TF32 R156, R236.reuse, R50, R192 ;  /* 0x00000032ec9c723c */ /* 0x040ff000000810c0 */
[C---:B------:R-:W-:Y:S11]  /*9c0f0*/  HMMA.1688.F32.TF32 R168, R236.reuse, R42, R168 ;  /* 0x0000002aeca8723c */ /* 0x040ff600000810a8 */
[----:B------:R-:W-:Y:S04]  /*9c100*/  @!UPT UIADD3 URZ, URZ, URZ, URZ ;  /* 0x0000003f3f3ff290 */ /* 0x000fe8000fffe03f */
        /* <DEDUP_REMOVED lines=26> */
[----:B-1----:R-:W-:Y:S03]  /*9c2b0*/  HMMA.1688.F32.TF32 R160, R236, R6, R216 ;  /* 0x00000006eca0723c */ /* 0x002fe600000810d8 */
[----:B------:R1:W-:Y:S04]  /*9c2c0*/  STL.64 [R1+0x5188], R158 ;  /* 0x0051889e01007387 */ /* 0x0003e80000100a00 */
[----:B------:R-:W-:Y:S04]  /*9c2d0*/  STL.64 [R1+0x5170], R152 ;  /* 0x0051709801007387 */ /* 0x000fe80000100a00 */
[----:B------:R2:W-:Y:S01]  /*9c2e0*/  STL.64 [R1+0x5178], R154 ;  /* 0x0051789a01007387 */ /* 0x0005e20000100a00 */
[C---:B-1----:R-:W-:Y:S03]  /*9c2f0*/  HMMA.1688.F32.TF32 R156, R232.reuse, R130, R212 ;  /* 0x00000082e89c723c */ /* 0x042fe600000810d4 */
[----:B------:R-:W-:Y:S04]  /*9c300*/  LDS R236, [R105+0x4200] ;  /* 0x0042000069ec7984 */ /* 0x000fe80000000800 */
[----:B------:R-:W-:Y:S01]  /*9c310*/  LDS R238, [R105+0x6200] ;  /* 0x0062000069ee7984 */ /* 0x000fe20000000800 */
[C---:B--2---:R-:W-:Y:S03]  /*9c320*/  HMMA.1688.F32.TF32 R152, R232.reuse, R126, R208 ;  /* 0x0000007ee898723c */ /* 0x044fe600000810d0 */
[----:B------:R-:W-:Y:S04]  /*9c330*/  STL.64 [R1+0x5150], R160 ;  /* 0x005150a001007387 */ /* 0x000fe80000100a00 */
[----:B------:R1:W-:Y:S01]  /*9c340*/  STL.64 [R1+0x5158], R162 ;  /* 0x005158a201007387 */ /* 0x0003e20000100a00 */
[C---:B------:R-:W-:Y:S03]  /*9c350*/  HMMA.1688.F32.TF32 R144, R232.reuse, R106, R144 ;  /* 0x0000006ae890723c */ /* 0x040fe60000081090 */
[----:B------:R-:W-:Y:S04]  /*9c360*/  LDS R237, [R252+0x4200] ;  /* 0x00420000fced7984 */ /* 0x000fe80000000800 */
[----:B------:R-:W2:Y:S01]  /*9c370*/  LDS R239, [R252+0x6200] ;  /* 0x00620000fcef7984 */ /* 0x000ea20000000800 */
[C---:B-1----:R-:W-:Y:S03]  /*9c380*/  HMMA.1688.F32.TF32 R160, R232.reuse, R122, R204 ;  /* 0x0000007ae8a0723c */ /* 0x042fe600000810cc */
[----:B------:R-:W-:Y:S04]  /*9c390*/  STL.64 [R1+0x5140], R156 ;  /* 0x0051409c01007387 */ /* 0x000fe80000100a00 */
[----:B------:R1:W-:Y:S04]  /*9c3a0*/  STL.64 [R1+0x5148], R158 ;  /* 0x0051489e01007387 */ /* 0x0003e80000100a00 */
[----:B------:R-:W-:Y:S04]  /*9c3b0*/  STL.64 [R1+0x5120], R152 ;  /* 0x0051209801007387 */ /* 0x000fe80000100a00 */
[----:B------:R3:W-:Y:S01]  /*9c3c0*/  STL.64 [R1+0x5128], R154 ;  /* 0x0051289a01007387 */ /* 0x0007e20000100a00 */
[C---:B-1----:R-:W-:Y:S08]  /*9c3d0*/  HMMA.1688.F32.TF32 R156, R232.reuse, R118, R148 ;  /* 0x00000076e89c723c */ /* 0x042ff00000081094 */
[C---:B---3--:R-:W-:Y:S08]  /*9c3e0*/  HMMA.1688.F32.TF32 R152, R232.reuse, R114, R228 ;  /* 0x00000072e898723c */ /* 0x048ff000000810e4 */
        /* <DEDUP_REMOVED lines=20> */
[----:B------:R1:W-:Y:S05]  /*9c530*/  STL.64 [R1+0x9118], R90 ;  /* 0x0091185a01007387 */ /* 0x0003ea0000100a00 */
[C---:B---3--:R-:W-:Y:S08]  /*9c540*/  HMMA.1688.F32.TF32 R132, R232.reuse, R90, R240 ;  /* 0x0000005ae884723c */ /* 0x048ff000000810f0 */
[C---:B-1----:R-:W-:Y:S11]  /*9c550*/  HMMA.1688.F32.TF32 R88, R232.reuse, R82, R248 ;  /* 0x00000052e858723c */ /* 0x042ff600000810f8 */
[----:B------:R-:W-:Y:S04]  /*9c560*/  @!UPT UIADD3 URZ, URZ, URZ, URZ ;  /* 0x0000003f3f3ff290 */ /* 0x000fe8000fffe03f */
[----:B------:R1:W-:Y:S04]  /*9c570*/  STL.64 [R1+0x5010], R132 ;  /* 0x0050108401007387 */ /* 0x0003e80000100a00 */
[----:B------:R3:W-:Y:S04]  /*9c580*/  STL.64 [R1+0x5018], R134 ;  /* 0x0050188601007387 */ /* 0x0007e80000100a00 */
[----:B------:R-:W4:Y:S04]  /*9c590*/  LDL.LU R244, [R1+0x4740] ;  /* 0x0047400001f47983 */ /* 0x000f280000300800 */
[----:B------:R-:W-:Y:S04]  /*9c5a0*/  STL.64 [R1+0x4ff0], R92 ;  /* 0x004ff05c01007387 */ /* 0x000fe80000100a00 */
[----:B------:R-:W-:Y:S04]  /*9c5b0*/  STL.64 [R1+0x4ff8], R94 ;  /* 0x004ff85e01007387 */ /* 0x000fe80000100a00 */
[----:B------:R-:W-:Y:S04]  /*9c5c0*/  STL.64 [R1+0x4fd0], R88 ;  /* 0x004fd05801007387 */ /* 0x000fe80000100a00 */
[----:B------:R1:W-:Y:S04]  /*9c5d0*/  STL.64 [R1+0x4fd8], R90 ;  /* 0x004fd85a01007387 */ /* 0x0003e80000100a00 */
[----:B------:R-:W4:Y:S04]  /*9c5e0*/  LDL.LU R245, [R1+0x4744] ;  /* 0x0047440001f57983 */ /* 0x000f280000300800 */
[----:B------:R-:W4:Y:S04]  /*9c5f0*/  LDL.LU R246, [R1+0x4748] ;  /* 0x0047480001f67983 */ /* 0x000f280000300800 */
[----:B------:R-:W4:Y:S04]  /*9c600*/  LDL.LU R247, [R1+0x474c] ;  /* 0x00474c0001f77983 */ /* 0x000f280000300800 */
[----:B------:R-:W2:Y:S04]  /*9c610*/  LDL.LU R240, [R1+0x4750] ;  /* 0x0047500001f07983 */ /* 0x000ea80000300800 */
[----:B------:R-:W2:Y:S04]  /*9c620*/  LDL.LU R241, [R1+0x4754] ;  /* 0x0047540001f17983 */ /* 0x000ea80000300800 */
[----:B------:R-:W2:Y:S04]  /*9c630*/  LDL.LU R242, [R1+0x4758] ;  /* 0x0047580001f27983 */ /* 0x000ea80000300800 */
[----:B------:R-:W2:Y:S04]  /*9c640*/  LDL.LU R243, [R1+0x475c] ;  /* 0x00475c0001f37983 */ /* 0x000ea80000300800 */
[----:B-1----:R-:W2:Y:S04]  /*9c650*/  LDL.LU R132, [R1+0x4760] ;  /* 0x0047600001847983 */ /* 0x002ea80000300800 */
[----:B------:R-:W2:Y:S04]  /*9c660*/  LDL.LU R133, [R1+0x4764] ;  /* 0x0047640001857983 */ /* 0x000ea80000300800 */
[----:B---3--:R-:W3:Y:S04]  /*9c670*/  LDL.LU R134, [R1+0x4768] ;  /* 0x0047680001867983 */ /* 0x008ee80000300800 */
        /* <DEDUP_REMOVED lines=97> */
[C---:B--2---:R-:W-:Y:S08]  /*9cc90*/  HMMA.1688.F32.TF32 R88, R232.reuse, R78, R200 ;  /* 0x0000004ee858723c */ /* 0x044ff000000810c8 */
[C---:B------:R-:W-:Y:S08]  /*9cca0*/  HMMA.1688.F32.TF32 R156, R232.reuse, R74, R196 ;  /* 0x0000004ae89c723c */ /* 0x040ff000000810c4 */
[C---:B---3--:R-:W-:Y:S07]  /*9ccb0*/  HMMA.1688.F32.TF32 R92, R232.reuse, R70, R192 ;  /* 0x00000046e85c723c */ /* 0x048fee00000810c0 */
[----:B------:R-:W-:Y:S04]  /*9ccc0*/  STL.64 [R1+0x4fb0], R88 ;  /* 0x004fb05801007387 */ /* 0x000fe80000100a00 */
[----:B------:R1:W-:Y:S02]  /*9ccd0*/  STL.64 [R1+0x4fb8], R90 ;  /* 0x004fb85a01007387 */ /* 0x0003e40000100a00 */
[C---:B-1----:R-:W-:Y:S02]  /*9cce0*/  HMMA.1688.F32.TF32 R88, R232.reuse, R66, R152 ;  /* 0x00000042e858723c */ /* 0x042fe40000081098 */
[----:B------:R-:W-:Y:S04]  /*9ccf0*/  STL.64 [R1+0x4f90], R156 ;  /* 0x004f909c01007387 */ /* 0x000fe80000100a00 */
[----:B------:R-:W-:Y:S02]  /*9cd00*/  STL.64 [R1+0x4f98], R158 ;  /* 0x004f989e01007387 */ /* 0x000fe40000100a00 */
[C---:B------:R-:W-:Y:S02]  /*9cd10*/  HMMA.1688.F32.TF32 R152, R232.reuse, R62, R168 ;  /* 0x0000003ee898723c */ /* 0x040fe400000810a8 */
[----:B------:R-:W-:Y:S04]  /*9cd20*/  STL.64 [R1+0x4f70], R92 ;  /* 0x004f705c01007387 */ /* 0x000fe80000100a00 */
[----:B------:R1:W-:Y:S09]  /*9cd30*/  STL.64 [R1+0x4f78], R94 ;  /* 0x004f785e01007387 */ /* 0x0003f20000100a00 */
[----:B------:R-:W-:Y:S01]  /*9cd40*/  STL.64 [R1+0x4f50], R88 ;  /* 0x004f505801007387 */ /* 0x000fe20000100a00 */
[C---:B-1----:R-:W-:Y:S03]  /*9cd50*/  HMMA.1688.F32.TF32 R92, R232.reuse, R58, R188 ;  /* 0x0000003ae85c723c */ /* 0x042fe600000810bc */
[----:B------:R4:W-:Y:S05]  /*9cd60*/  STL.64 [R1+0x4f58], R90 ;  /* 0x004f585a01007387 */ /* 0x0009ea0000100a00 */
[C---:B----4-:R-:W-:Y:S01]  /*9cd70*/  HMMA.1688.F32.TF32 R88, R232.reuse, R54, R184 ;  /* 0x00000036e858723c */ /* 0x050fe200000810b8 */
        /* <DEDUP_REMOVED lines=35> */
[----:B-1----:R-:W-:Y:S07]  /*9cfb0*/  HMMA.1688.F32.TF32 R88, R232, R6, R228 ;  /* 0x00000006e858723c */ /* 0x002fee00000810e4 */
[----:B------:R-:W-:Y:S04]  /*9cfc0*/  STL.64 [R1+0x4e60], R152 ;  /* 0x004e609801007387 */ /* 0x000fe80000100a00 */
[----:B------:R-:W-:Y:S04]  /*9cfd0*/  STL.64 [R1+0x4e68], R154 ;  /* 0x004e689a01007387 */ /* 0x000fe80000100a00 */
[----:B------:R-:W-:Y:S04]  /*9cfe0*/  STL.64 [R1+0x4e50], R92 ;  /* 0x004e505c01007387 */ /* 0x000fe80000100a00 */
[----:B------:R1:W-:Y:S01]  /*9cff0*/  STL.64 [R1+0x4e58], R94 ;  /* 0x004e585e01007387 */ /* 0x0003e20000100a00 */
[C---:B------:R-:W-:Y:S03]  /*9d000*/  HMMA.1688.F32.TF32 R140, R236.reuse, R122, R140 ;  /* 0x0000007aec8c723c */ /* 0x040fe6000008108c */
[----:B------:R-:W-:Y:S04]  /*9d010*/  LDS R232, [R2+0x4200] ;  /* 0x0042000002e87984 */ /* 0x000fe80000000800 */
[----:B------:R-:W-:Y:S04]  /*9d020*/  LDS R234, [R2+0x6200] ;  /* 0x0062000002ea7984 */ /* 0x000fe80000000800 */
[----:B------:R-:W-:Y:S01]  /*9d030*/  STL.64 [R1+0x4e40], R88 ;  /* 0x004e405801007387 */ /* 0x000fe20000100a00 */
[C---:B-1----:R-:W-:Y:S03]  /*9d040*/  HMMA.1688.F32.TF32 R92, R236.reuse, R130, R224 ;  /* 0x00000082ec5c723c */ /* 0x042fe600000810e0 */
[----:B------:R1:W-:Y:S04]  /*9d050*/  STL.64 [R1+0x4e48], R90 ;  /* 0x004e485a01007387 */ /* 0x0003e80000100a00 */
[----:B------:R-:W-:Y:S04]  /*9d060*/  LDS R233, [R3+0x4200] ;  /* 0x0042000003e97984 */ /* 0x000fe80000000800 */
[----:B------:R-:W2:Y:S01]  /*9d070*/  LDS R235, [R3+0x6200] ;  /* 0x0062000003eb7984 */ /* 0x000ea20000000800 */
[C---:B-1----:R-:W-:Y:S11]  /*9d080*/  HMMA.1688.F32.TF32 R88, R236.reuse, R126, R144 ;  /* 0x0000007eec58723c */ /* 0x042ff60000081090 */
[----:B------:R-:W-:Y:S04]  /*9d090*/  STL.64 [R1+0x4e30], R92 ;  /* 0x004e305c01007387 */ /* 0x000fe80000100a00 */
[----:B------:R1:W-:Y:S08]  /*9d0a0*/  STL.64 [R1+0x4e38], R94 ;  /* 0x004e385e01007387 */ /* 0x0003f00000100a00 */
        /* <DEDUP_REMOVED lines=14> */
[----:B------:R-:W-:Y:S04]  /*9d190*/  STL.64 [R1+0x4de8], R134 ;  /* 0x004de88601007387 */ /* 0x000fe80000100a00 */
[----:B------:R-:W3:Y:S06]  /*9d1a0*/  LDL.LU R136, [R1+0x10] ;  /* 0x0000100001887983 */ /* 0x000eec0000300800 */
[----:B------:R-:W-:Y:S04]  /*9d1b0*/  STL.64 [R1+0x4dd0], R92 ;  /* 0x004dd05c01007387 */ /* 0x000fe80000100a00 */
[----:B------:R-:W-:Y:S04]  /*9d1c0*/  STL.64 [R1+0x4dd8], R94 ;  /* 0x004dd85e01007387 */ /* 0x000fe80000100a00 */
[----:B------:R1:W-:Y:S04]  /*9d1d0*/  STL.64 [R1+0x4dc0], R88 ;  /* 0x004dc05801007387 */ /* 0x0003e80000100a00 */
[----:B------:R4:W-:Y:S04]  /*9d1e0*/  STL.64 [R1+0x4dc8], R90 ;  /* 0x004dc85a01007387 */ /* 0x0009e80000100a00 */
        /* <DEDUP_REMOVED lines=115> */
[----:B------:R-:W2:Y:S04]  /*9d920*/  LDL.LU R132, [R1] ;  /* 0x0000000001847983 */ /* 0x000ea80000300800 */
[----:B------:R-:W2:Y:S04]  /*9d930*/  LDL.LU R133, [R1+0x4] ;  /* 0x0000040001857983 */ /* 0x000ea80000300800 */
[----:B------:R-:W2:Y:S04]  /*9d940*/  LDL.LU R134, [R1+0x8] ;  /* 0x0000080001867983 */ /* 0x000ea80000300800 */
[----:B------:R-:W2:Y:S01]  /*9d950*/  LDL.LU R135, [R1+0xc] ;  /* 0x00000c0001877983 */ /* 0x000ea20000300800 */
[C---:B----4-:R-:W-:Y:S11]  /*9d960*/  HMMA.1688.F32.TF32 R92, R236.reuse, R98, R92 ;  /* 0x00000062ec5c723c */ /* 0x050ff6000008105c */
[----:B------:R-:W-:Y:S11]  /*9d970*/  @!UPT UIADD3 URZ, URZ, URZ, URZ ;  /* 0x0000003f3f3ff290 */ /* 0x000ff6000fffe03f */
[----:B------:R-:W-:Y:S01]  /*9d980*/  @!UPT UIADD3 URZ, URZ, URZ, URZ ;  /* 0x0000003f3f3ff290 */ /* 0x000fe2000fffe03f */
[----:B------:R-:W-:Y:S04]  /*9d990*/  STL.64 [R1+0x4db0], R92 ;  /* 0x004db05c01007387 */ /* 0x000fe80000100a00 */
[----:B------:R1:W-:Y:S04]  /*9d9a0*/  STL.64 [R1+0x4db8], R94 ;  /* 0x004db85e01007387 */ /* 0x0003e80000100a00 */
[----:B-1----:R-:W2:Y:S02]  /*9d9b0*/  LDL.LU.64 R94, [R1+0x9120] ;  /* 0x00912000015e7983 */ /* 0x002ea40000300a00 */
[C---:B--2---:R-:W-:Y:S11]  /*9d9c0*/  HMMA.1688.F32.TF32 R88, R236.reuse, R94, R88 ;  /* 0x0000005eec58723c */ /* 0x044ff60000081058 */
[----:B------:R-:W-:Y:S11]  /*9d9d0*/  @!UPT UIADD3 URZ, URZ, URZ, URZ ;  /* 0x0000003f3f3ff290 */ /* 0x000ff6000fffe03f */
[----:B------:R-:W-:Y:S01]  /*9d9e0*/  @!UPT UIADD3 URZ, URZ, URZ, URZ ;  /* 0x0000003f3f3ff290 */ /* 0x000fe2000fffe03f */
[----:B------:R-:W-:Y:S04]  /*9d9f0*/  STL.64 [R1+0x4da0], R88 ;  /* 0x004da05801007387 */ /* 0x000fe80000100a00 */
[----:B------:R1:W-:Y:S04]  /*9da00*/  STL.64 [R1+0x4da8], R90 ;  /* 0x004da85a01007387 */ /* 0x0003e80000100a00 */
[----:B-1----:R-:W2:Y:S01]  /*9da10*/  LDL.LU.64 R90, [R1+0x9118] ;  /* 0x00911800015a7983 */ /* 0x002ea20000300a00 */
        /* <DEDUP_REMOVED lines=11> */
[----:B------:R1:W-:Y:S04]  /*9dad0*/  STL.64 [R1+0x4d98], R242 ;  /* 0x004d98f201007387 */ /* 0x0003e80000100a00 */
[----:B-1----:R-:W2:Y:S04]  /*9dae0*/  LDL.LU.64 R242, [R1+0x9110] ;  /* 0x0091100001f27983 */ /* 0x002ea80000300a00 */
[----:B------:R-:W2:Y:S04]  /*9daf0*/  LDL.LU.64 R240, [R1+0x9108] ;  /* 0x0091080001f07983 */ /* 0x000ea80000300a00 */
[----:B------:R-:W-:Y:S04]  /*9db00*/  STL.64 [R1+0x4d80], R244 ;  /* 0x004d80f401007387 */ /* 0x000fe80000100a00 */
[----:B------:R1:W-:Y:S04]  /*9db10*/  STL.64 [R1+0x4d88], R246 ;  /* 0x004d88f601007387 */ /* 0x0003e80000100a00 */
[----:B-1----:R-:W4:Y:S04]  /*9db20*/  LDL.LU.64 R246, [R1+0x9100] ;  /* 0x0091000001f67983 */ /* 0x002f280000300a00 */
[----:B------:R-:W4:Y:S04]  /*9db30*/  LDL.LU.64 R244, [R1+0x90f8] ;  /* 0x0090f80001f47983 */ /* 0x000f280000300a00 */
[----:B------:R-:W-:Y:S04]  /*9db40*/  STL.64 [R1+0x4d70], R248 ;  /* 0x004d70f801007387 */ /* 0x000fe80000100a00 */
[----:B------:R1:W-:Y:S04]  /*9db50*/  STL.64 [R1+0x4d78], R250 ;  /* 0x004d78fa01007387 */ /* 0x0003e80000100a00 */
[----:B-1----:R-:W2:Y:S04]  /*9db60*/  LDL.LU.64 R250, [R1+0x90f0] ;  /* 0x0090f00001fa7983 */ /* 0x002ea80000300a00 */
[----:B------:R-:W2:Y:S04]  /*9db70*/  LDL.LU.64 R248, [R1+0x90e8] ;  /* 0x0090e80001f87983 */ /* 0x000ea80000300a00 */
[----:B------:R-:W-:Y:S04]  /*9db80*/  STL.64 [R1+0x4d60], R156 ;  /* 0x004d609c01007387 */ /* 0x000fe80000100a00 */
[----:B------:R1:W-:Y:S02]  /*9db90*/  STL.64 [R1+0x4d68], R158 ;  /* 0x004d689e01007387 */ /* 0x0003e40000100a00 */
[C---:B-1----:R-:W-:Y:S02]  /*9dba0*/  HMMA.1688.F32.TF32 R156, R236.reuse, R66, R192 ;  /* 0x00000042ec9c723c */ /* 0x042fe400000810c0 */
        /* <DEDUP_REMOVED lines=8> */
[C---:B-1----:R-:W-:Y:S08]  /*9dc30*/  HMMA.1688.F32.TF32 R156, R236.reuse, R54, R188 ;  /* 0x00000036ec9c723c */ /* 0x042ff000000810bc */
[C---:B---3--:R-:W-:Y:S01]  /*9dc40*/  HMMA.1688.F32.TF32 R152, R236.reuse, R50, R184 ;  /* 0x00000032ec98723c */ /* 0x048fe200000810b8 */
        /* <DEDUP_REMOVED lines=28> */
[----:B------:R1:W-:Y:S08]  /*9de10*/  STL.64 [R1+0x4c88], R162 ;  /* 0x004c88a201007387 */ /* 0x0003f00000100a00 */
[----:B------:R-:W-:Y:S01]  /*9de20*/  STL.64 [R1+0x4c70], R156 ;  /* 0x004c709c01007387 */ /* 0x000fe20000100a00 */
[C---:B-1----:R-:W-:Y:S03]  /*9de30*/  HMMA.1688.F32.TF32 R160, R236.reuse, R10, R204 ;  /* 0x0000000aeca0723c */ /* 0x042fe600000810cc */
[----:B------:R1:W-:Y:S04]  /*9de40*/  STL.64 [R1+0x4c78], R158 ;  /* 0x004c789e01007387 */ /* 0x0003e80000100a00 */
[----:B------:R-:W-:Y:S04]  /*9de50*/  STL.64 [R1+0x4c60], R152 ;  /* 0x004c609801007387 */ /* 0x000fe80000100a00 */
[----:B------:R3:W-:Y:S01]  /*9de60*/  STL.64 [R1+0x4c68], R154 ;  /* 0x004c689a01007387 */ /* 0x0007e20000100a00 */
[----:B-1----:R-:W-:Y:S03]  /*9de70*/  HMMA.1688.F32.TF32 R156, R236, R6, R148 ;  /* 0x00000006ec9c723c */ /* 0x002fe60000081094 */
[----:B------:R-:W-:Y:S04]  /*9de80*/  LDS R236, [R105+0x4280] ;  /* 0x0042800069ec7984 */ /* 0x000fe80000000800 */
[----:B------:R-:W-:Y:S01]  /*9de90*/  LDS R238, [R105+0x6280] ;  /* 0x0062800069ee7984 */ /* 0x000fe20000000800 */
[C---:B---3--:R-:W-:Y:S08]  /*9dea0*/  HMMA.1688.F32.TF32 R152, R232.reuse, R130, R228 ;  /* 0x00000082e898723c */ /* 0x048ff000000810e4 */
[C---:B------:R-:W-:Y:S01]  /*9deb0*/  HMMA.1688.F32.TF32 R144, R232.reuse, R122, R144 ;  /* 0x0000007ae890723c */ /* 0x040fe20000081090 */
[----:B------:R-:W-:Y:S04]  /*9dec0*/  STL.64 [R1+0x4c50], R160 ;  /* 0x004c50a001007387 */ /* 0x000fe80000100a00 */
[----:B------:R-:W-:Y:S03]  /*9ded0*/  LDS R237, [R252+0x4280] ;  /* 0x00428000fced7984 */ /* 0x000fe60000000800 */
[C---:B------:R-:W-:Y:S01]  /*9dee0*/  HMMA.1688.F32.TF32 R148, R232.reuse, R126, R224 ;  /* 0x0000007ee894723c */ /* 0x040fe200000810e0 */
[----:B------:R-:W-:Y:S04]  /*9def0*/  STL.64 [R1+0x4c58], R162 ;  /* 0x004c58a201007387 */ /* 0x000fe80000100a00 */
[----:B------:R-:W-:Y:S03]  /*9df00*/  STL.64 [R1+0x4c40], R156 ;  /* 0x004c409c01007387 */ /* 0x000fe60000100a00 */
[C---:B------:R-:W-:Y:S01]  /*9df10*/  HMMA.1688.F32.TF32 R140, R232.reuse, R118, R140 ;  /* 0x00000076e88c723c */ /* 0x040fe2000008108c */
[----:B------:R-:W-:Y:S04]  /*9df20*/  STL.64 [R1+0x4c48], R158 ;  /* 0x004c489e01007387 */ /* 0x000fe80000100a00 */
[----:B------:R-:W-:Y:S03]  /*9df30*/  STL.64 [R1+0x4c30], R152 ;  /* 0x004c309801007387 */ /* 0x000fe60000100a00 */
[C---:B------:R-:W-:Y:S01]  /*9df40*/  HMMA.1688.F32.TF32 R136, R232.reuse, R114, R136 ;  /* 0x00000072e888723c */ /* 0x040fe20000081088 */
[----:B------:R-:W-:Y:S04]  /*9df50*/  STL.64 [R1+0x4c38], R154 ;  /* 0x004c389a01007387 */ /* 0x000fe80000100a00 */
[----:B------:R-:W1:Y:S04]  /*9df60*/  LDS R239, [R252+0x6280] ;  /* 0x00628000fcef7984 */ /* 0x000e680000000800 */
[----:B------:R-:W-:Y:S01]  /*9df70*/  STL.64 [R1+0x4c20], R148 ;  /* 0x004c209401007387 */ /* 0x000fe20000100a00 */
[C---:B------:R-:W-:Y:S03]  /*9df80*/  HMMA.1688.F32.TF32 R132, R232.reuse, R110, R132 ;  /* 0x0000006ee884723c */ /* 0x040fe60000081084 */
[----:B------:R-:W-:Y:S04]  /*9df90*/  STL.64 [R1+0x4c28], R150 ;  /* 0x004c289601007387 */ /* 0x000fe80000100a00 */
[----:B------:R-:W-:Y:S04]  /*9dfa0*/  STL.64 [R1+0x4c10], R144 ;  /* 0x004c109001007387 */ /* 0x000fe80000100a00 */
[----:B------:R-:W-:Y:S04]  /*9dfb0*/  STL.64 [R1+0x4c18], R146 ;  /* 0x004c189201007387 */ /* 0x000fe80000100a00 */
[----:B------:R2:W-:Y:S04]  /*9dfc0*/  STL.64 [R1+0x90e0], R114 ;  /* 0x0090e07201007387 */ /* 0x0005e80000100a00 */
[----:B------:R-:W-:Y:S01]  /*9dfd0*/  STL.64 [R1+0x4c00], R140 ;  /* 0x004c008c01007387 */ /* 0x000fe20000100a00 */
[C---:B--2---:R-:W-:Y:S03]  /*9dfe0*/  HMMA.1688.F32.TF32 R112, R232.reuse, R106, R248 ;  /* 0x0000006ae870723c */ /* 0x044fe600000810f8 */
[----:B------:R-:W-:Y:S04]  /*9dff0*/  STL.64 [R1+0x4c08], R142 ;  /* 0x004c088e01007387 */ /* 0x000fe80000100a00 */
[----:B------:R-:W-:Y:S04]  /*9e000*/  STL.64 [R1+0x4bf0], R136 ;  /* 0x004bf08801007387 */ /* 0x000fe80000100a00 */
[----:B------:R-:W-:Y:S04]  /*9e010*/  STL.64 [R1+0x4bf8], R138 ;  /* 0x004bf88a01007387 */ /* 0x000fe80000100a00 */
[----:B------:R4:W-:Y:S04]  /*9e020*/  STL.64 [R1+0x90d8], R110 ;  /* 0x0090d86e01007387 */ /* 0x0009e80000100a00 */
[----:B------:R-:W-:Y:S04]  /*9e030*/  STL.64 [R1+0x4be0], R132 ;  /* 0x004be08401007387 */ /* 0x000fe80000100a00 */
[----:B------:R-:W-:Y:S04]  /*9e040*/  STL.64 [R1+0x4be8], R134 ;  /* 0x004be88601007387 */ /* 0x000fe80000100a00 */
[----:B------:R-:W-:Y:S01]  /*9e050*/  STL.64 [R1+0x90d0], R102 ;  /* 0x0090d06601007387 */ /* 0x000fe20000100a00 */
[C---:B----4-:R-:W-:Y:S03]  /*9e060*/  HMMA.1688.F32.TF32 R108, R232.reuse, R102, R244 ;  /* 0x00000066e86c723c */ /* 0x050fe600000810f4 */
[----:B------:R-:W-:Y:S04]  /*9e070*/  STL.64 [R1+0x4bd0], R112 ;  /* 0x004bd07001007387 */ /* 0x000fe80000100a00 */
[----:B------:R-:W-:Y:S04]  /*9e080*/  STL.64 [R1+0x4bd8], R114 ;  /* 0x004bd87201007387 */ /* 0x000fe80000100a00 */
[----:B------:R2:W-:Y:S02]  /*9e090*/  STL.64 [R1+0x90c8], R100 ;  /* 0x0090c86401007387 */ /* 0x0005e40000100a00 */
[C---:B--2---:R-:W-:Y:S10]  /*9e0a0*/  HMMA.1688.F32.TF32 R100, R232.reuse, R98, R240 ;  /* 0x00000062e864723c */ /* 0x044ff400000810f0 */
[----:B------:R-:W-:Y:S04]  /*9e0b0*/  STL.64 [R1+0x4bc0], R108 ;  /* 0x004bc06c01007387 */ /* 0x000fe80000100a00 */
[----:B------:R-:W-:Y:S04]  /*9e0c0*/  STL.64 [R1+0x4bc8], R110 ;  /* 0x004bc86e01007387 */ /* 0x000fe80000100a00 */
[----:B------:R-:W2:Y:S05]  /*9e0d0*/  LDL.LU R132, [R1+0x1000] ;  /* 0x0010000001847983 */ /* 0x000eaa0000300800 */
[----:B------:R-:W-:Y:S04]  /*9e0e0*/  STL.64 [R1+0x4bb0], R100 ;  /* 0x004bb06401007387 */ /* 0x000fe80000100a00 */
        /* <DEDUP_REMOVED lines=100> */
[----:B------:R-:W1:Y:S04]  /*9e730*/  LDL.LU R140, [R1+0x1020] ;  /* 0x00102000018c7983 */ /* 0x000e680000300800 */
[----:B------:R-:W1:Y:S04]  /*9e740*/  LDL.LU R141, [R1+0x1024] ;  /* 0x00102400018d7983 */ /* 0x000e680000300800 */
[----:B------:R-:W1:Y:S04]  /*9e750*/  LDL.LU R142, [R1+0x1028] ;  /* 0x00102800018e7983 */ /* 0x000e680000300800 */
[----:B------:R-:W1:Y:S01]  /*9e760*/  LDL.LU R143, [R1+0x102c] ;  /* 0x00102c00018f7983 */ /* 0x000e620000300800 */
[C---:B---3--:R-:W-:Y:S08]  /*9e770*/  HMMA.1688.F32.TF32 R100, R232.reuse, R90, R156 ;  /* 0x0000005ae864723c */ /* 0x048ff0000008109c */
[C---:B--2---:R-:W-:Y:S08]  /*9e780*/  HMMA.1688.F32.TF32 R108, R232.reuse, R94, R112 ;  /* 0x0000005ee86c723c */ /* 0x044ff00000081070 */
[C---:B----4-:R-:W-:Y:S11]  /*9e790*/  HMMA.1688.F32.TF32 R112, R232.reuse, R86, R200 ;  /* 0x00000056e870723c */ /* 0x050ff600000810c8 */
[----:B------:R-:W-:Y:S04]  /*9e7a0*/  @!UPT UIADD3 URZ, URZ, URZ, URZ ;  /* 0x0000003f3f3ff290 */ /* 0x000fe8000fffe03f */
        /* <DEDUP_REMOVED lines=59> */
[----:B---3--:R-:W-:Y:S03]  /*9eb60*/  HMMA.1688.F32.TF32 R100, R232, R6, R144 ;  /* 0x00000006e864723c */ /* 0x008fe60000081090 */
        /* <DEDUP_REMOVED lines=148> */
[----:B-1----:R-:W3:Y:S02]  /*9f4b0*/  LDL.LU.64 R114, [R1+0x90e0] ;  /* 0x0090e00001727983 */ /* 0x002ee40000300a00 */
[C---:B---3--:R-:W-:Y:S11]  /*9f4c0*/  HMMA.1688.F32.TF32 R108, R236.reuse, R114, R108 ;  /* 0x00000072ec6c723c */ /* 0x048ff6000008106c */
        /* <DEDUP_REMOVED lines=11> */
[C---:B------:R-:W-:Y:S03]  /*9f580*/  HMMA.1688.F32.TF32 R240, R236.reuse, R106, R240 ;  /* 0x0000006aecf0723c */ /* 0x040fe600000810f0 */
[----:B------:R-:W3:Y:S11]  /*9f590*/  LDL.LU.64 R100, [R1+0x90c8] ;  /* 0x0090c80001647983 */ /* 0x000ef60000300a00 */
[----:B------:R-:W-:Y:S09]  /*9f5a0*/  @!UPT UIADD3 URZ, URZ, URZ, URZ ;  /* 0x0000003f3f3ff290 */ /* 0x000ff2000fffe03f */
[----:B------:R-:W-:Y:S04]  /*9f5b0*/  STL.64 [R1+0x49d0], R240 ;  /* 0x0049d0f001007387 */ /* 0x000fe80000100a00 */
[----:B------:R2:W-:Y:S01]  /*9f5c0*/  STL.64 [R1+0x49d8], R242 ;  /* 0x0049d8f201007387 */ /* 0x0005e20000100a00 */
[C---:B------:R-:W-:Y:S08]  /*9f5d0*/  HMMA.1688.F32.TF32 R196, R236.reuse, R86, R196 ;  /* 0x00000056ecc4723c */ /* 0x040ff000000810c4 */
[C---:B------:R-:W-:Y:S08]  /*9f5e0*/  HMMA.1688.F32.TF32 R192, R236.reuse, R82, R192 ;  /* 0x00000052ecc0723c */ /* 0x040ff000000810c0 */
[----:B------:R-:W-:Y:S08]  /*9f5f0*/  HMMA.1688.F32.TF32 R148, R236, R22, R148 ;  /* 0x00000016ec94723c */ /* 0x000ff00000081094 */
[----:B------:R-:W-:Y:S08]  /*9f600*/  HMMA.1688.F32.TF32 R132, R232, R126, R132 ;  /* 0x0000007ee884723c */ /* 0x000ff00000081084 */
[C---:B--2---:R-:W-:Y:S08]  /*9f610*/  HMMA.1688.F32.TF32 R240, R236.reuse, R102, R244 ;  /* 0x00000066ecf0723c */ /* 0x044ff000000810f4 */
[C---:B------:R-:W-:Y:S11]  /*9f620*/  HMMA.1688.F32.TF32 R244, R236.reuse, R98, R248 ;  /* 0x00000062ecf4723c */ /* 0x040ff600000810f8 */
[----:B------:R-:W-:Y:S04]  /*9f630*/  @!UPT UIADD3 URZ, URZ, URZ, URZ ;  /* 0x0000003f3f3ff290 */ /* 0x000fe8000fffe03f */
[----:B------:R-:W-:Y:S04]  /*9f640*/  STL.64 [R1+0x49c0], R240 ;  /* 0x0049c0f001007387 */ /* 0x000fe80000100a00 */
[----:B------:R1:W-:Y:S02]  /*9f650*/  STL.64 [R1+0x49c8], R242 ;  /* 0x0049c8f201007387 */ /* 0x0003e40000100a00 */
[C---:B-1----:R-:W-:Y:S08]  /*9f660*/  HMMA.1688.F32.TF32 R240, R236.reuse, R94, R156 ;  /* 0x0000005eecf0723c */ /* 0x042ff0000008109c */
[C---:B------:R-:W-:Y:S01]  /*9f670*/  HMMA.1688.F32.TF32 R156, R236.reuse, R90, R200 ;  /* 0x0000005aec9c723c */ /* 0x040fe200000810c8 */
[----:B------:R-:W-:Y:S04]  /*9f680*/  STL.64 [R1+0x49b0], R244 ;  /* 0x0049b0f401007387 */ /* 0x000fe80000100a00 */
[----:B------:R-:W-:Y:S10]  /*9f690*/  STL.64 [R1+0x49b8], R246 ;  /* 0x0049b8f601007387 */ /* 0x000ff40000100a00 */
[----:B------:R-:W-:Y:S04]  /*9f6a0*/  STL.64 [R1+0x49a0], R240 ;  /* 0x0049a0f001007387 */ /* 0x000fe80000100a00 */
[----:B------:R-:W-:Y:S04]  /*9f6b0*/  STL.64 [R1+0x49a8], R242 ;  /* 0x0049a8f201007387 */ /* 0x000fe80000100a00 */
        /* <DEDUP_REMOVED lines=52> */
[C---:B-1----:R-:W-:Y:S08]  /*9fa00*/  HMMA.1688.F32.TF32 R148, R236.reuse, R10, R144 ;  /* 0x0000000aec94723c */ /* 0x042ff00000081090 */
[----:B------:R-:W-:Y:S08]  /*9fa10*/  HMMA.1688.F32.TF32 R144, R236, R6, R140 ;  /* 0x00000006ec90723c */ /* 0x000ff0000008108c */
        /* <DEDUP_REMOVED lines=122> */
[C---:B---3--:R-:W-:Y:S08]  /*a01c0*/  HMMA.1688.F32.TF32 R236, R232.reuse, R118, R248 ;  /* 0x00000076e8ec723c */ /* 0x048ff000000810f8 */
[C---:B----4-:R-:W-:Y:S08]  /*a01d0*/  HMMA.1688.F32.TF32 R240, R232.reuse, R122, R244 ;  /* 0x0000007ae8f0723c */ /* 0x050ff000000810f4 */
[C---:B------:R-:W-:Y:S11]  /*a01e0*/  HMMA.1688.F32.TF32 R156, R232.reuse, R114, R156 ;  /* 0x00000072e89c723c */ /* 0x040ff6000008109c */
[----:B------:R-:W-:Y:S04]  /*a01f0*/  @!UPT UIADD3 URZ, URZ, URZ, URZ ;  /* 0x0000003f3f3ff290 */ /* 0x000fe8000fffe03f */
[----:B------:R-:W-:Y:S01]  /*a0200*/  STL.64 [R1+0x4810], R240 ;  /* 0x004810f001007387 */ /* 0x000fe20000100a00 */
[C---:B------:R-:W-:Y:S03]  /*a0210*/  HMMA.1688.F32.TF32 R200, R232.reuse, R110, R200 ;  /* 0x0000006ee8c8723c */ /* 0x040fe600000810c8 */
[----:B------:R-:W-:Y:S04]  /*a0220*/  STL.64 [R1+0x4818], R242 ;  /* 0x004818f201007387 */ /* 0x000fe80000100a00 */
[----:B------:R-:W-:Y:S04]  /*a0230*/  STL.64 [R1+0x4800], R236 ;  /* 0x004800ec01007387 */ /* 0x000fe80000100a00 */
[----:B------:R-:W-:Y:S04]  /*a0240*/  STL.64 [R1+0x4808], R238 ;  /* 0x004808ee01007387 */ /* 0x000fe80000100a00 */
[----:B------:R-:W-:Y:S01]  /*a0250*/  STL.64 [R1+0x47f0], R156 ;  /* 0x0047f09c01007387 */ /* 0x000fe20000100a00 */
[C---:B------:R-:W-:Y:S03]  /*a0260*/  HMMA.1688.F32.TF32 R152, R232.reuse, R98, R152 ;  /* 0x00000062e898723c */ /* 0x040fe60000081098 */
[----:B------:R1:W-:Y:S04]  /*a0270*/  STL.64 [R1+0x47f8], R158 ;  /* 0x0047f89e01007387 */ /* 0x0003e80000100a00 */
[----:B------:R-:W-:Y:S01]  /*a0280*/  LDS R236, [R105+0x4300] ;  /* 0x0043000069ec7984 */ /* 0x000fe20000000800 */
[C---:B------:R-:W-:Y:S03]  /*a0290*/  HMMA.1688.F32.TF32 R148, R232.reuse, R42, R148 ;  /* 0x0000002ae894723c */ /* 0x040fe60000081094 */
[----:B------:R-:W-:Y:S04]  /*a02a0*/  LDS R238, [R105+0x6300] ;  /* 0x0063000069ee7984 */ /* 0x000fe80000000800 */
[----:B------:R-:W-:Y:S01]  /*a02b0*/  LDS R237, [R252+0x4300] ;  /* 0x00430000fced7984 */ /* 0x000fe20000000800 */
[C---:B-1----:R-:W-:Y:S03]  /*a02c0*/  HMMA.1688.F32.TF32 R156, R232.reuse, R102, R192 ;  /* 0x00000066e89c723c */ /* 0x042fe600000810c0 */
[----:B------:R-:W-:Y:S04]  /*a02d0*/  STL.64 [R1+0x47e0], R200 ;  /* 0x0047e0c801007387 */ /* 0x000fe80000100a00 */
[----:B------:R-:W-:Y:S04]  /*a02e0*/  STL.64 [R1+0x47e8], R202 ;  /* 0x0047e8ca01007387 */ /* 0x000fe80000100a00 */
[----:B------:R-:W-:Y:S04]  /*a02f0*/  STL.64 [R1+0x47d0], R196 ;  /* 0x0047d0c401007387 */ /* 0x000fe80000100a00 */
[----:B------:R-:W-:Y:S04]  /*a0300*/  STL.64 [R1+0x47d8], R198 ;  /* 0x0047d8c601007387 */ /* 0x000fe80000100a00 */
[----:B------:R-:W1:Y:S04]  /*a0310*/  LDS R239, [R252+0x6300] ;  /* 0x00630000fcef7984 */ /* 0x000e680000000800 */
[----:B------:R-:W-:Y:S04]  /*a0320*/  STL.64 [R1+0x47c0], R156 ;  /* 0x0047c09c01007387 */ /* 0x000fe80000100a00 */
[----:B------:R-:W-:Y:S04]  /*a0330*/  STL.64 [R1+0x47c8], R158 ;  /* 0x0047c89e01007387 */ /* 0x000fe80000100a00 */
[----:B------:R-:W-:Y:S04]  /*a0340*/  STL.64 [R1+0x47b0], R152 ;  /* 0x0047b09801007387 */ /* 0x000fe80000100a00 */
[----:B------:R2:W-:Y:S02]  /*a0350*/  STL.64 [R1+0x47b8], R154 ;  /* 0x0047b89a01007387 */ /* 0x0005e40000100a00 */
[C---:B--2---:R-:W-:Y:S08]  /*a0360*/  HMMA.1688.F32.TF32 R152, R232.reuse, R94, R168 ;  /* 0x0000005ee898723c */ /* 0x044ff000000810a8 */
[C---:B------:R-:W-:Y:S08]  /*a0370*/  HMMA.1688.F32.TF32 R168, R232.reuse, R90, R188 ;  /* 0x0000005ae8a8723c */ /* 0x040ff000000810bc */
[C---:B------:R-:W-:Y:S07]  /*a0380*/  HMMA.1688.F32.TF32 R156, R232.reuse, R86, R184 ;  /* 0x00000056e89c723c */ /* 0x040fee00000810b8 */
[----:B------:R-:W-:Y:S04]  /*a0390*/  STL.64 [R1+0x47a0], R152 ;  /* 0x0047a09801007387 */ /* 0x000fe80000100a00 */
[----:B------:R2:W-:Y:S02]  /*a03a0*/  STL.64 [R1+0x47a8], R154 ;  /* 0x0047a89a01007387 */ /* 0x0005e40000100a00 */
[C---:B--2---:R-:W-:Y:S02]  /*a03b0*/  HMMA.1688.F32.TF32 R152, R232.reuse, R82, R180 ;  /* 0x00000052e898723c */ /* 0x044fe400000810b4 */
[----:B------:R-:W-:Y:S04]  /*a03c0*/  STL.64 [R1+0x4790], R168 ;  /* 0x004790a801007387 */ /* 0x000fe80000100a00 */
[----:B------:R2:W-:Y:S04]  /*a03d0*/  STL.64 [R1+0x4798], R170 ;  /* 0x004798aa01007387 */ /* 0x0005e80000100a00 */
[----:B------:R-:W-:Y:S04]  /*a03e0*/  STL.64 [R1+0x4780], R156 ;  /* 0x0047809c01007387 */ /* 0x000fe80000100a00 */
[----:B------:R3:W-:Y:S01]  /*a03f0*/  STL.64 [R1+0x4788], R158 ;  /* 0x0047889e01007387 */ /* 0x0007e20000100a00 */
[C---:B--2---:R-:W-:Y:S08]  /*a0400*/  HMMA.1688.F32.TF32 R168, R232.reuse, R78, R176 ;  /* 0x0000004ee8a8723c */ /* 0x044ff000000810b0 */
[----:B------:R-:W-:Y:S01]  /*a0410*/  STL.64 [R1+0x4770], R152 ;  /* 0x0047709801007387 */ /* 0x000fe20000100a00 */
[C---:B---3--:R-:W-:Y:S03]  /*a0420*/  HMMA.1688.F32.TF32 R156, R232.reuse, R74, R172 ;  /* 0x0000004ae89c723c */ /* 0x048fe600000810ac */
[----:B------:R2:W-:Y:S05]  /*a0430*/  STL.64 [R1+0x4778], R154 ;  /* 0x0047789a01007387 */ /* 0x0005ea0000100a00 */
[C---:B--2---:R-:W-:Y:S06]  /*a0440*/  HMMA.1688.F32.TF32 R152, R232.reuse, R70, R160 ;  /* 0x00000046e898723c */ /* 0x044fec00000810a0 */
[----:B------:R-:W-:Y:S04]  /*a0450*/  STL.64 [R1+0x4760], R168 ;  /* 0x004760a801007387 */ /* 0x000fe80000100a00 */
[----:B------:R-:W-:Y:S01]  /*a0460*/  STL.64 [R1+0x4768], R170 ;  /* 0x004768aa01007387 */ /* 0x000fe20000100a00 */
[C---:B------:R-:W-:Y:S04]  /*a0470*/  HMMA.1688.F32.TF32 R160, R232.reuse, R66, R164 ;  /* 0x00000042e8a0723c */ /* 0x040fe800000810a4 */
[----:B------:R-:W-:Y:S04]  /*a0480*/  STL.64 [R1+0x4750], R156 ;  /* 0x0047509c01007387 */ /* 0x000fe80000100a00 */
[----:B------:R2:W-:Y:S04]  /*a0490*/  STL.64 [R1+0x4758], R158 ;  /* 0x0047589e01007387 */ /* 0x0005e80000100a00 */
[----:B------:R-:W-:Y:S01]  /*a04a0*/  STL.64 [R1+0x4740], R152 ;  /* 0x0047409801007387 */ /* 0x000fe20000100a00 */
[C---:B--2---:R-:W-:Y:S03]  /*a04b0*/  HMMA.1688.F32.TF32 R156, R232.reuse, R62, R220 ;  /* 0x0000003ee89c723c */ /* 0x044fe600000810dc */
[----:B------:R2:W-:Y:S05]  /*a04c0*/  STL.64 [R1+0x4748], R154 ;  /* 0x0047489a01007387 */ /* 0x0005ea0000100a00 */
[C---:B--2---:R-:W-:Y:S02]  /*a04d0*/  HMMA.1688.F32.TF32 R152, R232.reuse, R58, R216 ;  /* 0x0000003ae898723c */ /* 0x044fe400000810d8 */
[----:B------:R-:W-:Y:S04]  /*a04e0*/  STL.64 [R1+0x4730], R160 ;  /* 0x004730a001007387 */ /* 0x000fe80000100a00 */
[----:B------:R2:W-:Y:S09]  /*a04f0*/  STL.64 [R1+0x4738], R162 ;  /* 0x004738a201007387 */ /* 0x0005f20000100a00 */
[----:B------:R-:W-:Y:S04]  /*a0500*/  STL.64 [R1+0x4720], R156 ;  /* 0x0047209c01007387 */ /* 0x000fe80000100a00 */
[----:B------:R3:W-:Y:S01]  /*a0510*/  STL.64 [R1+0x4728], R158 ;  /* 0x0047289e01007387 */ /* 0x0007e20000100a00 */
[C---:B--2---:R-:W-:Y:S03]  /*a0520*/  HMMA.1688.F32.TF32 R160, R232.reuse, R54, R212 ;  /* 0x00000036e8a0723c */ /* 0x044fe600000810d4 */
[----:B------:R-:W-:Y:S05]  /*a0530*/  STL.64 [R1+0x4710], R152 ;  /* 0x0047109801007387 */ /* 0x000fea0000100a00 */
[C---:B---3--:R-:W-:Y:S01]  /*a0540*/  HMMA.1688.F32.TF32 R156, R232.reuse, R50, R208 ;  /* 0x00000032e89c723c */ /* 0x048fe200000810d0 */
[----:B------:R2:W-:Y:S07]  /*a0550*/  STL.64 [R1+0x4718], R154 ;  /* 0x0047189a01007387 */ /* 0x0005ee0000100a00 */
[C---:B--2---:R-:W-:Y:S07]  /*a0560*/  HMMA.1688.F32.TF32 R152, R232.reuse, R46, R204 ;  /* 0x0000002ee898723c */ /* 0x044fee00000810cc */
[----:B------:R-:W-:Y:S04]  /*a0570*/  STL.64 [R1+0x4700], R160 ;  /* 0x004700a001007387 */ /* 0x000fe80000100a00 */
[----:B------:R-:W-:Y:S04]  /*a0580*/  STL.64 [R1+0x4708], R162 ;  /* 0x004708a201007387 */ /* 0x000fe80000100a00 */
[----:B------:R-:W-:Y:S04]  /*a0590*/  STL.64 [R1+0x46f0], R156 ;  /* 0x0046f09c01007387 */ /* 0x000fe80000100a00 */
[----:B------:R2:W-:Y:S04]  /*a05a0*/  STL.64 [R1+0x46f8], R158 ;  /* 0x0046f89e01007387 */ /* 0x0005e80000100a00 */
        /* <DEDUP_REMOVED lines=126> */
[----:B-1----:R-:W4:Y:S04]  /*a0d90*/  LDL.LU R132, [R1+0xc40] ;  /* 0x000c400001847983 */ /* 0x002f280000300800 */
[----:B------:R-:W4:Y:S04]  /*a0da0*/  LDL.LU R133, [R1+0xc44] ;  /* 0x000c440001857983 */ /* 0x000f280000300800 */
[----:B------:R-:W4:Y:S04]  /*a0db0*/  LDL.LU R134, [R1+0xc48] ;  /* 0x000c480001867983 */ /* 0x000f280000300800 */
[----:B------:R-:W4:Y:S01]  /*a0dc0*/  LDL.LU R135, [R1+0xc4c] ;  /* 0x000c4c0001877983 */ /* 0x000f220000300800 */
[C---:B--2---:R-:W-:Y:S08]  /*a0dd0*/  HMMA.1688.F32.TF32 R240, R232.reuse, R10, R248 ;  /* 0x0000000ae8f0723c */ /* 0x044ff000000810f8 */
[C---:B---3--:R-:W-:Y:S08]  /*a0de0*/  HMMA.1688.F32.TF32 R244, R232.reuse, R14, R244 ;  /* 0x0000000ee8f4723c */ /* 0x048ff000000810f4 */
[----:B----4-:R-:W-:Y:S01]  /*a0df0*/  HMMA.1688.F32.TF32 R156, R232, R6, R156 ;  /* 0x00000006e89c723c */ /* 0x010fe2000008109c */
[----:B------:R-:W-:Y:S04]  /*a0e00*/  LDS R232, [R2+0x4300] ;  /* 0x0043000002e87984 */ /* 0x000fe80000000800 */
[----:B------:R-:W-:Y:S10]  /*a0e10*/  LDS R234, [R2+0x6300] ;  /* 0x0063000002ea7984 */ /* 0x000ff40000000800 */
[----:B------:R-:W-:Y:S04]  /*a0e20*/  STL.64 [R1+0x45d0], R244 ;  /* 0x0045d0f401007387 */ /* 0x000fe80000100a00 */
[----:B------:R-:W-:Y:S04]  /*a0e30*/  STL.64 [R1+0x45d8], R246 ;  /* 0x0045d8f601007387 */ /* 0x000fe80000100a00 */
[----:B------:R-:W-:Y:S04]  /*a0e40*/  STL.64 [R1+0x4450], R240 ;  /* 0x004450f001007387 */ /* 0x000fe80000100a00 */
[----:B------:R-:W-:Y:S04]  /*a0e50*/  STL.64 [R1+0x4458], R242 ;  /* 0x004458f201007387 */ /* 0x000fe80000100a00 */
[----:B------:R-:W-:Y:S04]  /*a0e60*/  STL.64 [R1+0x4380], R156 ;  /* 0x0043809c01007387 */ /* 0x000fe80000100a00 */
[----:B------:R1:W-:Y:S01]  /*a0e70*/  STL.64 [R1+0x4388], R158 ;  /* 0x0043889e01007387 */ /* 0x0003e20000100a00 */
[C---:B------:R-:W-:Y:S03]  /*a0e80*/  HMMA.1688.F32.TF32 R196, R236.reuse, R126, R196 ;  /* 0x0000007eecc4723c */ /* 0x040fe600000810c4 */
[----:B------:R-:W-:Y:S04]  /*a0e90*/  LDS R233, [R3+0x4300] ;  /* 0x0043000003e97984 */ /* 0x000fe80000000800 */
[----:B------:R-:W2:Y:S01]  /*a0ea0*/  LDS R235, [R3+0x6300] ;  /* 0x0063000003eb7984 */ /* 0x000ea20000000800 */
[C---:B-1----:R-:W-:Y:S08]  /*a0eb0*/  HMMA.1688.F32.TF32 R156, R236.reuse, R130, R200 ;  /* 0x00000082ec9c723c */ /* 0x042ff000000810c8 */
[C---:B------:R-:W-:Y:S11]  /*a0ec0*/  HMMA.1688.F32.TF32 R192, R236.reuse, R122, R192 ;  /* 0x0000007aecc0723c */ /* 0x040ff600000810c0 */
[----:B------:R-:W-:Y:S04]  /*a0ed0*/  @!UPT UIADD3 URZ, URZ, URZ, URZ ;  /* 0x0000003f3f3ff290 */ /* 0x000fe8000fffe03f */
        /* <DEDUP_REMOVED lines=34> */
[----:B------:R1:W-:Y:S03]  /*a1100*/  STL.64 [R1+0x42c8], R162 ;  /* 0x0042c8a201007387 */ /* 0x0003e60000100a00 */
[C---:B------:R-:W-:Y:S07]  /*a1110*/  HMMA.1688.F32.TF32 R148, R236.reuse, R62, R148 ;  /* 0x0000003eec94723c */ /* 0x040fee0000081094 */
        /* <DEDUP_REMOVED lines=16> */
[C---:B---3--:R-:W-:Y:S08]  /*a1220*/  HMMA.1688.F32.TF32 R152, R236.reuse, R54, R224 ;  /* 0x00000036ec98723c */ /* 0x048ff000000810e0 */
[C---:B-1----:R-:W-:Y:S08]  /*a1230*/  HMMA.1688.F32.TF32 R148, R236.reuse, R50, R144 ;  /* 0x00000032ec94723c */ /* 0x042ff00000081090 */
        /* <DEDUP_REMOVED lines=11> */
[----:B------:R-:W3:Y:S04]  /*a12f0*/  LDL.LU R136, [R1+0xb40] ;  /* 0x000b400001887983 */ /* 0x000ee80000300800 */
[----:B------:R1:W-:Y:S04]  /*a1300*/  STL.64 [R1+0x4210], R140 ;  /* 0x0042108c01007387 */ /* 0x0003e80000100a00 */
[----:B------:R4:W-:Y:S04]  /*a1310*/  STL.64 [R1+0x4218], R142 ;  /* 0x0042188e01007387 */ /* 0x0009e80000100a00 */
[----:B------:R1:W-:Y:S04]  /*a1320*/  STL.64 [R1+0x4200], R132 ;  /* 0x0042008401007387 */ /* 0x0003e80000100a00 */
[----:B------:R1:W-:Y:S04]  /*a1330*/  STL.64 [R1+0x4208], R134 ;  /* 0x0042088601007387 */ /* 0x0003e80000100a00 */
[----:B------:R-:W3:Y:S04]  /*a1340*/  LDL.LU R137, [R1+0xb44] ;  /* 0x000b440001897983 */ /* 0x000ee80000300800 */
[----:B------:R-:W3:Y:S04]  /*a1350*/  LDL.LU R138, [R1+0xb48] ;  /* 0x000b4800018a7983 */ /* 0x000ee80000300800 */
[----:B------:R-:W3:Y:S04]  /*a1360*/  LDL.LU R139, [R1+0xb4c] ;  /* 0x000b4c00018b7983 */ /* 0x000ee80000300800 */
[----:B-1----:R-:W2:Y:S04]  /*a1370*/  LDL.LU R140, [R1+0xb50] ;  /* 0x000b5000018c7983 */ /* 0x002ea80000300800 */
[----:B------:R-:W2:Y:S04]  /*a1380*/  LDL.LU R141, [R1+0xb54] ;  /* 0x000b5400018d7983 */ /* 0x000ea80000300800 */
[----:B----4-:R-:W4:Y:S04]  /*a1390*/  LDL.LU R142, [R1+0xb58] ;  /* 0x000b5800018e7983 */ /* 0x010f280000300800 */
        /* <DEDUP_REMOVED lines=117> */
[----:B------:R-:W-:Y:S01]  /*a1af0*/  HMMA.1688.F32.TF32 R152, R236, R6, R168 ;  /* 0x00000006ec98723c */ /* 0x000fe200000810a8 */
        /* <DEDUP_REMOVED lines=24> */
[C---:B---3--:R-:W-:Y:S01]  /*a1c80*/  HMMA.1688.F32.TF32 R152, R232.reuse, R110, R160 ;  /* 0x0000006ee898723c */ /* 0x048fe200000810a0 */
[----:B------:R-:W-:Y:S04]  /*a1c90*/  STL.64 [R1+0x4100], R168 ;  /* 0x004100a801007387 */ /* 0x000fe80000100a00 */
[----:B------:R-:W-:Y:S03]  /*a1ca0*/  STL.64 [R1+0x4108], R170 ;  /* 0x004108aa01007387 */ /* 0x000fe60000100a00 */
        /* <DEDUP_REMOVED lines=8> */
[----:B------:R-:W-:Y:S10]  /*a1d30*/  STL.64 [R1+0x40a8], R162 ;  /* 0x0040a8a201007387 */ /* 0x000ff40000100a00 */
[----:B------:R-:W-:Y:S04]  /*a1d40*/  STL.64 [R1+0x4080], R156 ;  /* 0x0040809c01007387 */ /* 0x000fe80000100a00 */
[----:B------:R-:W-:Y:S04]  /*a1d50*/  STL.64 [R1+0x4088], R158 ;  /* 0x0040889e01007387 */ /* 0x000fe80000100a00 */
[----:B------:R-:W-:Y:S04]  /*a1d60*/  STL.64 [R1+0x4060], R152 ;  /* 0x0040609801007387 */ /* 0x000fe80000100a00 */
[----:B------:R1:W-:Y:S02]  /*a1d70*/  STL.64 [R1+0x4068], R154 ;  /* 0x0040689a01007387 */ /* 0x0003e40000100a00 */
[C---:B-1----:R-:W-:Y:S08]  /*a1d80*/  HMMA.1688.F32.TF32 R152, R232.reuse, R94, R212 ;  /* 0x0000005ee898723c */ /* 0x042ff000000810d4 */
[C---:B------:R-:W-:Y:S11]  /*a1d90*/  HMMA.1688.F32.TF32 R156, R232.reuse, R90, R208 ;  /* 0x0000005ae89c723c */ /* 0x040ff600000810d0 */
[----:B------:R-:W-:Y:S04]  /*a1da0*/  @!UPT UIADD3 URZ, URZ, URZ, URZ ;  /* 0x0000003f3f3ff290 */ /* 0x000fe8000fffe03f */
[----:B------:R-:W-:Y:S04]  /*a1db0*/  STL.64 [R1+0x4050], R152 ;  /* 0x0040509801007387 */ /* 0x000fe80000100a00 */
[----:B------:R1:W-:Y:S02]  /*a1dc0*/  STL.64 [R1+0x4058], R154 ;  /* 0x0040589a01007387 */ /* 0x0003e40000100a00 */
[C---:B-1----:R-:W-:Y:S02]  /*a1dd0*/  HMMA.1688.F32.TF32 R152, R232.reuse, R86, R204 ;  /* 0x00000056e898723c */ /* 0x042fe400000810cc */
[----:B------:R-:W-:Y:S04]  /*a1de0*/  STL.64 [R1+0x4030], R156 ;  /* 0x0040309c01007387 */ /* 0x000fe80000100a00 */
[----:B------:R1:W-:Y:S02]  /*a1df0*/  STL.64 [R1+0x4038], R158 ;  /* 0x0040389e01007387 */ /* 0x0003e40000100a00 */
[C---:B-1----:R-:W-:Y:S11]  /*a1e00*/  HMMA.1688.F32.TF32 R156, R232.reuse, R78, R228 ;  /* 0x0000004ee89c723c */ /* 0x042ff600000810e4 */
[----:B------:R-:W-:Y:S04]  /*a1e10*/  @!UPT UIADD3 URZ, URZ, URZ, URZ ;  /* 0x0000003f3f3ff290 */ /* 0x000fe8000fffe03f */
[----:B------:R-:W-:Y:S04]  /*a1e20*/  STL.64 [R1+0x4010], R152 ;  /* 0x0040109801007387 */ /* 0x000fe80000100a00 */
[----:B------:R1:W-:Y:S04]  /*a1e30*/  STL.64 [R1+0x4018], R154 ;  /* 0x0040189a01007387 */ /* 0x0003e80000100a00 */
[----:B------:R-:W-:Y:S04]  /*a1e40*/  STL.64 [R1+0x3ff0], R148 ;  /* 0x003ff09401007387 */ /* 0x000fe80000100a00 */
[----:B------:R3:W-:Y:S01]  /*a1e50*/  STL.64 [R1+0x3ff8], R150 ;  /* 0x003ff89601007387 */ /* 0x0007e20000100a00 */
[C---:B-1----:R-:W-:Y:S08]  /*a1e60*/  HMMA.1688.F32.TF32 R152, R232.reuse, R74, R224 ;  /* 0x0000004ae898723c */ /* 0x042ff000000810e0 */
        /* <DEDUP_REMOVED lines=137> */
[----:B------:R1:W-:Y:S05]  /*a2700*/  STL.64 [R1+0x3ed8], R158 ;  /* 0x003ed89e01007387 */ /* 0x0003ea0000100a00 */
[C---:B-1----:R-:W-:Y:S01]  /*a2710*/  HMMA.1688.F32.TF32 R156, R232.reuse, R34, R192 ;  /* 0x00000022e89c723c */ /* 0x042fe200000810c0 */
[----:B------:R-:W-:Y:S04]  /*a2720*/  STL.64 [R1+0x3eb0], R200 ;  /* 0x003eb0c801007387 */ /* 0x000fe80000100a00 */
[----:B------:R-:W-:Y:S04]  /*a2730*/  STL.64 [R1+0x3eb8], R202 ;  /* 0x003eb8ca01007387 */ /* 0x000fe80000100a00 */
[----:B------:R-:W-:Y:S04]  /*a2740*/  STL.64 [R1+0x3e90], R196 ;  /* 0x003e90c401007387 */ /* 0x000fe80000100a00 */
[----:B------:R-:W-:Y:S10]  /*a2750*/  STL.64 [R1+0x3e98], R198 ;  /* 0x003e98c601007387 */ /* 0x000ff40000100a00 */
        /* <DEDUP_REMOVED lines=28> */
[C---:B------:R-:W-:Y:S08]  /*a2920*/  HMMA.1688.F32.TF32 R160, R236.reuse, R126, R164 ;  /* 0x0000007eeca0723c */ /* 0x040ff000000810a4 */
[C---:B------:R-:W-:Y:S07]  /*a2930*/  HMMA.1688.F32.TF32 R156, R236.reuse, R122, R220 ;  /* 0x0000007aec9c723c */ /* 0x040fee00000810dc */
[----:B------:R-:W-:Y:S04]  /*a2940*/  STL.64 [R1+0x3b70], R152 ;  /* 0x003b709801007387 */ /* 0x000fe80000100a00 */
[----:B------:R1:W-:Y:S02]  /*a2950*/  STL.64 [R1+0x3b78], R154 ;  /* 0x003b789a01007387 */ /* 0x0003e40000100a00 */
[C---:B-1----:R-:W-:Y:S02]  /*a2960*/  HMMA.1688.F32.TF32 R152, R236.reuse, R118, R216 ;  /* 0x00000076ec98723c */ /* 0x042fe400000810d8 */
[----:B------:R-:W-:Y:S04]  /*a2970*/  STL.64 [R1+0x3b50], R160 ;  /* 0x003b50a001007387 */ /* 0x000fe80000100a00 */
[----:B------:R1:W-:Y:S04]  /*a2980*/  STL.64 [R1+0x3b58], R162 ;  /* 0x003b58a201007387 */ /* 0x0003e80000100a00 */
[----:B------:R-:W-:Y:S04]  /*a2990*/  STL.64 [R1+0x3b30], R156 ;  /* 0x003b309c01007387 */ /* 0x000fe80000100a00 */
[----:B------:R3:W-:Y:S01]  /*a29a0*/  STL.64 [R1+0x3b38], R158 ;  /* 0x003b389e01007387 */ /* 0x0007e20000100a00 */
[C---:B-1----:R-:W-:Y:S08]  /*a29b0*/  HMMA.1688.F32.TF32 R160, R236.reuse, R114, R212 ;  /* 0x00000072eca0723c */ /* 0x042ff000000810d4 */
[----:B------:R-:W-:Y:S01]  /*a29c0*/  STL.64 [R1+0x3b10], R152 ;  /* 0x003b109801007387 */ /* 0x000fe20000100a00 */
[C---:B---3--:R-:W-:Y:S03]  /*a29d0*/  HMMA.1688.F32.TF32 R156, R236.reuse, R110, R208 ;  /* 0x0000006eec9c723c */ /* 0x048fe600000810d0 */
[----:B------:R1:W-:Y:S05]  /*a29e0*/  STL.64 [R1+0x3b18], R154 ;  /* 0x003b189a01007387 */ /* 0x0003ea0000100a00 */
[C---:B-1----:R-:W-:Y:S06]  /*a29f0*/  HMMA.1688.F32.TF32 R152, R236.reuse, R106, R204 ;  /* 0x0000006aec98723c */ /* 0x042fec00000810cc */
[----:B------:R-:W-:Y:S04]  /*a2a00*/  STL.64 [R1+0x3af0], R160 ;  /* 0x003af0a001007387 */ /* 0x000fe80000100a00 */
[----:B------:R-:W-:Y:S05]  /*a2a10*/  STL.64 [R1+0x3af8], R162 ;  /* 0x003af8a201007387 */ /* 0x000fea0000100a00 */
[----:B------:R-:W-:Y:S04]  /*a2a20*/  STL.64 [R1+0x3ad0], R156 ;  /* 0x003ad09c01007387 */ /* 0x000fe80000100a00 */
[----:B------:R1:W-:Y:S04]  /*a2a30*/  STL.64 [R1+0x3ad8], R158 ;  /* 0x003ad89e01007387 */ /* 0x0003e80000100a00 */
[----:B------:R-:W-:Y:S01]  /*a2a40*/  STL.64 [R1+0x3ab0], R152 ;  /* 0x003ab09801007387 */ /* 0x000fe20000100a00 */
[C---:B-1----:R-:W-:Y:S03]  /*a2a50*/  HMMA.1688.F32.TF32 R156, R236.reuse, R98, R228 ;  /* 0x00000062ec9c723c */ /* 0x042fe600000810e4 */
        /* <DEDUP_REMOVED lines=13> */
[----:B------:R1:W-:Y:S04]  /*a2b30*/  STL.64 [R1+0x3a10], R144 ;  /* 0x003a109001007387 */ /* 0x0003e80000100a00 */
[----:B------:R3:W-:Y:S04]  /*a2b40*/  STL.64 [R1+0x3a18], R146 ;  /* 0x003a189201007387 */ /* 0x0007e80000100a00 */
[----:B------:R-:W4:Y:S04]  /*a2b50*/  LDL.LU R136, [R1+0x210] ;  /* 0x0002100001887983 */ /* 0x000f280000300800 */
[----:B------:R1:W-:Y:S04]  /*a2b60*/  STL.64 [R1+0x35f0], R140 ;  /* 0x0035f08c01007387 */ /* 0x0003e80000100a00 */
[----:B------:R1:W-:Y:S04]  /*a2b70*/  STL.64 [R1+0x35f8], R142 ;  /* 0x0035f88e01007387 */ /* 0x0003e80000100a00 */
[----:B------:R1:W-:Y:S04]  /*a2b80*/  STL.64 [R1+0x35d0], R132 ;  /* 0x0035d08401007387 */ /* 0x0003e80000100a00 */
[----:B------:R1:W-:Y:S04]  /*a2b90*/  STL.64 [R1+0x35d8], R134 ;  /* 0x0035d88601007387 */ /* 0x0003e80000100a00 */
[----:B------:R-:W4:Y:S04]  /*a2ba0*/  LDL.LU R137, [R1+0x214] ;  /* 0x0002140001897983 */ /* 0x000f280000300800 */
[----:B------:R-:W4:Y:S04]  /*a2bb0*/  LDL.LU R138, [R1+0x218] ;  /* 0x00021800018a7983 */ /* 0x000f280000300800 */
[----:B------:R-:W4:Y:S04]  /*a2bc0*/  LDL.LU R139, [R1+0x21c] ;  /* 0x00021c00018b7983 */ /* 0x000f280000300800 */
        /* <DEDUP_REMOVED lines=117> */
[----:B------:R1:W-:Y:S02]  /*a3320*/  STL.64 [R1+0x3578], R158 ;  /* 0x0035789e01007387 */ /* 0x0003e40000100a00 */
[C---:B-1----:R-:W-:Y:S02]  /*a3330*/  HMMA.1688.F32.TF32 R156, R236.reuse, R54, R192 ;  /* 0x00000036ec9c723c */ /* 0x042fe400000810c0 */
[----:B------:R-:W-:Y:S04]  /*a3340*/  STL.64 [R1+0x3550], R200 ;  /* 0x003550c801007387 */ /* 0x000fe80000100a00 */
[----:B------:R-:W-:Y:S02]  /*a3350*/  STL.64 [R1+0x3558], R202 ;  /* 0x003558ca01007387 */ /* 0x000fe40000100a00 */
[C---:B------:R-:W-:Y:S02]  /*a3360*/  HMMA.1688.F32.TF32 R152, R236.reuse, R50, R152 ;  /* 0x00000032ec98723c */ /* 0x040fe40000081098 */
[----:B------:R-:W-:Y:S04]  /*a3370*/  STL.64 [R1+0x3530], R196 ;  /* 0x003530c401007387 */ /* 0x000fe80000100a00 */
[----:B------:R-:W-:Y:S09]  /*a3380*/  STL.64 [R1+0x3538], R198 ;  /* 0x003538c601007387 */ /* 0x000ff20000100a00 */
        /* <DEDUP_REMOVED lines=9> */
[C---:B--2---:R-:W-:Y:S03]  /*a3420*/  HMMA.1688.F32.TF32 R168, R236.reuse, R34, R180 ;  /* 0x00000022eca8723c */ /* 0x044fe600000810b4 */
[----:B------:R1:W-:Y:S05]  /*a3430*/  STL.64 [R1+0x34b8], R158 ;  /* 0x0034b89e01007387 */ /* 0x0003ea0000100a00 */
[C---:B-1----:R-:W-:Y:S06]  /*a3440*/  HMMA.1688.F32.TF32 R156, R236.reuse, R30, R176 ;  /* 0x0000001eec9c723c */ /* 0x042fec00000810b0 */
[----:B------:R-:W-:Y:S04]  /*a3450*/  STL.64 [R1+0x3490], R152 ;  /* 0x0034909801007387 */ /* 0x000fe80000100a00 */
[----:B------:R1:W-:Y:S05]  /*a3460*/  STL.64 [R1+0x3498], R154 ;  /* 0x0034989a01007387 */ /* 0x0003ea0000100a00 */
[----:B------:R-:W-:Y:S04]  /*a3470*/  STL.64 [R1+0x3470], R168 ;  /* 0x003470a801007387 */ /* 0x000fe80000100a00 */
[----:B------:R-:W-:Y:S01]  /*a3480*/  STL.64 [R1+0x3478], R170 ;  /* 0x003478aa01007387 */ /* 0x000fe20000100a00 */
[C---:B-1----:R-:W-:Y:S03]  /*a3490*/  HMMA.1688.F32.TF32 R152, R236.reuse, R26, R172 ;  /* 0x0000001aec98723c */ /* 0x042fe600000810ac */
[----:B------:R-:W-:Y:S04]  /*a34a0*/  STL.64 [R1+0x3450], R156 ;  /* 0x0034509c01007387 */ /* 0x000fe80000100a00 */
[----:B------:R1:W-:Y:S02]  /*a34b0*/  STL.64 [R1+0x3458], R158 ;  /* 0x0034589e01007387 */ /* 0x0003e40000100a00 */
[C---:B-1----:R-:W-:Y:S11]  /*a34c0*/  HMMA.1688.F32.TF32 R156, R236.reuse, R18, R164 ;  /* 0x00000012ec9c723c */ /* 0x042ff600000810a4 */
[----:B------:R-:W-:Y:S03]  /*a34d0*/  @!UPT UIADD3 URZ, URZ, URZ, URZ ;  /* 0x0000003f3f3ff290 */ /* 0x000fe6000fffe03f */
        /* <DEDUP_REMOVED lines=24> */
[----:B------:R1:W-:Y:S01]  /*a3660*/  STL.64 [R1+0x3398], R154 ;  /* 0x0033989a01007387 */ /* 0x0003e20000100a00 */
[C---:B------:R-:W-:Y:S03]  /*a3670*/  HMMA.1688.F32.TF32 R148, R232.reuse, R114, R224 ;  /* 0x00000072e894723c */ /* 0x040fe600000810e0 */
[----:B------:R-:W-:Y:S04]  /*a3680*/  STL.64 [R1+0x3380], R160 ;  /* 0x003380a001007387 */ /* 0x000fe80000100a00 */
[----:B------:R-:W-:Y:S01]  /*a3690*/  STL.64 [R1+0x3388], R162 ;  /* 0x003388a201007387 */ /* 0x000fe20000100a00 */
[C---:B-1----:R-:W-:Y:S07]  /*a36a0*/  HMMA.1688.F32.TF32 R152, R232.reuse, R118, R228 ;  /* 0x00000076e898723c */ /* 0x042fee00000810e4 */
[----:B------:R-:W-:Y:S04]  /*a36b0*/  STL.64 [R1+0x3370], R156 ;  /* 0x0033709c01007387 */ /* 0x000fe80000100a00 */
[----:B------:R-:W-:Y:S04]  /*a36c0*/  STL.64 [R1+0x3378], R158 ;  /* 0x0033789e01007387 */ /* 0x000fe80000100a00 */
[----:B------:R1:W-:Y:S02]  /*a36d0*/  STL.64 [R1+0x90c0], R114 ;  /* 0x0090c07201007387 */ /* 0x0003e40000100a00 */
[C---:B-1----:R-:W-:Y:S06]  /*a36e0*/  HMMA.1688.F32.TF32 R112, R232.reuse, R106, R140 ;  /* 0x0000006ae870723c */ /* 0x042fec000008108c */
[----:B------:R-:W-:Y:S04]  /*a36f0*/  STL.64 [R1+0x3360], R152 ;  /* 0x0033609801007387 */ /* 0x000fe80000100a00 */
[----:B------:R-:W-:Y:S04]  /*a3700*/  STL.64 [R1+0x3368], R154 ;  /* 0x0033689a01007387 */ /* 0x000fe80000100a00 */
[----:B------:R-:W-:Y:S04]  /*a3710*/  STL.64 [R1+0x3350], R148 ;  /* 0x0033509401007387 */ /* 0x000fe80000100a00 */
[----:B------:R-:W-:Y:S04]  /*a3720*/  STL.64 [R1+0x3358], R150 ;  /* 0x0033589601007387 */ /* 0x000fe80000100a00 */
[----:B------:R1:W-:Y:S04]  /*a3730*/  STL.64 [R1+0x90b8], R110 ;  /* 0x0090b86e01007387 */ /* 0x0003e80000100a00 */
[----:B------:R-:W-:Y:S04]  /*a3740*/  STL.64 [R1+0x3340], R144 ;  /* 0x0033409001007387 */ /* 0x000fe80000100a00 */
[----:B------:R-:W-:Y:S04]  /*a3750*/  STL.64 [R1+0x3348], R146 ;  /* 0x0033489201007387 */ /* 0x000fe80000100a00 */
[----:B------:R-:W-:Y:S01]  /*a3760*/  STL.64 [R1+0x90b0], R102 ;  /* 0x0090b06601007387 */ /* 0x000fe20000100a00 */
[C---:B-1----:R-:W-:Y:S03]  /*a3770*/  HMMA.1688.F32.TF32 R108, R232.reuse, R102, R136 ;  /* 0x00000066e86c723c */ /* 0x042fe60000081088 */
[----:B------:R-:W-:Y:S04]  /*a3780*/  STL.64 [R1+0x3330], R112 ;  /* 0x0033307001007387 */ /* 0x000fe80000100a00 */
[----:B------:R-:W-:Y:S04]  /*a3790*/  STL.64 [R1+0x3338], R114 ;  /* 0x0033387201007387 */ /* 0x000fe80000100a00 */
[----:B------:R1:W-:Y:S02]  /*a37a0*/  STL.64 [R1+0x90a8], R100 ;  /* 0x0090a86401007387 */ /* 0x0003e40000100a00 */
[C---:B-1----:R-:W-:Y:S10]  /*a37b0*/  HMMA.1688.F32.TF32 R100, R232.reuse, R98, R132 ;  /* 0x00000062e864723c */ /* 0x042ff40000081084 */
[----:B------:R-:W-:Y:S04]  /*a37c0*/  STL.64 [R1+0x3320], R108 ;  /* 0x0033206c01007387 */ /* 0x000fe80000100a00 */
[----:B------:R-:W-:Y:S04]  /*a37d0*/  STL.64 [R1+0x3328], R110 ;  /* 0x0033286e01007387 */ /* 0x000fe80000100a00 */
[----:B------:R-:W3:Y:S05]  /*a37e0*/  LDL.LU R132, [R1+0x6f0] ;  /* 0x0006f00001847983 */ /* 0x000eea0000300800 */
        /* <DEDUP_REMOVED lines=107> */
[C---:B---3--:R-:W-:Y:S11]  /*a3ea0*/  HMMA.1688.F32.TF32 R112, R232.reuse, R86, R200 ;  /* 0x00000056e870723c */ /* 0x048ff600000810c8 */
        /* <DEDUP_REMOVED lines=14> */
[C---:B----4-:R-:W-:Y:S08]  /*a3f90*/  HMMA.1688.F32.TF32 R108, R232.reuse, R70, R168 ;  /* 0x00000046e86c723c */ /* 0x050ff000000810a8 */
[C---:B-1----:R-:W-:Y:S03]  /*a3fa0*/  HMMA.1688.F32.TF32 R100, R232.reuse, R66, R188 ;  /* 0x00000042e864723c */ /* 0x042fe600000810bc */
        /* <DEDUP_REMOVED lines=60> */
[----:B------:R-:W1:Y:S04]  /*a4370*/  LDL.LU R140, [R1+0x1d0] ;  /* 0x0001d000018c7983 */ /* 0x000e680000300800 */
        /* <DEDUP_REMOVED lines=87> */
[----:B--2---:R-:W2:Y:S04]  /*a48f0*/  LDL.LU R108, [R1+0x6d0] ;  /* 0x0006d000016c7983 */ /* 0x004ea80000300800 */
[----:B------:R-:W2:Y:S04]  /*a4900*/  LDL.LU R109, [R1+0x6d4] ;  /* 0x0006d400016d7983 */ /* 0x000ea80000300800 */
[----:B---3--:R-:W2:Y:S04]  /*a4910*/  LDL.LU R110, [R1+0x6d8] ;  /* 0x0006d800016e7983 */ /* 0x008ea80000300800 */
[----:B------:R-:W2:Y:S04]  /*a4920*/  LDL.LU R111, [R1+0x6dc] ;  /* 0x0006dc00016f7983 */ /* 0x000ea80000300800 */
[----:B------:R-:W3:Y:S04]  /*a4930*/  LDL.LU R112, [R1+0x6e0] ;  /* 0x0006e00001707983 */ /* 0x000ee80000300800 */
[----:B------:R-:W3:Y:S04]  /*a4940*/  LDL.LU R113, [R1+0x6e4] ;  /* 0x0006e40001717983 */ /* 0x000ee80000300800 */
[----:B------:R-:W3:Y:S04]  /*a4950*/  LDL.LU R114, [R1+0x6e8] ;  /* 0x0006e80001727983 */ /* 0x000ee80000300800 */
[----:B------:R-:W3:Y:S04]  /*a4960*/  LDL.LU R115, [R1+0x6ec] ;  /* 0x0006ec0001737983 */ /* 0x000ee80000300800 */
[----:B----4-:R-:W4:Y:S04]  /*a4970*/  LDL.LU R100, [R1+0x6c0] ;  /* 0x0006c00001647983 */ /* 0x010f280000300800 */
[----:B------:R-:W4:Y:S04]  /*a4980*/  LDL.LU R101, [R1+0x6c4] ;  /* 0x0006c40001657983 */ /* 0x000f280000300800 */
[----:B-1----:R-:W4:Y:S04]  /*a4990*/  LDL.LU R102, [R1+0x6c8] ;  /* 0x0006c80001667983 */ /* 0x002f280000300800 */
        /* <DEDUP_REMOVED lines=40> */
[----:B-1----:R-:W4:Y:S02]  /*a4c20*/  LDL.LU.64 R110, [R1+0x90b8] ;  /* 0x0090b800016e7983 */ /* 0x002f240000300a00 */
[C---:B----4-:R-:W-:Y:S11]  /*a4c30*/  HMMA.1688.F32.TF32 R100, R236.reuse, R110, R100 ;  /* 0x0000006eec64723c */ /* 0x050ff60000081064 */
[----:B------:R-:W-:Y:S11]  /*a4c40*/  @!UPT UIADD3 URZ, URZ, URZ, URZ ;  /* 0x0000003f3f3ff290 */ /* 0x000ff6000fffe03f */
[----:B------:R-:W-:Y:S01]  /*a4c50*/  @!UPT UIADD3 URZ, URZ, URZ, URZ ;  /* 0x0000003f3f3ff290 */ /* 0x000fe2000fffe03f */
[----:B------:R-:W-:Y:S04]  /*a4c60*/  STL.64 [R1+0x22e0], R100 ;  /* 0x0022e06401007387 */ /* 0x000fe80000100a00 */
[----:B------:R1:W-:Y:S04]  /*a4c70*/  STL.64 [R1+0x22e8], R102 ;  /* 0x0022e86601007387 */ /* 0x0003e80000100a00 */
[----:B-1----:R-:W2:Y:S01]  /*a4c80*/  LDL.LU.64 R102, [R1+0x90b0] ;  /* 0x0090b00001667983 */ /* 0x002ea20000300a00 */
[C---:B------:R-:W-:Y:S03]  /*a4c90*/  HMMA.1688.F32.TF32 R156, R236.reuse, R106, R156 ;  /* 0x0000006aec9c723c */ /* 0x040fe6000008109c */
[----:B------:R-:W3:Y:S05]  /*a4ca0*/  LDL.LU.64 R100, [R1+0x90a8] ;  /* 0x0090a80001647983 */ /* 0x000eea0000300a00 */
[C---:B------:R-:W-:Y:S08]  /*a4cb0*/  HMMA.1688.F32.TF32 R196, R236.reuse, R98, R196 ;  /* 0x00000062ecc4723c */ /* 0x040ff000000810c4 */
[C---:B------:R-:W-:Y:S08]  /*a4cc0*/  HMMA.1688.F32.TF32 R192, R236.reuse, R94, R192 ;  /* 0x0000005eecc0723c */ /* 0x040ff000000810c0 */
[C---:B------:R-:W-:Y:S01]  /*a4cd0*/  HMMA.1688.F32.TF32 R132, R236.reuse, R90, R132 ;  /* 0x0000005aec84723c */ /* 0x040fe20000081084 */
[----:B------:R-:W-:Y:S04]  /*a4ce0*/  STL.64 [R1+0x22c0], R156 ;  /* 0x0022c09c01007387 */ /* 0x000fe80000100a00 */
[----:B------:R1:W-:Y:S04]  /*a4cf0*/  STL.64 [R1+0x22c8], R158 ;  /* 0x0022c89e01007387 */ /* 0x0003e80000100a00 */
[----:B-1----:R-:W3:Y:S04]  /*a4d00*/  LDL.LU.64 R158, [R1+0x90a0] ;  /* 0x0090a000019e7983 */ /* 0x002ee80000300a00 */
[----:B------:R-:W3:Y:S01]  /*a4d10*/  LDL.LU.64 R156, [R1+0x9098] ;  /* 0x00909800019c7983 */ /* 0x000ee20000300a00 */
        /* <DEDUP_REMOVED lines=28> */
[----:B------:R-:W-:Y:S11]  /*a4ee0*/  STL.64 [R1+0x2208], R246 ;  /* 0x002208f601007387 */ /* 0x000ff60000100a00 */
[----:B------:R-:W-:Y:S06]  /*a4ef0*/  @!UPT UIADD3 URZ, URZ, URZ, URZ ;  /* 0x0000003f3f3ff290 */ /* 0x000fec000fffe03f */
[----:B------:R-:W-:Y:S04]  /*a4f00*/  STL.64 [R1+0x21e0], R240 ;  /* 0x0021e0f001007387 */ /* 0x000fe80000100a00 */
[----:B------:R-:W-:Y:S04]  /*a4f10*/  STL.64 [R1+0x21e8], R242 ;  /* 0x0021e8f201007387 */ /* 0x000fe80000100a00 */
[----:B------:R-:W-:Y:S04]  /*a4f20*/  STL.64 [R1+0x21c0], R152 ;  /* 0x0021c09801007387 */ /* 0x000fe80000100a00 */
[----:B------:R1:W-:Y:S02]  /*a4f30*/  STL.64 [R1+0x21c8], R154 ;  /* 0x0021c89a01007387 */ /* 0x0003e40000100a00 */
[C---:B-1----:R-:W-:Y:S02]  /*a4f40*/  HMMA.1688.F32.TF32 R152, R236.reuse, R62, R184 ;  /* 0x0000003eec98723c */ /* 0x042fe400000810b8 */
[----:B------:R-:W-:Y:S04]  /*a4f50*/  STL.64 [R1+0x21a0], R168 ;  /* 0x0021a0a801007387 */ /* 0x000fe80000100a00 */
[----:B------:R1:W-:Y:S04]  /*a4f60*/  STL.64 [R1+0x21a8], R170 ;  /* 0x0021a8aa01007387 */ /* 0x0003e80000100a00 */
[----:B------:R-:W-:Y:S01]  /*a4f70*/  STL.64 [R1+0x2180], R188 ;  /* 0x002180bc01007387 */ /* 0x000fe20000100a00 */
[C---:B------:R-:W-:Y:S03]  /*a4f80*/  HMMA.1688.F32.TF32 R176, R236.reuse, R54, R176 ;  /* 0x00000036ecb0723c */ /* 0x040fe600000810b0 */
[----:B------:R-:W-:Y:S05]  /*a4f90*/  STL.64 [R1+0x2188], R190 ;  /* 0x002188be01007387 */ /* 0x000fea0000100a00 */
[C---:B-1----:R-:W-:Y:S04]  /*a4fa0*/  HMMA.1688.F32.TF32 R168, R236.reuse, R58, R180 ;  /* 0x0000003aeca8723c */ /* 0x042fe800000810b4 */
[----:B------:R-:W-:Y:S04]  /*a4fb0*/  STL.64 [R1+0x1f60], R152 ;  /* 0x001f609801007387 */ /* 0x000fe80000100a00 */
[----:B------:R1:W-:Y:S02]  /*a4fc0*/  STL.64 [R1+0x1f68], R154 ;  /* 0x001f689a01007387 */ /* 0x0003e40000100a00 */
[C---:B-1----:R-:W-:Y:S11]  /*a4fd0*/  HMMA.1688.F32.TF32 R152, R236.reuse, R50, R172 ;  /* 0x00000032ec98723c */ /* 0x042ff600000810ac */
[----:B------:R-:W-:Y:S02]  /*a4fe0*/  @!UPT UIADD3 URZ, URZ, URZ, URZ ;  /* 0x0000003f3f3ff290 */ /* 0x000fe4000fffe03f */
[----:B------:R-:W-:Y:S04]  /*a4ff0*/  STL.64 [R1+0x1f40], R168 ;  /* 0x001f40a801007387 */ /* 0x000fe80000100a00 */
[----:B------:R1:W-:Y:S04]  /*a5000*/  STL.64 [R1+0x1f48], R170 ;  /* 0x001f48aa01007387 */ /* 0x0003e80000100a00 */
[----:B------:R-:W-:Y:S04]  /*a5010*/  STL.64 [R1+0x1f20], R176 ;  /* 0x001f20b001007387 */ /* 0x000fe80000100a00 */
[----:B------:R-:W-:Y:S01]  /*a5020*/  STL.64 [R1+0x1f28], R178 ;  /* 0x001f28b201007387 */ /* 0x000fe20000100a00 */
[C---:B-1----:R-:W-:Y:S03]  /*a5030*/  HMMA.1688.F32.TF32 R168, R236.reuse, R46, R160 ;  /* 0x0000002eeca8723c */ /* 0x042fe600000810a0 */
[----:B------:R-:W-:Y:S05]  /*a5040*/  STL.64 [R1+0x1f00], R152 ;  /* 0x001f009801007387 */ /* 0x000fea0000100a00 */
[C---:B------:R-:W-:Y:S01]  /*a5050*/  HMMA.1688.F32.TF32 R160, R236.reuse, R42, R164 ;  /* 0x0000002aeca0723c */ /* 0x040fe200000810a4 */
        /* <DEDUP_REMOVED lines=12> */
[----:B------:R1:W-:Y:S08]  /*a5120*/  STL.64 [R1+0x1e98], R166 ;  /* 0x001e98a601007387 */ /* 0x0003f00000100a00 */
[----:B------:R-:W-:Y:S04]  /*a5130*/  STL.64 [R1+0x1e70], R160 ;  /* 0x001e70a001007387 */ /* 0x000fe80000100a00 */
[----:B------:R3:W-:Y:S01]  /*a5140*/  STL.64 [R1+0x1e78], R162 ;  /* 0x001e78a201007387 */ /* 0x0007e20000100a00 */
[C---:B-1----:R-:W-:Y:S03]  /*a5150*/  HMMA.1688.F32.TF32 R164, R236.reuse, R22, R204 ;  /* 0x00000016eca4723c */ /* 0x042fe600000810cc */
[----:B------:R-:W-:Y:S05]  /*a5160*/  STL.64 [R1+0x1e50], R152 ;  /* 0x001e509801007387 */ /* 0x000fea0000100a00 */
[C---:B---3--:R-:W-:Y:S01]  /*a5170*/  HMMA.1688.F32.TF32 R160, R236.reuse, R18, R148 ;  /* 0x00000012eca0723c */ /* 0x048fe20000081094 */
[----:B------:R1:W-:Y:S07]  /*a5180*/  STL.64 [R1+0x1e58], R154 ;  /* 0x001e589a01007387 */ /* 0x0003ee0000100a00 */
[C---:B------:R-:W-:Y:S08]  /*a5190*/  HMMA.1688.F32.TF32 R148, R236.reuse, R10, R224 ;  /* 0x0000000aec94723c */ /* 0x040ff000000810e0 */
[C---:B-1----:R-:W-:Y:S08]  /*a51a0*/  HMMA.1688.F32.TF32 R152, R236.reuse, R14, R228 ;  /* 0x0000000eec98723c */ /* 0x042ff000000810e4 */
[----:B------:R-:W-:Y:S08]  /*a51b0*/  HMMA.1688.F32.TF32 R144, R236, R6, R144 ;  /* 0x00000006ec90723c */ /* 0x000ff00000081090 */
[C---:B------:R-:W-:Y:S08]  /*a51c0*/  HMMA.1688.F32.TF32 R140, R232.reuse, R130, R140 ;  /* 0x00000082e88c723c */ /* 0x040ff0000008108c */
[----:B------:R-:W-:Y:S01]  /*a51d0*/  HMMA.1688.F32.TF32 R136, R232, R126, R136 ;  /* 0x0000007ee888723c */ /* 0x000fe20000081088 */
        /* <DEDUP_REMOVED lines=15> */
[----:B------:R-:W3:Y:S01]  /*a52d0*/  LDL.LU R245, [R1+0x404] ;  /* 0x0004040001f57983 */ /* 0x000ee20000300800 */
[----:B--2---:R-:W-:-:S03]  /*a52e0*/  MOV R242, R132 ;  /* 0x0000008400f27202 */ /* 0x004fc60000000f00 */
[----:B------:R-:W3:Y:S01]  /*a52f0*/  LDL.LU R246, [R1+0x408] ;  /* 0x0004080001f67983 */ /* 0x000ee20000300800 */
[----:B------:R-:W-:-:S03]  /*a5300*/  IMAD.MOV.U32 R243, RZ, RZ, R134 ;  /* 0x000000fffff37224 */ /* 0x000fc600078e0086 */
[----:B------:R-:W3:Y:S01]  /*a5310*/  LDL.LU R247, [R1+0x40c] ;  /* 0x00040c0001f77983 */ /* 0x000ee20000300800 */
[----:B------:R-:W-:-:S03]  /*a5320*/  IMAD.MOV.U32 R248, RZ, RZ, R135 ;  /* 0x000000fffff87224 */ /* 0x000fc600078e0087 */
[----:B------:R-:W2:Y:S01]  /*a5330*/  LDL.LU R240, [R1+0x410] ;  /* 0x0004100001f07983 */ /* 0x000ea20000300800 */
[----:B------:R-:W-:-:S03]  /*a5340*/  IMAD.MOV.U32 R249, RZ, RZ, R133 ;  /* 0x000000fffff97224 */ /* 0x000fc600078e0085 */
[----:B------:R-:W2:Y:S04]  /*a5350*/  LDL.LU R241, [R1+0x414] ;  /* 0x0004140001f17983 */ /* 0x000ea80000300800 */
[----:B------:R-:W1:Y:S04]  /*a5360*/  LDL.LU R132, [R1+0x9054] ;  /* 0x0090540001847983 */ /* 0x000e680000300800 */
[----:B------:R-:W2:Y:S04]  /*a5370*/  LDL.LU R134, [R1+0x9050] ;  /* 0x0090500001867983 */ /* 0x000ea80000300800 */
[----:B------:R-:W3:Y:S04]  /*a5380*/  LDL.LU R135, [R1+0x904c] ;  /* 0x00904c0001877983 */ /* 0x000ee80000300800 */
[----:B------:R-:W3:Y:S04]  /*a5390*/  LDL.LU R133, [R1+0x9048] ;  /* 0x0090480001857983 */ /* 0x000ee80000300800 */
[----:B------:R-:W3:Y:S04]  /*a53a0*/  LDL.LU R250, [R1+0x3f8] ;  /* 0x0003f80001fa7983 */ /* 0x000ee80000300800 */
[----:B------:R-:W3:Y:S01]  /*a53b0*/  LDL.LU R251, [R1+0x3fc] ;  /* 0x0003fc0001fb7983 */ /* 0x000ee20000300800 */
[----:B-1----:R-:W-:-:S03]  /*a53c0*/  IMAD.MOV.U32 R140, RZ, RZ, R132 ;  /* 0x000000ffff8c7224 */ /* 0x002fc600078e0084 */
[----:B------:R-:W4:Y:S01]  /*a53d0*/  LDL.LU R132, [R1+0x9044] ;  /* 0x0090440001847983 */ /* 0x000f220000300800 */
[----:B--2---:R-:W-:-:S03]  /*a53e0*/  MOV R141, R134 ;  /* 0x00000086008d7202 */ /* 0x004fc60000000f00 */
[----:B------:R-:W2:Y:S01]  /*a53f0*/  LDL.LU R134, [R1+0x9040] ;  /* 0x0090400001867983 */ /* 0x000ea20000300800 */
[----:B---3--:R-:W-:-:S03]  /*a5400*/  IMAD.MOV.U32 R142, RZ, RZ, R135 ;  /* 0x000000ffff8e7224 */ /* 0x008fc600078e0087 */
[----:B------:R-:W3:Y:S01]  /*a5410*/  LDL.LU R135, [R1+0x903c] ;  /* 0x00903c0001877983 */ /* 0x000ee20000300800 */
[----:B------:R-:W-:-:S03]  /*a5420*/  IMAD.MOV.U32 R143, RZ, RZ, R133 ;  /* 0x000000ffff8f7224 */ /* 0x000fc600078e0085 */
[----:B------:R-:W2:Y:S04]  /*a5430*/  LDL.LU R133, [R1+0x9038] ;  /* 0x0090380001857983 */ /* 0x000ea80000300800 */
[----:B------:R-:W4:Y:S04]  /*a5440*/  LDL.LU R144, [R1+0x450] ;  /* 0x0004500001907983 */ /* 0x000f280000300800 */
[----:B------:R-:W4:Y:S04]  /*a5450*/  LDL.LU R145, [R1+0x454] ;  /* 0x0004540001917983 */ /* 0x000f280000300800 */
[----:B------:R-:W4:Y:S04]  /*a5460*/  LDL.LU R146, [R1+0x458] ;  /* 0x0004580001927983 */ /* 0x000f280000300800 */
[----:B------:R-:W4:Y:S01]  /*a5470*/  LDL.LU R147, [R1+0x45c] ;  /* 0x00045c0001937983 */ /* 0x000f220000300800 */
[----:B---3--:R-:W-:-:S03]  /*a5480*/  IMAD.MOV.U32 R224, RZ, RZ, R135 ;  /* 0x000000ffffe07224 */ /* 0x008fc600078e0087 */
[----:B------:R-:W3:Y:S01]  /*a5490*/  LDL.LU R135, [R1+0x9034] ;  /* 0x0090340001877983 */ /* 0x000ee20000300800 */
[----:B--2---:R-:W-:-:S03]  /*a54a0*/  IMAD.MOV.U32 R225, RZ, RZ, R133 ;  /* 0x000000ffffe17224 */ /* 0x004fc600078e0085 */
[----:B------:R-:W2:Y:S01]  /*a54b0*/  LDL.LU R133, [R1+0x9030] ;  /* 0x0090300001857983 */ /* 0x000ea20000300800 */
[----:B------:R-:W-:Y:S01]  /*a54c0*/  MOV R226, R134 ;  /* 0x0000008600e27202 */ /* 0x000fe20000000f00 */
[----:B----4-:R-:W-:Y:S02]  /*a54d0*/  IMAD.MOV.U32 R227, RZ, RZ, R132 ;  /* 0x000000ffffe37224 */ /* 0x010fe400078e0084 */
        /* <DEDUP_REMOVED lines=8> */
[----:B----4-:R-:W-:-:S03]  /*a5560*/  MOV R207, R134 ;  /* 0x0000008600cf7202 */ /* 0x010fc60000000f00 */
[----:B------:R-:W4:Y:S01]  /*a5570*/  LDL.LU R204, [R1+0x490] ;  /* 0x0004900001cc7983 */ /* 0x000f220000300800 */
[----:B------:R-:W-:-:S03]  /*a5580*/  IMAD.MOV.U32 R206, RZ, RZ, R132 ;  /* 0x000000ffffce7224 */ /* 0x000fc600078e0084 */
[----:B------:R-:W4:Y:S04]  /*a5590*/  LDL.LU R205, [R1+0x494] ;  /* 0x0004940001cd7983 */ /* 0x000f280000300800 */
[----:B------:R-:W4:Y:S04]  /*a55a0*/  LDL.LU R132, [R1+0x901c] ;  /* 0x00901c0001847983 */ /* 0x000f280000300800 */
[----:B------:R-:W4:Y:S01]  /*a55b0*/  LDL.LU R134, [R1+0x9018] ;  /* 0x0090180001867983 */ /* 0x000f220000300800 */
[----:B---3--:R-:W-:-:S03]  /*a55c0*/  IMAD.MOV.U32 R208, RZ, RZ, R135 ;  /* 0x000000ffffd07224 */ /* 0x008fc600078e0087 */
[----:B------:R-:W3:Y:S01]  /*a55d0*/  LDL.LU R135, [R1+0x9014] ;  /* 0x0090140001877983 */ /* 0x000ee20000300800 */
[----:B--2---:R-:W-:-:S03]  /*a55e0*/  IMAD.MOV.U32 R209, RZ, RZ, R133 ;  /* 0x000000ffffd17224 */ /* 0x004fc600078e0085 */
[----:B------:R-:W2:Y:S04]  /*a55f0*/  LDL.LU R133, [R1+0x9010] ;  /* 0x0090100001857983 */ /* 0x000ea80000300800 */
[----:B------:R-:W2:Y:S04]  /*a5600*/  LDL.LU R210, [R1+0x4a8] ;  /* 0x0004a80001d27983 */ /* 0x000ea80000300800 */
[----:B------:R-:W2:Y:S01]  /*a5610*/  LDL.LU R211, [R1+0x4ac] ;  /* 0x0004ac0001d37983 */ /* 0x000ea20000300800 */
[----:B----4-:R-:W-:-:S03]  /*a5620*/  IMAD.MOV.U32 R216, RZ, RZ, R132 ;  /* 0x000000ffffd87224 */ /* 0x010fc600078e0084 */
[----:B------:R-:W4:Y:S01]  /*a5630*/  LDL.LU R132, [R1+0x900c] ;  /* 0x00900c0001847983 */ /* 0x000f220000300800 */
[----:B------:R-:W-:-:S03]  /*a5640*/  IMAD.MOV.U32 R217, RZ, RZ, R134 ;  /* 0x000000ffffd97224 */ /* 0x000fc600078e0086 */
[----:B------:R-:W4:Y:S01]  /*a5650*/  LDL.LU R134, [R1+0x9008] ;  /* 0x0090080001867983 */ /* 0x000f220000300800 */
[----:B---3--:R-:W-:-:S03]  /*a5660*/  MOV R218, R135 ;  /* 0x0000008700da7202 */ /* 0x008fc60000000f00 */
[----:B------:R-:W3:Y:S01]  /*a5670*/  LDL.LU R135, [R1+0x9004] ;  /* 0x0090040001877983 */ /* 0x000ee20000300800 */
[----:B--2---:R-:W-:-:S03]  /*a5680*/  IMAD.MOV.U32 R219, RZ, RZ, R133 ;  /* 0x000000ffffdb7224 */ /* 0x004fc600078e0085 */
[----:B------:R-:W2:Y:S04]  /*a5690*/  LDL.LU R133, [R1+0x9000] ;  /* 0x0090000001857983 */ /* 0x000ea80000300800 */
[----:B------:R-:W2:Y:S04]  /*a56a0*/  LDL.LU R220, [R1+0x4d0] ;  /* 0x0004d00001dc7983 */ /* 0x000ea80000300800 */
[----:B------:R-:W2:Y:S04]  /*a56b0*/  LDL.LU R221, [R1+0x4d4] ;  /* 0x0004d40001dd7983 */ /* 0x000ea80000300800 */
[----:B------:R-:W2:Y:S04]  /*a56c0*/  LDL.LU R222, [R1+0x4d8] ;  /* 0x0004d80001de7983 */ /* 0x000ea80000300800 */
[----:B------:R-:W2:Y:S01]  /*a56d0*/  LDL.LU R223, [R1+0x4dc] ;  /* 0x0004dc0001df7983 */ /* 0x000ea20000300800 */
[----:B----4-:R-:W-:-:S03]  /*a56e0*/  MOV R167, R132 ;  /* 0x0000008400a77202 */ /* 0x010fc60000000f00 */
[----:B------:R-:W4:Y:S04]  /*a56f0*/  LDL.LU R236, [R1+0x160] ;  /* 0x0001600001ec7983 */ /* 0x000f280000300800 */
[----:B------:R-:W4:Y:S01]  /*a5700*/  LDL.LU R237, [R1+0x164] ;  /* 0x0001640001ed7983 */ /* 0x000f220000300800 */
[----:B------:R-:W-:-:S03]  /*a5710*/  IMAD.MOV.U32 R165, RZ, RZ, R134 ;  /* 0x000000ffffa57224 */ /* 0x000fc600078e0086 */
[----:B------:R-:W4:Y:S04]  /*a5720*/  LDL.LU R238, [R1+0x168] ;  /* 0x0001680001ee7983 */ /* 0x000f280000300800 */
[----:B------:R-:W4:Y:S04]  /*a5730*/  LDL.LU R239, [R1+0x16c] ;  /* 0x00016c0001ef7983 */ /* 0x000f280000300800 */
[----:B------:R-:W4:Y:S01]  /*a5740*/  LDL.LU R132, [R1+0x170] ;  /* 0x0001700001847983 */ /* 0x000f220000300800 */
[----:B---3--:R-:W-:Y:S02]  /*a5750*/  IMAD.MOV.U32 R164, RZ, RZ, R135 ;  /* 0x000000ffffa47224 */ /* 0x008fe400078e0087 */
[----:B--2---:R-:W-:-:S02]  /*a5760*/  IMAD.MOV.U32 R166, RZ, RZ, R133 ;  /* 0x000000ffffa67224 */ /* 0x004fc400078e0085 */
[----:B------:R-:W4:Y:S04]  /*a5770*/  LDL.LU R133, [R1+0x174] ;  /* 0x0001740001857983 */ /* 0x000f280000300800 */
[----:B------:R-:W4:Y:S04]  /*a5780*/  LDL.LU R134, [R1+0x178] ;  /* 0x0001780001867983 */ /* 0x000f280000300800 */
[----:B------:R-:W4:Y:S04]  /*a5790*/  LDL.LU R135, [R1+0x17c] ;  /* 0x00017c0001877983 */ /* 0x000f280000300800 */
        /* <DEDUP_REMOVED lines=44> */
[C---:B----4-:R-:W-:Y:S08]  /*a5a60*/  HMMA.1688.F32.TF32 R132, R232.reuse, R106, R132 ;  /* 0x0000006ae884723c */ /* 0x050ff00000081084 */
[C---:B--2---:R-:W-:Y:S08]  /*a5a70*/  HMMA.1688.F32.TF32 R180, R232.reuse, R110, R180 ;  /* 0x0000006ee8b4723c */ /* 0x044ff000000810b4 */
[C---:B---3--:R-:W-:Y:S08]  /*a5a80*/  HMMA.1688.F32.TF32 R152, R232.reuse, R118, R152 ;  /* 0x00000076e898723c */ /* 0x048ff00000081098 */
[C---:B------:R-:W-:Y:S08]  /*a5a90*/  HMMA.1688.F32.TF32 R168, R232.reuse, R122, R168 ;  /* 0x0000007ae8a8723c */ /* 0x040ff000000810a8 */
[C---:B------:R-:W-:Y:S11]  /*a5aa0*/  HMMA.1688.F32.TF32 R188, R232.reuse, R114, R188 ;  /* 0x00000072e8bc723c */ /* 0x040ff600000810bc */
[----:B------:R-:W-:Y:S04]  /*a5ab0*/  @!UPT UIADD3 URZ, URZ, URZ, URZ ;  /* 0x0000003f3f3ff290 */ /* 0x000fe8000fffe03f */
[----:B------:R-:W-:Y:S04]  /*a5ac0*/  STL.64 [R1+0x1d30], R168 ;  /* 0x001d30a801007387 */ /* 0x000fe80000100a00 */
[----:B------:R1:W-:Y:S04]  /*a5ad0*/  STL.64 [R1+0x1d38], R170 ;  /* 0x001d38aa01007387 */ /* 0x0003e80000100a00 */
[----:B-1----:R-:W2:Y:S04]  /*a5ae0*/  LDL.LU.64 R170, [R1+0x8ff8] ;  /* 0x008ff80001aa7983 */ /* 0x002ea80000300a00 */
[----:B------:R-:W3:Y:S04]  /*a5af0*/  LDL.LU.64 R168, [R1+0x8ff0] ;  /* 0x008ff00001a87983 */ /* 0x000ee80000300a00 */
[----:B------:R-:W-:Y:S04]  /*a5b00*/  STL.64 [R1+0x1d10], R152 ;  /* 0x001d109801007387 */ /* 0x000fe80000100a00 */
[----:B------:R1:W-:Y:S04]  /*a5b10*/  STL.64 [R1+0x1d18], R154 ;  /* 0x001d189a01007387 */ /* 0x0003e80000100a00 */
[----:B-1----:R-:W4:Y:S04]  /*a5b20*/  LDL.LU.64 R154, [R1+0x8fe8] ;  /* 0x008fe800019a7983 */ /* 0x002f280000300a00 */
        /* <DEDUP_REMOVED lines=12> */
[----:B------:R-:W2:Y:S01]  /*a5bf0*/  LDL.LU.64 R132, [R1+0x8fb0] ;  /* 0x008fb00001847983 */ /* 0x000ea20000300a00 */
[C---:B------:R-:W-:Y:S08]  /*a5c00*/  HMMA.1688.F32.TF32 R236, R232.reuse, R102, R236 ;  /* 0x00000066e8ec723c */ /* 0x040ff000000810ec */
[C---:B------:R-:W-:Y:S11]  /*a5c10*/  HMMA.1688.F32.TF32 R184, R232.reuse, R94, R184 ;  /* 0x0000005ee8b8723c */ /* 0x040ff600000810b8 */
[----:B------:R-:W-:Y:S04]  /*a5c20*/  @!UPT UIADD3 URZ, URZ, URZ, URZ ;  /* 0x0000003f3f3ff290 */ /* 0x000fe8000fffe03f */
[----:B------:R-:W-:Y:S04]  /*a5c30*/  STL.64 [R1+0x1c90], R236 ;  /* 0x001c90ec01007387 */ /* 0x000fe80000100a00 */
[----:B------:R2:W-:Y:S01]  /*a5c40*/  STL.64 [R1+0x1c98], R238 ;  /* 0x001c98ee01007387 */ /* 0x0005e20000100a00 */
        /* <DEDUP_REMOVED lines=15> */
[C---:B--2---:R-:W-:Y:S01]  /*a5d40*/  HMMA.1688.F32.TF32 R236, R232.reuse, R98, R132 ;  /* 0x00000062e8ec723c */ /* 0x044fe20000081084 */
[----:B------:R-:W2:Y:S11]  /*a5d50*/  LDL.LU R132, [R1+0x420] ;  /* 0x0004200001847983 */ /* 0x000eb60000300800 */
[----:B------:R-:W-:Y:S11]  /*a5d60*/  @!UPT UIADD3 URZ, URZ, URZ, URZ ;  /* 0x0000003f3f3ff290 */ /* 0x000ff6000fffe03f */
[----:B------:R-:W-:Y:S04]  /*a5d70*/  STL.64 [R1+0x1c70], R236 ;  /* 0x001c70ec01007387 */ /* 0x000fe80000100a00 */
[----:B------:R-:W-:Y:S04]  /*a5d80*/  STL.64 [R1+0x1c78], R238 ;  /* 0x001c78ee01007387 */ /* 0x000fe80000100a00 */
[----:B------:R-:W2:Y:S04]  /*a5d90*/  LDL.LU R133, [R1+0x424] ;  /* 0x0004240001857983 */ /* 0x000ea80000300800 */
[----:B------:R-:W2:Y:S04]  /*a5da0*/  LDL.LU R134, [R1+0x428] ;  /* 0x0004280001867983 */ /* 0x000ea80000300800 */
[----:B------:R-:W2:Y:S04]  /*a5db0*/  LDL.LU R135, [R1+0x42c] ;  /* 0x00042c0001877983 */ /* 0x000ea80000300800 */
[----:B------:R-:W-:Y:S04]  /*a5dc0*/  STL.64 [R1+0x1c60], R184 ;  /* 0x001c60b801007387 */ /* 0x000fe80000100a00 */
[----:B------:R1:W-:Y:S04]  /*a5dd0*/  STL.64 [R1+0x1c68], R186 ;  /* 0x001c68ba01007387 */ /* 0x0003e80000100a00 */
[----:B------:R-:W-:Y:S04]  /*a5de0*/  LDS R236, [R105+0x4480] ;  /* 0x0044800069ec7984 */ /* 0x000fe80000000800 */
[----:B------:R-:W-:Y:S04]  /*a5df0*/  LDS R238, [R105+0x6480] ;  /* 0x0064800069ee7984 */ /* 0x000fe80000000800 */
[----:B-1----:R-:W2:Y:S04]  /*a5e00*/  LDL.LU.64 R186, [R1+0x8fa8] ;  /* 0x008fa80001ba7983 */ /* 0x002ea80000300a00 */
[----:B------:R-:W2:Y:S04]  /*a5e10*/  LDL.LU.64 R184, [R1+0x8fa0] ;  /* 0x008fa00001b87983 */ /* 0x000ea80000300a00 */
[----:B------:R-:W-:Y:S04]  /*a5e20*/  STL.64 [R1+0x1c40], R176 ;  /* 0x001c40b001007387 */ /* 0x000fe80000100a00 */
[----:B------:R1:W-:Y:S04]  /*a5e30*/  STL.64 [R1+0x1c48], R178 ;  /* 0x001c48b201007387 */ /* 0x0003e80000100a00 */
[----:B------:R-:W-:Y:S04]  /*a5e40*/  LDS R237, [R252+0x4480] ;  /* 0x00448000fced7984 */ /* 0x000fe80000000800 */
[----:B------:R-:W2:Y:S04]  /*a5e50*/  LDS R239, [R252+0x6480] ;  /* 0x00648000fcef7984 */ /* 0x000ea80000000800 */
        /* <DEDUP_REMOVED lines=8> */
[----:B-1----:R-:W3:Y:S04]  /*a5ee0*/  LDL.LU.64 R162, [R1+0x8f78] ;  /* 0x008f780001a27983 */ /* 0x002ee80000300a00 */
[----:B------:R-:W3:Y:S04]  /*a5ef0*/  LDL.LU.64 R160, [R1+0x8f70] ;  /* 0x008f700001a07983 */ /* 0x000ee80000300a00 */
        /* <DEDUP_REMOVED lines=46> */
[----:B-1----:R-:W4:Y:S04]  /*a61e0*/  LDL.LU.64 R138, [R1+0x8eb8] ;  /* 0x008eb800018a7983 */ /* 0x002f280000300a00 */
[----:B------:R-:W4:Y:S01]  /*a61f0*/  LDL.LU.64 R136, [R1+0x8eb0] ;  /* 0x008eb00001887983 */ /* 0x000f220000300a00 */
[C---:B--2---:R-:W-:Y:S11]  /*a6200*/  HMMA.1688.F32.TF32 R132, R232.reuse, R30, R132 ;  /* 0x0000001ee884723c */ /* 0x044ff60000081084 */
[----:B------:R-:W-:Y:S11]  /*a6210*/  @!UPT UIADD3 URZ, URZ, URZ, URZ ;  /* 0x0000003f3f3ff290 */ /* 0x000ff6000fffe03f */
[----:B------:R-:W-:Y:S01]  /*a6220*/  @!UPT UIADD3 URZ, URZ, URZ, URZ ;  /* 0x0000003f3f3ff290 */ /* 0x000fe2000fffe03f */
[----:B------:R-:W-:Y:S04]  /*a6230*/  STL.64 [R1+0x1860], R132 ;  /* 0x0018608401007387 */ /* 0x000fe80000100a00 */
[----:B------:R1:W-:Y:S02]  /*a6240*/  STL.64 [R1+0x1868], R134 ;  /* 0x0018688601007387 */ /* 0x0003e40000100a00 */
[C---:B-1----:R-:W-:Y:S08]  /*a6250*/  HMMA.1688.F32.TF32 R132, R232.reuse, R26, R240 ;  /* 0x0000001ae884723c */ /* 0x042ff000000810f0 */
[C---:B------:R-:W-:Y:S08]  /*a6260*/  HMMA.1688.F32.TF32 R244, R232.reuse, R22, R244 ;  /* 0x00000016e8f4723c */ /* 0x040ff000000810f4 */
[----:B------:R-:W-:Y:S07]  /*a6270*/  HMMA.1688.F32.TF32 R240, R232, R18, R248 ;  /* 0x00000012e8f0723c */ /* 0x000fee00000810f8 */
[----:B------:R-:W-:Y:S04]  /*a6280*/  STL.64 [R1+0x1840], R132 ;  /* 0x0018408401007387 */ /* 0x000fe80000100a00 */
[----:B------:R-:W-:Y:S04]  /*a6290*/  STL.64 [R1+0x1848], R134 ;  /* 0x0018488601007387 */ /* 0x000fe80000100a00 */
[----:B------:R1:W-:Y:S04]  /*a62a0*/  STL.64 [R1+0x1820], R244 ;  /* 0x001820f401007387 */ /* 0x0003e80000100a00 */
[----:B------:R2:W-:Y:S04]  /*a62b0*/  STL.64 [R1+0x1828], R246 ;  /* 0x001828f601007387 */ /* 0x0005e80000100a00 */
[----:B------:R2:W-:Y:S04]  /*a62c0*/  STL.64 [R1+0x1800], R240 ;  /* 0x001800f001007387 */ /* 0x0005e80000100a00 */
[----:B------:R2:W-:Y:S01]  /*a62d0*/  STL.64 [R1+0x1808], R242 ;  /* 0x001808f201007387 */ /* 0x0005e20000100a00 */
[----:B-1----:R-:W-:-:S02]  /*a62e0*/  IMAD.MOV.U32 R244, RZ, RZ, R200 ;  /* 0x000000fffff47224 */ /* 0x002fc400078e00c8 */
[----:B------:R-:W-:Y:S02]  /*a62f0*/  IMAD.MOV.U32 R245, RZ, RZ, R201 ;  /* 0x000000fffff57224 */ /* 0x000fe400078e00c9 */
[----:B--2---:R-:W-:Y:S02]  /*a6300*/  IMAD.MOV.U32 R246, RZ, RZ, R202 ;  /* 0x000000fffff67224 */ /* 0x004fe400078e00ca */
[----:B------:R-:W-:Y:S01]  /*a6310*/  IMAD.MOV.U32 R247, RZ, RZ, R203 ;  /* 0x000000fffff77224 */ /* 0x000fe200078e00cb */
[----:B------:R-:W-:Y:S01]  /*a6320*/  MOV R240, R196 ;  /* 0x000000c400f07202 */ /* 0x000fe20000000f00 */
[----:B------:R-:W-:Y:S02]  /*a6330*/  IMAD.MOV.U32 R241, RZ, RZ, R197 ;  /* 0x000000fffff17224 */ /* 0x000fe400078e00c5 */
[----:B------:R-:W-:Y:S02]  /*a6340*/  IMAD.MOV.U32 R242, RZ, RZ, R198 ;  /* 0x000000fffff27224 */ /* 0x000fe400078e00c6 */
[----:B------:R-:W-:Y:S01]  /*a6350*/  IMAD.MOV.U32 R243, RZ, RZ, R199 ;  /* 0x000000fffff37224 */ /* 0x000fe200078e00c7 */
[C---:B---3--:R-:W-:Y:S08]  /*a6360*/  HMMA.1688.F32.TF32 R140, R232.reuse, R10, R140 ;  /* 0x0000000ae88c723c */ /* 0x048ff0000008108c */
[C---:B----4-:R-:W-:Y:S08]  /*a6370*/  HMMA.1688.F32.TF32 R132, R232.reuse, R14, R136 ;  /* 0x0000000ee884723c */ /* 0x050ff00000081088 */
[----:B------:R-:W-:Y:S08]  /*a6380*/  HMMA.1688.F32.TF32 R136, R232, R6, R144 ;  /* 0x00000006e888723c */ /* 0x000ff00000081090 */
[C---:B------:R-:W-:Y:S07]  /*a6390*/  HMMA.1688.F32.TF32 R144, R236.reuse, R130, R224 ;  /* 0x00000082ec90723c */ /* 0x040fee00000810e0 */
[----:B------:R-:W-:Y:S04]  /*a63a0*/  STL.64 [R1+0x17e0], R132 ;  /* 0x0017e08401007387 */ /* 0x000fe80000100a00 */
[----:B------:R-:W-:Y:S04]  /*a63b0*/  STL.64 [R1+0x17e8], R134 ;  /* 0x0017e88601007387 */ /* 0x000fe80000100a00 */
[----:B------:R-:W-:Y:S04]  /*a63c0*/  STL.64 [R1+0x17c0], R140 ;  /* 0x0017c08c01007387 */ /* 0x000fe80000100a00 */
[----:B------:R1:W-:Y:S04]  /*a63d0*/  STL.64 [R1+0x17c8], R142 ;  /* 0x0017c88e01007387 */ /* 0x0003e80000100a00 */
[----:B------:R-:W-:Y:S04]  /*a63e0*/  STL.64 [R1+0x1790], R136 ;  /* 0x0017908801007387 */ /* 0x000fe80000100a00 */
[----:B------:R2:W-:Y:S01]  /*a63f0*/  STL.64 [R1+0x1798], R138 ;  /* 0x0017988a01007387 */ /* 0x0005e20000100a00 */
[----:B-1----:R-:W-:Y:S01]  /*a6400*/  HMMA.1688.F32.TF32 R140, R236, R126, R228 ;  /* 0x0000007eec8c723c */ /* 0x002fe200000810e4 */
[----:B------:R-:W-:-:S02]  /*a6410*/  IMAD.MOV.U32 R232, RZ, RZ, R184 ;  /* 0x000000ffffe87224 */ /* 0x000fc400078e00b8 */
[----:B------:R-:W-:Y:S01]  /*a6420*/  IMAD.MOV.U32 R233, RZ, RZ, R185 ;  /* 0x000000ffffe97224 */ /* 0x000fe200078e00b9 */
[----:B------:R-:W-:Y:S01]  /*a6430*/  MOV R235, R180 ;  /* 0x000000b400eb7202 */ /* 0x000fe20000000f00 */
[----:B------:R-:W-:Y:S02]  /*a6440*/  IMAD.MOV.U32 R234, RZ, RZ, R186 ;  /* 0x000000ffffea7224 */ /* 0x000fe400078e00ba */
[----:B------:R-:W-:Y:S01]  /*a6450*/  IMAD.MOV.U32 R248, RZ, RZ, R156 ;  /* 0x000000fffff87224 */ /* 0x000fe200078e009c */
[----:B--2---:R-:W-:Y:S01]  /*a6460*/  HMMA.1688.F32.TF32 R136, R236, R122, R148 ;  /* 0x0000007aec88723c */ /* 0x004fe20000081094 */
[----:B------:R-:W-:Y:S04]  /*a6470*/  STL.64 [R1+0x1780], R144 ;  /* 0x0017809001007387 */ /* 0x000fe80000100a00 */
[----:B------:R-:W-:Y:S01]  /*a6480*/  STL.64 [R1+0x1788], R146 ;  /* 0x0017889201007387 */ /* 0x000fe20000100a00 */
[----:B------:R-:W-:-:S02]  /*a6490*/  IMAD.MOV.U32 R224, RZ, RZ, R181 ;  /* 0x000000ffffe07224 */ /* 0x000fc400078e00b5 */
[----:B------:R-:W-:Y:S02]  /*a64a0*/  IMAD.MOV.U32 R225, RZ, RZ, R176 ;  /* 0x000000ffffe17224 */ /* 0x000fe400078e00b0 */
[----:B------:R-:W-:Y:S01]  /*a64b0*/  IMAD.MOV.U32 R249, RZ, RZ, R157 ;  /* 0x000000fffff97224 */ /* 0x000fe200078e009d */
[----:B------:R-:W-:Y:S01]  /*a64c0*/  MOV R251, R159 ;  /* 0x0000009f00fb7202 */ /* 0x000fe20000000f00 */
[----:B------:R-:W-:Y:S01]  /*a64d0*/  IMAD.MOV.U32 R226, RZ, RZ, R177 ;  /* 0x000000ffffe27224 */ /* 0x000fe200078e00b1 */
[----:B------:R-:W-:Y:S04]  /*a64e0*/  LDS R132, [R2+0x4480] ;  /* 0x0044800002847984 */ /* 0x000fe80000000800 */
[----:B------:R-:W-:Y:S04]  /*a64f0*/  STL.64 [R1+0x1750], R140 ;  /* 0x0017508c01007387 */ /* 0x000fe80000100a00 */
[----:B------:R-:W-:Y:S04]  /*a6500*/  STL.64 [R1+0x1758], R142 ;  /* 0x0017588e01007387 */ /* 0x000fe80000100a00 */
[----:B------:R-:W2:Y:S04]  /*a6510*/  LDL.LU R200, [R1+0x8eac] ;  /* 0x008eac0001c87983 */ /* 0x000ea80000300800 */
[----:B------:R1:W-:Y:S04]  /*a6520*/  STL.64 [R1+0x1730], R136 ;  /* 0x0017308801007387 */ /* 0x0003e80000100a00 */
[----:B------:R3:W-:Y:S04]  /*a6530*/  STL.64 [R1+0x1738], R138 ;  /* 0x0017388a01007387 */ /* 0x0007e80000100a00 */
[----:B------:R-:W2:Y:S04]  /*a6540*/  LDL.LU R201, [R1+0x8ea8] ;  /* 0x008ea80001c97983 */ /* 0x000ea80000300800 */
[----:B------:R-:W2:Y:S04]  /*a6550*/  LDL.LU R202, [R1+0x8ea4] ;  /* 0x008ea40001ca7983 */ /* 0x000ea80000300800 */
[----:B------:R-:W2:Y:S01]  /*a6560*/  LDL.LU R203, [R1+0x8ea0] ;  /* 0x008ea00001cb7983 */ /* 0x000ea20000300800 */
[----:B-1----:R-:W-:-:S03]  /*a6570*/  IMAD.MOV.U32 R136, RZ, RZ, R192 ;  /* 0x000000ffff887224 */ /* 0x002fc600078e00c0 */
[----:B------:R-:W4:Y:S01]  /*a6580*/  LDL.LU R196, [R1+0x8e9c] ;  /* 0x008e9c0001c47983 */ /* 0x000f220000300800 */
[----:B------:R-:W-:-:S03]  /*a6590*/  MOV R137, R193 ;  /* 0x000000c100897202 */ /* 0x000fc60000000f00 */
[----:B------:R-:W4:Y:S01]  /*a65a0*/  LDL.LU R197, [R1+0x8e98] ;  /* 0x008e980001c57983 */ /* 0x000f220000300800 */
[----:B---3--:R-:W-:-:S03]  /*a65b0*/  IMAD.MOV.U32 R138, RZ, RZ, R194 ;  /* 0x000000ffff8a7224 */ /* 0x008fc600078e00c2 */
[----:B------:R-:W4:Y:S01]  /*a65c0*/  LDL.LU R198, [R1+0x8e94] ;  /* 0x008e940001c67983 */ /* 0x000f220000300800 */
[----:B------:R-:W-:-:S03]  /*a65d0*/  IMAD.MOV.U32 R139, RZ, RZ, R195 ;  /* 0x000000ffff8b7224 */ /* 0x000fc600078e00c3 */
[----:B------:R-:W4:Y:S01]  /*a65e0*/  LDL.LU R199, [R1+0x8e90] ;  /* 0x008e900001c77983 */ /* 0x000f220000300800 */
        /* <DEDUP_REMOVED lines=8> */
[----:B------:R-:W2:Y:S04]  /*a6670*/  LDL.LU R188, [R1+0x8e7c] ;  /* 0x008e7c0001bc7983 */ /* 0x000ea80000300800 */
[----:B------:R-:W2:Y:S04]  /*a6680*/  LDL.LU R189, [R1+0x8e78] ;  /* 0x008e780001bd7983 */ /* 0x000ea80000300800 */
[----:B------:R-:W2:Y:S04]  /*a6690*/  LDL.LU R190, [R1+0x8e74] ;  /* 0x008e740001be7983 */ /* 0x000ea80000300800 */
[----:B------:R-:W2:Y:S04]  /*a66a0*/  LDL.LU R191, [R1+0x8e70] ;  /* 0x008e700001bf7983 */ /* 0x000ea80000300800 */
[----:B------:R-:W2:Y:S04]  /*a66b0*/  LDL.LU R184, [R1+0x8e6c] ;  /* 0x008e6c0001b87983 */ /* 0x000ea80000300800 */
[----:B------:R-:W2:Y:S04]  /*a66c0*/  LDL.LU R185, [R1+0x8e68] ;  /* 0x008e680001b97983 */ /* 0x000ea80000300800 */
[----:B------:R-:W2:Y:S01]  /*a66d0*/  LDL.LU R186, [R1+0x8e64] ;  /* 0x008e640001ba7983 */ /* 0x000ea20000300800 */
[----:B------:R-:W-:-:S03]  /*a66e0*/  IMAD.MOV.U32 R227, RZ, RZ, R178 ;  /* 0x000000ffffe37224 */ /* 0x000fc600078e00b2 */
[----:B------:R-:W2:Y:S01]  /*a66f0*/  LDL.LU R180, [R1+0x8e60] ;  /* 0x008e600001b47983 */ /* 0x000ea20000300800 */
[----:B------:R-:W-:-:S03]  /*a6700*/  MOV R148, R179 ;  /* 0x000000b300947202 */ /* 0x000fc60000000f00 */
[----:B------:R-:W2:Y:S01]  /*a6710*/  LDL.LU R181, [R1+0x8e5c] ;  /* 0x008e5c0001b57983 */ /* 0x000ea20000300800 */
[----:B------:R-:W-:-:S03]  /*a6720*/  IMAD.MOV.U32 R149, RZ, RZ, R172 ;  /* 0x000000ffff957224 */ /* 0x000fc600078e00ac */
[----:B------:R-:W2:Y:S01]  /*a6730*/  LDL.LU R176, [R1+0x8e58] ;  /* 0x008e580001b07983 */ /* 0x000ea20000300800 */
[----:B------:R-:W-:-:S03]  /*a6740*/  IMAD.MOV.U32 R150, RZ, RZ, R173 ;  /* 0x000000ffff967224 */ /* 0x000fc600078e00ad */
[----:B------:R-:W2:Y:S01]  /*a6750*/  LDL.LU R177, [R1+0x8e54] ;  /* 0x008e540001b17983 */ /* 0x000ea20000300800 */
[----:B------:R-:W-:-:S03]  /*a6760*/  IMAD.MOV.U32 R151, RZ, RZ, R174 ;  /* 0x000000ffff977224 */ /* 0x000fc600078e00ae */
        /* <DEDUP_REMOVED lines=14> */
[----:B------:R-:W2:Y:S04]  /*a6850*/  LDL.LU R170, [R1+0x8e34] ;  /* 0x008e340001aa7983 */ /* 0x000ea80000300800 */
[----:B------:R-:W2:Y:S04]  /*a6860*/  LDL.LU R152, [R1+0x8e30] ;  /* 0x008e300001987983 */ /* 0x000ea80000300800 */
[----:B------:R-:W2:Y:S04]  /*a6870*/  LDL.LU R153, [R1+0x8e2c] ;  /* 0x008e2c0001997983 */ /* 0x000ea80000300800 */
[----:B------:R-:W2:Y:S04]  /*a6880*/  LDL.LU R154, [R1+0x8e28] ;  /* 0x008e2800019a7983 */ /* 0x000ea80000300800 */
[----:B------:R-:W2:Y:S01]  /*a6890*/  LDL.LU R155, [R1+0x8e24] ;  /* 0x008e2400019b7983 */ /* 0x000ea20000300800 */
[----:B------:R-:W-:-:S03]  /*a68a0*/  IMAD.MOV.U32 R143, RZ, RZ, R171 ;  /* 0x000000ffff8f7224 */ /* 0x000fc600078e00ab */
[----:B------:R-:W3:Y:S01]  /*a68b0*/  LDL.LU R171, [R1+0x8e20] ;  /* 0x008e200001ab7983 */ /* 0x000ee20000300800 */
[----:B------:R-:W-:-:S03]  /*a68c0*/  IMAD.MOV.U32 R250, RZ, RZ, R158 ;  /* 0x000000fffffa7224 */ /* 0x000fc600078e009e */
[----:B------:R-:W3:Y:S04]  /*a68d0*/  LDL.LU R156, [R1+0x8e1c] ;  /* 0x008e1c00019c7983 */ /* 0x000ee80000300800 */
[----:B------:R-:W3:Y:S04]  /*a68e0*/  LDL.LU R157, [R1+0x8e18] ;  /* 0x008e1800019d7983 */ /* 0x000ee80000300800 */
[----:B------:R-:W3:Y:S04]  /*a68f0*/  LDL.LU R158, [R1+0x8e14] ;  /* 0x008e1400019e7983 */ /* 0x000ee80000300800 */
[----:B------:R-:W3:Y:S04]  /*a6900*/  LDL.LU R159, [R1+0x8e10] ;  /* 0x008e1000019f7983 */ /* 0x000ee80000300800 */
[----:B------:R-:W-:Y:S04]  /*a6910*/  LDS R134, [R2+0x6480] ;  /* 0x0064800002867984 */ /* 0x000fe80000000800 */
[----:B------:R-:W-:Y:S04]  /*a6920*/  LDS R133, [R3+0x4480] ;  /* 0x0044800003857984 */ /* 0x000fe80000000800 */
[----:B------:R-:W1:Y:S01]  /*a6930*/  LDS R135, [R3+0x6480] ;  /* 0x0064800003877984 */ /* 0x000e620000000800 */
[----:B--2---:R-:W-:Y:S11]  /*a6940*/  HMMA.1688.F32.TF32 R152, R236, R118, R152 ;  /* 0x00000076ec98723c */ /* 0x004ff60000081098 */
[----:B------:R-:W-:Y:S11]  /*a6950*/  @!UPT UIADD3 URZ, URZ, URZ, URZ ;  /* 0x0000003f3f3ff290 */ /* 0x000ff6000fffe03f */
[----:B------:R-:W-:Y:S01]  /*a6960*/  @!UPT UIADD3 URZ, URZ, URZ, URZ ;  /* 0x0000003f3f3ff290 */ /* 0x000fe2000fffe03f */
[----:B------:R2:W-:Y:S04]  /*a6970*/  STL.64 [R1+0x1710], R152 ;  /* 0x0017109801007387 */ /* 0x0005e80000100a00 */
[----:B------:R1:W-:Y:S01]  /*a6980*/  STL.64 [R1+0x1718], R154 ;  /* 0x0017189a01007387 */ /* 0x0003e20000100a00 */
[----:B--2---:R-:W-:-:S03]  /*a6990*/  IMAD.MOV.U32 R152, RZ, RZ, R160 ;  /* 0x000000ffff987224 */ /* 0x004fc600078e00a0 */
[----:B------:R-:W2:Y:S01]  /*a69a0*/  LDL.LU R160, [R1+0x8e0c] ;  /* 0x008e0c0001a07983 */ /* 0x000ea20000300800 */
[----:B------:R-:W-:Y:S02]  /*a69b0*/  IMAD.MOV.U32 R153, RZ, RZ, R161 ;  /* 0x000000ffff997224 */ /* 0x000fe400078e00a1 */
[----:B-1----:R-:W-:Y:S01]  /*a69c0*/  IMAD.MOV.U32 R154, RZ, RZ, R162 ;  /* 0x000000ffff9a7224 */ /* 0x002fe200078e00a2 */
[----:B------:R-:W2:Y:S01]  /*a69d0*/  LDL.LU R161, [R1+0x8e08] ;  /* 0x008e080001a17983 */ /* 0x000ea20000300800 */
[----:B------:R-:W-:-:S03]  /*a69e0*/  IMAD.MOV.U32 R155, RZ, RZ, R163 ;  /* 0x000000ffff9b7224 */ /* 0x000fc600078e00a3 */
[----:B------:R-:W2:Y:S04]  /*a69f0*/  LDL.LU R162, [R1+0x8e04] ;  /* 0x008e040001a27983 */ /* 0x000ea80000300800 */
[----:B------:R-:W2:Y:S01]  /*a6a00*/  LDL.LU R163, [R1+0x8e00] ;  /* 0x008e000001a37983 */ /* 0x000ea20000300800 */
[----:B---3--:R-:W-:Y:S11]  /*a6a10*/  HMMA.1688.F32.TF32 R156, R236, R114, R156 ;  /* 0x00000072ec9c723c */ /* 0x008ff6000008109c */
[----:B------:R-:W-:Y:S11]  /*a6a20*/  @!UPT UIADD3 URZ, URZ, URZ, URZ ;  /* 0x0000003f3f3ff290 */ /* 0x000ff6000fffe03f */
[----:B------:R-:W-:Y:S01]  /*a6a30*/  @!UPT UIADD3 URZ, URZ, URZ, URZ ;  /* 0x0000003f3f3ff290 */ /* 0x000fe2000fffe03f */
[----:B------:R1:W-:Y:S04]  /*a6a40*/  STL.64 [R1+0x16f0], R156 ;  /* 0x0016f09c01007387 */ /* 0x0003e80000100a00 */
[----:B------:R3:W-:Y:S01]  /*a6a50*/  STL.64 [R1+0x16f8], R158 ;  /* 0x0016f89e01007387 */ /* 0x0007e20000100a00 */
[----:B-1----:R-:W-:Y:S01]  /*a6a60*/  MOV R156, R164 ;  /* 0x000000a4009c7202 */ /* 0x002fe20000000f00 */
[----:B------:R-:W-:Y:S02]  /*a6a70*/  IMAD.MOV.U32 R157, RZ, RZ, R165 ;  /* 0x000000ffff9d7224 */ /* 0x000fe400078e00a5 */
[----:B------:R-:W4:Y:S01]  /*a6a80*/  LDL.LU R164, [R1+0x8dfc] ;  /* 0x008dfc0001a47983 */ /* 0x000f220000300800 */
[----:B---3--:R-:W-:-:S03]  /*a6a90*/  IMAD.MOV.U32 R158, RZ, RZ, R166 ;  /* 0x000000ffff9e7224 */ /* 0x008fc600078e00a6 */
[----:B------:R-:W4:Y:S01]  /*a6aa0*/  LDL.LU R165, [R1+0x8df8] ;  /* 0x008df80001a57983 */ /* 0x000f220000300800 */
[----:B------:R-:W-:-:S03]  /*a6ab0*/  IMAD.MOV.U32 R159, RZ, RZ, R167 ;  /* 0x000000ffff9f7224 */ /* 0x000fc600078e00a7 */
[----:B------:R-:W4:Y:S04]  /*a6ac0*/  LDL.LU R166, [R1+0x8df4] ;  /* 0x008df40001a67983 */ /* 0x000f280000300800 */
[----:B------:R-:W4:Y:S01]  /*a6ad0*/  LDL.LU R167, [R1+0x8df0] ;  /* 0x008df00001a77983 */ /* 0x000f220000300800 */
[----:B--2---:R-:W-:Y:S11]  /*a6ae0*/  HMMA.1688.F32.TF32 R160, R236, R110, R160 ;  /* 0x0000006eeca0723c */ /* 0x004ff600000810a0 */
[----:B------:R-:W-:Y:S11]  /*a6af0*/  @!UPT UIADD3 URZ, URZ, URZ, URZ ;  /* 0x0000003f3f3ff290 */ /* 0x000ff6000fffe03f */
[----:B------:R-:W-:Y:S01]  /*a6b00*/  @!UPT UIADD3 URZ, URZ, URZ, URZ ;  /* 0x0000003f3f3ff290 */ /* 0x000fe2000fffe03f */
[----:B------:R1:W-:Y:S04]  /*a6b10*/  STL.64 [R1+0x16d0], R160 ;  /* 0x0016d0a001007387 */ /* 0x0003e80000100a00 */
[----:B------:R2:W-:Y:S01]  /*a6b20*/  STL.64 [R1+0x16d8], R162 ;  /* 0x0016d8a201007387 */ /* 0x0005e20000100a00 */
[----:B-1----:R-:W-:-:S03]  /*a6b30*/  IMAD.MOV.U32 R160, RZ, RZ, R175 ;  /* 0x000000ffffa07224 */ /* 0x002fc600078e00af */
[----:B------:R-:W3:Y:S01]  /*a6b40*/  LDL.LU R175, [R1+0x8dec] ;  /* 0x008dec0001af7983 */ /* 0x000ee20000300800 */
[----:B------:R-:W-:Y:S01]  /*a6b50*/  MOV R161, R182 ;  /* 0x000000b600a17202 */ /* 0x000fe20000000f00 */
[----:B--2---:R-:W-:Y:S02]  /*a6b60*/  IMAD.MOV.U32 R162, RZ, RZ, R183 ;  /* 0x000000ffffa27224 */ /* 0x004fe400078e00b7 */
[----:B------:R-:W2:Y:S01]  /*a6b70*/  LDL.LU R182, [R1+0x8de8] ;  /* 0x008de80001b67983 */ /* 0x000ea20000300800 */
[----:B------:R-:W-:-:S03]  /*a6b80*/  IMAD.MOV.U32 R163, RZ, RZ, R187 ;  /* 0x000000ffffa37224 */ /* 0x000fc600078e00bb */
[----:B------:R-:W2:Y:S04]  /*a6b90*/  LDL.LU R183, [R1+0x8de4] ;  /* 0x008de40001b77983 */ /* 0x000ea80000300800 */
[----:B------:R-:W2:Y:S01]  /*a6ba0*/  LDL.LU R187, [R1+0x8de0] ;  /* 0x008de00001bb7983 */ /* 0x000ea20000300800 */
[C---:B----4-:R-:W-:Y:S08]  /*a6bb0*/  HMMA.1688.F32.TF32 R164, R236.reuse, R106, R164 ;  /* 0x0000006aeca4723c */ /* 0x050ff000000810a4 */
[C---:B------:R-:W-:Y:S11]  /*a6bc0*/  HMMA.1688.F32.TF32 R168, R236.reuse, R102, R168 ;  /* 0x00000066eca8723c */ /* 0x040ff600000810a8 */
[----:B------:R-:W-:Y:S04]  /*a6bd0*/  @!UPT UIADD3 URZ, URZ, URZ, URZ ;  /* 0x0000003f3f3ff290 */ /* 0x000fe8000fffe03f */
[----:B------:R-:W-:Y:S04]  /*a6be0*/  STL.64 [R1+0x16b0], R164 ;  /* 0x0016b0a401007387 */ /* 0x000fe80000100a00 */
[----:B------:R3:W-:Y:S04]  /*a6bf0*/  STL.64 [R1+0x16b8], R166 ;  /* 0x0016b8a601007387 */ /* 0x0007e80000100a00 */
        /* <DEDUP_REMOVED lines=9> */
[C---:B---3--:R-:W-:Y:S08]  /*a6c90*/  HMMA.1688.F32.TF32 R164, R236.reuse, R98, R172 ;  /* 0x00000062eca4723c */ /* 0x048ff000000810ac */
[C---:B------:R-:W-:Y:S08]  /*a6ca0*/  HMMA.1688.F32.TF32 R172, R236.reuse, R94, R176 ;  /* 0x0000005eecac723c */ /* 0x040ff000000810b0 */
[C---:B--2---:R-:W-:Y:S07]  /*a6cb0*/  HMMA.1688.F32.TF32 R168, R236.reuse, R90, R180 ;  /* 0x0000005aeca8723c */ /* 0x044fee00000810b4 */
        /* <DEDUP_REMOVED lines=57> */
[----:B-1----:R-:W-:Y:S03]  /*a7050*/  HMMA.1688.F32.TF32 R144, R236, R6, R240 ;  /* 0x00000006ec90723c */ /* 0x002fe600000810f0 */
[----:B------:R-:W-:Y:S04]  /*a7060*/  STL.64 [R1+0x10f0], R136 ;  /* 0x0010f08801007387 */ /* 0x000fe80000100a00 */
[----:B------:R1:W-:Y:S01]  /*a7070*/  STL.64 [R1+0x10f8], R138 ;  /* 0x0010f88a01007387 */ /* 0x0003e20000100a00 */
[C---:B--2---:R-:W-:Y:S08]  /*a7080*/  HMMA.1688.F32.TF32 R140, R132.reuse, R130, R244 ;  /* 0x00000082848c723c */ /* 0x044ff000000810f4 */
[C---:B-1----:R-:W-:Y:S07]  /*a7090*/  HMMA.1688.F32.TF32 R136, R132.reuse, R126, R248 ;  /* 0x0000007e8488723c */ /* 0x042fee00000810f8 */
        /* <DEDUP_REMOVED lines=86> */
[----:B----4-:R-:W4:Y:S04]  /*a7600*/  LDL.LU R136, [R1+0x1310] ;  /* 0x0013100001887983 */ /* 0x010f280000300800 */
        /* <DEDUP_REMOVED lines=42> */
[C---:B----4-:R-:W-:Y:S08]  /*a78b0*/  HMMA.1688.F32.TF32 R196, R132.reuse, R98, R136 ;  /* 0x0000006284c4723c */ /* 0x050ff00000081088 */
[C---:B------:R-:W-:Y:S01]  /*a78c0*/  HMMA.1688.F32.TF32 R192, R132.reuse, R94, R192 ;  /* 0x0000005e84c0723c */ /* 0x040fe200000810c0 */
[----:B------:R-:W-:Y:S07]  /*a78d0*/  STL.64 [R1+0x230], R220 ;  /* 0x000230dc01007387 */ /* 0x000fee0000100a00 */
[C---:B------:R-:W-:Y:S01]  /*a78e0*/  HMMA.1688.F32.TF32 R180, R132.reuse, R82, R180 ;  /* 0x0000005284b4723c */ /* 0x040fe200000810b4 */
        /* <DEDUP_REMOVED lines=40> */
[C---:B--2---:R-:W-:Y:S03]  /*a7b70*/  HMMA.1688.F32.TF32 R152, R132.reuse, R42, R224 ;  /* 0x0000002a8498723c */ /* 0x044fe600000810e0 */
[----:B------:R-:W-:Y:S04]  /*a7b80*/  LDS R136, [R105+0x4500] ;  /* 0x0045000069887984 */ /* 0x000fe80000000800 */
[----:B------:R-:W-:Y:S01]  /*a7b90*/  LDS R138, [R105+0x6500] ;  /* 0x00650000698a7984 */ /* 0x000fe20000000800 */
[C---:B-1----:R-:W-:Y:S03]  /*a7ba0*/  HMMA.1688.F32.TF32 R148, R132.reuse, R38, R232 ;  /* 0x000000268494723c */ /* 0x042fe600000810e8 */
[----:B------:R-:W-:Y:S04]  /*a7bb0*/  LDS R137, [R252+0x4500] ;  /* 0x00450000fc897984 */ /* 0x000fe80000000800 */
[----:B------:R-:W1:Y:S01]  /*a7bc0*/  LDS R139, [R252+0x6500] ;  /* 0x00650000fc8b7984 */ /* 0x000e620000000800 */
[C---:B------:R-:W-:Y:S03]  /*a7bd0*/  HMMA.1688.F32.TF32 R144, R132.reuse, R34, R144 ;  /* 0x000000228490723c */ /* 0x040fe60000081090 */
        /* <DEDUP_REMOVED lines=129> */
[C---:B------:R-:W-:Y:S08]  /*a83f0*/  HMMA.1688.F32.TF32 R152, R136.reuse, R74, R152 ;  /* 0x0000004a8898723c */ /* 0x040ff00000081098 */
[C---:B---3--:R-:W-:Y:S08]  /*a8400*/  HMMA.1688.F32.TF32 R168, R136.reuse, R90, R168 ;  /* 0x0000005a88a8723c */ /* 0x048ff000000810a8 */
[C---:B----4-:R-:W-:Y:S08]  /*a8410*/  HMMA.1688.F32.TF32 R172, R136.reuse, R94, R172 ;  /* 0x0000005e88ac723c */ /* 0x050ff000000810ac */
[C---:B------:R-:W-:Y:S08]  /*a8420*/  HMMA.1688.F32.TF32 R176, R136.reuse, R98, R176 ;  /* 0x0000006288b0723c */ /* 0x040ff000000810b0 */
[C---:B------:R-:W-:Y:S08]  /*a8430*/  HMMA.1688.F32.TF32 R184, R136.reuse, R106, R184 ;  /* 0x0000006a88b8723c */ /* 0x040ff000000810b8 */
[C---:B------:R-:W-:Y:S08]  /*a8440*/  HMMA.1688.F32.TF32 R188, R136.reuse, R110, R188 ;  /* 0x0000006e88bc723c */ /* 0x040ff000000810bc */
[C---:B------:R-:W-:Y:S08]  /*a8450*/  HMMA.1688.F32.TF32 R192, R136.reuse, R114, R192 ;  /* 0x0000007288c0723c */ /* 0x040ff000000810c0 */
[C---:B------:R-:W-:Y:S08]  /*a8460*/  HMMA.1688.F32.TF32 R200, R136.reuse, R122, R200 ;  /* 0x0000007a88c8723c */ /* 0x040ff000000810c8 */
[----:B------:R-:W-:Y:S08]  /*a8470*/  HMMA.1688.F32.TF32 R204, R136, R126, R204 ;  /* 0x0000007e88cc723c */ /* 0x000ff000000810cc */
[C---:B------:R-:W-:Y:S08]  /*a8480*/  HMMA.1688.F32.TF32 R216, R132.reuse, R10, R216 ;  /* 0x0000000a84d8723c */ /* 0x040ff000000810d8 */
[C---:B------:R-:W-:Y:S08]  /*a8490*/  HMMA.1688.F32.TF32 R220, R132.reuse, R14, R220 ;  /* 0x0000000e84dc723c */ /* 0x040ff000000810dc */
[----:B------:R-:W-:Y:S01]  /*a84a0*/  HMMA.1688.F32.TF32 R212, R132, R6, R212 ;  /* 0x0000000684d4723c */ /* 0x000fe200000810d4 */
[----:B------:R-:W-:Y:S04]  /*a84b0*/  LDS R132, [R2+0x4500] ;  /* 0x0045000002847984 */ /* 0x000fe80000000800 */
[----:B------:R-:W-:Y:S03]  /*a84c0*/  LDS R134, [R2+0x6500] ;  /* 0x0065000002867984 */ /* 0x000fe60000000800 */
[C---:B------:R-:W-:Y:S07]  /*a84d0*/  HMMA.1688.F32.TF32 R208, R136.reuse, R130, R208 ;  /* 0x0000008288d0723c */ /* 0x040fee00000810d0 */
[----:B------:R-:W-:Y:S01]  /*a84e0*/  STL.64 [R1+0xfa0], R220 ;  /* 0x000fa0dc01007387 */ /* 0x000fe20000100a00 */
[C---:B------:R-:W-:Y:S03]  /*a84f0*/  HMMA.1688.F32.TF32 R196, R136.reuse, R118, R196 ;  /* 0x0000007688c4723c */ /* 0x040fe600000810c4 */
[----:B------:R-:W-:Y:S04]  /*a8500*/  STL.64 [R1+0xfa8], R222 ;  /* 0x000fa8de01007387 */ /* 0x000fe80000100a00 */
[----:B------:R-:W-:Y:S04]  /*a8510*/  STL.64 [R1+0xf90], R216 ;  /* 0x000f90d801007387 */ /* 0x000fe80000100a00 */
[----:B------:R-:W-:Y:S01]  /*a8520*/  STL.64 [R1+0xf98], R218 ;  /* 0x000f98da01007387 */ /* 0x000fe20000100a00 */
[C---:B------:R-:W-:Y:S03]  /*a8530*/  HMMA.1688.F32.TF32 R180, R136.reuse, R102, R180 ;  /* 0x0000006688b4723c */ /* 0x040fe600000810b4 */
        /* <DEDUP_REMOVED lines=39> */
[----:B------:R-:W2:Y:S01]  /*a87b0*/  LDS R135, [R3+0x6500] ;  /* 0x0065000003877984 */ /* 0x000ea20000000800 */
[C---:B-1----:R-:W-:Y:S08]  /*a87c0*/  HMMA.1688.F32.TF32 R148, R136.reuse, R58, R232 ;  /* 0x0000003a8894723c */ /* 0x042ff000000810e8 */
[C---:B------:R-:W-:Y:S08]  /*a87d0*/  HMMA.1688.F32.TF32 R144, R136.reuse, R54, R144 ;  /* 0x000000368890723c */ /* 0x040ff00000081090 */
[C---:B------:R-:W-:Y:S01]  /*a87e0*/  HMMA.1688.F32.TF32 R140, R136.reuse, R50, R140 ;  /* 0x00000032888c723c */ /* 0x040fe2000008108c */
        /* <DEDUP_REMOVED lines=12> */
[----:B-1----:R-:W-:Y:S07]  /*a88b0*/  HMMA.1688.F32.TF32 R140, R136, R38, R248 ;  /* 0x00000026888c723c */ /* 0x002fee00000810f8 */
[----:B------:R-:W-:Y:S04]  /*a88c0*/  STL.64 [R1+0x430], R148 ;  /* 0x0004309401007387 */ /* 0x000fe80000100a00 */
[----:B------:R-:W-:Y:S04]  /*a88d0*/  STL.64 [R1+0x438], R150 ;  /* 0x0004389601007387 */ /* 0x000fe80000100a00 */
[----:B------:R-:W3:Y:S04]  /*a88e0*/  LDL.LU R244, [R1+0x1990] ;  /* 0x0019900001f47983 */ /* 0x000ee80000300800 */
        /* <DEDUP_REMOVED lines=114> */
[C---:B----4-:R-:W-:Y:S08]  /*a9010*/  HMMA.1688.F32.TF32 R172, R132.reuse, R114, R172 ;  /* 0x0000007284ac723c */ /* 0x050ff000000810ac */
[----:B------:R-:W-:Y:S08]  /*a9020*/  HMMA.1688.F32.TF32 R184, R132, R126, R184 ;  /* 0x0000007e84b8723c */ /* 0x000ff000000810b8 */
[C---:B------:R-:W-:Y:S08]  /*a9030*/  HMMA.1688.F32.TF32 R192, R136.reuse, R6, R192 ;  /* 0x0000000688c0723c */ /* 0x040ff000000810c0 */
[C---:B------:R-:W-:Y:S08]  /*a9040*/  HMMA.1688.F32.TF32 R200, R136.reuse, R14, R200 ;  /* 0x0000000e88c8723c */ /* 0x040ff000000810c8 */
[C---:B------:R-:W-:Y:S08]  /*a9050*/  HMMA.1688.F32.TF32 R204, R136.reuse, R18, R204 ;  /* 0x0000001288cc723c */ /* 0x040ff000000810cc */
[C---:B------:R-:W-:Y:S08]  /*a9060*/  HMMA.1688.F32.TF32 R208, R136.reuse, R22, R208 ;  /* 0x0000001688d0723c */ /* 0x040ff000000810d0 */
[C---:B------:R-:W-:Y:S08]  /*a9070*/  HMMA.1688.F32.TF32 R216, R136.reuse, R30, R216 ;  /* 0x0000001e88d8723c */ /* 0x040ff000000810d8 */
[C---:B------:R-:W-:Y:S08]  /*a9080*/  HMMA.1688.F32.TF32 R220, R136.reuse, R34, R220 ;  /* 0x0000002288dc723c */ /* 0x040ff000000810dc */
[C---:B------:R-:W-:Y:S08]  /*a9090*/  HMMA.1688.F32.TF32 R212, R136.reuse, R26, R212 ;  /* 0x0000001a88d4723c */ /* 0x040ff000000810d4 */
[----:B------:R-:W-:Y:S07]  /*a90a0*/  HMMA.1688.F32.TF32 R196, R136, R10, R196 ;  /* 0x0000000a88c4723c */ /* 0x000fee00000810c4 */
        /* <DEDUP_REMOVED lines=22> */
[----:B------:R-:W-:Y:S04]  /*a9210*/  STL.64 [R1+0x2e8], R186 ;  /* 0x0002e8ba01007387 */ /* 0x000fe80000100a00 */
[----:B------:R-:W-:Y:S04]  /*a9220*/  STL.64 [R1+0x2d0], R180 ;  /* 0x0002d0b401007387 */ /* 0x000fe80000100a00 */
[----:B------:R-:W-:Y:S01]  /*a9230*/  STL.64 [R1+0x2d8], R182 ;  /* 0x0002d8b601007387 */ /* 0x000fe20000100a00 */
[C---:B------:R-:W-:Y:S08]  /*a9240*/  HMMA.1688.F32.TF32 R152, R132.reuse, R94, R152 ;  /* 0x0000005e8498723c */ /* 0x040ff00000081098 */
[----:B------:R-:W-:Y:S04]  /*a9250*/  STL.64 [R1+0x2c0], R136 ;  /* 0x0002c08801007387 */ /* 0x000fe80000100a00 */
[----:B------:R1:W-:Y:S01]  /*a9260*/  STL.64 [R1+0x2c8], R138 ;  /* 0x0002c88a01007387 */ /* 0x0003e20000100a00 */
[C---:B------:R-:W-:Y:S08]  /*a9270*/  HMMA.1688.F32.TF32 R148, R132.reuse, R90, R148 ;  /* 0x0000005a8494723c */ /* 0x040ff00000081094 */
[C---:B-1----:R-:W-:Y:S01]  /*a9280*/  HMMA.1688.F32.TF32 R136, R132.reuse, R106, R164 ;  /* 0x0000006a8488723c */ /* 0x042fe200000810a4 */
[----:B------:R-:W-:Y:S04]  /*a9290*/  STL.64 [R1+0x2b0], R172 ;  /* 0x0002b0ac01007387 */ /* 0x000fe80000100a00 */
[----:B------:R-:W-:Y:S04]  /*a92a0*/  STL.64 [R1+0x2b8], R174 ;  /* 0x0002b8ae01007387 */ /* 0x000fe80000100a00 */
[----:B------:R-:W-:Y:S04]  /*a92b0*/  STL.64 [R1+0x2a0], R168 ;  /* 0x0002a0a801007387 */ /* 0x000fe80000100a00 */
[----:B------:R-:W-:Y:S10]  /*a92c0*/  STL.64 [R1+0x2a8], R170 ;  /* 0x0002a8aa01007387 */ /* 0x000ff40000100a00 */
        /* <DEDUP_REMOVED lines=147> */
[----:B--2---:R-:W-:Y:S08]  /*a9c00*/  HMMA.1688.F32.TF32 R160, R136, R122, R160 ;  /* 0x0000007a88a0723c */ /* 0x004ff000000810a0 */
[C---:B---3--:R-:W-:Y:S08]  /*a9c10*/  HMMA.1688.F32.TF32 R172, R132.reuse, R6, R172 ;  /* 0x0000000684ac723c */ /* 0x048ff000000810ac */
[C---:B----4-:R-:W-:Y:S08]  /*a9c20*/  HMMA.1688.F32.TF32 R176, R132.reuse, R10, R176 ;  /* 0x0000000a84b0723c */ /* 0x050ff000000810b0 */
        /* <DEDUP_REMOVED lines=9> */
[C---:B------:R-:W-:Y:S07]  /*a9cc0*/  HMMA.1688.F32.TF32 R196, R132.reuse, R30, R196 ;  /* 0x0000001e84c4723c */ /* 0x040fee00000810c4 */
[----:B------:R-:W-:Y:S04]  /*a9cd0*/  STL.64 [R1+0xdc0], R220 ;  /* 0x000dc0dc01007387 */ /* 0x000fe80000100a00 */
[----:B------:R-:W-:Y:S04]  /*a9ce0*/  STL.64 [R1+0xdc8], R222 ;  /* 0x000dc8de01007387 */ /* 0x000fe80000100a00 */
[----:B------:R-:W-:Y:S01]  /*a9cf0*/  STL.64 [R1+0xdb0], R216 ;  /* 0x000db0d801007387 */ /* 0x000fe20000100a00 */
[----:B------:R-:W-:Y:S03]  /*a9d00*/  HMMA.1688.F32.TF32 R180, R132, R14, R180 ;  /* 0x0000000e84b4723c */ /* 0x000fe600000810b4 */
[----:B------:R-:W-:Y:S04]  /*a9d10*/  STL.64 [R1+0xdb8], R218 ;  /* 0x000db8da01007387 */ /* 0x000fe80000100a00 */
[----:B------:R-:W-:Y:S04]  /*a9d20*/  STL.64 [R1+0xda0], R212 ;  /* 0x000da0d401007387 */ /* 0x000fe80000100a00 */
[----:B------:R-:W-:Y:S04]  /*a9d30*/  STL.64 [R1+0xda8], R214 ;  /* 0x000da8d601007387 */ /* 0x000fe80000100a00 */
[----:B------:R-:W-:Y:S01]  /*a9d40*/  STL.64 [R1+0xd90], R208 ;  /* 0x000d90d001007387 */ /* 0x000fe20000100a00 */
[C---:B------:R-:W-:Y:S03]  /*a9d50*/  HMMA.1688.F32.TF32 R168, R136.reuse, R130, R168 ;  /* 0x0000008288a8723c */ /* 0x040fe600000810a8 */
[----:B------:R-:W-:Y:S04]  /*a9d60*/  STL.64 [R1+0xd98], R210 ;  /* 0x000d98d201007387 */ /* 0x000fe80000100a00 */
[----:B------:R-:W-:Y:S04]  /*a9d70*/  STL.64 [R1+0xd80], R204 ;  /* 0x000d80cc01007387 */ /* 0x000fe80000100a00 */
[----:B------:R-:W-:Y:S01]  /*a9d80*/  STL.64 [R1+0xd88], R206 ;  /* 0x000d88ce01007387 */ /* 0x000fe20000100a00 */
[C---:B------:R-:W-:Y:S03]  /*a9d90*/  HMMA.1688.F32.TF32 R152, R136.reuse, R114, R152 ;  /* 0x000000728898723c */ /* 0x040fe60000081098 */
[----:B------:R-:W-:Y:S05]  /*a9da0*/  STL.64 [R1+0xd70], R200 ;  /* 0x000d70c801007387 */ /* 0x000fea0000100a00 */
        /* <DEDUP_REMOVED lines=167> */
[C---:B---3--:R-:W-:Y:S08]  /*aa820*/  HMMA.1688.F32.TF32 R216, R136.reuse, R66, R212 ;  /* 0x0000004288d8723c */ /* 0x048ff000000810d4 */
[C---:B------:R-:W-:Y:S08]  /*aa830*/  HMMA.1688.F32.TF32 R212, R136.reuse, R62, R208 ;  /* 0x0000003e88d4723c */ /* 0x040ff000000810d0 */
[C---:B------:R-:W-:Y:S08]  /*aa840*/  HMMA.1688.F32.TF32 R208, R136.reuse, R58, R204 ;  /* 0x0000003a88d0723c */ /* 0x040ff000000810cc */
[C---:B------:R-:W-:Y:S08]  /*aa850*/  HMMA.1688.F32.TF32 R204, R136.reuse, R54, R200 ;  /* 0x0000003688cc723c */ /* 0x040ff000000810c8 */
[C---:B----4-:R-:W-:Y:S08]  /*aa860*/  HMMA.1688.F32.TF32 R200, R136.reuse, R50, R196 ;  /* 0x0000003288c8723c */ /* 0x050ff000000810c4 */
[C---:B------:R-:W-:Y:S01]  /*aa870*/  HMMA.1688.F32.TF32 R196, R136.reuse, R46, R192 ;  /* 0x0000002e88c4723c */ /* 0x040fe200000810c0 */
[----:B------:R-:W-:Y:S07]  /*aa880*/  STL.64 [R1+0xc20], R236 ;  /* 0x000c20ec01007387 */ /* 0x000fee0000100a00 */
        /* <DEDUP_REMOVED lines=23> */
[----:B------:R-:W-:Y:S01]  /*aaa00*/  HMMA.1688.F32.TF32 R156, R136, R6, R152 ;  /* 0x00000006889c723c */ /* 0x000fe20000081098 */
[----:B------:R-:W-:Y:S04]  /*aaa10*/  STL.64 [R1+0xbb8], R198 ;  /* 0x000bb8c601007387 */ /* 0x000fe80000100a00 */
[----:B------:R-:W-:Y:S03]  /*aaa20*/  STL.64 [R1+0xba0], R192 ;  /* 0x000ba0c001007387 */ /* 0x000fe60000100a00 */
        /* <DEDUP_REMOVED lines=27> */
[----:B------:R-:W-:Y:S01]  /*aabe0*/  STL.64 [R1+0x390], R148 ;  /* 0x0003909401007387 */ /* 0x000fe20000100a00 */
[C---:B------:R-:W-:Y:S03]  /*aabf0*/  HMMA.1688.F32.TF32 R144, R132.reuse, R114, R144 ;  /* 0x000000728490723c */ /* 0x040fe60000081090 */
[----:B------:R-:W-:Y:S04]  /*aac00*/  STL.64 [R1+0x398], R150 ;  /* 0x0003989601007387 */ /* 0x000fe80000100a00 */
[----:B------:R1:W-:Y:S05]  /*aac10*/  STL.64 [R1+0x8dd8], R114 ;  /* 0x008dd87201007387 */ /* 0x0003ea0000100a00 */
[----:B------:R-:W-:Y:S04]  /*aac20*/  STL.64 [R1+0x380], R136 ;  /* 0x0003808801007387 */ /* 0x000fe80000100a00 */
[----:B------:R2:W-:Y:S01]  /*aac30*/  STL.64 [R1+0x388], R138 ;  /* 0x0003888a01007387 */ /* 0x0005e20000100a00 */
[C---:B-1----:R-:W-:Y:S08]  /*aac40*/  HMMA.1688.F32.TF32 R112, R132.reuse, R106, R240 ;  /* 0x0000006a8470723c */ /* 0x042ff000000810f0 */
[C---:B--2---:R-:W-:Y:S01]  /*aac50*/  HMMA.1688.F32.TF32 R136, R132.reuse, R110, R140 ;  /* 0x0000006e8488723c */ /* 0x044fe2000008108c */
[----:B------:R-:W-:Y:S04]  /*aac60*/  STL.64 [R1+0x370], R144 ;  /* 0x0003709001007387 */ /* 0x000fe80000100a00 */
[----:B------:R-:W-:Y:S04]  /*aac70*/  STL.64 [R1+0x378], R146 ;  /* 0x0003789201007387 */ /* 0x000fe80000100a00 */
[----:B------:R1:W-:Y:S11]  /*aac80*/  STL.64 [R1+0x8dd0], R110 ;  /* 0x008dd06e01007387 */ /* 0x0003f60000100a00 */
[----:B------:R-:W-:Y:S03]  /*aac90*/  @!UPT UIADD3 URZ, URZ, URZ, URZ ;  /* 0x0000003f3f3ff290 */ /* 0x000fe6000fffe03f */
[----:B------:R-:W-:Y:S01]  /*aaca0*/  STL.64 [R1+0x360], R136 ;  /* 0x0003608801007387 */ /* 0x000fe20000100a00 */
[C---:B-1----:R-:W-:Y:S03]  /*aacb0*/  HMMA.1688.F32.TF32 R108, R132.reuse, R102, R244 ;  /* 0x00000066846c723c */ /* 0x042fe600000810f4 */
        /* <DEDUP_REMOVED lines=10> */
[----:B------:R-:W2:Y:S04]  /*aad60*/  LDL.LU R248, [R1+0x20b0] ;  /* 0x0020b00001f87983 */ /* 0x000ea80000300800 */
[----:B------:R-:W-:Y:S04]  /*aad70*/  LDS R137, [R252+0x4600] ;  /* 0x00460000fc897984 */ /* 0x000fe80000000800 */
[----:B------:R-:W1:Y:S04]  /*aad80*/  LDS R139, [R252+0x6600] ;  /* 0x00660000fc8b7984 */ /* 0x000e680000000800 */
        /* <DEDUP_REMOVED lines=334> */
[----:B------:R1:W-:Y:S02]  /*ac270*/  STL.64 [R1+0x958], R238 ;  /* 0x000958ee01007387 */ /* 0x0003e40000100a00 */
[C---:B-1----:R-:W-:Y:S08]  /*ac280*/  HMMA.1688.F32.TF32 R236, R136.reuse, R98, R216 ;  /* 0x0000006288ec723c */ /* 0x042ff000000810d8 */
        /* <DEDUP_REMOVED lines=14> */
[C---:B-1----:R-:W-:Y:S08]  /*ac370*/  HMMA.1688.F32.TF32 R220, R136.reuse, R94, R212 ;  /* 0x0000005e88dc723c */ /* 0x042ff000000810d4 */
[C---:B------:R-:W-:Y:S08]  /*ac380*/  HMMA.1688.F32.TF32 R212, R136.reuse, R86, R204 ;  /* 0x0000005688d4723c */ /* 0x040ff000000810cc */
[C---:B------:R-:W-:Y:S08]  /*ac390*/  HMMA.1688.F32.TF32 R204, R136.reuse, R78, R196 ;  /* 0x0000004e88cc723c */ /* 0x040ff000000810c4 */
        /* <DEDUP_REMOVED lines=53> */
[----:B------:R-:W-:Y:S01]  /*ac6f0*/  LDS R239, [R252+0x6700] ;  /* 0x00670000fcef7984 */ /* 0x000fe20000000800 */
[----:B------:R-:W-:Y:S08]  /*ac700*/  HMMA.1688.F32.TF32 R144, R136, R6, R240 ;  /* 0x000000068890723c */ /* 0x000ff000000810f0 */
        /* <DEDUP_REMOVED lines=13> */
[----:B------:R-:W-:Y:S04]  /*ac7e0*/  STL.64 [R1+0x160], R136 ;  /* 0x0001608801007387 */ /* 0x000fe80000100a00 */
        /* <DEDUP_REMOVED lines=113> */
[C---:B------:R-:W-:Y:S08]  /*acf00*/  HMMA.1688.F32.TF32 R216, R132.reuse, R118, R216 ;  /* 0x0000007684d8723c */ /* 0x040ff000000810d8 */
[C---:B------:R-:W-:Y:S07]  /*acf10*/  HMMA.1688.F32.TF32 R212, R132.reuse, R114, R212 ;  /* 0x0000007284d4723c */ /* 0x040fee00000810d4 */
        /* <DEDUP_REMOVED lines=15> */
[----:B------:R-:W-:Y:S01]  /*ad010*/  LDS R176, [R105+0x4680] ;  /* 0x0046800069b07984 */ /* 0x000fe20000000800 */
[C---:B------:R-:W-:Y:S03]  /*ad020*/  HMMA.1688.F32.TF32 R188, R132.reuse, R86, R188 ;  /* 0x0000005684bc723c */ /* 0x040fe600000810bc */
[----:B------:R-:W-:Y:S04]  /*ad030*/  LDS R178, [R105+0x6680] ;  /* 0x0066800069b27984 */ /* 0x000fe80000000800 */
[----:B------:R-:W-:Y:S04]  /*ad040*/  STL.64 [R1+0xf0], R136 ;  /* 0x0000f08801007387 */ /* 0x000fe80000100a00 */
[----:B------:R1:W-:Y:S01]  /*ad050*/  STL.64 [R1+0xf8], R138 ;  /* 0x0000f88a01007387 */ /* 0x0003e20000100a00 */
[C---:B------:R-:W-:Y:S03]  /*ad060*/  HMMA.1688.F32.TF32 R184, R132.reuse, R82, R184 ;  /* 0x0000005284b8723c */ /* 0x040fe600000810b8 */
[----:B------:R-:W-:Y:S04]  /*ad070*/  LDS R177, [R252+0x4680] ;  /* 0x00468000fcb17984 */ /* 0x000fe80000000800 */
[----:B------:R-:W2:Y:S01]  /*ad080*/  LDS R179, [R252+0x6680] ;  /* 0x00668000fcb37984 */ /* 0x000ea20000000800 */
[C---:B-1----:R-:W-:Y:S03]  /*ad090*/  HMMA.1688.F32.TF32 R136, R132.reuse, R90, R192 ;  /* 0x0000005a8488723c */ /* 0x042fe600000810c0 */
[----:B------:R-:W-:Y:S04]  /*ad0a0*/  STL.64 [R1+0x7c0], R196 ;  /* 0x0007c0c401007387 */ /* 0x000fe80000100a00 */
[----:B------:R-:W-:Y:S11]  /*ad0b0*/  STL.64 [R1+0x7c8], R198 ;  /* 0x0007c8c601007387 */ /* 0x000ff60000100a00 */
[----:B------:R-:W-:Y:S05]  /*ad0c0*/  @!UPT UIADD3 URZ, URZ, URZ, URZ ;  /* 0x0000003f3f3ff290 */ /* 0x000fea000fffe03f */
        /* <DEDUP_REMOVED lines=23> */
[----:B------:R-:W-:Y:S02]  /*ad240*/  STL.64 [R1+0x738], R158 ;  /* 0x0007389e01007387 */ /* 0x000fe40000100a00 */
        /* <DEDUP_REMOVED lines=14> */
[----:B------:R-:W-:Y:S01]  /*ad330*/  STL.64 [R1+0x6e8], R154 ;  /* 0x0006e89a01007387 */ /* 0x000fe20000100a00 */
[C---:B------:R-:W-:Y:S04]  /*ad340*/  HMMA.1688.F32.TF32 R144, R132.reuse, R26, R240 ;  /* 0x0000001a8490723c */ /* 0x040fe800000810f0 */
[----:B------:R-:W-:Y:S04]  /*ad350*/  STL.64 [R1+0x6d0], R148 ;  /* 0x0006d09401007387 */ /* 0x000fe80000100a00 */
[----:B------:R-:W-:Y:S01]  /*ad360*/  STL.64 [R1+0x6d8], R150 ;  /* 0x0006d89601007387 */ /* 0x000fe20000100a00 */
[C---:B------:R-:W-:Y:S03]  /*ad370*/  HMMA.1688.F32.TF32 R140, R132.reuse, R22, R244 ;  /* 0x00000016848c723c */ /* 0x040fe600000810f4 */
[----:B------:R-:W-:Y:S04]  /*ad380*/  STL.64 [R1+0x6c0], R136 ;  /* 0x0006c08801007387 */ /* 0x000fe80000100a00 */
[----:B------:R1:W-:Y:S02]  /*ad390*/  STL.64 [R1+0x6c8], R138 ;  /* 0x0006c88a01007387 */ /* 0x0003e40000100a00 */
[----:B-1----:R-:W-:Y:S05]  /*ad3a0*/  HMMA.1688.F32.TF32 R136, R132, R18, R248 ;  /* 0x000000128488723c */ /* 0x002fea00000810f8 */
[----:B------:R1:W-:Y:S04]  /*ad3b0*/  STL.64 [R1+0x6b0], R144 ;  /* 0x0006b09001007387 */ /* 0x0003e80000100a00 */
[----:B------:R3:W-:Y:S04]  /*ad3c0*/  STL.64 [R1+0x6b8], R146 ;  /* 0x0006b89201007387 */ /* 0x0007e80000100a00 */
        /* <DEDUP_REMOVED lines=87> */
[----:B------:R-:W4:Y:S01]  /*ad940*/  LDL.LU R143, [R1+0x27dc] ;  /* 0x0027dc00018f7983 */ /* 0x000f220000300800 */
[----:B--2---:R-:W-:Y:S08]  /*ad950*/  HMMA.1688.F32.TF32 R248, R176, R74, R248 ;  /* 0x0000004ab0f8723c */ /* 0x004ff000000810f8 */
[C---:B---3--:R-:W-:Y:S08]  /*ad960*/  HMMA.1688.F32.TF32 R136, R132.reuse, R10, R196 ;  /* 0x0000000a8488723c */ /* 0x048ff000000810c4 */
[C---:B------:R-:W-:Y:S08]  /*ad970*/  HMMA.1688.F32.TF32 R200, R132.reuse, R14, R200 ;  /* 0x0000000e84c8723c */ /* 0x040ff000000810c8 */
[----:B------:R-:W-:Y:S01]  /*ad980*/  HMMA.1688.F32.TF32 R132, R132, R6, R232 ;  /* 0x000000068484723c */ /* 0x000fe200000810e8 */
[----:B------:R-:W-:Y:S04]  /*ad990*/  LDS R232, [R2+0x4680] ;  /* 0x0046800002e87984 */ /* 0x000fe80000000800 */
[----:B------:R-:W-:Y:S10]  /*ad9a0*/  LDS R234, [R2+0x6680] ;  /* 0x0066800002ea7984 */ /* 0x000ff40000000800 */
[----:B------:R-:W-:Y:S04]  /*ad9b0*/  STL.64 [R1+0x680], R200 ;  /* 0x000680c801007387 */ /* 0x000fe80000100a00 */
[----:B------:R-:W-:Y:S04]  /*ad9c0*/  STL.64 [R1+0x688], R202 ;  /* 0x000688ca01007387 */ /* 0x000fe80000100a00 */
[----:B------:R-:W-:Y:S04]  /*ad9d0*/  STL.64 [R1+0x670], R136 ;  /* 0x0006708801007387 */ /* 0x000fe80000100a00 */
[----:B------:R1:W-:Y:S04]  /*ad9e0*/  STL.64 [R1+0x678], R138 ;  /* 0x0006788a01007387 */ /* 0x0003e80000100a00 */
[----:B------:R-:W-:Y:S04]  /*ad9f0*/  STL.64 [R1+0xe0], R132 ;  /* 0x0000e08401007387 */ /* 0x000fe80000100a00 */
[----:B------:R2:W-:Y:S01]  /*ada00*/  STL.64 [R1+0xe8], R134 ;  /* 0x0000e88601007387 */ /* 0x0005e20000100a00 */
[C---:B-1----:R-:W-:Y:S03]  /*ada10*/  HMMA.1688.F32.TF32 R136, R176.reuse, R130, R192 ;  /* 0x00000082b088723c */ /* 0x042fe600000810c0 */
[----:B------:R-:W3:Y:S04]  /*ada20*/  LDL.LU R2, [R1+0x8db8] ;  /* 0x008db80001027983 */ /* 0x000ee80000300800 */
[----:B------:R-:W-:Y:S01]  /*ada30*/  LDS R233, [R3+0x4680] ;  /* 0x0046800003e97984 */ /* 0x000fe20000000800 */
[C---:B--2---:R-:W-:Y:S03]  /*ada40*/  HMMA.1688.F32.TF32 R132, R176.reuse, R126, R188 ;  /* 0x0000007eb084723c */ /* 0x044fe600000810bc */
[----:B------:R-:W1:Y:S05]  /*ada50*/  LDS R235, [R3+0x6680] ;  /* 0x0066800003eb7984 */ /* 0x000e6a0000000800 */
[C---:B------:R-:W-:Y:S07]  /*ada60*/  HMMA.1688.F32.TF32 R184, R176.reuse, R122, R184 ;  /* 0x0000007ab0b8723c */ /* 0x040fee00000810b8 */
[----:B------:R-:W-:Y:S04]  /*ada70*/  STL.64 [R1+0xd0], R136 ;  /* 0x0000d08801007387 */ /* 0x000fe80000100a00 */
[----:B------:R2:W-:Y:S04]  /*ada80*/  STL.64 [R1+0xd8], R138 ;  /* 0x0000d88a01007387 */ /* 0x0005e80000100a00 */
[----:B------:R-:W-:Y:S04]  /*ada90*/  STL.64 [R1+0xc0], R132 ;  /* 0x0000c08401007387 */ /* 0x000fe80000100a00 */
[----:B------:R1:W-:Y:S01]  /*adaa0*/  STL.64 [R1+0xc8], R134 ;  /* 0x0000c88601007387 */ /* 0x0003e20000100a00 */
[C---:B--2---:R-:W-:Y:S08]  /*adab0*/  HMMA.1688.F32.TF32 R136, R176.reuse, R118, R180 ;  /* 0x00000076b088723c */ /* 0x044ff000000810b4 */
[C---:B-1----:R-:W-:Y:S01]  /*adac0*/  HMMA.1688.F32.TF32 R132, R176.reuse, R114, R172 ;  /* 0x00000072b084723c */ /* 0x042fe200000810ac */
        /* <DEDUP_REMOVED lines=26> */
[C---:B--2---:R-:W-:Y:S08]  /*adc70*/  HMMA.1688.F32.TF32 R132, R176.reuse, R78, R144 ;  /* 0x0000004eb084723c */ /* 0x044ff00000081090 */
[C---:B------:R-:W-:Y:S08]  /*adc80*/  HMMA.1688.F32.TF32 R244, R176.reuse, R70, R244 ;  /* 0x00000046b0f4723c */ /* 0x040ff000000810f4 */
[C---:B------:R-:W-:Y:S01]  /*adc90*/  HMMA.1688.F32.TF32 R240, R176.reuse, R66, R240 ;  /* 0x00000042b0f0723c */ /* 0x040fe200000810f0 */
[----:B------:R1:W-:Y:S04]  /*adca0*/  STL.64 [R1+0x20], R148 ;  /* 0x0000209401007387 */ /* 0x0003e80000100a00 */
[----:B------:R2:W-:Y:S04]  /*adcb0*/  STL.64 [R1+0x28], R150 ;  /* 0x0000289601007387 */ /* 0x0005e80000100a00 */
[----:B------:R-:W-:Y:S04]  /*adcc0*/  STL.64 [R1+0x10], R136 ;  /* 0x0000108801007387 */ /* 0x000fe80000100a00 */
[----:B------:R-:W-:Y:S04]  /*adcd0*/  STL.64 [R1+0x18], R138 ;  /* 0x0000188a01007387 */ /* 0x000fe80000100a00 */
[----:B------:R-:W-:Y:S04]  /*adce0*/  STL.64 [R1+0x8a80], R250 ;  /* 0x008a80fa01007387 */ /* 0x000fe80000100a00 */
[----:B------:R-:W-:Y:S04]  /*adcf0*/  STL.64 [R1], R132 ;  /* 0x0000008401007387 */ /* 0x000fe80000100a00 */
[----:B------:R1:W-:Y:S04]  /*add00*/  STL.64 [R1+0x8], R134 ;  /* 0x0000088601007387 */ /* 0x0003e80000100a00 */
[----:B------:R-:W-:Y:S04]  /*add10*/  STL.64 [R1+0x8a78], R248 ;  /* 0x008a78f801007387 */ /* 0x000fe80000100a00 */
[----:B------:R-:W-:Y:S04]  /*add20*/  STL.64 [R1+0x8a70], R246 ;  /* 0x008a70f601007387 */ /* 0x000fe80000100a00 */
[----:B------:R-:W-:Y:S04]  /*add30*/  STL.64 [R1+0x8a68], R244 ;  /* 0x008a68f401007387 */ /* 0x000fe80000100a00 */
[----:B------:R-:W-:Y:S04]  /*add40*/  STL.64 [R1+0x8a90], R242 ;  /* 0x008a90f201007387 */ /* 0x000fe80000100a00 */
[----:B------:R-:W-:Y:S04]  /*add50*/  STL.64 [R1+0x8a88], R240 ;  /* 0x008a88f001007387 */ /* 0x000fe80000100a00 */
[----:B------:R-:W3:Y:S04]  /*add60*/  LDL.LU R156, [R1+0x27f0] ;  /* 0x0027f000019c7983 */ /* 0x000ee80000300800 */
[----:B------:R-:W3:Y:S04]  /*add70*/  LDL.LU R157, [R1+0x27f4] ;  /* 0x0027f400019d7983 */ /* 0x000ee80000300800 */
[----:B------:R-:W3:Y:S04]  /*add80*/  LDL.LU R158, [R1+0x27f8] ;  /* 0x0027f800019e7983 */ /* 0x000ee80000300800 */
[----:B------:R-:W3:Y:S04]  /*add90*/  LDL.LU R159, [R1+0x27fc] ;  /* 0x0027fc00019f7983 */ /* 0x000ee80000300800 */
[----:B------:R-:W3:Y:S04]  /*adda0*/  LDL.LU R144, [R1+0x2840] ;  /* 0x0028400001907983 */ /* 0x000ee80000300800 */
[----:B------:R-:W3:Y:S01]  /*addb0*/  LDL.LU R145, [R1+0x2844] ;  /* 0x0028440001917983 */ /* 0x000ee20000300800 */
[C---:B----4-:R-:W-:Y:S03]  /*addc0*/  HMMA.1688.F32.TF32 R228, R176.reuse, R62, R140 ;  /* 0x0000003eb0e4723c */ /* 0x050fe6000008108c */
        /* <DEDUP_REMOVED lines=20> */
[----:B--2---:R-:W2:Y:S04]  /*adf10*/  LDL.LU R150, [R1+0x2858] ;  /* 0x0028580001967983 */ /* 0x004ea80000300800 */
[----:B------:R-:W2:Y:S04]  /*adf20*/  LDL.LU R151, [R1+0x285c] ;  /* 0x00285c0001977983 */ /* 0x000ea80000300800 */
[----:B------:R-:W2:Y:S04]  /*adf30*/  LDL.LU R152, [R1+0x2860] ;  /* 0x0028600001987983 */ /* 0x000ea80000300800 */
[----:B------:R-:W2:Y:S04]  /*adf40*/  LDL.LU R153, [R1+0x2864] ;  /* 0x0028640001997983 */ /* 0x000ea80000300800 */
[----:B------:R-:W2:Y:S04]  /*adf50*/  LDL.LU R154, [R1+0x2868] ;  /* 0x00286800019a7983 */ /* 0x000ea80000300800 */
[----:B------:R-:W2:Y:S04]  /*adf60*/  LDL.LU R155, [R1+0x286c] ;  /* 0x00286c00019b7983 */ /* 0x000ea80000300800 */
[----:B------:R-:W-:Y:S04]  /*adf70*/  STL.64 [R1+0x8a60], R230 ;  /* 0x008a60e601007387 */ /* 0x000fe80000100a00 */
[----:B------:R1:W-:Y:S01]  /*adf80*/  STL.64 [R1+0x8a58], R228 ;  /* 0x008a58e401007387 */ /* 0x0003e20000100a00 */
[C---:B---3--:R-:W-:Y:S03]  /*adf90*/  HMMA.1688.F32.TF32 R132, R176.reuse, R58, R156 ;  /* 0x0000003ab084723c */ /* 0x048fe6000008109c */
        /* <DEDUP_REMOVED lines=9> */
[C---:B------:R-:W-:Y:S08]  /*ae030*/  HMMA.1688.F32.TF32 R144, R176.reuse, R38, R144 ;  /* 0x00000026b090723c */ /* 0x040ff00000081090 */
[C---:B------:R-:W-:Y:S08]  /*ae040*/  HMMA.1688.F32.TF32 R224, R176.reuse, R50, R224 ;  /* 0x00000032b0e0723c */ /* 0x040ff000000810e0 */
[C---:B------:R-:W-:Y:S01]  /*ae050*/  HMMA.1688.F32.TF32 R136, R176.reuse, R46, R164 ;  /* 0x0000002eb088723c */ /* 0x040fe200000810a4 */
[----:B------:R-:W-:Y:S07]  /*ae060*/  STL.64 [R1+0x8a50], R134 ;  /* 0x008a508601007387 */ /* 0x000fee0000100a00 */
[C---:B------:R-:W-:Y:S01]  /*ae070*/  HMMA.1688.F32.TF32 R140, R176.reuse, R42, R140 ;  /* 0x0000002ab08c723c */ /* 0x040fe2000008108c */
[----:B------:R4:W-:Y:S07]  /*ae080*/  STL.64 [R1+0x8a48], R132 ;  /* 0x008a488401007387 */ /* 0x0009ee0000100a00 */
[C---:B--2---:R-:W-:Y:S01]  /*ae090*/  HMMA.1688.F32.TF32 R148, R176.reuse, R34, R148 ;  /* 0x00000022b094723c */ /* 0x044fe20000081094 */
[----:B------:R-:W-:Y:S04]  /*ae0a0*/  STL.64 [R1+0x8a40], R222 ;  /* 0x008a40de01007387 */ /* 0x000fe80000100a00 */
[----:B------:R-:W-:Y:S03]  /*ae0b0*/  STL.64 [R1+0x8a38], R220 ;  /* 0x008a38dc01007387 */ /* 0x000fe60000100a00 */
        /* <DEDUP_REMOVED lines=12> */
[----:B------:R-:W2:Y:S04]  /*ae180*/  LDL.LU R165, [R1+0x2894] ;  /* 0x0028940001a57983 */ /* 0x000ea80000300800 */
[----:B------:R-:W2:Y:S04]  /*ae190*/  LDL.LU R166, [R1+0x2898] ;  /* 0x0028980001a67983 */ /* 0x000ea80000300800 */
[----:B------:R-:W2:Y:S04]  /*ae1a0*/  LDL.LU R167, [R1+0x289c] ;  /* 0x00289c0001a77983 */ /* 0x000ea80000300800 */
[----:B------:R-:W-:Y:S04]  /*ae1b0*/  STL.64 [R1+0x8a30], R154 ;  /* 0x008a309a01007387 */ /* 0x000fe80000100a00 */
[----:B------:R-:W-:Y:S01]  /*ae1c0*/  STL.64 [R1+0x8a28], R152 ;  /* 0x008a289801007387 */ /* 0x000fe20000100a00 */
[C---:B---3--:R-:W-:Y:S11]  /*ae1d0*/  HMMA.1688.F32.TF32 R156, R176.reuse, R26, R156 ;  /* 0x0000001ab09c723c */ /* 0x048ff6000008109c */
[----:B------:R-:W-:Y:S11]  /*ae1e0*/  @!UPT UIADD3 URZ, URZ, URZ, URZ ;  /* 0x0000003f3f3ff290 */ /* 0x000ff6000fffe03f */
[----:B------:R-:W-:Y:S01]  /*ae1f0*/  @!UPT UIADD3 URZ, URZ, URZ, URZ ;  /* 0x0000003f3f3ff290 */ /* 0x000fe2000fffe03f */
[----:B------:R-:W-:Y:S04]  /*ae200*/  STL.64 [R1+0x8aa0], R158 ;  /* 0x008aa09e01007387 */ /* 0x000fe80000100a00 */
[----:B------:R3:W-:Y:S04]  /*ae210*/  STL.64 [R1+0x8a98], R156 ;  /* 0x008a989c01007387 */ /* 0x0007e80000100a00 */
[----:B------:R-:W3:Y:S04]  /*ae220*/  LDL.LU R168, [R1+0x28a0] ;  /* 0x0028a00001a87983 */ /* 0x000ee80000300800 */
[----:B------:R-:W3:Y:S04]  /*ae230*/  LDL.LU R169, [R1+0x28a4] ;  /* 0x0028a40001a97983 */ /* 0x000ee80000300800 */
[----:B------:R-:W3:Y:S04]  /*ae240*/  LDL.LU R170, [R1+0x28a8] ;  /* 0x0028a80001aa7983 */ /* 0x000ee80000300800 */
[----:B------:R-:W3:Y:S01]  /*ae250*/  LDL.LU R171, [R1+0x28ac] ;  /* 0x0028ac0001ab7983 */ /* 0x000ee20000300800 */
[C---:B------:R-:W-:Y:S03]  /*ae260*/  HMMA.1688.F32.TF32 R160, R176.reuse, R22, R160 ;  /* 0x00000016b0a0723c */ /* 0x040fe600000810a0 */
        /* <DEDUP_REMOVED lines=20> */
[----:B------:R-:W-:Y:S04]  /*ae3b0*/  STL.64 [R1+0x8ab0], R162 ;  /* 0x008ab0a201007387 */ /* 0x000fe80000100a00 */
[----:B------:R-:W-:Y:S04]  /*ae3c0*/  STL.64 [R1+0x8aa8], R160 ;  /* 0x008aa8a001007387 */ /* 0x000fe80000100a00 */
        /* <DEDUP_REMOVED lines=8> */
[C---:B--2---:R-:W-:Y:S11]  /*ae450*/  HMMA.1688.F32.TF32 R164, R176.reuse, R18, R164 ;  /* 0x00000012b0a4723c */ /* 0x044ff600000810a4 */
[----:B------:R-:W-:Y:S11]  /*ae460*/  @!UPT UIADD3 URZ, URZ, URZ, URZ ;  /* 0x0000003f3f3ff290 */ /* 0x000ff6000fffe03f */
[----:B------:R-:W-:Y:S01]  /*ae470*/  @!UPT UIADD3 URZ, URZ, URZ, URZ ;  /* 0x0000003f3f3ff290 */ /* 0x000fe2000fffe03f */
[----:B------:R-:W-:Y:S04]  /*ae480*/  STL.64 [R1+0x8ac0], R166 ;  /* 0x008ac0a601007387 */ /* 0x000fe80000100a00 */
[----:B------:R-:W-:Y:S01]  /*ae490*/  STL.64 [R1+0x8ab8], R164 ;  /* 0x008ab8a401007387 */ /* 0x000fe20000100a00 */
[C---:B---3--:R-:W-:Y:S11]  /*ae4a0*/  HMMA.1688.F32.TF32 R168, R176.reuse, R14, R168 ;  /* 0x0000000eb0a8723c */ /* 0x048ff600000810a8 */
[----:B------:R-:W-:Y:S11]  /*ae4b0*/  @!UPT UIADD3 URZ, URZ, URZ, URZ ;  /* 0x0000003f3f3ff290 */ /* 0x000ff6000fffe03f */
[----:B------:R-:W-:Y:S01]  /*ae4c0*/  @!UPT UIADD3 URZ, URZ, URZ, URZ ;  /* 0x0000003f3f3ff290 */ /* 0x000fe2000fffe03f */
[----:B------:R-:W-:Y:S04]  /*ae4d0*/  STL.64 [R1+0x89d0], R170 ;  /* 0x0089d0aa01007387 */ /* 0x000fe80000100a00 */
[----:B------:R-:W-:Y:S04]  /*ae4e0*/  STL.64 [R1+0x89c8], R168 ;  /* 0x0089c8a801007387 */ /* 0x000fe80000100a00 */
[----:B------:R-:W2:Y:S04]  /*ae4f0*/  LDL.LU R200, [R1+0x2920] ;  /* 0x0029200001c87983 */ /* 0x000ea80000300800 */
[----:B------:R-:W2:Y:S04]  /*ae500*/  LDL.LU R201, [R1+0x2924] ;  /* 0x0029240001c97983 */ /* 0x000ea80000300800 */
[----:B------:R-:W2:Y:S04]  /*ae510*/  LDL.LU R202, [R1+0x2928] ;  /* 0x0029280001ca7983 */ /* 0x000ea80000300800 */
[----:B------:R-:W2:Y:S01]  /*ae520*/  LDL.LU R203, [R1+0x292c] ;  /* 0x00292c0001cb7983 */ /* 0x000ea20000300800 */
[C---:B----4-:R-:W-:Y:S08]  /*ae530*/  HMMA.1688.F32.TF32 R172, R176.reuse, R10, R172 ;  /* 0x0000000ab0ac723c */ /* 0x050ff000000810ac */
[----:B------:R-:W-:Y:S08]  /*ae540*/  HMMA.1688.F32.TF32 R176, R176, R6, R204 ;  /* 0x00000006b0b0723c */ /* 0x000ff000000810cc */
[C---:B------:R-:W-:Y:S08]  /*ae550*/  HMMA.1688.F32.TF32 R184, R232.reuse, R126, R184 ;  /* 0x0000007ee8b8723c */ /* 0x040ff000000810b8 */
[C---:B------:R-:W-:Y:S01]  /*ae560*/  HMMA.1688.F32.TF32 R180, R232.reuse, R130, R180 ;  /* 0x00000082e8b4723c */ /* 0x040fe200000810b4 */
[----:B------:R-:W-:Y:S07]  /*ae570*/  STL.64 [R1+0x8ad0], R174 ;  /* 0x008ad0ae01007387 */ /* 0x000fee0000100a00 */
[C---:B------:R-:W-:Y:S01]  /*ae580*/  HMMA.1688.F32.TF32 R188, R232.reuse, R122, R188 ;  /* 0x0000007ae8bc723c */ /* 0x040fe200000810bc */
[----:B------:R-:W-:Y:S04]  /*ae590*/  STL.64 [R1+0x8ac8], R172 ;  /* 0x008ac8ac01007387 */ /* 0x000fe80000100a00 */
[----:B------:R-:W-:Y:S04]  /*ae5a0*/  STL.64 [R1+0x8ae0], R178 ;  /* 0x008ae0b201007387 */ /* 0x000fe80000100a00 */
[----:B------:R-:W-:Y:S01]  /*ae5b0*/  STL.64 [R1+0x8ad8], R176 ;  /* 0x008ad8b001007387 */ /* 0x000fe20000100a00 */
[C---:B------:R-:W-:Y:S05]  /*ae5c0*/  HMMA.1688.F32.TF32 R192, R232.reuse, R118, R192 ;  /* 0x00000076e8c0723c */ /* 0x040fea00000810c0 */
[----:B------:R-:W-:Y:S04]  /*ae5d0*/  STL.64 [R1+0x89c0], R182 ;  /* 0x0089c0b601007387 */ /* 0x000fe80000100a00 */
[----:B------:R-:W-:Y:S04]  /*ae5e0*/  STL.64 [R1+0x89b8], R180 ;  /* 0x0089b8b401007387 */ /* 0x000fe80000100a00 */
[----:B------:R-:W-:Y:S01]  /*ae5f0*/  STL.64 [R1+0x8af0], R186 ;  /* 0x008af0ba01007387 */ /* 0x000fe20000100a00 */
[C---:B------:R-:W-:Y:S03]  /*ae600*/  HMMA.1688.F32.TF32 R196, R232.reuse, R114, R196 ;  /* 0x00000072e8c4723c */ /* 0x040fe600000810c4 */
[----:B------:R-:W-:Y:S04]  /*ae610*/  STL.64 [R1+0x8ae8], R184 ;  /* 0x008ae8b801007387 */ /* 0x000fe80000100a00 */
[----:B------:R-:W3:Y:S04]  /*ae620*/  LDL.LU R204, [R1+0x2930] ;  /* 0x0029300001cc7983 */ /* 0x000ee80000300800 */
[----:B------:R-:W3:Y:S04]  /*ae630*/  LDL.LU R205, [R1+0x2934] ;  /* 0x0029340001cd7983 */ /* 0x000ee80000300800 */
[----:B------:R-:W3:Y:S04]  /*ae640*/  LDL.LU R206, [R1+0x2938] ;  /* 0x0029380001ce7983 */ /* 0x000ee80000300800 */
[----:B------:R-:W3:Y:S04]  /*ae650*/  LDL.LU R207, [R1+0x293c] ;  /* 0x00293c0001cf7983 */ /* 0x000ee80000300800 */
[----:B------:R-:W-:Y:S04]  /*ae660*/  STL.64 [R1+0x8b00], R190 ;  /* 0x008b00be01007387 */ /* 0x000fe80000100a00 */
[----:B------:R-:W-:Y:S04]  /*ae670*/  STL.64 [R1+0x8af8], R188 ;  /* 0x008af8bc01007387 */ /* 0x000fe80000100a00 */
        /* <DEDUP_REMOVED lines=28> */
[----:B------:R-:W-:Y:S04]  /*ae840*/  STL.64 [R1+0x89a8], R200 ;  /* 0x0089a8c801007387 */ /* 0x000fe80000100a00 */
        /* <DEDUP_REMOVED lines=8> */
[C---:B---3--:R-:W-:Y:S08]  /*ae8d0*/  HMMA.1688.F32.TF32 R204, R232.reuse, R106, R204 ;  /* 0x0000006ae8cc723c */ /* 0x048ff000000810cc */
[C---:B----4-:R-:W-:Y:S11]  /*ae8e0*/  HMMA.1688.F32.TF32 R132, R232.reuse, R90, R228 ;  /* 0x0000005ae884723c */ /* 0x050ff600000810e4 */
[----:B------:R-:W-:Y:S11]  /*ae8f0*/  @!UPT UIADD3 URZ, URZ, URZ, URZ ;  /* 0x0000003f3f3ff290 */ /* 0x000ff6000fffe03f */
[----:B------:R-:W-:Y:S02]  /*ae900*/  @!UPT UIADD3 URZ, URZ, URZ, URZ ;  /* 0x0000003f3f3ff290 */ /* 0x000fe4000fffe03f */
[----:B------:R-:W-:Y:S01]  /*ae910*/  IMAD.MOV.U32 R108, RZ, RZ, R132 ;  /* 0x000000ffff6c7224 */ /* 0x000fe200078e0084 */
[----:B------:R-:W-:Y:S01]  /*ae920*/  MOV R104, R134 ;  /* 0x0000008600687202 */ /* 0x000fe20000000f00 */
[----:B------:R-:W-:Y:S02]  /*ae930*/  IMAD.MOV.U32 R109, RZ, RZ, R133 ;  /* 0x000000ffff6d7224 */ /* 0x000fe400078e0085 */
[----:B------:R-:W-:Y:S02]  /*ae940*/  IMAD.MOV.U32 R5, RZ, RZ, R135 ;  /* 0x000000ffff057224 */ /* 0x000fe400078e0087 */
[C---:B------:R-:W-:Y:S08]  /*ae950*/  HMMA.1688.F32.TF32 R132, R232.reuse, R86, R240 ;  /* 0x00000056e884723c */ /* 0x040ff000000810f0 */
[C---:B------:R-:W-:Y:S11]  /*ae960*/  HMMA.1688.F32.TF32 R208, R232.reuse, R102, R208 ;  /* 0x00000066e8d0723c */ /* 0x040ff600000810d0 */
[----:B------:R-:W-:Y:S05]  /*ae970*/  @!UPT UIADD3 URZ, URZ, URZ, URZ ;  /* 0x0000003f3f3ff290 */ /* 0x000fea000fffe03f */
[----:B------:R-:W-:Y:S01]  /*ae980*/  IMAD.MOV.U32 R93, RZ, RZ, R132 ;  /* 0x000000ffff5d7224 */ /* 0x000fe200078e0084 */
[----:B------:R-:W-:Y:S01]  /*ae990*/  MOV R88, R135 ;  /* 0x0000008700587202 */ /* 0x000fe20000000f00 */
[----:B------:R-:W-:Y:S02]  /*ae9a0*/  IMAD.MOV.U32 R92, RZ, RZ, R133 ;  /* 0x000000ffff5c7224 */ /* 0x000fe400078e0085 */
[----:B------:R-:W-:Y:S01]  /*ae9b0*/  IMAD.MOV.U32 R89, RZ, RZ, R134 ;  /* 0x000000ffff597224 */ /* 0x000fe200078e0086 */
        /* <DEDUP_REMOVED lines=10> */
[----:B------:R1:W-:Y:S01]  /*aea60*/  STL [R1+0x8b94], R104 ;  /* 0x008b946801007387 */ /* 0x0003e20000100800 */
[C---:B--2---:R-:W-:Y:S11]  /*aea70*/  HMMA.1688.F32.TF32 R132, R232.reuse, R82, R244 ;  /* 0x00000052e884723c */ /* 0x044ff600000810f4 */
[----:B------:R-:W-:Y:S11]  /*aea80*/  @!UPT UIADD3 URZ, URZ, URZ, URZ ;  /* 0x0000003f3f3ff290 */ /* 0x000ff6000fffe03f */
[----:B------:R-:W-:Y:S02]  /*aea90*/  @!UPT UIADD3 URZ, URZ, URZ, URZ ;  /* 0x0000003f3f3ff290 */ /* 0x000fe4000fffe03f */
[----:B------:R-:W-:Y:S02]  /*aeaa0*/  IMAD.MOV.U32 R73, RZ, RZ, R132 ;  /* 0x000000ffff497224 */ /* 0x000fe400078e0084 */
[----:B------:R-:W-:Y:S02]  /*aeab0*/  IMAD.MOV.U32 R72, RZ, RZ, R133 ;  /* 0x000000ffff487224 */ /* 0x000fe400078e0085 */
[----:B------:R-:W-:Y:S02]  /*aeac0*/  IMAD.MOV.U32 R69, RZ, RZ, R134 ;  /* 0x000000ffff457224 */ /* 0x000fe400078e0086 */
[----:B------:R-:W-:Y:S02]  /*aead0*/  IMAD.MOV.U32 R68, RZ, RZ, R135 ;  /* 0x000000ffff447224 */ /* 0x000fe400078e0087 */
[----:B------:R-:W-:Y:S01]  /*aeae0*/  HMMA.1688.F32.TF32 R132, R232, R78, R248 ;  /* 0x0000004ee884723c */ /* 0x000fe200000810f8 */
[----:B------:R-:W2:Y:S04]  /*aeaf0*/  LDL.LU R248, [R1+0x2a70] ;  /* 0x002a700001f87983 */ /* 0x000ea80000300800 */
[----:B------:R-:W2:Y:S04]  /*aeb00*/  LDL.LU R249, [R1+0x2a74] ;  /* 0x002a740001f97983 */ /* 0x000ea80000300800 */
[----:B------:R-:W2:Y:S04]  /*aeb10*/  LDL.LU R250, [R1+0x2a78] ;  /* 0x002a780001fa7983 */ /* 0x000ea80000300800 */
[----:B------:R-:W2:Y:S04]  /*aeb20*/  LDL.LU R251, [R1+0x2a7c] ;  /* 0x002a7c0001fb7983 */ /* 0x000ea80000300800 */
[----:B------:R-:W3:Y:S04]  /*aeb30*/  LDL.LU R240, [R1+0x2a50] ;  /* 0x002a500001f07983 */ /* 0x000ee80000300800 */
[----:B------:R-:W3:Y:S04]  /*aeb40*/  LDL.LU R241, [R1+0x2a54] ;  /* 0x002a540001f17983 */ /* 0x000ee80000300800 */
[----:B------:R-:W3:Y:S04]  /*aeb50*/  LDL.LU R242, [R1+0x2a58] ;  /* 0x002a580001f27983 */ /* 0x000ee80000300800 */
[----:B------:R-:W3:Y:S01]  /*aeb60*/  LDL.LU R243, [R1+0x2a5c] ;  /* 0x002a5c0001f37983 */ /* 0x000ee20000300800 */
        /* <DEDUP_REMOVED lines=46> */
[----:B------:R-:W-:Y:S01]  /*aee50*/  IMAD.MOV.U32 R246, RZ, RZ, R2 ;  /* 0x000000fffff67224 */ /* 0x000fe200078e0002 */
[----:B------:R-:W-:-:S02]  /*aee60*/  MOV R247, R0 ;  /* 0x0000000000f77202 */ /* 0x000fc40000000f00 */
[----:B-1----:R-:W4:Y:S01]  /*aee70*/  LDL R104, [R1+0x18c0] ;  /* 0x0018c00001687983 */ /* 0x002f220000100800 */
[C---:B--2---:R-:W-:Y:S08]  /*aee80*/  HMMA.1688.F32.TF32 R144, R232.reuse, R62, R144 ;  /* 0x0000003ee890723c */ /* 0x044ff00000081090 */
[C---:B---3--:R-:W-:Y:S08]  /*aee90*/  HMMA.1688.F32.TF32 R140, R232.reuse, R58, R140 ;  /* 0x0000003ae88c723c */ /* 0x048ff0000008108c */
[----:B----4-:R-:W-:Y:S08]  /*aeea0*/  HMMA.1688.F32.TF32 R136, R232, R54, R136 ;  /* 0x00000036e888723c */ /* 0x010ff00000081088 */
[----:B------:R-:W-:Y:S01]  /*aeeb0*/  IMAD.MOV.U32 R2, RZ, RZ, R146 ;  /* 0x000000ffff027224 */ /* 0x000fe200078e0092 */
[----:B------:R1:W-:Y:S01]  /*aeec0*/  STL.64 [R1+0x1370], R144 ;  /* 0x0013709001007387 */ /* 0x0003e20000100a00 */
[----:B------:R-:W-:-:S06]  /*aeed0*/  IMAD.MOV.U32 R0, RZ, RZ, R147 ;  /* 0x000000ffff007224 */ /* 0x000fcc00078e0093 */
[----:B------:R-:W-:Y:S01]  /*aeee0*/  MOV R113, R140 ;  /* 0x0000008c00717202 */ /* 0x000fe20000000f00 */
[----:B------:R-:W-:Y:S02]  /*aeef0*/  IMAD.MOV.U32 R112, RZ, RZ, R141 ;  /* 0x000000ffff707224 */ /* 0x000fe400078e008d */
[----:B------:R-:W-:Y:S02]  /*aef00*/  IMAD.MOV.U32 R21, RZ, RZ, R142 ;  /* 0x000000ffff157224 */ /* 0x000fe400078e008e */
[----:B------:R-:W-:Y:S01]  /*aef10*/  IMAD.MOV.U32 R20, RZ, RZ, R143 ;  /* 0x000000ffff147224 */ /* 0x000fe200078e008f */
[C---:B-1----:R-:W-:Y:S08]  /*aef20*/  HMMA.1688.F32.TF32 R144, R232.reuse, R50, R224 ;  /* 0x00000032e890723c */ /* 0x042ff000000810e0 */
[C---:B------:R-:W-:Y:S01]  /*aef30*/  HMMA.1688.F32.TF32 R140, R232.reuse, R46, R220 ;  /* 0x0000002ee88c723c */ /* 0x040fe200000810dc */
[----:B------:R-:W-:Y:S04]  /*aef40*/  STL.64 [R1+0x14d0], R136 ;  /* 0x0014d08801007387 */ /* 0x000fe80000100a00 */
[----:B------:R1:W-:Y:S03]  /*aef50*/  STL.64 [R1+0x14d8], R138 ;  /* 0x0014d88a01007387 */ /* 0x0003e60000100a00 */
[C---:B-1----:R-:W-:Y:S08]  /*aef60*/  HMMA.1688.F32.TF32 R136, R232.reuse, R42, R132 ;  /* 0x0000002ae888723c */ /* 0x042ff00000081084 */
[C---:B------:R-:W-:Y:S01]  /*aef70*/  HMMA.1688.F32.TF32 R132, R232.reuse, R38, R228 ;  /* 0x00000026e884723c */ /* 0x040fe200000810e4 */
        /* <DEDUP_REMOVED lines=16> */
[----:B------:R4:W-:Y:S01]  /*af080*/  STL.64 [R1+0x1460], R132 ;  /* 0x0014608401007387 */ /* 0x0009e20000100a00 */
[C---:B------:R-:W-:Y:S03]  /*af090*/  HMMA.1688.F32.TF32 R148, R232.reuse, R66, R148 ;  /* 0x00000042e894723c */ /* 0x040fe60000081094 */
[----:B------:R1:W-:Y:S04]  /*af0a0*/  STL.64 [R1+0x1468], R134 ;  /* 0x0014688601007387 */ /* 0x0003e80000100a00 */
[----:B------:R-:W2:Y:S04]  /*af0b0*/  LDL.LU R245, [R1+0x3184] ;  /* 0x0031840001f57983 */ /* 0x000ea80000300800 */
[----:B------:R-:W2:Y:S04]  /*af0c0*/  LDL.LU R246, [R1+0x3188] ;  /* 0x0031880001f67983 */ /* 0x000ea80000300800 */
[----:B------:R-:W2:Y:S01]  /*af0d0*/  LDL.LU R247, [R1+0x318c] ;  /* 0x00318c0001f77983 */ /* 0x000ea20000300800 */
[----:B------:R-:W-:Y:S03]  /*af0e0*/  HMMA.1688.F32.TF32 R152, R232, R70, R152 ;  /* 0x00000046e898723c */ /* 0x000fe60000081098 */
        /* <DEDUP_REMOVED lines=19> */
[----:B------:R-:W2:Y:S01]  /*af220*/  LDL.LU R139, [R1+0x31ec] ;  /* 0x0031ec00018b7983 */ /* 0x000ea20000300800 */
[----:B------:R-:W-:-:S03]  /*af230*/  IMAD.MOV.U32 R29, RZ, RZ, R148 ;  /* 0x000000ffff1d7224 */ /* 0x000fc600078e0094 */
[----:B------:R-:W3:Y:S01]  /*af240*/  LDL.LU R144, [R1+0x3200] ;  /* 0x0032000001907983 */ /* 0x000ee20000300800 */
[----:B------:R-:W-:-:S03]  /*af250*/  MOV R28, R149 ;  /* 0x00000095001c7202 */ /* 0x000fc60000000f00 */
[----:B------:R-:W3:Y:S01]  /*af260*/  LDL.LU R145, [R1+0x3204] ;  /* 0x0032040001917983 */ /* 0x000ee20000300800 */
[----:B------:R-:W-:-:S03]  /*af270*/  IMAD.MOV.U32 R25, RZ, RZ, R150 ;  /* 0x000000ffff197224 */ /* 0x000fc600078e0096 */
[----:B------:R-:W3:Y:S01]  /*af280*/  LDL.LU R146, [R1+0x3208] ;  /* 0x0032080001927983 */ /* 0x000ee20000300800 */
[----:B------:R-:W-:-:S03]  /*af290*/  IMAD.MOV.U32 R24, RZ, RZ, R151 ;  /* 0x000000ffff187224 */ /* 0x000fc600078e0097 */
[----:B------:R-:W3:Y:S01]  /*af2a0*/  LDL.LU R147, [R1+0x320c] ;  /* 0x00320c0001937983 */ /* 0x000ee20000300800 */
[----:B------:R-:W-:-:S03]  /*af2b0*/  MOV R37, R152 ;  /* 0x0000009800257202 */ /* 0x000fc60000000f00 */
[----:B------:R-:W2:Y:S01]  /*af2c0*/  LDL.LU R148, [R1+0x3210] ;  /* 0x0032100001947983 */ /* 0x000ea20000300800 */
[----:B------:R-:W-:-:S03]  /*af2d0*/  IMAD.MOV.U32 R36, RZ, RZ, R153 ;  /* 0x000000ffff247224 */ /* 0x000fc600078e0099 */
[----:B------:R-:W2:Y:S01]  /*af2e0*/  LDL.LU R149, [R1+0x3214] ;  /* 0x0032140001957983 */ /* 0x000ea20000300800 */
[----:B------:R-:W-:-:S03]  /*af2f0*/  IMAD.MOV.U32 R33, RZ, RZ, R154 ;  /* 0x000000ffff217224 */ /* 0x000fc600078e009a */
[----:B------:R-:W2:Y:S01]  /*af300*/  LDL.LU R150, [R1+0x3218] ;  /* 0x0032180001967983 */ /* 0x000ea20000300800 */
[----:B------:R-:W-:-:S03]  /*af310*/  IMAD.MOV.U32 R32, RZ, RZ, R155 ;  /* 0x000000ffff207224 */ /* 0x000fc600078e009b */
        /* <DEDUP_REMOVED lines=41> */
[----:B------:R-:W-:Y:S03]  /*af5b0*/  HMMA.1688.F32.TF32 R156, R232, R74, R156 ;  /* 0x0000004ae89c723c */ /* 0x000fe6000008109c */
        /* <DEDUP_REMOVED lines=20> */
[----:B------:R-:W-:-:S02]  /*af700*/  IMAD.MOV.U32 R45, RZ, RZ, R156 ;  /* 0x000000ffff2d7224 */ /* 0x000fc400078e009c */
[----:B------:R-:W-:Y:S01]  /*af710*/  IMAD.MOV.U32 R44, RZ, RZ, R157 ;  /* 0x000000ffff2c7224 */ /* 0x000fe200078e009d */
[----:B------:R-:W3:Y:S01]  /*af720*/  LDL.LU R156, [R1+0x3230] ;  /* 0x00323000019c7983 */ /* 0x000ee20000300800 */
[----:B------:R-:W-:Y:S02]  /*af730*/  IMAD.MOV.U32 R41, RZ, RZ, R158 ;  /* 0x000000ffff297224 */ /* 0x000fe400078e009e */
[----:B------:R-:W-:Y:S01]  /*af740*/  IMAD.MOV.U32 R40, RZ, RZ, R159 ;  /* 0x000000ffff287224 */ /* 0x000fe200078e009f */
        /* <DEDUP_REMOVED lines=80> */
[----:B------:R-:W1:Y:S01]  /*afc50*/  LDS R235, [R3+0x6700] ;  /* 0x0067000003eb7984 */ /* 0x000e620000000800 */
[C---:B----4-:R-:W-:Y:S08]  /*afc60*/  HMMA.1688.F32.TF32 R136, R236.reuse, R62, R132 ;  /* 0x0000003eec88723c */ /* 0x050ff00000081084 */
[C---:B------:R-:W-:Y:S01]  /*afc70*/  HMMA.1688.F32.TF32 R132, R236.reuse, R58, R228 ;  /* 0x0000003aec84723c */ /* 0x040fe200000810e4 */
        /* <DEDUP_REMOVED lines=128> */
[----:B------:R-:W-:Y:S01]  /*b0480*/  HMMA.1688.F32.TF32 R172, R236, R6, R168 ;  /* 0x00000006ecac723c */ /* 0x000fe200000810a8 */
[----:B------:R-:W-:Y:S04]  /*b0490*/  STL.64 [R1+0x29a0], R204 ;  /* 0x0029a0cc01007387 */ /* 0x000fe80000100a00 */
[----:B------:R-:W-:Y:S03]  /*b04a0*/  LDS R236, [R105+0x4780] ;  /* 0x0047800069ec7984 */ /* 0x000fe60000000800 */
[C---:B-1----:R-:W-:Y:S01]  /*b04b0*/  HMMA.1688.F32.TF32 R168, R232.reuse, R130, R164 ;  /* 0x00000082e8a8723c */ /* 0x042fe200000810a4 */
[----:B------:R-:W-:Y:S04]  /*b04c0*/  STL.64 [R1+0x29a8], R206 ;  /* 0x0029a8ce01007387 */ /* 0x000fe80000100a00 */
[----:B------:R-:W-:Y:S03]  /*b04d0*/  LDS R238, [R105+0x6780] ;  /* 0x0067800069ee7984 */ /* 0x000fe60000000800 */
        /* <DEDUP_REMOVED lines=44> */
[----:B------:R-:W1:Y:S05]  /*b07a0*/  LDS R239, [R252+0x6780] ;  /* 0x00678000fcef7984 */ /* 0x000e6a0000000800 */
[C---:B--2---:R-:W-:Y:S08]  /*b07b0*/  HMMA.1688.F32.TF32 R136, R232.reuse, R90, R132 ;  /* 0x0000005ae888723c */ /* 0x044ff00000081084 */
[C---:B------:R-:W-:Y:S07]  /*b07c0*/  HMMA.1688.F32.TF32 R132, R232.reuse, R86, R228 ;  /* 0x00000056e884723c */ /* 0x040fee00000810e4 */
[----:B------:R-:W-:Y:S04]  /*b07d0*/  STL.64 [R1+0x5f50], R140 ;  /* 0x005f508c01007387 */ /* 0x000fe80000100a00 */
[----:B------:R-:W-:Y:S04]  /*b07e0*/  STL.64 [R1+0x5f58], R142 ;  /* 0x005f588e01007387 */ /* 0x000fe80000100a00 */
[----:B------:R-:W-:Y:S04]  /*b07f0*/  STL.64 [R1+0x8db0], R86 ;  /* 0x008db05601007387 */ /* 0x000fe80000100a00 */
[----:B------:R-:W-:Y:S04]  /*b0800*/  STL.64 [R1+0x5f40], R136 ;  /* 0x005f408801007387 */ /* 0x000fe80000100a00 */
[----:B------:R2:W-:Y:S04]  /*b0810*/  STL.64 [R1+0x5f48], R138 ;  /* 0x005f488a01007387 */ /* 0x0005e80000100a00 */
[----:B------:R3:W-:Y:S04]  /*b0820*/  STL.64 [R1+0x8da8], R84 ;  /* 0x008da85401007387 */ /* 0x0007e80000100a00 */
[----:B------:R-:W-:Y:S01]  /*b0830*/  STL.64 [R1+0x5f30], R132 ;  /* 0x005f308401007387 */ /* 0x000fe20000100a00 */
[C---:B--2---:R-:W-:Y:S03]  /*b0840*/  HMMA.1688.F32.TF32 R136, R232.reuse, R82, R240 ;  /* 0x00000052e888723c */ /* 0x044fe600000810f0 */
[----:B------:R2:W-:Y:S05]  /*b0850*/  STL.64 [R1+0x5f38], R134 ;  /* 0x005f388601007387 */ /* 0x0005ea0000100a00 */
[C---:B---3--:R-:W-:Y:S08]  /*b0860*/  HMMA.1688.F32.TF32 R84, R232.reuse, R74, R248 ;  /* 0x0000004ae854723c */ /* 0x048ff000000810f8 */
[C---:B--2---:R-:W-:Y:S07]  /*b0870*/  HMMA.1688.F32.TF32 R132, R232.reuse, R78, R244 ;  /* 0x0000004ee884723c */ /* 0x044fee00000810f4 */
[----:B------:R2:W-:Y:S04]  /*b0880*/  STL.64 [R1+0x5f20], R136 ;  /* 0x005f208801007387 */ /* 0x0005e80000100a00 */
[----:B------:R3:W-:Y:S04]  /*b0890*/  STL.64 [R1+0x5f28], R138 ;  /* 0x005f288a01007387 */ /* 0x0007e80000100a00 */
[----:B------:R-:W4:Y:S08]  /*b08a0*/  LDL.LU R244, [R1+0x2ef0] ;  /* 0x002ef00001f47983 */ /* 0x000f300000300800 */
[----:B------:R1:W-:Y:S04]  /*b08b0*/  STL.64 [R1+0x5f10], R132 ;  /* 0x005f108401007387 */ /* 0x0003e80000100a00 */
[----:B------:R1:W-:Y:S04]  /*b08c0*/  STL.64 [R1+0x5f18], R134 ;  /* 0x005f188601007387 */ /* 0x0003e80000100a00 */
[----:B------:R-:W-:Y:S04]  /*b08d0*/  STL.64 [R1+0x5f00], R84 ;  /* 0x005f005401007387 */ /* 0x000fe80000100a00 */
        /* <DEDUP_REMOVED lines=126> */
[----:B------:R-:W-:Y:S09]  /*b10c0*/  STL.64 [R1+0x5ec8], R202 ;  /* 0x005ec8ca01007387 */ /* 0x000ff20000100a00 */
        /* <DEDUP_REMOVED lines=25> */
[----:B-1----:R-:W-:Y:S02]  /*b1260*/  HMMA.1688.F32.TF32 R84, R232, R6, R148 ;  /* 0x00000006e854723c */ /* 0x002fe40000081094 */
[----:B------:R-:W-:Y:S04]  /*b1270*/  STL.64 [R1+0x5e10], R156 ;  /* 0x005e109c01007387 */ /* 0x000fe80000100a00 */
[----:B------:R-:W-:Y:S04]  /*b1280*/  STL.64 [R1+0x5e18], R158 ;  /* 0x005e189e01007387 */ /* 0x000fe80000100a00 */
[----:B------:R-:W-:Y:S04]  /*b1290*/  STL.64 [R1+0x5e00], R152 ;  /* 0x005e009801007387 */ /* 0x000fe80000100a00 */
[----:B------:R-:W-:Y:S01]  /*b12a0*/  STL.64 [R1+0x5e08], R154 ;  /* 0x005e089a01007387 */ /* 0x000fe20000100a00 */
[C---:B------:R-:W-:Y:S03]  /*b12b0*/  HMMA.1688.F32.TF32 R132, R236.reuse, R110, R132 ;  /* 0x0000006eec84723c */ /* 0x040fe60000081084 */
[----:B------:R-:W-:Y:S04]  /*b12c0*/  LDS R232, [R104+0x4780] ;  /* 0x0047800068e87984 */ /* 0x000fe80000000800 */
[----:B------:R-:W-:Y:S04]  /*b12d0*/  LDS R234, [R104+0x6780] ;  /* 0x0067800068ea7984 */ /* 0x000fe80000000800 */
[----:B------:R-:W-:Y:S04]  /*b12e0*/  STL.64 [R1+0x5d60], R84 ;  /* 0x005d605401007387 */ /* 0x000fe80000100a00 */
[----:B------:R1:W-:Y:S04]  /*b12f0*/  STL.64 [R1+0x5d68], R86 ;  /* 0x005d685601007387 */ /* 0x0003e80000100a00 */
        /* <DEDUP_REMOVED lines=147> */
[C---:B--2---:R-:W-:Y:S11]  /*b1c30*/  HMMA.1688.F32.TF32 R84, R236.reuse, R90, R84 ;  /* 0x0000005aec54723c */ /* 0x044ff60000081054 */
[----:B------:R-:W-:Y:S11]  /*b1c40*/  @!UPT UIADD3 URZ, URZ, URZ, URZ ;  /* 0x0000003f3f3ff290 */ /* 0x000ff6000fffe03f */
[----:B------:R-:W-:Y:S01]  /*b1c50*/  @!UPT UIADD3 URZ, URZ, URZ, URZ ;  /* 0x0000003f3f3ff290 */ /* 0x000fe2000fffe03f */
[----:B------:R-:W-:Y:S04]  /*b1c60*/  STL.64 [R1+0x2ed0], R84 ;  /* 0x002ed05401007387 */ /* 0x000fe80000100a00 */
[----:B------:R1:W-:Y:S04]  /*b1c70*/  STL.64 [R1+0x2ed8], R86 ;  /* 0x002ed85601007387 */ /* 0x0003e80000100a00 */
[----:B-1----:R-:W2:Y:S04]  /*b1c80*/  LDL.LU.64 R86, [R1+0x8db0] ;  /* 0x008db00001567983 */ /* 0x002ea80000300a00 */
[----:B------:R-:W3:Y:S01]  /*b1c90*/  LDL.LU.64 R84, [R1+0x8da8] ;  /* 0x008da80001547983 */ /* 0x000ee20000300a00 */
[C---:B--2---:R-:W-:Y:S11]  /*b1ca0*/  HMMA.1688.F32.TF32 R216, R236.reuse, R86, R216 ;  /* 0x00000056ecd8723c */ /* 0x044ff600000810d8 */
[----:B------:R-:W-:Y:S11]  /*b1cb0*/  @!UPT UIADD3 URZ, URZ, URZ, URZ ;  /* 0x0000003f3f3ff290 */ /* 0x000ff6000fffe03f */
[----:B------:R-:W-:Y:S01]  /*b1cc0*/  @!UPT UIADD3 URZ, URZ, URZ, URZ ;  /* 0x0000003f3f3ff290 */ /* 0x000fe2000fffe03f */
[----:B------:R-:W-:Y:S04]  /*b1cd0*/  STL.64 [R1+0x2ec0], R216 ;  /* 0x002ec0d801007387 */ /* 0x000fe80000100a00 */
[----:B------:R3:W-:Y:S02]  /*b1ce0*/  STL.64 [R1+0x2ec8], R218 ;  /* 0x002ec8da01007387 */ /* 0x0007e40000100a00 */
[C---:B---3--:R-:W-:Y:S08]  /*b1cf0*/  HMMA.1688.F32.TF32 R216, R236.reuse, R82, R212 ;  /* 0x00000052ecd8723c */ /* 0x048ff000000810d4 */
[C---:B------:R-:W-:Y:S08]  /*b1d00*/  HMMA.1688.F32.TF32 R212, R236.reuse, R78, R208 ;  /* 0x0000004eecd4723c */ /* 0x040ff000000810d0 */
[C---:B------:R-:W-:Y:S08]  /*b1d10*/  HMMA.1688.F32.TF32 R208, R236.reuse, R74, R204 ;  /* 0x0000004aecd0723c */ /* 0x040ff000000810cc */
[C---:B------:R-:W-:Y:S08]  /*b1d20*/  HMMA.1688.F32.TF32 R204, R236.reuse, R70, R200 ;  /* 0x00000046eccc723c */ /* 0x040ff000000810c8 */
[C---:B------:R-:W-:Y:S08]  /*b1d30*/  HMMA.1688.F32.TF32 R200, R236.reuse, R66, R196 ;  /* 0x00000042ecc8723c */ /* 0x040ff000000810c4 */
[C---:B------:R-:W-:Y:S08]  /*b1d40*/  HMMA.1688.F32.TF32 R196, R236.reuse, R62, R192 ;  /* 0x0000003eecc4723c */ /* 0x040ff000000810c0 */
[C---:B------:R-:W-:Y:S08]  /*b1d50*/  HMMA.1688.F32.TF32 R192, R236.reuse, R58, R188 ;  /* 0x0000003aecc0723c */ /* 0x040ff000000810bc */
        /* <DEDUP_REMOVED lines=58> */
[C---:B-1----:R-:W-:Y:S08]  /*b2100*/  HMMA.1688.F32.TF32 R136, R232.reuse, R118, R228 ;  /* 0x00000076e888723c */ /* 0x042ff000000810e4 */
[C---:B------:R-:W-:Y:S01]  /*b2110*/  HMMA.1688.F32.TF32 R132, R232.reuse, R114, R240 ;  /* 0x00000072e884723c */ /* 0x040fe200000810f0 */
[----:B------:R-:W-:Y:S04]  /*b2120*/  STL.64 [R1+0x6140], R144 ;  /* 0x0061409001007387 */ /* 0x000fe80000100a00 */
[----:B------:R-:W-:Y:S04]  /*b2130*/  STL.64 [R1+0x6148], R146 ;  /* 0x0061489201007387 */ /* 0x000fe80000100a00 */
[----:B------:R-:W-:Y:S04]  /*b2140*/  STL.64 [R1+0x6130], R140 ;  /* 0x0061308c01007387 */ /* 0x000fe80000100a00 */
[----:B------:R-:W-:Y:S04]  /*b2150*/  STL.64 [R1+0x6138], R142 ;  /* 0x0061388e01007387 */ /* 0x000fe80000100a00 */
[----:B------:R1:W-:Y:S04]  /*b2160*/  STL.64 [R1+0x8b68], R112 ;  /* 0x008b687001007387 */ /* 0x0003e80000100a00 */
[----:B------:R-:W-:Y:S04]  /*b2170*/  STL.64 [R1+0x6120], R136 ;  /* 0x0061208801007387 */ /* 0x000fe80000100a00 */
[----:B------:R-:W-:Y:S01]  /*b2180*/  STL.64 [R1+0x6128], R138 ;  /* 0x0061288a01007387 */ /* 0x000fe20000100a00 */
[C---:B-1----:R-:W-:Y:S03]  /*b2190*/  HMMA.1688.F32.TF32 R112, R232.reuse, R110, R244 ;  /* 0x0000006ee870723c */ /* 0x042fe600000810f4 */
[----:B------:R-:W-:Y:S04]  /*b21a0*/  STL.64 [R1+0x6110], R132 ;  /* 0x0061108401007387 */ /* 0x000fe80000100a00 */
[----:B------:R-:W-:Y:S04]  /*b21b0*/  STL.64 [R1+0x6118], R134 ;  /* 0x0061188601007387 */ /* 0x000fe80000100a00 */
[----:B------:R1:W-:Y:S02]  /*b21c0*/  STL.64 [R1+0x8b70], R108 ;  /* 0x008b706c01007387 */ /* 0x0003e40000100a00 */
[----:B-1----:R-:W-:Y:S10]  /*b21d0*/  HMMA.1688.F32.TF32 R108, R232, R106, R248 ;  /* 0x0000006ae86c723c */ /* 0x002ff400000810f8 */
[----:B------:R-:W-:Y:S04]  /*b21e0*/  STL.64 [R1+0x6100], R112 ;  /* 0x0061007001007387 */ /* 0x000fe80000100a00 */
[----:B------:R-:W-:Y:S04]  /*b21f0*/  STL.64 [R1+0x6108], R114 ;  /* 0x0061087201007387 */ /* 0x000fe80000100a00 */
[----:B------:R-:W2:Y:S05]  /*b2200*/  LDL.LU R248, [R1+0x2ab0] ;  /* 0x002ab00001f87983 */ /* 0x000eaa0000300800 */
[----:B------:R-:W-:Y:S04]  /*b2210*/  STL.64 [R1+0x60f0], R108 ;  /* 0x0060f06c01007387 */ /* 0x000fe80000100a00 */
[----:B------:R1:W-:Y:S04]  /*b2220*/  STL.64 [R1+0x60f8], R110 ;  /* 0x0060f86e01007387 */ /* 0x0003e80000100a00 */
        /* <DEDUP_REMOVED lines=98> */
[----:B------:R-:W-:-:S03]  /*b2850*/  IMAD.MOV.U32 R251, RZ, RZ, R4 ;  /* 0x000000fffffb7224 */ /* 0x000fc600078e0004 */
[----:B------:R-:W4:Y:S01]  /*b2860*/  LDL R4, [R1+0x5874] ;  /* 0x0058740001047983 */ /* 0x000f220000100800 */
[C---:B--2---:R-:W-:Y:S08]  /*b2870*/  HMMA.1688.F32.TF32 R204, R232.reuse, R102, R204 ;  /* 0x00000066e8cc723c */ /* 0x044ff000000810cc */
[C---:B-1----:R-:W-:Y:S11]  /*b2880*/  HMMA.1688.F32.TF32 R108, R232.reuse, R98, R200 ;  /* 0x00000062e86c723c */ /* 0x042ff600000810c8 */
[----:B------:R-:W-:Y:S04]  /*b2890*/  @!UPT UIADD3 URZ, URZ, URZ, URZ ;  /* 0x0000003f3f3ff290 */ /* 0x000fe8000fffe03f */
[----:B------:R-:W-:Y:S01]  /*b28a0*/  STL.64 [R1+0x60e0], R204 ;  /* 0x0060e0cc01007387 */ /* 0x000fe20000100a00 */
[C---:B------:R-:W-:Y:S03]  /*b28b0*/  HMMA.1688.F32.TF32 R112, R232.reuse, R94, R196 ;  /* 0x0000005ee870723c */ /* 0x040fe600000810c4 */
[----:B------:R-:W-:Y:S04]  /*b28c0*/  STL.64 [R1+0x60e8], R206 ;  /* 0x0060e8ce01007387 */ /* 0x000fe80000100a00 */
[----:B------:R3:W-:Y:S04]  /*b28d0*/  STL.64 [R1+0x8bb8], R92 ;  /* 0x008bb85c01007387 */ /* 0x0007e80000100a00 */
[----:B------:R-:W-:Y:S04]  /*b28e0*/  STL.64 [R1+0x60d0], R108 ;  /* 0x0060d06c01007387 */ /* 0x000fe80000100a00 */
[----:B------:R1:W-:Y:S01]  /*b28f0*/  STL.64 [R1+0x60d8], R110 ;  /* 0x0060d86e01007387 */ /* 0x0003e20000100a00 */
[C---:B---3--:R-:W-:Y:S08]  /*b2900*/  HMMA.1688.F32.TF32 R92, R232.reuse, R86, R188 ;  /* 0x00000056e85c723c */ /* 0x048ff000000810bc */
[C---:B-1----:R-:W-:Y:S01]  /*b2910*/  HMMA.1688.F32.TF32 R108, R232.reuse, R90, R192 ;  /* 0x0000005ae86c723c */ /* 0x042fe200000810c0 */
[----:B------:R-:W-:Y:S04]  /*b2920*/  STL.64 [R1+0x60c0], R112 ;  /* 0x0060c07001007387 */ /* 0x000fe80000100a00 */
[----:B------:R1:W-:Y:S03]  /*b2930*/  STL.64 [R1+0x60c8], R114 ;  /* 0x0060c87201007387 */ /* 0x0003e60000100a00 */
[C---:B-1----:R-:W-:Y:S11]  /*b2940*/  HMMA.1688.F32.TF32 R112, R232.reuse, R82, R184 ;  /* 0x00000052e870723c */ /* 0x042ff600000810b8 */
        /* <DEDUP_REMOVED lines=8> */
[----:B------:R-:W-:Y:S04]  /*b29d0*/  STL.64 [R1+0x6098], R114 ;  /* 0x0060987201007387 */ /* 0x000fe80000100a00 */
[----:B------:R-:W-:Y:S06]  /*b29e0*/  STL.64 [R1+0x8b78], R72 ;  /* 0x008b784801007387 */ /* 0x000fec0000100a00 */
[----:B------:R-:W-:Y:S04]  /*b29f0*/  STL.64 [R1+0x6080], R108 ;  /* 0x0060806c01007387 */ /* 0x000fe80000100a00 */
[----:B------:R4:W-:Y:S04]  /*b2a00*/  STL.64 [R1+0x6088], R110 ;  /* 0x0060886e01007387 */ /* 0x0009e80000100a00 */
[----:B------:R-:W-:Y:S04]  /*b2a10*/  STL.64 [R1+0x6070], R92 ;  /* 0x0060705c01007387 */ /* 0x000fe80000100a00 */
[----:B------:R1:W-:Y:S01]  /*b2a20*/  STL.64 [R1+0x6078], R94 ;  /* 0x0060785e01007387 */ /* 0x0003e20000100a00 */
[C---:B----4-:R-:W-:Y:S08]  /*b2a30*/  HMMA.1688.F32.TF32 R108, R232.reuse, R70, R172 ;  /* 0x00000046e86c723c */ /* 0x050ff000000810ac */
[C---:B-1----:R-:W-:Y:S08]  /*b2a40*/  HMMA.1688.F32.TF32 R92, R232.reuse, R66, R168 ;  /* 0x00000042e85c723c */ /* 0x042ff000000810a8 */
[C---:B------:R-:W-:Y:S07]  /*b2a50*/  HMMA.1688.F32.TF32 R72, R232.reuse, R62, R164 ;  /* 0x0000003ee848723c */ /* 0x040fee00000810a4 */
[----:B------:R-:W-:Y:S04]  /*b2a60*/  STL.64 [R1+0x6060], R108 ;  /* 0x0060606c01007387 */ /* 0x000fe80000100a00 */
[----:B------:R-:W-:Y:S04]  /*b2a70*/  STL.64 [R1+0x6068], R110 ;  /* 0x0060686e01007387 */ /* 0x000fe80000100a00 */
[----:B------:R-:W2:Y:S04]  /*b2a80*/  LDL R66, [R1+0x898c] ;  /* 0x00898c0001427983 */ /* 0x000ea80000100800 */
[----:B------:R-:W-:Y:S04]  /*b2a90*/  STL.64 [R1+0x6050], R92 ;  /* 0x0060505c01007387 */ /* 0x000fe80000100a00 */
[----:B------:R1:W-:Y:S04]  /*b2aa0*/  STL.64 [R1+0x6058], R94 ;  /* 0x0060585e01007387 */ /* 0x0003e80000100a00 */
[----:B------:R3:W-:Y:S01]  /*b2ab0*/  STL.64 [R1+0x8bc0], R60 ;  /* 0x008bc03c01007387 */ /* 0x0007e20000100a00 */
[C---:B-1----:R-:W-:Y:S08]  /*b2ac0*/  HMMA.1688.F32.TF32 R92, R232.reuse, R54, R156 ;  /* 0x00000036e85c723c */ /* 0x042ff0000008109c */
[C---:B---3--:R-:W-:Y:S01]  /*b2ad0*/  HMMA.1688.F32.TF32 R60, R232.reuse, R58, R160 ;  /* 0x0000003ae83c723c */ /* 0x048fe200000810a0 */
[----:B------:R-:W-:Y:S04]  /*b2ae0*/  STL.64 [R1+0x6040], R72 ;  /* 0x0060404801007387 */ /* 0x000fe80000100a00 */
[----:B------:R1:W-:Y:S03]  /*b2af0*/  STL.64 [R1+0x6048], R74 ;  /* 0x0060484a01007387 */ /* 0x0003e60000100a00 */
[C---:B-1----:R-:W-:Y:S11]  /*b2b00*/  HMMA.1688.F32.TF32 R72, R232.reuse, R50, R152 ;  /* 0x00000032e848723c */ /* 0x042ff60000081098 */
[----:B------:R-:W-:Y:S04]  /*b2b10*/  @!UPT UIADD3 URZ, URZ, URZ, URZ ;  /* 0x0000003f3f3ff290 */ /* 0x000fe8000fffe03f */
[----:B------:R-:W-:Y:S04]  /*b2b20*/  STL.64 [R1+0x6030], R60 ;  /* 0x0060303c01007387 */ /* 0x000fe80000100a00 */
[----:B------:R1:W-:Y:S04]  /*b2b30*/  STL.64 [R1+0x6038], R62 ;  /* 0x0060383e01007387 */ /* 0x0003e80000100a00 */
[----:B------:R-:W-:Y:S04]  /*b2b40*/  STL.64 [R1+0x6020], R92 ;  /* 0x0060205c01007387 */ /* 0x000fe80000100a00 */
[----:B------:R-:W-:Y:S01]  /*b2b50*/  STL.64 [R1+0x6028], R94 ;  /* 0x0060285e01007387 */ /* 0x000fe20000100a00 */
[C---:B-1----:R-:W-:Y:S03]  /*b2b60*/  HMMA.1688.F32.TF32 R60, R232.reuse, R46, R148 ;  /* 0x0000002ee83c723c */ /* 0x042fe60000081094 */
[----:B------:R1:W-:Y:S05]  /*b2b70*/  STL.64 [R1+0x8b80], R44 ;  /* 0x008b802c01007387 */ /* 0x0003ea0000100a00 */
[C---:B-1----:R-:W-:Y:S01]  /*b2b80*/  HMMA.1688.F32.TF32 R44, R232.reuse, R42, R144 ;  /* 0x0000002ae82c723c */ /* 0x042fe20000081090 */
[----:B------:R-:W-:Y:S04]  /*b2b90*/  STL.64 [R1+0x6010], R72 ;  /* 0x0060104801007387 */ /* 0x000fe80000100a00 */
[----:B------:R-:W-:Y:S10]  /*b2ba0*/  STL.64 [R1+0x6018], R74 ;  /* 0x0060184a01007387 */ /* 0x000ff40000100a00 */
[----:B------:R-:W-:Y:S04]  /*b2bb0*/  STL.64 [R1+0x6000], R60 ;  /* 0x0060003c01007387 */ /* 0x000fe80000100a00 */
[----:B------:R1:W-:Y:S04]  /*b2bc0*/  STL.64 [R1+0x6008], R62 ;  /* 0x0060083e01007387 */ /* 0x0003e80000100a00 */
[----:B------:R3:W-:Y:S04]  /*b2bd0*/  STL.64 [R1+0x8b88], R36 ;  /* 0x008b882401007387 */ /* 0x0007e80000100a00 */
[----:B------:R-:W-:Y:S01]  /*b2be0*/  STL.64 [R1+0x5ff0], R44 ;  /* 0x005ff02c01007387 */ /* 0x000fe20000100a00 */
[C---:B-1----:R-:W-:Y:S03]  /*b2bf0*/  HMMA.1688.F32.TF32 R60, R232.reuse, R38, R140 ;  /* 0x00000026e83c723c */ /* 0x042fe6000008108c */
[----:B------:R1:W-:Y:S05]  /*b2c00*/  STL.64 [R1+0x5ff8], R46 ;  /* 0x005ff82e01007387 */ /* 0x0003ea0000100a00 */
[C---:B---3--:R-:W-:Y:S08]  /*b2c10*/  HMMA.1688.F32.TF32 R36, R232.reuse, R30, R224 ;  /* 0x0000001ee824723c */ /* 0x048ff000000810e0 */
[C---:B-1----:R-:W-:Y:S07]  /*b2c20*/  HMMA.1688.F32.TF32 R44, R232.reuse, R34, R136 ;  /* 0x00000022e82c723c */ /* 0x042fee0000081088 */
[----:B------:R-:W-:Y:S04]  /*b2c30*/  STL.64 [R1+0x5fe0], R60 ;  /* 0x005fe03c01007387 */ /* 0x000fe80000100a00 */
[----:B------:R1:W-:Y:S02]  /*b2c40*/  STL.64 [R1+0x5fe8], R62 ;  /* 0x005fe83e01007387 */ /* 0x0003e40000100a00 */
[C---:B-1----:R-:W-:Y:S10]  /*b2c50*/  HMMA.1688.F32.TF32 R60, R232.reuse, R26, R220 ;  /* 0x0000001ae83c723c */ /* 0x042ff400000810dc */
        /* <DEDUP_REMOVED lines=13> */
[----:B-1----:R-:W-:Y:S01]  /*b2d30*/  HMMA.1688.F32.TF32 R44, R232, R10, R244 ;  /* 0x0000000ae82c723c */ /* 0x002fe200000810f4 */
[----:B------:R-:W-:Y:S01]  /*b2d40*/  IMAD.MOV.U32 R240, RZ, RZ, R124 ;  /* 0x000000fffff07224 */ /* 0x000fe200078e007c */
[----:B------:R-:W-:Y:S01]  /*b2d50*/  MOV R156, R116 ;  /* 0x00000074009c7202 */ /* 0x000fe20000000f00 */
[----:B------:R-:W-:-:S02]  /*b2d60*/  IMAD.MOV.U32 R241, RZ, RZ, R125 ;  /* 0x000000fffff17224 */ /* 0x000fc400078e007d */
[----:B------:R-:W-:Y:S02]  /*b2d70*/  IMAD.MOV.U32 R157, RZ, RZ, R117 ;  /* 0x000000ffff9d7224 */ /* 0x000fe400078e0075 */
[----:B------:R-:W-:Y:S01]  /*b2d80*/  IMAD.MOV.U32 R158, RZ, RZ, R84 ;  /* 0x000000ffff9e7224 */ /* 0x000fe200078e0054 */
[----:B---3--:R-:W-:Y:S03]  /*b2d90*/  HMMA.1688.F32.TF32 R36, R232, R6, R248 ;  /* 0x00000006e824723c */ /* 0x008fe600000810f8 */
[----:B------:R-:W-:Y:S04]  /*b2da0*/  STL.64 [R1+0x5f80], R60 ;  /* 0x005f803c01007387 */ /* 0x000fe80000100a00 */
[----:B------:R-:W-:Y:S01]  /*b2db0*/  STL.64 [R1+0x5f88], R62 ;  /* 0x005f883e01007387 */ /* 0x000fe20000100a00 */
[----:B------:R-:W-:-:S02]  /*b2dc0*/  IMAD.MOV.U32 R242, RZ, RZ, R100 ;  /* 0x000000fffff27224 */ /* 0x000fc400078e0064 */
[----:B------:R-:W-:Y:S02]  /*b2dd0*/  IMAD.MOV.U32 R243, RZ, RZ, R101 ;  /* 0x000000fffff37224 */ /* 0x000fe400078e0065 */
[----:B------:R-:W-:Y:S01]  /*b2de0*/  IMAD.MOV.U32 R159, RZ, RZ, R85 ;  /* 0x000000ffff9f7224 */ /* 0x000fe200078e0055 */
[----:B------:R-:W-:Y:S01]  /*b2df0*/  MOV R161, R97 ;  /* 0x0000006100a17202 */ /* 0x000fe20000000f00 */
[----:B------:R-:W-:Y:S02]  /*b2e00*/  IMAD.MOV.U32 R160, RZ, RZ, R96 ;  /* 0x000000ffffa07224 */ /* 0x000fe400078e0060 */
[----:B------:R-:W-:Y:S01]  /*b2e10*/  IMAD.MOV.U32 R164, RZ, RZ, R80 ;  /* 0x000000ffffa47224 */ /* 0x000fe200078e0050 */
[----:B------:R-:W-:Y:S04]  /*b2e20*/  STL.64 [R1+0x5f70], R44 ;  /* 0x005f702c01007387 */ /* 0x000fe80000100a00 */
[----:B------:R-:W-:Y:S04]  /*b2e30*/  STL.64 [R1+0x5f78], R46 ;  /* 0x005f782e01007387 */ /* 0x000fe80000100a00 */
[----:B------:R-:W-:Y:S04]  /*b2e40*/  STL.64 [R1+0x5f60], R36 ;  /* 0x005f602401007387 */ /* 0x000fe80000100a00 */
[----:B------:R-:W-:Y:S04]  /*b2e50*/  STL.64 [R1+0x5f68], R38 ;  /* 0x005f682601007387 */ /* 0x000fe80000100a00 */
[----:B------:R-:W3:Y:S04]  /*b2e60*/  LDL.LU R124, [R1+0x8da4] ;  /* 0x008da400017c7983 */ /* 0x000ee80000300800 */
[----:B------:R-:W4:Y:S04]  /*b2e70*/  LDL.LU R125, [R1+0x8da0] ;  /* 0x008da000017d7983 */ /* 0x000f280000300800 */
[----:B------:R-:W3:Y:S04]  /*b2e80*/  LDL.LU R100, [R1+0x8d9c] ;  /* 0x008d9c0001647983 */ /* 0x000ee80000300800 */
[----:B------:R-:W4:Y:S04]  /*b2e90*/  LDL.LU R101, [R1+0x8d98] ;  /* 0x008d980001657983 */ /* 0x000f280000300800 */
[----:B------:R-:W4:Y:S04]  /*b2ea0*/  LDL.LU R116, [R1+0x8d94] ;  /* 0x008d940001747983 */ /* 0x000f280000300800 */
[----:B------:R-:W4:Y:S04]  /*b2eb0*/  LDL.LU R117, [R1+0x8d90] ;  /* 0x008d900001757983 */ /* 0x000f280000300800 */
[----:B------:R-:W4:Y:S04]  /*b2ec0*/  LDL.LU R84, [R1+0x8d8c] ;  /* 0x008d8c0001547983 */ /* 0x000f280000300800 */
[----:B------:R-:W4:Y:S04]  /*b2ed0*/  LDL.LU R85, [R1+0x8d88] ;  /* 0x008d880001557983 */ /* 0x000f280000300800 */
[----:B------:R-:W4:Y:S04]  /*b2ee0*/  LDL.LU R96, [R1+0x8d84] ;  /* 0x008d840001607983 */ /* 0x000f280000300800 */
[----:B------:R-:W4:Y:S01]  /*b2ef0*/  LDL.LU R97, [R1+0x8d80] ;  /* 0x008d800001617983 */ /* 0x000f220000300800 */
[----:B------:R-:W-:-:S02]  /*b2f00*/  IMAD.MOV.U32 R162, RZ, RZ, R76 ;  /* 0x000000ffffa27224 */ /* 0x000fc400078e004c */
[----:B------:R-:W-:Y:S01]  /*b2f10*/  IMAD.MOV.U32 R163, RZ, RZ, R77 ;  /* 0x000000ffffa37224 */ /* 0x000fe200078e004d */
[----:B------:R-:W4:Y:S01]  /*b2f20*/  LDL.LU R76, [R1+0x8d7c] ;  /* 0x008d7c00014c7983 */ /* 0x000f220000300800 */
[----:B------:R-:W-:-:S03]  /*b2f30*/  IMAD.MOV.U32 R165, RZ, RZ, R81 ;  /* 0x000000ffffa57224 */ /* 0x000fc600078e0051 */
[----:B------:R-:W4:Y:S04]  /*b2f40*/  LDL.LU R77, [R1+0x8d78] ;  /* 0x008d7800014d7983 */ /* 0x000f280000300800 */
[----:B------:R-:W4:Y:S04]  /*b2f50*/  LDL.LU R80, [R1+0x8d74] ;  /* 0x008d740001507983 */ /* 0x000f280000300800 */
[----:B------:R-:W4:Y:S01]  /*b2f60*/  LDL.LU R81, [R1+0x8d70] ;  /* 0x008d700001517983 */ /* 0x000f220000300800 */
[----:B------:R-:W-:Y:S01]  /*b2f70*/  MOV R166, R56 ;  /* 0x0000003800a67202 */ /* 0x000fe20000000f00 */
[----:B------:R-:W-:-:S02]  /*b2f80*/  IMAD.MOV.U32 R167, RZ, RZ, R57 ;  /* 0x000000ffffa77224 */ /* 0x000fc400078e0039 */
[----:B------:R-:W4:Y:S01]  /*b2f90*/  LDL.LU R56, [R1+0x8d6c] ;  /* 0x008d6c0001387983 */ /* 0x000f220000300800 */
[----:B------:R-:W-:Y:S02]  /*b2fa0*/  IMAD.MOV.U32 R172, RZ, RZ, R64 ;  /* 0x000000ffffac7224 */ /* 0x000fe400078e0040 */
[----:B------:R-:W-:Y:S01]  /*b2fb0*/  IMAD.MOV.U32 R173, RZ, RZ, R65 ;  /* 0x000000ffffad7224 */ /* 0x000fe200078e0041 */
[----:B------:R-:W4:Y:S04]  /*b2fc0*/  LDL.LU R57, [R1+0x8d68] ;  /* 0x008d680001397983 */ /* 0x000f280000300800 */
[----:B------:R-:W4:Y:S04]  /*b2fd0*/  LDL.LU R64, [R1+0x8d64] ;  /* 0x008d640001407983 */ /* 0x000f280000300800 */
[----:B------:R-:W4:Y:S01]  /*b2fe0*/  LDL.LU R65, [R1+0x8d60] ;  /* 0x008d600001417983 */ /* 0x000f220000300800 */
[----:B------:R-:W-:Y:S01]  /*b2ff0*/  IMAD.MOV.U32 R174, RZ, RZ, R16 ;  /* 0x000000ffffae7224 */ /* 0x000fe200078e0010 */
[----:B------:R-:W-:Y:S01]  /*b3000*/  MOV R175, R17 ;  /* 0x0000001100af7202 */ /* 0x000fe20000000f00 */
[----:B------:R-:W-:Y:S01]  /*b3010*/  IMAD.MOV.U32 R184, RZ, RZ, R52 ;  /* 0x000000ffffb87224 */ /* 0x000fe200078e0034 */
[----:B------:R-:W4:Y:S01]  /*b3020*/  LDL.LU R16, [R1+0x8d5c] ;  /* 0x008d5c0001107983 */ /* 0x000f220000300800 */
[----:B------:R-:W-:-:S03]  /*b3030*/  IMAD.MOV.U32 R185, RZ, RZ, R53 ;  /* 0x000000ffffb97224 */ /* 0x000fc600078e0035 */
        /* <DEDUP_REMOVED lines=11> */
[----:B--2---:R-:W-:Y:S01]  /*b30f0*/  LEA R4, R4, R66, 0x11 ;  /* 0x0000004204047211 */ /* 0x004fe200078e88ff */
[----:B------:R-:W-:-:S02]  /*b3100*/  IMAD.MOV.U32 R190, RZ, RZ, R129 ;  /* 0x000000ffffbe7224 */ /* 0x000fc400078e0081 */
[----:B------:R-:W-:Y:S01]  /*b3110*/  IMAD.MOV.U32 R191, RZ, RZ, R128 ;  /* 0x000000ffffbf7224 */ /* 0x000fe200078e0080 */
[----:B------:R-:W-:Y:S04]  /*b3120*/  LDS R14, [R105+0xa000] ;  /* 0x00a00000690e7984 */ /* 0x000fe80000000800 */
[----:B------:R-:W1:Y:S04]  /*b3130*/  LDSM.16.M88.4 R216, [R4+0x43000] ;  /* 0x0430000004d8783b */ /* 0x000e680000000200 */
[----:B------:R-:W2:Y:S04]  /*b3140*/  LDSM.16.M88.4 R208, [R4+0x44000] ;  /* 0x0440000004d0783b */ /* 0x000ea80000000200 */
[----:B------:R-:W2:Y:S04]  /*b3150*/  LDSM.16.M88.4 R44, [R4+0x40000] ;  /* 0x04000000042c783b */ /* 0x000ea80000000200 */
[----:B------:R-:W2:Y:S04]  /*b3160*/  LDSM.16.M88.4 R176, [R4+0x48000] ;  /* 0x0480000004b0783b */ /* 0x000ea80000000200 */
[----:B------:R-:W-:Y:S04]  /*b3170*/  LDSM.16.M88.4 R196, [R4+0x45000] ;  /* 0x0450000004c4783b */ /* 0x000fe80000000200 */
[----:B------:R-:W2:Y:S04]  /*b3180*/  LDSM.16.M88.4 R248, [R4+0x4d000] ;  /* 0x04d0000004f8783b */ /* 0x000ea80000000200 */
[----:B------:R-:W-:Y:S04]  /*b3190*/  LDSM.16.M88.4 R244, [R4+0x4e000] ;  /* 0x04e0000004f4783b */ /* 0x000fe80000000200 */
[----:B------:R-:W2:Y:S04]  /*b31a0*/  LDSM.16.M88.4 R228, [R4+0x4f000] ;  /* 0x04f0000004e4783b */ /* 0x000ea80000000200 */
[----:B------:R-:W-:Y:S04]  /*b31b0*/  LDSM.16.M88.4 R132, [R4+0x50000] ;  /* 0x050000000484783b */ /* 0x000fe80000000200 */
[----:B------:R-:W-:Y:S01]  /*b31c0*/  LDSM.16.M88.4 R220, [R4+0x51000] ;  /* 0x0510000004dc783b */ /* 0x000fe20000000200 */
[----:B-1----:R-:W-:-:S03]  /*b31d0*/  IMAD.MOV.U32 R91, RZ, RZ, R218 ;  /* 0x000000ffff5b7224 */ /* 0x002fc600078e00da */
[----:B------:R-:W-:Y:S01]  /*b31e0*/  LDSM.16.M88.4 R152, [R4+0x52000] ;  /* 0x052000000498783b */ /* 0x000fe20000000200 */
[----:B------:R-:W-:Y:S02]  /*b31f0*/  IMAD.MOV.U32 R90, RZ, RZ, R219 ;  /* 0x000000ffff5a7224 */ /* 0x000fe400078e00db */
[----:B--2---:R-:W-:Y:S01]  /*b3200*/  IMAD.MOV.U32 R71, RZ, RZ, R210 ;  /* 0x000000ffff477224 */ /* 0x004fe200078e00d2 */
[----:B------:R-:W-:Y:S01]  /*b3210*/  MOV R70, R211 ;  /* 0x000000d300467202 */ /* 0x000fe20000000f00 */
[----:B------:R-:W-:Y:S04]  /*b3220*/  LDSM.16.M88.4 R224, [R4+0x53000] ;  /* 0x0530000004e0783b */ /* 0x000fe80000000200 */
        /* <DEDUP_REMOVED lines=8> */
[----:B------:R-:W-:-:S03]  /*b32b0*/  IMAD.MOV.U32 R31, RZ, RZ, R178 ;  /* 0x000000ffff1f7224 */ /* 0x000fc600078e00b2 */
[----:B------:R-:W-:Y:S01]  /*b32c0*/  STL.64 [R1+0x4b0], R208 ;  /* 0x0004b0d001007387 */ /* 0x000fe20000100a00 */
[----:B------:R-:W-:-:S03]  /*b32d0*/  IMAD.MOV.U32 R30, RZ, RZ, R179 ;  /* 0x000000ffff1e7224 */ /* 0x000fc600078e00b3 */
[----:B------:R-:W-:Y:S04]  /*b32e0*/  STL.64 [R1+0x4b8], R210 ;  /* 0x0004b8d201007387 */ /* 0x000fe80000100a00 */
[----:B------:R-:W-:Y:S01]  /*b32f0*/  LDSM.16.M88.4 R136, [R4+0x54000] ;  /* 0x054000000488783b */ /* 0x000fe20000000200 */
[----:B------:R-:W-:Y:S01]  /*b3300*/  IMAD.MOV.U32 R194, RZ, RZ, R121 ;  /* 0x000000ffffc27224 */ /* 0x000fe200078e0079 */
[----:B------:R-:W-:Y:S02]  /*b3310*/  MOV R51, R250 ;  /* 0x000000fa00337202 */ /* 0x000fe40000000f00 */
[----:B------:R-:W-:Y:S01]  /*b3320*/  LDSM.16.M88.4 R140, [R4+0x55000] ;  /* 0x05500000048c783b */ /* 0x000fe20000000200 */
[----:B------:R-:W-:Y:S02]  /*b3330*/  IMAD.MOV.U32 R195, RZ, RZ, R120 ;  /* 0x000000ffffc37224 */ /* 0x000fe400078e0078 */
[----:B------:R-:W-:Y:S01]  /*b3340*/  IMAD.MOV.U32 R50, RZ, RZ, R251 ;  /* 0x000000ffff327224 */ /* 0x000fe200078e00fb */
[----:B------:R-:W-:Y:S04]  /*b3350*/  LDSM.16.M88.4 R108, [R4+0x58000] ;  /* 0x05800000046c783b */ /* 0x000fe80000000200 */
[----:B------:R-:W-:Y:S04]  /*b3360*/  LDS R15, [R252+0xa000] ;  /* 0x00a00000fc0f7984 */ /* 0x000fe80000000800 */
[----:B------:R-:W-:Y:S04]  /*b3370*/  LDSM.16.M88.4 R144, [R4+0x56000] ;  /* 0x056000000490783b */ /* 0x000fe80000000200 */
[----:B------:R-:W-:Y:S04]  /*b3380*/  LDSM.16.M88.4 R92, [R4+0x59000] ;  /* 0x05900000045c783b */ /* 0x000fe80000000200 */
[----:B------:R-:W-:Y:S01]  /*b3390*/  LDSM.16.M88.4 R148, [R4+0x57000] ;  /* 0x057000000494783b */ /* 0x000fe20000000200 */
[----:B------:R-:W-:-:S03]  /*b33a0*/  IMAD.MOV.U32 R43, RZ, RZ, R230 ;  /* 0x000000ffff2b7224 */ /* 0x000fc600078e00e6 */
[----:B------:R-:W-:Y:S01]  /*b33b0*/  LDSM.16.M88.4 R72, [R4+0x5a000] ;  /* 0x05a000000448783b */ /* 0x000fe20000000200 */
[----:B------:R-:W-:-:S03]  /*b33c0*/  MOV R42, R231 ;  /* 0x000000e7002a7202 */ /* 0x000fc60000000f00 */
[----:B------:R-:W-:Y:S04]  /*b33d0*/  LDSM.16.M88.4 R200, [R4+0x5f000] ;  /* 0x05f0000004c8783b */ /* 0x000fe80000000200 */
[----:B------:R-:W-:Y:S04]  /*b33e0*/  LDSM.16.M88.4 R168, [R4+0x5b000] ;  /* 0x05b0000004a8783b */ /* 0x000fe80000000200 */
[----:B------:R-:W-:Y:S04]  /*b33f0*/  LDSM.16.M88.4 R36, [R4+0x5d000] ;  /* 0x05d000000424783b */ /* 0x000fe80000000200 */
[----:B------:R-:W-:Y:S04]  /*b3400*/  LDS R10, [R104+0xa000] ;  /* 0x00a00000680a7984 */ /* 0x000fe80000000800 */
[----:B------:R-:W-:Y:S01]  /*b3410*/  LDS R11, [R3+0xa000] ;  /* 0x00a00000030b7984 */ /* 0x000fe20000000800 */
[----:B---3--:R-:W-:Y:S01]  /*b3420*/  IMAD.MOV.U32 R207, RZ, RZ, R100 ;  /* 0x000000ffffcf7224 */ /* 0x008fe200078e0064 */
[----:B------:R-:W-:-:S02]  /*b3430*/  MOV R193, R124 ;  /* 0x0000007c00c17202 */ /* 0x000fc40000000f00 */
[----:B----4-:R-:W-:Y:S02]  /*b3440*/  MOV R206, R101 ;  /* 0x0000006500ce7202 */ /* 0x010fe40000000f00 */
[----:B------:R-:W-:Y:S01]  /*b3450*/  MOV R215, R84 ;  /* 0x0000005400d77202 */ /* 0x000fe20000000f00 */
[----:B------:R-:W1:Y:S01]  /*b3460*/  LDSM.16.M88.4 R100, [R4+0x41000] ;  /* 0x041000000464783b */ /* 0x000e620000000200 */
[----:B------:R-:W-:-:S03]  /*b3470*/  IMAD.MOV.U32 R214, RZ, RZ, R85 ;  /* 0x000000ffffd67224 */ /* 0x000fc600078e0055 */
[----:B------:R-:W-:Y:S01]  /*b3480*/  LDSM.16.M88.4 R68, [R4+0x5e000] ;  /* 0x05e000000444783b */ /* 0x000fe20000000200 */
[----:B------:R-:W-:-:S03]  /*b3490*/  IMAD.MOV.U32 R213, RZ, RZ, R96 ;  /* 0x000000ffffd57224 */ /* 0x000fc600078e0060 */
[----:B------:R-:W-:Y:S01]  /*b34a0*/  LDSM.16.M88.4 R84, [R4+0x46000] ;  /* 0x046000000454783b */ /* 0x000fe20000000200 */
[----:B------:R-:W-:-:S03]  /*b34b0*/  IMAD.MOV.U32 R212, RZ, RZ, R97 ;  /* 0x000000ffffd47224 */ /* 0x000fc600078e0061 */
[----:B------:R-:W-:Y:S04]  /*b34c0*/  LDSM.16.M88.4 R180, [R4+0x5c000] ;  /* 0x05c0000004b4783b */ /* 0x000fe80000000200 */
[----:B------:R-:W2:Y:S01]  /*b34d0*/  LDSM.16.M88.4 R96, [R4+0x42000] ;  /* 0x042000000460783b */ /* 0x000ea20000000200 */
[----:B------:R-:W-:Y:S02]  /*b34e0*/  IMAD.MOV.U32 R239, RZ, RZ, R76 ;  /* 0x000000ffffef7224 */ /* 0x000fe400078e004c */
[----:B------:R-:W-:Y:S02]  /*b34f0*/  IMAD.MOV.U32 R238, RZ, RZ, R77 ;  /* 0x000000ffffee7224 */ /* 0x000fe400078e004d */
[----:B------:R-:W-:Y:S01]  /*b3500*/  LDSM.16.M88.4 R76, [R4+0x49000] ;  /* 0x04900000044c783b */ /* 0x000fe20000000200 */
[----:B------:R-:W-:-:S02]  /*b3510*/  IMAD.MOV.U32 R237, RZ, RZ, R80 ;  /* 0x000000ffffed7224 */ /* 0x000fc400078e0050 */
[----:B------:R-:W-:Y:S02]  /*b3520*/  IMAD.MOV.U32 R236, RZ, RZ, R81 ;  /* 0x000000ffffec7224 */ /* 0x000fe400078e0051 */
[----:B------:R-:W3:Y:S01]  /*b3530*/  LDSM.16.M88.4 R80, [R4+0x47000] ;  /* 0x047000000450783b */ /* 0x000ee20000000200 */
[----:B------:R-:W-:Y:S02]  /*b3540*/  IMAD.MOV.U32 R131, RZ, RZ, R56 ;  /* 0x000000ffff837224 */ /* 0x000fe400078e0038 */
[----:B------:R-:W-:Y:S01]  /*b3550*/  IMAD.MOV.U32 R129, RZ, RZ, R64 ;  /* 0x000000ffff817224 */ /* 0x000fe200078e0040 */
[----:B------:R-:W-:Y:S02]  /*b3560*/  MOV R128, R65 ;  /* 0x0000004100807202 */ /* 0x000fe40000000f00 */
[----:B------:R-:W4:Y:S01]  /*b3570*/  LDSM.16.M88.4 R64, [R4+0x4a000] ;  /* 0x04a000000440783b */ /* 0x000f220000000200 */
[----:B------:R-:W-:-:S03]  /*b3580*/  IMAD.MOV.U32 R130, RZ, RZ, R57 ;  /* 0x000000ffff827224 */ /* 0x000fc600078e0039 */
[----:B------:R-:W3:Y:S01]  /*b3590*/  LDSM.16.M88.4 R56, [R4+0x4b000] ;  /* 0x04b000000438783b */ /* 0x000ee20000000200 */
[----:B------:R-:W-:Y:S01]  /*b35a0*/  IMAD.MOV.U32 R192, RZ, RZ, R125 ;  /* 0x000000ffffc07224 */ /* 0x000fe200078e007d */
[----:B------:R-:W-:Y:S01]  /*b35b0*/  MOV R125, R52 ;  /* 0x00000034007d7202 */ /* 0x000fe20000000f00 */
[----:B------:R-:W-:Y:S02]  /*b35c0*/  IMAD.MOV.U32 R124, RZ, RZ, R53 ;  /* 0x000000ffff7c7224 */ /* 0x000fe400078e0035 */
[----:B------:R-:W3:Y:S04]  /*b35d0*/  LDSM.16.M88.4 R52, [R4+0x4c000] ;  /* 0x04c000000434783b */ /* 0x000ee80000000200 */
[----:B-1----:R-:W-:Y:S04]  /*b35e0*/  STL.64 [R1+0x480], R100 ;  /* 0x0004806401007387 */ /* 0x002fe80000100a00 */
[----:B------:R-:W-:Y:S04]  /*b35f0*/  STL.64 [R1+0x488], R102 ;  /* 0x0004886601007387 */ /* 0x000fe80000100a00 */
[----:B------:R-:W-:Y:S04]  /*b3600*/  STL.64 [R1+0x4c0], R196 ;  /* 0x0004c0c401007387 */ /* 0x000fe80000100a00 */
[----:B------:R-:W-:Y:S04]  /*b3610*/  STL.64 [R1+0x4c8], R198 ;  /* 0x0004c8c601007387 */ /* 0x000fe80000100a00 */
[----:B--2---:R-:W-:Y:S04]  /*b3620*/  STL.64 [R1+0x490], R96 ;  /* 0x0004906001007387 */ /* 0x004fe80000100a00 */
        /* <DEDUP_REMOVED lines=8> */
[----:B------:R-:W-:Y:S04]  /*b36b0*/  STL.64 [R1+0x4d8], R86 ;  /* 0x0004d85601007387 */ /* 0x000fe80000100a00 */
[----:B---3--:R-:W-:Y:S01]  /*b36c0*/  STL.64 [R1+0x4e0], R80 ;  /* 0x0004e05001007387 */ /* 0x008fe20000100a00 */
[----:B------:R-:W-:-:S03]  /*b36d0*/  IMAD.MOV.U32 R126, RZ, RZ, R17 ;  /* 0x000000ffff7e7224 */ /* 0x000fc600078e0011 */
[----:B------:R-:W-:Y:S01]  /*b36e0*/  LDS R12, [R105+0x8000] ;  /* 0x00800000690c7984 */ /* 0x000fe20000000800 */
[----:B------:R-:W-:-:S03]  /*b36f0*/  IMAD.MOV.U32 R127, RZ, RZ, R16 ;  /* 0x000000ffff7f7224 */ /* 0x000fc600078e0010 */
[----:B------:R-:W1:Y:S04]  /*b3700*/  LDS R13, [R252+0x8000] ;  /* 0x00800000fc0d7984 */ /* 0x000e680000000800 */
[----:B------:R-:W-:Y:S01]  /*b3710*/  STL.64 [R1+0x4e8], R82 ;  /* 0x0004e85201007387 */ /* 0x000fe20000100a00 */
[----:B------:R-:W-:-:S03]  /*b3720*/  IMAD.MOV.U32 R17, RZ, RZ, R246 ;  /* 0x000000ffff117224 */ /* 0x000fc600078e00f6 */
[----:B------:R-:W-:Y:S01]  /*b3730*/  STL.64 [R1+0x500], R76 ;  /* 0x0005004c01007387 */ /* 0x000fe20000100a00 */
[----:B------:R-:W-:-:S03]  /*b3740*/  IMAD.MOV.U32 R16, RZ, RZ, R247 ;  /* 0x000000ffff107224 */ /* 0x000fc600078e00f7 */
[----:B------:R-:W-:Y:S04]  /*b3750*/  STL.64 [R1+0x508], R78 ;  /* 0x0005084e01007387 */ /* 0x000fe80000100a00 */
[----:B------:R-:W-:Y:S04]  /*b3760*/  STL.64 [R1+0x8be0], R50 ;  /* 0x008be03201007387 */ /* 0x000fe80000100a00 */
[----:B------:R-:W-:Y:S04]  /*b3770*/  STL.64 [R1+0x8bd8], R48 ;  /* 0x008bd83001007387 */ /* 0x000fe80000100a00 */
[----:B------:R-:W-:Y:S04]  /*b3780*/  STL.64 [R1+0x540], R248 ;  /* 0x000540f801007387 */ /* 0x000fe80000100a00 */
[----:B------:R-:W-:Y:S04]  /*b3790*/  STL.64 [R1+0x548], R250 ;  /* 0x000548fa01007387 */ /* 0x000fe80000100a00 */
[----:B----4-:R-:W-:Y:S04]  /*b37a0*/  STL.64 [R1+0x510], R64 ;  /* 0x0005104001007387 */ /* 0x010fe80000100a00 */
[----:B------:R-:W-:Y:S04]  /*b37b0*/  STL.64 [R1+0x518], R66 ;  /* 0x0005184201007387 */ /* 0x000fe80000100a00 */
[----:B------:R2:W-:Y:S04]  /*b37c0*/  STL.64 [R1+0x8be8], R16 ;  /* 0x008be81001007387 */ /* 0x0005e80000100a00 */
[----:B------:R-:W-:Y:S04]  /*b37d0*/  STL.64 [R1+0x550], R244 ;  /* 0x000550f401007387 */ /* 0x000fe80000100a00 */
[----:B------:R-:W-:Y:S01]  /*b37e0*/  STL.64 [R1+0x558], R246 ;  /* 0x000558f601007387 */ /* 0x000fe20000100a00 */
[----:B------:R-:W-:-:S03]  /*b37f0*/  IMAD.MOV.U32 R35, RZ, RZ, R134 ;  /* 0x000000ffff237224 */ /* 0x000fc600078e0086 */
[----:B------:R-:W-:Y:S01]  /*b3800*/  STL.64 [R1+0x520], R56 ;  /* 0x0005203801007387 */ /* 0x000fe20000100a00 */
[----:B------:R-:W-:-:S03]  /*b3810*/  IMAD.MOV.U32 R34, RZ, RZ, R135 ;  /* 0x000000ffff227224 */ /* 0x000fc600078e0087 */
        /* <DEDUP_REMOVED lines=9> */
[----:B------:R-:W-:-:S03]  /*b38b0*/  MOV R23, R154 ;  /* 0x0000009a00177202 */ /* 0x000fc60000000f00 */
[----:B------:R-:W-:Y:S01]  /*b38c0*/  STL.64 [R1+0x8c08], R34 ;  /* 0x008c082201007387 */ /* 0x000fe20000100a00 */
[----:B------:R-:W-:-:S03]  /*b38d0*/  IMAD.MOV.U32 R22, RZ, RZ, R155 ;  /* 0x000000ffff167224 */ /* 0x000fc600078e009b */
        /* <DEDUP_REMOVED lines=20> */
[----:B------:R-:W-:Y:S01]  /*b3a20*/  STL.64 [R1+0x5c8], R142 ;  /* 0x0005c88e01007387 */ /* 0x000fe20000100a00 */
[C---:B-1----:R-:W-:Y:S03]  /*b3a30*/  HMMA.1688.F32.TF32 R116, R12.reuse, R44, R120 ;  /* 0x0000002c0c74723c */ /* 0x042fe60000081078 */
[----:B------:R-:W-:Y:S04]  /*b3a40*/  STL.64 [R1+0x5f0], R108 ;  /* 0x0005f06c01007387 */ /* 0x000fe80000100a00 */
[----:B------:R-:W-:Y:S01]  /*b3a50*/  STL.64 [R1+0x5f8], R110 ;  /* 0x0005f86e01007387 */ /* 0x000fe20000100a00 */
[C---:B------:R-:W-:Y:S03]  /*b3a60*/  HMMA.1688.F32.TF32 R120, R12.reuse, R100, R124 ;  /* 0x000000640c78723c */ /* 0x040fe6000008107c */
[----:B------:R-:W-:Y:S04]  /*b3a70*/  STL.64 [R1+0x5d0], R144 ;  /* 0x0005d09001007387 */ /* 0x000fe80000100a00 */
[----:B------:R-:W-:Y:S01]  /*b3a80*/  STL.64 [R1+0x5d8], R146 ;  /* 0x0005d89201007387 */ /* 0x000fe20000100a00 */
[C---:B------:R-:W-:Y:S03]  /*b3a90*/  HMMA.1688.F32.TF32 R124, R12.reuse, R96, R128 ;  /* 0x000000600c7c723c */ /* 0x040fe60000081080 */
[----:B------:R-:W-:Y:S04]  /*b3aa0*/  STL.64 [R1+0x600], R92 ;  /* 0x0006005c01007387 */ /* 0x000fe80000100a00 */
[----:B------:R-:W-:Y:S01]  /*b3ab0*/  STL.64 [R1+0x608], R94 ;  /* 0x0006085e01007387 */ /* 0x000fe20000100a00 */
[----:B------:R-:W-:Y:S03]  /*b3ac0*/  HMMA.1688.F32.TF32 R128, R12, R216, R236 ;  /* 0x000000d80c80723c */ /* 0x000fe600000810ec */
[----:B------:R-:W-:Y:S01]  /*b3ad0*/  STL.64 [R1+0x5e0], R148 ;  /* 0x0005e09401007387 */ /* 0x000fe20000100a00 */
[----:B------:R-:W-:-:S03]  /*b3ae0*/  IMAD.MOV.U32 R6, RZ, RZ, R202 ;  /* 0x000000ffff067224 */ /* 0x000fc600078e00ca */
[----:B------:R-:W-:Y:S01]  /*b3af0*/  STL.64 [R1+0x5e8], R150 ;  /* 0x0005e89601007387 */ /* 0x000fe20000100a00 */
[----:B------:R-:W-:Y:S01]  /*b3b00*/  IMAD.MOV.U32 R7, RZ, RZ, R203 ;  /* 0x000000ffff077224 */ /* 0x000fe200078e00cb */
[C---:B------:R-:W-:Y:S02]  /*b3b10*/  HMMA.1688.F32.TF32 R232, R12.reuse, R208, R212 ;  /* 0x000000d00ce8723c */ /* 0x040fe400000810d4 */
[----:B------:R-:W-:Y:S04]  /*b3b20*/  STL.64 [R1+0x610], R72 ;  /* 0x0006104801007387 */ /* 0x000fe80000100a00 */
[----:B------:R-:W-:Y:S02]  /*b3b30*/  STL.64 [R1+0x618], R74 ;  /* 0x0006184a01007387 */ /* 0x000fe40000100a00 */
[C---:B------:R-:W-:Y:S02]  /*b3b40*/  HMMA.1688.F32.TF32 R236, R12.reuse, R196, R204 ;  /* 0x000000c40cec723c */ /* 0x040fe400000810cc */
[----:B------:R-:W-:Y:S04]  /*b3b50*/  STL.64 [R1+0x620], R168 ;  /* 0x000620a801007387 */ /* 0x000fe80000100a00 */
[----:B------:R-:W-:Y:S02]  /*b3b60*/  STL.64 [R1+0x628], R170 ;  /* 0x000628aa01007387 */ /* 0x000fe40000100a00 */
[C---:B--2---:R-:W-:Y:S02]  /*b3b70*/  HMMA.1688.F32.TF32 R16, R12.reuse, R84, R192 ;  /* 0x000000540c10723c */ /* 0x044fe400000810c0 */
        /* <DEDUP_REMOVED lines=155> */
[C---:B---3--:R-:W-:Y:S08]  /*b4530*/  HMMA.1688.F32.TF32 R16, R12.reuse, R92, R16 ;  /* 0x0000005c0c10723c */ /* 0x048ff00000081010 */
[C---:B--2---:R-:W-:Y:S08]  /*b4540*/  HMMA.1688.F32.TF32 R24, R12.reuse, R144, R24 ;  /* 0x000000900c18723c */ /* 0x044ff00000081018 */
[C---:B----4-:R-:W-:Y:S11]  /*b4550*/  HMMA.1688.F32.TF32 R236, R12.reuse, R244, R236 ;  /* 0x000000f40cec723c */ /* 0x050ff600000810ec */
[----:B------:R-:W-:Y:S11]  /*b4560*/  @!UPT UIADD3 URZ, URZ, URZ, URZ ;  /* 0x0000003f3f3ff290 */ /* 0x000ff6000fffe03f */
[----:B------:R-:W-:Y:S01]  /*b4570*/  @!UPT UIADD3 URZ, URZ, URZ, URZ ;  /* 0x0000003f3f3ff290 */ /* 0x000fe2000fffe03f */
        /* <DEDUP_REMOVED lines=42> */
[----:B------:R-:W-:Y:S01]  /*b4820*/  STL.64 [R1+0x13c0], R16 ;  /* 0x0013c01001007387 */ /* 0x000fe20000100a00 */
[----:B------:R1:W-:Y:S07]  /*b4830*/  STL.64 [R1+0x13c8], R18 ;  /* 0x0013c81201007387 */ /* 0x0003ee0000100a00 */
[----:B------:R-:W-:Y:S01]  /*b4840*/  STL.64 [R1+0x13d0], R20 ;  /* 0x0013d01401007387 */ /* 0x000fe20000100a00 */
[----:B------:R-:W-:Y:S01]  /*b4850*/  STL.64 [R1+0x13d8], R22 ;  /* 0x0013d81601007387 */ /* 0x000fe20000100a00 */
[----:B-1----:R-:W-:Y:S08]  /*b4860*/  HMMA.1688.F32.TF32 R16, R12, R200, R212 ;  /* 0x000000c80c10723c */ /* 0x002ff000000810d4 */
[C---:B------:R-:W-:Y:S01]  /*b4870*/  HMMA.1688.F32.TF32 R12, R8.reuse, R44, R204 ;  /* 0x0000002c080c723c */ /* 0x040fe200000810cc */
[----:B------:R-:W-:Y:S01]  /*b4880*/  STL.64 [R1+0x13f0], R4 ;  /* 0x0013f00401007387 */ /* 0x000fe20000100a00 */
[----:B------:R1:W-:Y:S06]  /*b4890*/  STL.64 [R1+0x13f8], R6 ;  /* 0x0013f80601007387 */ /* 0x0003ec0000100a00 */
[C---:B-1----:R-:W-:Y:S07]  /*b48a0*/  HMMA.1688.F32.TF32 R4, R8.reuse, R100, R192 ;  /* 0x000000640804723c */ /* 0x042fee00000810c0 */
[----:B------:R-:W-:Y:S01]  /*b48b0*/  STL.64 [R1+0x13e0], R16 ;  /* 0x0013e01001007387 */ /* 0x000fe20000100a00 */
[----:B------:R1:W-:Y:S07]  /*b48c0*/  STL.64 [R1+0x13e8], R18 ;  /* 0x0013e81201007387 */ /* 0x0003ee0000100a00 */
[----:B------:R-:W-:Y:S02]  /*b48d0*/  STL.64 [R1+0x2cc0], R12 ;  /* 0x002cc00c01007387 */ /* 0x000fe40000100a00 */
[----:B------:R2:W-:Y:S01]  /*b48e0*/  STL.64 [R1+0x2cc8], R14 ;  /* 0x002cc80e01007387 */ /* 0x0005e20000100a00 */
[C---:B-1----:R-:W-:Y:S08]  /*b48f0*/  HMMA.1688.F32.TF32 R16, R8.reuse, R96, R188 ;  /* 0x000000600810723c */ /* 0x042ff000000810bc */
[C---:B--2---:R-:W-:Y:S01]  /*b4900*/  HMMA.1688.F32.TF32 R12, R8.reuse, R216, R184 ;  /* 0x000000d8080c723c */ /* 0x044fe200000810b8 */
[----:B------:R-:W-:Y:S01]  /*b4910*/  STL.64 [R1+0x2cb0], R4 ;  /* 0x002cb00401007387 */ /* 0x000fe20000100a00 */
[----:B------:R1:W-:Y:S06]  /*b4920*/  STL.64 [R1+0x2cb8], R6 ;  /* 0x002cb80601007387 */ /* 0x0003ec0000100a00 */
[C---:B-1----:R-:W-:Y:S07]  /*b4930*/  HMMA.1688.F32.TF32 R4, R8.reuse, R208, R172 ;  /* 0x000000d00804723c */ /* 0x042fee00000810ac */
[----:B------:R-:W-:Y:S01]  /*b4940*/  STL.64 [R1+0x2ca0], R16 ;  /* 0x002ca01001007387 */ /* 0x000fe20000100a00 */
[----:B------:R-:W-:Y:S02]  /*b4950*/  STL.64 [R1+0x2ca8], R18 ;  /* 0x002ca81201007387 */ /* 0x000fe40000100a00 */
[----:B------:R-:W-:Y:S05]  /*b4960*/  STL.64 [R1+0x8d38], R208 ;  /* 0x008d38d001007387 */ /* 0x000fea0000100a00 */
[----:B------:R-:W-:Y:S01]  /*b4970*/  STL.64 [R1+0x2c90], R12 ;  /* 0x002c900c01007387 */ /* 0x000fe20000100a00 */
[----:B------:R1:W-:Y:S02]  /*b4980*/  STL.64 [R1+0x2c98], R14 ;  /* 0x002c980e01007387 */ /* 0x0003e40000100a00 */
[C---:B-1----:R-:W-:Y:S05]  /*b4990*/  HMMA.1688.F32.TF32 R12, R8.reuse, R196, R164 ;  /* 0x000000c4080c723c */ /* 0x042fea00000810a4 */
[----:B------:R-:W-:Y:S01]  /*b49a0*/  STL.64 [R1+0x2c80], R4 ;  /* 0x002c800401007387 */ /* 0x000fe20000100a00 */
[----:B------:R1:W-:Y:S02]  /*b49b0*/  STL.64 [R1+0x2c88], R6 ;  /* 0x002c880601007387 */ /* 0x0003e40000100a00 */
[C---:B-1----:R-:W-:Y:S01]  /*b49c0*/  HMMA.1688.F32.TF32 R4, R8.reuse, R84, R160 ;  /* 0x000000540804723c */ /* 0x042fe200000810a0 */
[----:B------:R-:W-:Y:S11]  /*b49d0*/  STL.64 [R1+0x8d30], R196 ;  /* 0x008d30c401007387 */ /* 0x000ff60000100a00 */
[----:B------:R-:W-:Y:S03]  /*b49e0*/  @!UPT UIADD3 URZ, URZ, URZ, URZ ;  /* 0x0000003f3f3ff290 */ /* 0x000fe6000fffe03f */
[----:B------:R-:W-:Y:S02]  /*b49f0*/  STL.64 [R1+0x2c70], R12 ;  /* 0x002c700c01007387 */ /* 0x000fe40000100a00 */
[----:B------:R1:W-:Y:S02]  /*b4a00*/  STL.64 [R1+0x2c78], R14 ;  /* 0x002c780e01007387 */ /* 0x0003e40000100a00 */
[----:B------:R-:W-:Y:S01]  /*b4a10*/  STL.64 [R1+0x8d28], R84 ;  /* 0x008d285401007387 */ /* 0x000fe20000100a00 */
[C---:B-1----:R-:W-:Y:S03]  /*b4a20*/  HMMA.1688.F32.TF32 R12, R8.reuse, R80, R156 ;  /* 0x00000050080c723c */ /* 0x042fe6000008109c */
[----:B------:R-:W-:Y:S01]  /*b4a30*/  STL.64 [R1+0x2c60], R4 ;  /* 0x002c600401007387 */ /* 0x000fe20000100a00 */
[----:B------:R1:W-:Y:S04]  /*b4a40*/  STL.64 [R1+0x2c68], R6 ;  /* 0x002c680601007387 */ /* 0x0003e80000100a00 */
[C---:B-1----:R-:W-:Y:S01]  /*b4a50*/  HMMA.1688.F32.TF32 R4, R8.reuse, R176, R240 ;  /* 0x000000b00804723c */ /* 0x042fe200000810f0 */
[----:B------:R-:W-:Y:S11]  /*b4a60*/  STL.64 [R1+0x8d20], R80 ;  /* 0x008d205001007387 */ /* 0x000ff60000100a00 */
[----:B------:R-:W-:Y:S03]  /*b4a70*/  @!UPT UIADD3 URZ, URZ, URZ, URZ ;  /* 0x0000003f3f3ff290 */ /* 0x000fe6000fffe03f */
[----:B------:R-:W-:Y:S02]  /*b4a80*/  STL.64 [R1+0x2c50], R12 ;  /* 0x002c500c01007387 */ /* 0x000fe40000100a00 */
[----:B------:R-:W-:Y:S02]  /*b4a90*/  STL.64 [R1+0x2c58], R14 ;  /* 0x002c580e01007387 */ /* 0x000fe40000100a00 */
[----:B------:R-:W2:Y:S01]  /*b4aa0*/  LDL.LU R240, [R1+0x3900] ;  /* 0x0039000001f07983 */ /* 0x000ea20000300800 */
[----:B------:R-:W-:Y:S04]  /*b4ab0*/  LDS R12, [R105+0x8080] ;  /* 0x00808000690c7984 */ /* 0x000fe80000000800 */
[----:B------:R-:W-:Y:S04]  /*b4ac0*/  LDS R14, [R105+0xa080] ;  /* 0x00a08000690e7984 */ /* 0x000fe80000000800 */
[----:B------:R-:W-:Y:S04]  /*b4ad0*/  LDS R13, [R252+0x8080] ;  /* 0x00808000fc0d7984 */ /* 0x000fe80000000800 */
[----:B------:R-:W1:Y:S04]  /*b4ae0*/  LDS R15, [R252+0xa080] ;  /* 0x00a08000fc0f7984 */ /* 0x000e680000000800 */
[----:B------:R3:W-:Y:S01]  /*b4af0*/  STL.64 [R1+0x2c40], R4 ;  /* 0x002c400401007387 */ /* 0x0007e20000100a00 */
[----:B------:R4:W-:Y:S02]  /*b4b00*/  STL.64 [R1+0x2c48], R6 ;  /* 0x002c480601007387 */ /* 0x0009e40000100a00 */
[----:B------:R-:W2:Y:S02]  /*b4b10*/  LDL.LU R241, [R1+0x3904] ;  /* 0x0039040001f17983 */ /* 0x000ea40000300800 */
[----:B------:R-:W2:Y:S01]  /*b4b20*/  LDL.LU R242, [R1+0x3908] ;  /* 0x0039080001f27983 */ /* 0x000ea20000300800 */
[----:B------:R-:W2:Y:S01]  /*b4b30*/  LDL.LU R243, [R1+0x390c] ;  /* 0x00390c0001f37983 */ /* 0x000ea20000300800 */
[----:B------:R-:W2:Y:S02]  /*b4b40*/  LDL.LU R156, [R1+0x38f0] ;  /* 0x0038f000019c7983 */ /* 0x000ea40000300800 */
        /* <DEDUP_REMOVED lines=51> */
[----:B---3--:R-:W3:Y:S02]  /*b4e80*/  LDL.LU R4, [R1+0x3890] ;  /* 0x0038900001047983 */ /* 0x008ee40000300800 */
[----:B------:R-:W3:Y:S02]  /*b4e90*/  LDL.LU R5, [R1+0x3894] ;  /* 0x0038940001057983 */ /* 0x000ee40000300800 */
[----:B----4-:R-:W3:Y:S01]  /*b4ea0*/  LDL.LU R6, [R1+0x3898] ;  /* 0x0038980001067983 */ /* 0x010ee20000300800 */
[----:B------:R-:W3:Y:S01]  /*b4eb0*/  LDL.LU R7, [R1+0x389c] ;  /* 0x00389c0001077983 */ /* 0x000ee20000300800 */
[----:B------:R-:W4:Y:S02]  /*b4ec0*/  LDL.LU R116, [R1+0x38a0] ;  /* 0x0038a00001747983 */ /* 0x000f240000300800 */
[----:B------:R-:W4:Y:S02]  /*b4ed0*/  LDL.LU R117, [R1+0x38a4] ;  /* 0x0038a40001757983 */ /* 0x000f240000300800 */
[----:B------:R-:W4:Y:S01]  /*b4ee0*/  LDL.LU R118, [R1+0x38a8] ;  /* 0x0038a80001767983 */ /* 0x000f220000300800 */
[----:B------:R-:W4:Y:S01]  /*b4ef0*/  LDL.LU R119, [R1+0x38ac] ;  /* 0x0038ac0001777983 */ /* 0x000f220000300800 */
        /* <DEDUP_REMOVED lines=12> */
[----:B------:R-:W3:Y:S02]  /*b4fc0*/  LDL.LU R124, [R1+0x38c0] ;  /* 0x0038c000017c7983 */ /* 0x000ee40000300800 */
[----:B------:R-:W3:Y:S02]  /*b4fd0*/  LDL.LU R125, [R1+0x38c4] ;  /* 0x0038c400017d7983 */ /* 0x000ee40000300800 */
[----:B------:R-:W3:Y:S01]  /*b4fe0*/  LDL.LU R126, [R1+0x38c8] ;  /* 0x0038c800017e7983 */ /* 0x000ee20000300800 */
[----:B------:R-:W3:Y:S01]  /*b4ff0*/  LDL.LU R127, [R1+0x38cc] ;  /* 0x0038cc00017f7983 */ /* 0x000ee20000300800 */
[----:B------:R-:W4:Y:S02]  /*b5000*/  LDL.LU R20, [R1+0x3880] ;  /* 0x0038800001147983 */ /* 0x000f240000300800 */
[----:B------:R-:W4:Y:S02]  /*b5010*/  LDL.LU R21, [R1+0x3884] ;  /* 0x0038840001157983 */ /* 0x000f240000300800 */
[----:B------:R-:W4:Y:S01]  /*b5020*/  LDL.LU R22, [R1+0x3888] ;  /* 0x0038880001167983 */ /* 0x000f220000300800 */
[----:B------:R-:W4:Y:S01]  /*b5030*/  LDL.LU R23, [R1+0x388c] ;  /* 0x00388c0001177983 */ /* 0x000f220000300800 */
        /* <DEDUP_REMOVED lines=16> */
[----:B------:R-:W1:Y:S02]  /*b5140*/  LDL.LU R160, [R1+0x3780] ;  /* 0x0037800001a07983 */ /* 0x000e640000300800 */
[----:B------:R-:W1:Y:S02]  /*b5150*/  LDL.LU R161, [R1+0x3784] ;  /* 0x0037840001a17983 */ /* 0x000e640000300800 */
[----:B------:R-:W1:Y:S01]  /*b5160*/  LDL.LU R162, [R1+0x3788] ;  /* 0x0037880001a27983 */ /* 0x000e620000300800 */
[----:B------:R-:W1:Y:S01]  /*b5170*/  LDL.LU R163, [R1+0x378c] ;  /* 0x00378c0001a37983 */ /* 0x000e620000300800 */
[C---:B--2---:R-:W-:Y:S08]  /*b5180*/  HMMA.1688.F32.TF32 R80, R8.reuse, R76, R232 ;  /* 0x0000004c0850723c */ /* 0x044ff000000810e8 */
[C---:B------:R-:W-:Y:S08]  /*b5190*/  HMMA.1688.F32.TF32 R128, R8.reuse, R64, R128 ;  /* 0x000000400880723c */ /* 0x040ff00000081080 */
[C---:B---3--:R-:W-:Y:S07]  /*b51a0*/  HMMA.1688.F32.TF32 R84, R8.reuse, R56, R124 ;  /* 0x000000380854723c */ /* 0x048fee000008107c */
[----:B------:R-:W-:Y:S01]  /*b51b0*/  STL.64 [R1+0x2c30], R80 ;  /* 0x002c305001007387 */ /* 0x000fe20000100a00 */
[----:B------:R2:W-:Y:S02]  /*b51c0*/  STL.64 [R1+0x2c38], R82 ;  /* 0x002c385201007387 */ /* 0x0005e40000100a00 */
[C---:B--2---:R-:W-:Y:S05]  /*b51d0*/  HMMA.1688.F32.TF32 R80, R8.reuse, R52, R120 ;  /* 0x000000340850723c */ /* 0x044fea0000081078 */
[----:B------:R-:W-:Y:S01]  /*b51e0*/  STL.64 [R1+0x2c20], R128 ;  /* 0x002c208001007387 */ /* 0x000fe20000100a00 */
[----:B------:R-:W-:Y:S02]  /*b51f0*/  STL.64 [R1+0x2c28], R130 ;  /* 0x002c288201007387 */ /* 0x000fe40000100a00 */
[C---:B----4-:R-:W-:Y:S05]  /*b5200*/  HMMA.1688.F32.TF32 R116, R8.reuse, R248, R116 ;  /* 0x000000f80874723c */ /* 0x050fea0000081074 */
[----:B------:R-:W-:Y:S01]  /*b5210*/  STL.64 [R1+0x2c10], R84 ;  /* 0x002c105401007387 */ /* 0x000fe20000100a00 */
[----:B------:R2:W-:Y:S02]  /*b5220*/  STL.64 [R1+0x2c18], R86 ;  /* 0x002c185601007387 */ /* 0x0005e40000100a00 */
[C---:B--2---:R-:W-:Y:S08]  /*b5230*/  HMMA.1688.F32.TF32 R84, R8.reuse, R244, R4 ;  /* 0x000000f40854723c */ /* 0x044ff00000081004 */
[C---:B------:R-:W-:Y:S01]  /*b5240*/  HMMA.1688.F32.TF32 R4, R8.reuse, R132, R24 ;  /* 0x000000840804723c */ /* 0x040fe20000081018 */
[----:B------:R-:W-:Y:S01]  /*b5250*/  STL.64 [R1+0x2c00], R80 ;  /* 0x002c005001007387 */ /* 0x000fe20000100a00 */
[----:B------:R2:W-:Y:S06]  /*b5260*/  STL.64 [R1+0x2c08], R82 ;  /* 0x002c085201007387 */ /* 0x0005ec0000100a00 */
[C---:B--2---:R-:W-:Y:S01]  /*b5270*/  HMMA.1688.F32.TF32 R80, R8.reuse, R228, R20 ;  /* 0x000000e40850723c */ /* 0x044fe20000081014 */
[----:B------:R-:W-:Y:S01]  /*b5280*/  STL.64 [R1+0x2bf0], R116 ;  /* 0x002bf07401007387 */ /* 0x000fe20000100a00 */
[----:B------:R-:W-:Y:S05]  /*b5290*/  STL.64 [R1+0x2bf8], R118 ;  /* 0x002bf87601007387 */ /* 0x000fea0000100a00 */
[----:B------:R-:W-:Y:S02]  /*b52a0*/  STL.64 [R1+0x2be0], R84 ;  /* 0x002be05401007387 */ /* 0x000fe40000100a00 */
[----:B------:R-:W-:Y:S01]  /*b52b0*/  STL.64 [R1+0x2be8], R86 ;  /* 0x002be85601007387 */ /* 0x000fe20000100a00 */
[C---:B------:R-:W-:Y:S08]  /*b52c0*/  HMMA.1688.F32.TF32 R20, R8.reuse, R220, R32 ;  /* 0x000000dc0814723c */ /* 0x040ff00000081020 */
[C---:B------:R-:W-:Y:S05]  /*b52d0*/  HMMA.1688.F32.TF32 R24, R8.reuse, R152, R40 ;  /* 0x000000980818723c */ /* 0x040fea0000081028 */
[----:B------:R-:W-:Y:S01]  /*b52e0*/  STL.64 [R1+0x2bd0], R80 ;  /* 0x002bd05001007387 */ /* 0x000fe20000100a00 */
[----:B------:R-:W-:Y:S02]  /*b52f0*/  STL.64 [R1+0x2bd8], R82 ;  /* 0x002bd85201007387 */ /* 0x000fe40000100a00 */
[----:B------:R-:W-:Y:S02]  /*b5300*/  STL.64 [R1+0x2bc0], R4 ;  /* 0x002bc00401007387 */ /* 0x000fe40000100a00 */
[----:B------:R2:W-:Y:S02]  /*b5310*/  STL.64 [R1+0x2bc8], R6 ;  /* 0x002bc80601007387 */ /* 0x0005e40000100a00 */
[C---:B--2---:R-:W-:Y:S03]  /*b5320*/  HMMA.1688.F32.TF32 R4, R8.reuse, R224, R16 ;  /* 0x000000e00804723c */ /* 0x044fe60000081010 */
[----:B------:R-:W-:Y:S01]  /*b5330*/  STL.64 [R1+0x2bb0], R20 ;  /* 0x002bb01401007387 */ /* 0x000fe20000100a00 */
[----:B------:R2:W-:Y:S07]  /*b5340*/  STL.64 [R1+0x2bb8], R22 ;  /* 0x002bb81601007387 */ /* 0x0005ee0000100a00 */
[----:B------:R-:W-:Y:S02]  /*b5350*/  STL.64 [R1+0x2ba0], R24 ;  /* 0x002ba01801007387 */ /* 0x000fe40000100a00 */
[----:B------:R-:W-:Y:S01]  /*b5360*/  STL.64 [R1+0x2ba8], R26 ;  /* 0x002ba81a01007387 */ /* 0x000fe20000100a00 */
[C---:B------:R-:W-:Y:S08]  /*b5370*/  HMMA.1688.F32.TF32 R16, R8.reuse, R140, R28 ;  /* 0x0000008c0810723c */ /* 0x040ff0000008101c */
[C---:B--2---:R-:W-:Y:S01]  /*b5380*/  HMMA.1688.F32.TF32 R20, R8.reuse, R136, R48 ;  /* 0x000000880814723c */ /* 0x044fe20000081030 */
[----:B------:R-:W-:Y:S01]  /*b5390*/  STL.64 [R1+0x2b90], R4 ;  /* 0x002b900401007387 */ /* 0x000fe20000100a00 */
[----:B------:R2:W-:Y:S06]  /*b53a0*/  STL.64 [R1+0x2b98], R6 ;  /* 0x002b980601007387 */ /* 0x0005ec0000100a00 */
[C---:B--2---:R-:W-:Y:S11]  /*b53b0*/  HMMA.1688.F32.TF32 R4, R8.reuse, R144, R88 ;  /* 0x000000900804723c */ /* 0x044ff60000081058 */
[----:B------:R-:W-:Y:S04]  /*b53c0*/  @!UPT UIADD3 URZ, URZ, URZ, URZ ;  /* 0x0000003f3f3ff290 */ /* 0x000fe8000fffe03f */
[----:B------:R-:W-:Y:S01]  /*b53d0*/  STL.64 [R1+0x2b80], R20 ;  /* 0x002b801401007387 */ /* 0x000fe20000100a00 */
[----:B------:R2:W-:Y:S02]  /*b53e0*/  STL.64 [R1+0x2b88], R22 ;  /* 0x002b881601007387 */ /* 0x0005e40000100a00 */
[----:B------:R-:W-:Y:S02]  /*b53f0*/  STL.64 [R1+0x2b70], R16 ;  /* 0x002b701001007387 */ /* 0x000fe40000100a00 */
[----:B------:R3:W-:Y:S01]  /*b5400*/  STL.64 [R1+0x2b78], R18 ;  /* 0x002b781201007387 */ /* 0x0007e20000100a00 */
[C---:B--2---:R-:W-:Y:S08]  /*b5410*/  HMMA.1688.F32.TF32 R20, R8.reuse, R148, R60 ;  /* 0x000000940814723c */ /* 0x044ff0000008103c */
[C---:B---3--:R-:W-:Y:S01]  /*b5420*/  HMMA.1688.F32.TF32 R16, R8.reuse, R108, R112 ;  /* 0x0000006c0810723c */ /* 0x048fe20000081070 */
[----:B------:R-:W-:Y:S01]  /*b5430*/  STL.64 [R1+0x2b60], R4 ;  /* 0x002b600401007387 */ /* 0x000fe20000100a00 */
[----:B------:R2:W-:Y:S06]  /*b5440*/  STL.64 [R1+0x2b68], R6 ;  /* 0x002b680601007387 */ /* 0x0005ec0000100a00 */
[C---:B--2---:R-:W-:Y:S07]  /*b5450*/  HMMA.1688.F32.TF32 R4, R8.reuse, R92, R212 ;  /* 0x0000005c0804723c */ /* 0x044fee00000810d4 */
[----:B------:R-:W-:Y:S01]  /*b5460*/  STL.64 [R1+0x2b50], R20 ;  /* 0x002b501401007387 */ /* 0x000fe20000100a00 */
[----:B------:R2:W-:Y:S07]  /*b5470*/  STL.64 [R1+0x2b58], R22 ;  /* 0x002b581601007387 */ /* 0x0005ee0000100a00 */
        /* <DEDUP_REMOVED lines=15> */
[----:B--2---:R-:W-:Y:S07]  /*b5570*/  HMMA.1688.F32.TF32 R4, R8, R200, R164 ;  /* 0x000000c80804723c */ /* 0x004fee00000810a4 */
[----:B------:R-:W-:Y:S01]  /*b5580*/  STL.64 [R1+0x2af0], R20 ;  /* 0x002af01401007387 */ /* 0x000fe20000100a00 */
[----:B------:R1:W-:Y:S07]  /*b5590*/  STL.64 [R1+0x2af8], R22 ;  /* 0x002af81601007387 */ /* 0x0003ee0000100a00 */
[----:B------:R-:W-:Y:S02]  /*b55a0*/  STL.64 [R1+0x2ae0], R16 ;  /* 0x002ae01001007387 */ /* 0x000fe40000100a00 */
[----:B------:R2:W-:Y:S02]  /*b55b0*/  STL.64 [R1+0x2ae8], R18 ;  /* 0x002ae81201007387 */ /* 0x0005e40000100a00 */
[----:B------:R-:W-:-:S02]  /*b55c0*/  IMAD.MOV.U32 R103, RZ, RZ, R198 ;  /* 0x000000ffff677224 */ /* 0x000fc400078e00c6 */
[----:B------:R-:W-:Y:S01]  /*b55d0*/  IMAD.MOV.U32 R102, RZ, RZ, R199 ;  /* 0x000000ffff667224 */ /* 0x000fe200078e00c7 */
[----:B------:R-:W-:Y:S04]  /*b55e0*/  LDS R8, [R104+0x8080] ;  /* 0x0080800068087984 */ /* 0x000fe80000000800 */
[----:B------:R-:W-:Y:S04]  /*b55f0*/  LDS R10, [R104+0xa080] ;  /* 0x00a08000680a7984 */ /* 0x000fe80000000800 */
[----:B------:R-:W-:Y:S04]  /*b5600*/  LDS R9, [R3+0x8080] ;  /* 0x0080800003097984 */ /* 0x000fe80000000800 */
[----:B------:R-:W3:Y:S01]  /*b5610*/  LDS R11, [R3+0xa080] ;  /* 0x00a08000030b7984 */ /* 0x000ee20000000800 */
[C---:B-1----:R-:W-:Y:S08]  /*b5620*/  HMMA.1688.F32.TF32 R20, R12.reuse, R44, R160 ;  /* 0x0000002c0c14723c */ /* 0x042ff000000810a0 */
[C---:B--2---:R-:W-:Y:S01]  /*b5630*/  HMMA.1688.F32.TF32 R16, R12.reuse, R100, R156 ;  /* 0x000000640c10723c */ /* 0x044fe2000008109c */
[----:B------:R-:W-:Y:S01]  /*b5640*/  STL.64 [R1+0x2ab0], R4 ;  /* 0x002ab00401007387 */ /* 0x000fe20000100a00 */
[----:B------:R1:W-:Y:S06]  /*b5650*/  STL.64 [R1+0x2ab8], R6 ;  /* 0x002ab80601007387 */ /* 0x0003ec0000100a00 */
[C---:B-1----:R-:W-:Y:S07]  /*b5660*/  HMMA.1688.F32.TF32 R4, R12.reuse, R96, R240 ;  /* 0x000000600c04723c */ /* 0x042fee00000810f0 */
[----:B------:R-:W-:Y:S01]  /*b5670*/  STL.64 [R1+0x14e0], R20 ;  /* 0x0014e01401007387 */ /* 0x000fe20000100a00 */
[----:B------:R-:W-:Y:S02]  /*b5680*/  STL.64 [R1+0x14e8], R22 ;  /* 0x0014e81601007387 */ /* 0x000fe40000100a00 */
[----:B------:R-:W3:Y:S05]  /*b5690*/  LDL.LU R156, [R1+0x3c40] ;  /* 0x003c4000019c7983 */ /* 0x000eea0000300800 */
[----:B------:R1:W-:Y:S01]  /*b56a0*/  STL.64 [R1+0x14f0], R16 ;  /* 0x0014f01001007387 */ /* 0x0003e20000100a00 */
[----:B------:R2:W-:Y:S07]  /*b56b0*/  STL.64 [R1+0x14f8], R18 ;  /* 0x0014f81201007387 */ /* 0x0005ee0000100a00 */
[----:B------:R4:W-:Y:S01]  /*b56c0*/  STL.64 [R1+0x1500], R4 ;  /* 0x0015000401007387 */ /* 0x0009e20000100a00 */
[----:B------:R1:W-:Y:S02]  /*b56d0*/  STL.64 [R1+0x1508], R6 ;  /* 0x0015080601007387 */ /* 0x0003e40000100a00 */
[----:B------:R-:W3:Y:S02]  /*b56e0*/  LDL.LU R157, [R1+0x3c44] ;  /* 0x003c4400019d7983 */ /* 0x000ee40000300800 */
[----:B------:R-:W3:Y:S01]  /*b56f0*/  LDL.LU R158, [R1+0x3c48] ;  /* 0x003c4800019e7983 */ /* 0x000ee20000300800 */
[----:B------:R-:W3:Y:S01]  /*b5700*/  LDL.LU R159, [R1+0x3c4c] ;  /* 0x003c4c00019f7983 */ /* 0x000ee20000300800 */
[----:B------:R-:W3:Y:S02]  /*b5710*/  LDL.LU R160, [R1+0x3b90] ;  /* 0x003b900001a07983 */ /* 0x000ee40000300800 */
        /* <DEDUP_REMOVED lines=39> */
[----:B-1----:R-:W3:Y:S02]  /*b5990*/  LDL.LU R16, [R1+0x3a00] ;  /* 0x003a000001107983 */ /* 0x002ee40000300800 */
[----:B------:R-:W3:Y:S02]  /*b59a0*/  LDL.LU R17, [R1+0x3a04] ;  /* 0x003a040001117983 */ /* 0x000ee40000300800 */
[----:B--2---:R-:W3:Y:S01]  /*b59b0*/  LDL.LU R18, [R1+0x3a08] ;  /* 0x003a080001127983 */ /* 0x004ee20000300800 */
[----:B------:R-:W3:Y:S01]  /*b59c0*/  LDL.LU R19, [R1+0x3a0c] ;  /* 0x003a0c0001137983 */ /* 0x000ee20000300800 */
        /* <DEDUP_REMOVED lines=52> */
[----:B----4-:R-:W4:Y:S02]  /*b5d10*/  LDL.LU R4, [R1+0x39b0] ;  /* 0x0039b00001047983 */ /* 0x010f240000300800 */
[----:B------:R-:W4:Y:S02]  /*b5d20*/  LDL.LU R5, [R1+0x39b4] ;  /* 0x0039b40001057983 */ /* 0x000f240000300800 */
[----:B------:R-:W4:Y:S01]  /*b5d30*/  LDL.LU R6, [R1+0x39b8] ;  /* 0x0039b80001067983 */ /* 0x000f220000300800 */
[----:B------:R-:W4:Y:S01]  /*b5d40*/  LDL.LU R7, [R1+0x39bc] ;  /* 0x0039bc0001077983 */ /* 0x000f220000300800 */
        /* <DEDUP_REMOVED lines=20> */
[C---:B--2---:R-:W-:Y:S11]  /*b5e90*/  HMMA.1688.F32.TF32 R208, R12.reuse, R216, R208 ;  /* 0x000000d80cd0723c */ /* 0x044ff600000810d0 */
[----:B------:R-:W-:Y:S11]  /*b5ea0*/  @!UPT UIADD3 URZ, URZ, URZ, URZ ;  /* 0x0000003f3f3ff290 */ /* 0x000ff6000fffe03f */
[----:B------:R-:W-:Y:S01]  /*b5eb0*/  @!UPT UIADD3 URZ, URZ, URZ, URZ ;  /* 0x0000003f3f3ff290 */ /* 0x000fe2000fffe03f */
[----:B------:R1:W-:Y:S01]  /*b5ec0*/  STL.64 [R1+0x1510], R208 ;  /* 0x001510d001007387 */ /* 0x0003e20000100a00 */
[----:B------:R-:W-:Y:S03]  /*b5ed0*/  STL.64 [R1+0x1518], R210 ;  /* 0x001518d201007387 */ /* 0x000fe60000100a00 */
[----:B-1----:R-:W2:Y:S02]  /*b5ee0*/  LDL.LU.64 R208, [R1+0x8d38] ;  /* 0x008d380001d07983 */ /* 0x002ea40000300a00 */
[C---:B--2---:R-:W-:Y:S11]  /*b5ef0*/  HMMA.1688.F32.TF32 R196, R12.reuse, R208, R196 ;  /* 0x000000d00cc4723c */ /* 0x044ff600000810c4 */
[----:B------:R-:W-:Y:S11]  /*b5f00*/  @!UPT UIADD3 URZ, URZ, URZ, URZ ;  /* 0x0000003f3f3ff290 */ /* 0x000ff6000fffe03f */
[----:B------:R-:W-:Y:S01]  /*b5f10*/  @!UPT UIADD3 URZ, URZ, URZ, URZ ;  /* 0x0000003f3f3ff290 */ /* 0x000fe2000fffe03f */
[----:B------:R1:W-:Y:S01]  /*b5f20*/  STL.64 [R1+0x1520], R196 ;  /* 0x001520c401007387 */ /* 0x0003e20000100a00 */
[----:B------:R-:W-:Y:S03]  /*b5f30*/  STL.64 [R1+0x1528], R198 ;  /* 0x001528c601007387 */ /* 0x000fe60000100a00 */
[----:B-1----:R-:W3:Y:S02]  /*b5f40*/  LDL.LU.64 R196, [R1+0x8d30] ;  /* 0x008d300001c47983 */ /* 0x002ee40000300a00 */
[C---:B---3--:R-:W-:Y:S11]  /*b5f50*/  HMMA.1688.F32.TF32 R84, R12.reuse, R196, R84 ;  /* 0x000000c40c54723c */ /* 0x048ff60000081054 */
        /* <DEDUP_REMOVED lines=10> */
[----:B-1----:R-:W2:Y:S01]  /*b6000*/  LDL.LU.64 R80, [R1+0x8d20] ;  /* 0x008d200001507983 */ /* 0x002ea20000300a00 */
[C---:B------:R-:W-:Y:S08]  /*b6010*/  HMMA.1688.F32.TF32 R20, R12.reuse, R244, R20 ;  /* 0x000000f40c14723c */ /* 0x040ff00000081014 */
[C---:B--2---:R-:W-:Y:S11]  /*b6020*/  HMMA.1688.F32.TF32 R236, R12.reuse, R80, R236 ;  /* 0x000000500cec723c */ /* 0x044ff600000810ec */
[----:B------:R-:W-:Y:S11]  /*b6030*/  @!UPT UIADD3 URZ, URZ, URZ, URZ ;  /* 0x0000003f3f3ff290 */ /* 0x000ff6000fffe03f */
[----:B------:R-:W-:Y:S01]  /*b6040*/  @!UPT UIADD3 URZ, URZ, URZ, URZ ;  /* 0x0000003f3f3ff290 */ /* 0x000fe2000fffe03f */
[----:B------:R-:W-:Y:S01]  /*b6050*/  STL.64 [R1+0x1550], R236 ;  /* 0x001550ec01007387 */ /* 0x000fe20000100a00 */
[----:B------:R1:W-:Y:S02]  /*b6060*/  STL.64 [R1+0x1558], R238 ;  /* 0x001558ee01007387 */ /* 0x0003e40000100a00 */
[C---:B-1----:R-:W-:Y:S08]  /*b6070*/  HMMA.1688.F32.TF32 R236, R12.reuse, R176, R232 ;  /* 0x000000b00cec723c */ /* 0x042ff000000810e8 */
[C---:B------:R-:W-:Y:S08]  /*b6080*/  HMMA.1688.F32.TF32 R232, R12.reuse, R76, R128 ;  /* 0x0000004c0ce8723c */ /* 0x040ff00000081080 */
[C---:B------:R-:W-:Y:S08]  /*b6090*/  HMMA.1688.F32.TF32 R128, R12.reuse, R64, R124 ;  /* 0x000000400c80723c */ /* 0x040ff0000008107c */
[C---:B------:R-:W-:Y:S08]  /*b60a0*/  HMMA.1688.F32.TF32 R124, R12.reuse, R56, R120 ;  /* 0x000000380c7c723c */ /* 0x040ff00000081078 */
[C---:B------:R-:W-:Y:S08]  /*b60b0*/  HMMA.1688.F32.TF32 R120, R12.reuse, R52, R116 ;  /* 0x000000340c78723c */ /* 0x040ff00000081074 */
[C---:B----4-:R-:W-:Y:S08]  /*b60c0*/  HMMA.1688.F32.TF32 R116, R12.reuse, R248, R4 ;  /* 0x000000f80c74723c */ /* 0x050ff00000081004 */
[C---:B------:R-:W-:Y:S08]  /*b60d0*/  HMMA.1688.F32.TF32 R4, R12.reuse, R228, R24 ;  /* 0x000000e40c04723c */ /* 0x040ff00000081018 */
[C---:B------:R-:W-:Y:S01]  /*b60e0*/  HMMA.1688.F32.TF32 R24, R12.reuse, R132, R32 ;  /* 0x000000840c18723c */ /* 0x040fe20000081020 */
[----:B------:R-:W-:Y:S01]  /*b60f0*/  STL.64 [R1+0x1560], R236 ;  /* 0x001560ec01007387 */ /* 0x000fe20000100a00 */
[----:B------:R-:W-:Y:S02]  /*b6100*/  STL.64 [R1+0x1568], R238 ;  /* 0x001568ee01007387 */ /* 0x000fe40000100a00 */
[----:B------:R-:W-:Y:S02]  /*b6110*/  STL.64 [R1+0x1570], R232 ;  /* 0x001570e801007387 */ /* 0x000fe40000100a00 */
[----:B------:R-:W-:Y:S01]  /*b6120*/  STL.64 [R1+0x1578], R234 ;  /* 0x001578ea01007387 */ /* 0x000fe20000100a00 */
        /* <DEDUP_REMOVED lines=9> */
[----:B------:R1:W-:Y:S02]  /*b61c0*/  STL.64 [R1+0x1608], R22 ;  /* 0x0016081601007387 */ /* 0x0003e40000100a00 */
[----:B------:R-:W-:Y:S02]  /*b61d0*/  STL.64 [R1+0x1620], R4 ;  /* 0x0016200401007387 */ /* 0x000fe40000100a00 */
[----:B------:R2:W-:Y:S01]  /*b61e0*/  STL.64 [R1+0x1628], R6 ;  /* 0x0016280601007387 */ /* 0x0005e20000100a00 */
[C---:B-1----:R-:W-:Y:S08]  /*b61f0*/  HMMA.1688.F32.TF32 R20, R12.reuse, R220, R40 ;  /* 0x000000dc0c14723c */ /* 0x042ff00000081028 */
[C---:B--2---:R-:W-:Y:S01]  /*b6200*/  HMMA.1688.F32.TF32 R4, R12.reuse, R152, R16 ;  /* 0x000000980c04723c */ /* 0x044fe20000081010 */
[----:B------:R-:W-:Y:S01]  /*b6210*/  STL.64 [R1+0x1640], R24 ;  /* 0x0016401801007387 */ /* 0x000fe20000100a00 */
[----:B------:R-:W-:Y:S06]  /*b6220*/  STL.64 [R1+0x1648], R26 ;  /* 0x0016481a01007387 */ /* 0x000fec0000100a00 */
[C---:B------:R-:W-:Y:S07]  /*b6230*/  HMMA.1688.F32.TF32 R16, R12.reuse, R224, R48 ;  /* 0x000000e00c10723c */ /* 0x040fee0000081030 */
        /* <DEDUP_REMOVED lines=35> */
[----:B-1----:R-:W-:Y:S08]  /*b6470*/  HMMA.1688.F32.TF32 R16, R12, R200, R160 ;  /* 0x000000c80c10723c */ /* 0x002ff000000810a0 */
[C---:B------:R-:W-:Y:S01]  /*b6480*/  HMMA.1688.F32.TF32 R12, R8.reuse, R44, R156 ;  /* 0x0000002c080c723c */ /* 0x040fe2000008109c */
[----:B------:R-:W-:Y:S01]  /*b6490*/  STL.64 [R1+0x17d0], R20 ;  /* 0x0017d01401007387 */ /* 0x000fe20000100a00 */
[----:B------:R-:W-:Y:S05]  /*b64a0*/  STL.64 [R1+0x17d8], R22 ;  /* 0x0017d81601007387 */ /* 0x000fea0000100a00 */
[----:B------:R-:W-:Y:S02]  /*b64b0*/  STL.64 [R1+0x1810], R4 ;  /* 0x0018100401007387 */ /* 0x000fe40000100a00 */
[----:B------:R1:W-:Y:S02]  /*b64c0*/  STL.64 [R1+0x1818], R6 ;  /* 0x0018180601007387 */ /* 0x0003e40000100a00 */
[C---:B-1----:R-:W-:Y:S04]  /*b64d0*/  HMMA.1688.F32.TF32 R4, R8.reuse, R100, R240 ;  /* 0x000000640804723c */ /* 0x042fe800000810f0 */
[----:B------:R1:W-:Y:S01]  /*b64e0*/  STL.64 [R1+0x17f0], R16 ;  /* 0x0017f01001007387 */ /* 0x0003e20000100a00 */
[----:B------:R2:W-:Y:S02]  /*b64f0*/  STL.64 [R1+0x17f8], R18 ;  /* 0x0017f81201007387 */ /* 0x0005e40000100a00 */
[----:B------:R-:W3:Y:S05]  /*b6500*/  LDL.LU R156, [R1+0x3ca0] ;  /* 0x003ca000019c7983 */ /* 0x000eea0000300800 */
[----:B------:R-:W-:Y:S01]  /*b6510*/  STL.64 [R1+0x30c0], R12 ;  /* 0x0030c00c01007387 */ /* 0x000fe20000100a00 */
[----:B------:R-:W-:Y:S10]  /*b6520*/  STL.64 [R1+0x30c8], R14 ;  /* 0x0030c80e01007387 */ /* 0x000ff40000100a00 */
        /* <DEDUP_REMOVED lines=109> */
[C---:B--2---:R-:W-:Y:S08]  /*b6c00*/  HMMA.1688.F32.TF32 R12, R8.reuse, R216, R232 ;  /* 0x000000d8080c723c */ /* 0x044ff000000810e8 */
[C---:B---3--:R-:W-:Y:S08]  /*b6c10*/  HMMA.1688.F32.TF32 R236, R8.reuse, R96, R236 ;  /* 0x0000006008ec723c */ /* 0x048ff000000810ec */
[C---:B------:R-:W-:Y:S08]  /*b6c20*/  HMMA.1688.F32.TF32 R128, R8.reuse, R208, R128 ;  /* 0x000000d00880723c */ /* 0x040ff00000081080 */
[C---:B------:R-:W-:Y:S08]  /*b6c30*/  HMMA.1688.F32.TF32 R124, R8.reuse, R196, R124 ;  /* 0x000000c4087c723c */ /* 0x040ff0000008107c */
[C---:B------:R-:W-:Y:S08]  /*b6c40*/  HMMA.1688.F32.TF32 R116, R8.reuse, R80, R116 ;  /* 0x000000500874723c */ /* 0x040ff00000081074 */
[C---:B----4-:R-:W-:Y:S01]  /*b6c50*/  HMMA.1688.F32.TF32 R4, R8.reuse, R176, R4 ;  /* 0x000000b00804723c */ /* 0x050fe20000081004 */
[----:B------:R-:W-:Y:S01]  /*b6c60*/  STL.64 [R1+0x30a0], R236 ;  /* 0x0030a0ec01007387 */ /* 0x000fe20000100a00 */
[----:B------:R-:W-:Y:S02]  /*b6c70*/  STL.64 [R1+0x30a8], R238 ;  /* 0x0030a8ee01007387 */ /* 0x000fe40000100a00 */
[----:B------:R-:W-:Y:S02]  /*b6c80*/  STL.64 [R1+0x3090], R12 ;  /* 0x0030900c01007387 */ /* 0x000fe40000100a00 */
[----:B------:R1:W-:Y:S02]  /*b6c90*/  STL.64 [R1+0x3098], R14 ;  /* 0x0030980e01007387 */ /* 0x0003e40000100a00 */
[C---:B-1----:R-:W-:Y:S01]  /*b6ca0*/  HMMA.1688.F32.TF32 R12, R8.reuse, R84, R120 ;  /* 0x00000054080c723c */ /* 0x042fe20000081078 */
[----:B------:R-:W-:Y:S01]  /*b6cb0*/  STL.64 [R1+0x3080], R128 ;  /* 0x0030808001007387 */ /* 0x000fe20000100a00 */
[----:B------:R-:W-:Y:S02]  /*b6cc0*/  STL.64 [R1+0x3088], R130 ;  /* 0x0030888201007387 */ /* 0x000fe40000100a00 */
[----:B------:R-:W-:Y:S02]  /*b6cd0*/  STL.64 [R1+0x3070], R124 ;  /* 0x0030707c01007387 */ /* 0x000fe40000100a00 */
[----:B------:R-:W-:Y:S02]  /*b6ce0*/  STL.64 [R1+0x3078], R126 ;  /* 0x0030787e01007387 */ /* 0x000fe40000100a00 */
[C---:B------:R-:W-:Y:S11]  /*b6cf0*/  HMMA.1688.F32.TF32 R20, R8.reuse, R76, R20 ;  /* 0x0000004c0814723c */ /* 0x040ff60000081014 */
[----:B------:R-:W-:Y:S04]  /*b6d00*/  @!UPT UIADD3 URZ, URZ, URZ, URZ ;  /* 0x0000003f3f3ff290 */ /* 0x000fe8000fffe03f */
[----:B------:R-:W-:Y:S01]  /*b6d10*/  STL.64 [R1+0x3060], R12 ;  /* 0x0030600c01007387 */ /* 0x000fe20000100a00 */
[----:B------:R-:W-:Y:S02]  /*b6d20*/  STL.64 [R1+0x3068], R14 ;  /* 0x0030680e01007387 */ /* 0x000fe40000100a00 */
[----:B------:R-:W-:Y:S02]  /*b6d30*/  STL.64 [R1+0x3050], R116 ;  /* 0x0030507401007387 */ /* 0x000fe40000100a00 */
[----:B------:R-:W-:Y:S01]  /*b6d40*/  STL.64 [R1+0x3058], R118 ;  /* 0x0030587601007387 */ /* 0x000fe20000100a00 */
[----:B------:R-:W-:Y:S01]  /*b6d50*/  STL.64 [R1+0x3040], R4 ;  /* 0x0030400401007387 */ /* 0x000fe20000100a00 */
[----:B------:R1:W-:Y:S03]  /*b6d60*/  STL.64 [R1+0x3048], R6 ;  /* 0x0030480601007387 */ /* 0x0003e60000100a00 */
[----:B------:R-:W-:Y:S04]  /*b6d70*/  LDS R12, [R105+0x8100] ;  /* 0x00810000690c7984 */ /* 0x000fe80000000800 */
[----:B------:R-:W-:Y:S04]  /*b6d80*/  LDS R14, [R105+0xa100] ;  /* 0x00a10000690e7984 */ /* 0x000fe80000000800 */
[----:B------:R-:W-:Y:S04]  /*b6d90*/  LDS R13, [R252+0x8100] ;  /* 0x00810000fc0d7984 */ /* 0x000fe80000000800 */
[----:B------:R-:W2:Y:S01]  /*b6da0*/  LDS R15, [R252+0xa100] ;  /* 0x00a10000fc0f7984 */ /* 0x000ea20000000800 */
[C---:B-1----:R-:W-:Y:S03]  /*b6db0*/  HMMA.1688.F32.TF32 R4, R8.reuse, R64, R24 ;  /* 0x000000400804723c */ /* 0x042fe60000081018 */
[----:B------:R-:W-:Y:S01]  /*b6dc0*/  STL.64 [R1+0x3030], R20 ;  /* 0x0030301401007387 */ /* 0x000fe20000100a00 */
[----:B------:R1:W-:Y:S04]  /*b6dd0*/  STL.64 [R1+0x3038], R22 ;  /* 0x0030381601007387 */ /* 0x0003e80000100a00 */
[C---:B------:R-:W-:Y:S08]  /*b6de0*/  HMMA.1688.F32.TF32 R24, R8.reuse, R52, R40 ;  /* 0x000000340818723c */ /* 0x040ff00000081028 */
[C---:B-1----:R-:W-:Y:S07]  /*b6df0*/  HMMA.1688.F32.TF32 R20, R8.reuse, R56, R32 ;  /* 0x000000380814723c */ /* 0x042fee0000081020 */
[----:B------:R-:W-:Y:S01]  /*b6e00*/  STL.64 [R1+0x3020], R4 ;  /* 0x0030200401007387 */ /* 0x000fe20000100a00 */
[----:B------:R1:W-:Y:S02]  /*b6e10*/  STL.64 [R1+0x3028], R6 ;  /* 0x0030280601007387 */ /* 0x0003e40000100a00 */
[C---:B-1----:R-:W-:Y:S11]  /*b6e20*/  HMMA.1688.F32.TF32 R4, R8.reuse, R248, R16 ;  /* 0x000000f80804723c */ /* 0x042ff60000081010 */
[----:B------:R-:W-:Y:S02]  /*b6e30*/  @!UPT UIADD3 URZ, URZ, URZ, URZ ;  /* 0x0000003f3f3ff290 */ /* 0x000fe4000fffe03f */
[----:B------:R-:W-:Y:S01]  /*b6e40*/  STL.64 [R1+0x3010], R20 ;  /* 0x0030101401007387 */ /* 0x000fe20000100a00 */
[----:B------:R1:W-:Y:S02]  /*b6e50*/  STL.64 [R1+0x3018], R22 ;  /* 0x0030181601007387 */ /* 0x0003e40000100a00 */
[----:B------:R-:W-:Y:S02]  /*b6e60*/  STL.64 [R1+0x3000], R24 ;  /* 0x0030001801007387 */ /* 0x000fe40000100a00 */
[----:B------:R-:W-:Y:S01]  /*b6e70*/  STL.64 [R1+0x3008], R26 ;  /* 0x0030081a01007387 */ /* 0x000fe20000100a00 */
[C---:B------:R-:W-:Y:S08]  /*b6e80*/  HMMA.1688.F32.TF32 R16, R8.reuse, R228, R28 ;  /* 0x000000e40810723c */ /* 0x040ff0000008101c */
[C---:B-1----:R-:W-:Y:S01]  /*b6e90*/  HMMA.1688.F32.TF32 R20, R8.reuse, R244, R48 ;  /* 0x000000f40814723c */ /* 0x042fe20000081030 */
[----:B------:R-:W-:Y:S01]  /*b6ea0*/  STL.64 [R1+0x2ff0], R4 ;  /* 0x002ff00401007387 */ /* 0x000fe20000100a00 */
[----:B------:R1:W-:Y:S06]  /*b6eb0*/  STL.64 [R1+0x2ff8], R6 ;  /* 0x002ff80601007387 */ /* 0x0003ec0000100a00 */
[C---:B-1----:R-:W-:Y:S11]  /*b6ec0*/  HMMA.1688.F32.TF32 R4, R8.reuse, R132, R88 ;  /* 0x000000840804723c */ /* 0x042ff60000081058 */
[----:B------:R-:W-:Y:S04]  /*b6ed0*/  @!UPT UIADD3 URZ, URZ, URZ, URZ ;  /* 0x0000003f3f3ff290 */ /* 0x000fe8000fffe03f */
[----:B------:R-:W-:Y:S01]  /*b6ee0*/  STL.64 [R1+0x2fe0], R20 ;  /* 0x002fe01401007387 */ /* 0x000fe20000100a00 */
[----:B------:R1:W-:Y:S02]  /*b6ef0*/  STL.64 [R1+0x2fe8], R22 ;  /* 0x002fe81601007387 */ /* 0x0003e40000100a00 */
[----:B------:R-:W-:Y:S02]  /*b6f00*/  STL.64 [R1+0x2fd0], R16 ;  /* 0x002fd01001007387 */ /* 0x000fe40000100a00 */
[----:B------:R3:W-:Y:S01]  /*b6f10*/  STL.64 [R1+0x2fd8], R18 ;  /* 0x002fd81201007387 */ /* 0x0007e20000100a00 */
[C---:B-1----:R-:W-:Y:S08]  /*b6f20*/  HMMA.1688.F32.TF32 R20, R8.reuse, R220, R60 ;  /* 0x000000dc0814723c */ /* 0x042ff0000008103c */
[C---:B---3--:R-:W-:Y:S01]  /*b6f30*/  HMMA.1688.F32.TF32 R16, R8.reuse, R152, R112 ;  /* 0x000000980810723c */ /* 0x048fe20000081070 */
        /* <DEDUP_REMOVED lines=80> */
[----:B-1----:R-:W2:Y:S02]  /*b7440*/  LDL.LU R16, [R1+0x3ec0] ;  /* 0x003ec00001107983 */ /* 0x002ea40000300800 */
[----:B------:R-:W2:Y:S02]  /*b7450*/  LDL.LU R17, [R1+0x3ec4] ;  /* 0x003ec40001117983 */ /* 0x000ea40000300800 */
[----:B----4-:R-:W4:Y:S01]  /*b7460*/  LDL.LU R18, [R1+0x3ec8] ;  /* 0x003ec80001127983 */ /* 0x010f220000300800 */
        /* <DEDUP_REMOVED lines=63> */
[----:B------:R-:W-:Y:S01]  /*b7860*/  HMMA.1688.F32.TF32 R128, R8, R200, R128 ;  /* 0x000000c80880723c */ /* 0x000fe20000081080 */
[----:B------:R-:W-:Y:S04]  /*b7870*/  LDS R8, [R104+0x8100] ;  /* 0x0081000068087984 */ /* 0x000fe80000000800 */
[----:B------:R-:W-:Y:S04]  /*b7880*/  LDS R10, [R104+0xa100] ;  /* 0x00a10000680a7984 */ /* 0x000fe80000000800 */
[----:B------:R-:W-:Y:S04]  /*b7890*/  LDS R9, [R3+0x8100] ;  /* 0x0081000003097984 */ /* 0x000fe80000000800 */
[----:B------:R-:W1:Y:S04]  /*b78a0*/  LDS R11, [R3+0xa100] ;  /* 0x00a10000030b7984 */ /* 0x000e680000000800 */
[----:B------:R-:W-:Y:S01]  /*b78b0*/  STL.64 [R1+0x2db0], R236 ;  /* 0x002db0ec01007387 */ /* 0x000fe20000100a00 */
[----:B------:R-:W-:Y:S02]  /*b78c0*/  STL.64 [R1+0x2db8], R238 ;  /* 0x002db8ee01007387 */ /* 0x000fe40000100a00 */
[----:B------:R-:W-:Y:S02]  /*b78d0*/  STL.64 [R1+0x2da0], R232 ;  /* 0x002da0e801007387 */ /* 0x000fe40000100a00 */
[----:B------:R4:W-:Y:S01]  /*b78e0*/  STL.64 [R1+0x2da8], R234 ;  /* 0x002da8ea01007387 */ /* 0x0009e20000100a00 */
[----:B------:R-:W-:Y:S01]  /*b78f0*/  STL.64 [R1+0x2d90], R128 ;  /* 0x002d908001007387 */ /* 0x000fe20000100a00 */
[----:B------:R2:W-:Y:S01]  /*b7900*/  STL.64 [R1+0x2d98], R130 ;  /* 0x002d988201007387 */ /* 0x0005e20000100a00 */
[C---:B----4-:R-:W-:Y:S08]  /*b7910*/  HMMA.1688.F32.TF32 R232, R12.reuse, R44, R124 ;  /* 0x0000002c0ce8723c */ /* 0x050ff0000008107c */
[C---:B--2---:R-:W-:Y:S08]  /*b7920*/  HMMA.1688.F32.TF32 R128, R12.reuse, R100, R120 ;  /* 0x000000640c80723c */ /* 0x044ff00000081078 */
[C---:B------:R-:W-:Y:S08]  /*b7930*/  HMMA.1688.F32.TF32 R124, R12.reuse, R96, R116 ;  /* 0x000000600c7c723c */ /* 0x040ff00000081074 */
[C---:B------:R-:W-:Y:S08]  /*b7940*/  HMMA.1688.F32.TF32 R120, R12.reuse, R216, R4 ;  /* 0x000000d80c78723c */ /* 0x040ff00000081004 */
[C---:B------:R-:W-:Y:S08]  /*b7950*/  HMMA.1688.F32.TF32 R116, R12.reuse, R208, R20 ;  /* 0x000000d00c74723c */ /* 0x040ff00000081014 */
[C---:B------:R-:W-:Y:S08]  /*b7960*/  HMMA.1688.F32.TF32 R4, R12.reuse, R196, R24 ;  /* 0x000000c40c04723c */ /* 0x040ff00000081018 */
        /* <DEDUP_REMOVED lines=13> */
[----:B------:R2:W-:Y:S02]  /*b7a40*/  STL.64 [R1+0x18f8], R6 ;  /* 0x0018f80601007387 */ /* 0x0005e40000100a00 */
[C---:B--2---:R-:W-:Y:S01]  /*b7a50*/  HMMA.1688.F32.TF32 R4, R12.reuse, R176, R16 ;  /* 0x000000b00c04723c */ /* 0x044fe20000081010 */
[----:B------:R-:W-:Y:S01]  /*b7a60*/  STL.64 [R1+0x1910], R20 ;  /* 0x0019101401007387 */ /* 0x000fe20000100a00 */
[----:B------:R2:W-:Y:S02]  /*b7a70*/  STL.64 [R1+0x1918], R22 ;  /* 0x0019181601007387 */ /* 0x0005e40000100a00 */
[----:B------:R-:W-:Y:S02]  /*b7a80*/  STL.64 [R1+0x1930], R24 ;  /* 0x0019301801007387 */ /* 0x000fe40000100a00 */
[----:B------:R-:W-:Y:S02]  /*b7a90*/  STL.64 [R1+0x1938], R26 ;  /* 0x0019381a01007387 */ /* 0x000fe40000100a00 */
[C---:B------:R-:W-:Y:S08]  /*b7aa0*/  HMMA.1688.F32.TF32 R16, R12.reuse, R64, R28 ;  /* 0x000000400c10723c */ /* 0x040ff0000008101c */
[C---:B--2---:R-:W-:Y:S07]  /*b7ab0*/  HMMA.1688.F32.TF32 R20, R12.reuse, R76, R48 ;  /* 0x0000004c0c14723c */ /* 0x044fee0000081030 */
[----:B------:R-:W-:Y:S01]  /*b7ac0*/  STL.64 [R1+0x1950], R4 ;  /* 0x0019500401007387 */ /* 0x000fe20000100a00 */
[----:B------:R2:W-:Y:S02]  /*b7ad0*/  STL.64 [R1+0x1958], R6 ;  /* 0x0019580601007387 */ /* 0x0005e40000100a00 */
[C---:B--2---:R-:W-:Y:S11]  /*b7ae0*/  HMMA.1688.F32.TF32 R4, R12.reuse, R56, R88 ;  /* 0x000000380c04723c */ /* 0x044ff60000081058 */
[----:B------:R-:W-:Y:S02]  /*b7af0*/  @!UPT UIADD3 URZ, URZ, URZ, URZ ;  /* 0x0000003f3f3ff290 */ /* 0x000fe4000fffe03f */
        /* <DEDUP_REMOVED lines=37> */
[----:B------:R-:W-:Y:S02]  /*b7d50*/  STL.64 [R1+0x1a28], R22 ;  /* 0x001a281601007387 */ /* 0x000fe40000100a00 */
[----:B------:R-:W2:Y:S05]  /*b7d60*/  LDL.LU R156, [R1+0x4540] ;  /* 0x00454000019c7983 */ /* 0x000eaa0000300800 */
[----:B------:R3:W-:Y:S01]  /*b7d70*/  STL.64 [R1+0x1a30], R16 ;  /* 0x001a301001007387 */ /* 0x0007e20000100a00 */
[----:B------:R4:W-:Y:S07]  /*b7d80*/  STL.64 [R1+0x1a38], R18 ;  /* 0x001a381201007387 */ /* 0x0009ee0000100a00 */
        /* <DEDUP_REMOVED lines=81> */
[----:B-1----:R-:W3:Y:S02]  /*b82a0*/  LDL.LU R4, [R1+0x43a0] ;  /* 0x0043a00001047983 */ /* 0x002ee40000300800 */
        /* <DEDUP_REMOVED lines=30> */
[----:B------:R-:W-:Y:S01]  /*b8490*/  STL.64 [R1+0x1a50], R236 ;  /* 0x001a50ec01007387 */ /* 0x000fe20000100a00 */
[----:B------:R1:W-:Y:S02]  /*b84a0*/  STL.64 [R1+0x1a58], R238 ;  /* 0x001a58ee01007387 */ /* 0x0003e40000100a00 */
[C---:B-1----:R-:W-:Y:S08]  /*b84b0*/  HMMA.1688.F32.TF32 R236, R12.reuse, R92, R232 ;  /* 0x0000005c0cec723c */ /* 0x042ff000000810e8 */
[C---:B---3--:R-:W-:Y:S08]  /*b84c0*/  HMMA.1688.F32.TF32 R232, R12.reuse, R72, R128 ;  /* 0x000000480ce8723c */ /* 0x048ff00000081080 */
[C---:B------:R-:W-:Y:S08]  /*b84d0*/  HMMA.1688.F32.TF32 R128, R12.reuse, R168, R124 ;  /* 0x000000a80c80723c */ /* 0x040ff0000008107c */
[C---:B------:R-:W-:Y:S08]  /*b84e0*/  HMMA.1688.F32.TF32 R124, R12.reuse, R180, R120 ;  /* 0x000000b40c7c723c */ /* 0x040ff00000081078 */
[C---:B------:R-:W-:Y:S08]  /*b84f0*/  HMMA.1688.F32.TF32 R120, R12.reuse, R36, R116 ;  /* 0x000000240c78723c */ /* 0x040ff00000081074 */
[C---:B------:R-:W-:Y:S08]  /*b8500*/  HMMA.1688.F32.TF32 R116, R12.reuse, R68, R4 ;  /* 0x000000440c74723c */ /* 0x040ff00000081004 */
[----:B------:R-:W-:Y:S08]  /*b8510*/  HMMA.1688.F32.TF32 R4, R12, R200, R20 ;  /* 0x000000c80c04723c */ /* 0x000ff00000081014 */
[C---:B------:R-:W-:Y:S08]  /*b8520*/  HMMA.1688.F32.TF32 R12, R8.reuse, R44, R24 ;  /* 0x0000002c080c723c */ /* 0x040ff00000081018 */
[C---:B----4-:R-:W-:Y:S01]  /*b8530*/  HMMA.1688.F32.TF32 R20, R8.reuse, R100, R32 ;  /* 0x000000640814723c */ /* 0x050fe20000081020 */
        /* <DEDUP_REMOVED lines=14> */
[C---:B-1----:R-:W-:Y:S01]  /*b8620*/  HMMA.1688.F32.TF32 R4, R8.reuse, R96, R40 ;  /* 0x000000600804723c */ /* 0x042fe20000081028 */
[----:B------:R-:W-:Y:S01]  /*b8630*/  STL.64 [R1+0x3440], R12 ;  /* 0x0034400c01007387 */ /* 0x000fe20000100a00 */
[----:B------:R1:W-:Y:S02]  /*b8640*/  STL.64 [R1+0x3448], R14 ;  /* 0x0034480e01007387 */ /* 0x0003e40000100a00 */
[----:B------:R-:W-:Y:S02]  /*b8650*/  STL.64 [R1+0x3420], R20 ;  /* 0x0034201401007387 */ /* 0x000fe40000100a00 */
[----:B------:R-:W-:Y:S02]  /*b8660*/  STL.64 [R1+0x3428], R22 ;  /* 0x0034281601007387 */ /* 0x000fe40000100a00 */
[C---:B-1----:R-:W-:Y:S08]  /*b8670*/  HMMA.1688.F32.TF32 R12, R8.reuse, R216, R16 ;  /* 0x000000d8080c723c */ /* 0x042ff00000081010 */
[C---:B------:R-:W-:Y:S07]  /*b8680*/  HMMA.1688.F32.TF32 R16, R8.reuse, R208, R48 ;  /* 0x000000d00810723c */ /* 0x040fee0000081030 */
[----:B------:R-:W-:Y:S01]  /*b8690*/  STL.64 [R1+0x3400], R4 ;  /* 0x0034000401007387 */ /* 0x000fe20000100a00 */
[----:B------:R1:W-:Y:S02]  /*b86a0*/  STL.64 [R1+0x3408], R6 ;  /* 0x0034080601007387 */ /* 0x0003e40000100a00 */
[C---:B-1----:R-:W-:Y:S05]  /*b86b0*/  HMMA.1688.F32.TF32 R4, R8.reuse, R196, R28 ;  /* 0x000000c40804723c */ /* 0x042fea000008101c */
        /* <DEDUP_REMOVED lines=10> */
[----:B------:R-:W-:Y:S07]  /*b8760*/  STL.64 [R1+0x3268], R14 ;  /* 0x0032680e01007387 */ /* 0x000fee0000100a00 */
[----:B------:R-:W-:Y:S02]  /*b8770*/  STL.64 [R1+0x3250], R16 ;  /* 0x0032501001007387 */ /* 0x000fe40000100a00 */
[----:B------:R-:W-:Y:S01]  /*b8780*/  STL.64 [R1+0x3258], R18 ;  /* 0x0032581201007387 */ /* 0x000fe20000100a00 */
[C---:B------:R-:W-:Y:S01]  /*b8790*/  HMMA.1688.F32.TF32 R20, R8.reuse, R64, R204 ;  /* 0x000000400814723c */ /* 0x040fe200000810cc */
[----:B------:R-:W-:Y:S04]  /*b87a0*/  LDS R12, [R105+0x8180] ;  /* 0x00818000690c7984 */ /* 0x000fe80000000800 */
[----:B------:R-:W-:Y:S04]  /*b87b0*/  LDS R14, [R105+0xa180] ;  /* 0x00a18000690e7984 */ /* 0x000fe80000000800 */
[----:B------:R-:W-:Y:S04]  /*b87c0*/  LDS R13, [R252+0x8180] ;  /* 0x00818000fc0d7984 */ /* 0x000fe80000000800 */
[----:B------:R-:W1:Y:S04]  /*b87d0*/  LDS R15, [R252+0xa180] ;  /* 0x00a18000fc0f7984 */ /* 0x000e680000000800 */
[----:B------:R-:W-:Y:S01]  /*b87e0*/  STL.64 [R1+0x3240], R4 ;  /* 0x0032400401007387 */ /* 0x000fe20000100a00 */
[----:B------:R2:W-:Y:S02]  /*b87f0*/  STL.64 [R1+0x3248], R6 ;  /* 0x0032480601007387 */ /* 0x0005e40000100a00 */
[C---:B--2---:R-:W-:Y:S08]  /*b8800*/  HMMA.1688.F32.TF32 R4, R8.reuse, R76, R212 ;  /* 0x0000004c0804723c */ /* 0x044ff000000810d4 */
[C---:B------:R-:W-:Y:S11]  /*b8810*/  HMMA.1688.F32.TF32 R16, R8.reuse, R56, R192 ;  /* 0x000000380810723c */ /* 0x040ff600000810c0 */
[----:B------:R-:W-:Y:S04]  /*b8820*/  @!UPT UIADD3 URZ, URZ, URZ, URZ ;  /* 0x0000003f3f3ff290 */ /* 0x000fe8000fffe03f */
[----:B------:R-:W-:Y:S01]  /*b8830*/  STL.64 [R1+0x3230], R4 ;  /* 0x0032300401007387 */ /* 0x000fe20000100a00 */
[----:B------:R2:W-:Y:S02]  /*b8840*/  STL.64 [R1+0x3238], R6 ;  /* 0x0032380601007387 */ /* 0x0005e40000100a00 */
[C---:B--2---:R-:W-:Y:S01]  /*b8850*/  HMMA.1688.F32.TF32 R4, R8.reuse, R52, R188 ;  /* 0x000000340804723c */ /* 0x044fe200000810bc */
[----:B------:R-:W-:Y:S01]  /*b8860*/  STL.64 [R1+0x3220], R20 ;  /* 0x0032201401007387 */ /* 0x000fe20000100a00 */
[----:B------:R2:W-:Y:S03]  /*b8870*/  STL.64 [R1+0x3228], R22 ;  /* 0x0032281601007387 */ /* 0x0005e60000100a00 */
[----:B------:R-:W-:Y:S02]  /*b8880*/  STL.64 [R1+0x3210], R16 ;  /* 0x0032101001007387 */ /* 0x000fe40000100a00 */
[----:B------:R3:W-:Y:S01]  /*b8890*/  STL.64 [R1+0x3218], R18 ;  /* 0x0032181201007387 */ /* 0x0007e20000100a00 */
[C---:B--2---:R-:W-:Y:S08]  /*b88a0*/  HMMA.1688.F32.TF32 R20, R8.reuse, R248, R184 ;  /* 0x000000f80814723c */ /* 0x044ff000000810b8 */
[C---:B---3--:R-:W-:Y:S07]  /*b88b0*/  HMMA.1688.F32.TF32 R16, R8.reuse, R244, R172 ;  /* 0x000000f40810723c */ /* 0x048fee00000810ac */
[----:B------:R-:W-:Y:S01]  /*b88c0*/  STL.64 [R1+0x3200], R4 ;  /* 0x0032000401007387 */ /* 0x000fe20000100a00 */
[----:B------:R2:W-:Y:S02]  /*b88d0*/  STL.64 [R1+0x3208], R6 ;  /* 0x0032080601007387 */ /* 0x0005e40000100a00 */
[C---:B--2---:R-:W-:Y:S05]  /*b88e0*/  HMMA.1688.F32.TF32 R4, R8.reuse, R228, R164 ;  /* 0x000000e40804723c */ /* 0x044fea00000810a4 */
        /* <DEDUP_REMOVED lines=95> */
[----:B-1----:R-:W4:Y:S02]  /*b8ee0*/  LDL.LU R4, [R1+0x44c0] ;  /* 0x0044c00001047983 */ /* 0x002f240000300800 */
        /* <DEDUP_REMOVED lines=30> */
[C---:B----4-:R-:W-:Y:S08]  /*b90d0*/  HMMA.1688.F32.TF32 R232, R8.reuse, R136, R232 ;  /* 0x0000008808e8723c */ /* 0x050ff000000810e8 */
        /* <DEDUP_REMOVED lines=16> */
[C---:B------:R-:W-:Y:S01]  /*b91e0*/  HMMA.1688.F32.TF32 R24, R8.reuse, R168, R24 ;  /* 0x000000a80818723c */ /* 0x040fe20000081018 */
[----:B------:R-:W-:Y:S01]  /*b91f0*/  STL.64 [R1+0x3130], R4 ;  /* 0x0031300401007387 */ /* 0x000fe20000100a00 */
[----:B------:R1:W-:Y:S06]  /*b9200*/  STL.64 [R1+0x3138], R6 ;  /* 0x0031380601007387 */ /* 0x0003ec0000100a00 */
[C---:B-1----:R-:W-:Y:S01]  /*b9210*/  HMMA.1688.F32.TF32 R4, R8.reuse, R180, R32 ;  /* 0x000000b40804723c */ /* 0x042fe20000081020 */
[----:B------:R-:W-:Y:S01]  /*b9220*/  STL.64 [R1+0x3120], R20 ;  /* 0x0031201401007387 */ /* 0x000fe20000100a00 */
[----:B------:R1:W-:Y:S06]  /*b9230*/  STL.64 [R1+0x3128], R22 ;  /* 0x0031281601007387 */ /* 0x0003ec0000100a00 */
[C---:B------:R-:W-:Y:S07]  /*b9240*/  HMMA.1688.F32.TF32 R16, R8.reuse, R68, R16 ;  /* 0x000000440810723c */ /* 0x040fee0000081010 */
[----:B------:R-:W-:Y:S01]  /*b9250*/  STL.64 [R1+0x3110], R24 ;  /* 0x0031101801007387 */ /* 0x000fe20000100a00 */
[----:B------:R-:W-:Y:S01]  /*b9260*/  STL.64 [R1+0x3118], R26 ;  /* 0x0031181a01007387 */ /* 0x000fe20000100a00 */
[C---:B-1----:R-:W-:Y:S06]  /*b9270*/  HMMA.1688.F32.TF32 R20, R8.reuse, R36, R40 ;  /* 0x000000240814723c */ /* 0x042fec0000081028 */
[----:B------:R-:W-:Y:S01]  /*b9280*/  STL.64 [R1+0x3100], R4 ;  /* 0x0031000401007387 */ /* 0x000fe20000100a00 */
[----:B------:R1:W-:Y:S02]  /*b9290*/  STL.64 [R1+0x3108], R6 ;  /* 0x0031080601007387 */ /* 0x0003e40000100a00 */
[----:B-1----:R-:W-:Y:S11]  /*b92a0*/  HMMA.1688.F32.TF32 R4, R8, R200, R48 ;  /* 0x000000c80804723c */ /* 0x002ff60000081030 */
[----:B------:R-:W-:Y:S03]  /*b92b0*/  @!UPT UIADD3 URZ, URZ, URZ, URZ ;  /* 0x0000003f3f3ff290 */ /* 0x000fe6000fffe03f */
[----:B------:R-:W-:Y:S01]  /*b92c0*/  STL.64 [R1+0x30f0], R20 ;  /* 0x0030f01401007387 */ /* 0x000fe20000100a00 */
[----:B------:R-:W-:Y:S02]  /*b92d0*/  STL.64 [R1+0x30f8], R22 ;  /* 0x0030f81601007387 */ /* 0x000fe40000100a00 */
[----:B------:R-:W-:Y:S02]  /*b92e0*/  STL.64 [R1+0x30e0], R16 ;  /* 0x0030e01001007387 */ /* 0x000fe40000100a00 */
[----:B------:R1:W-:Y:S01]  /*b92f0*/  STL.64 [R1+0x30e8], R18 ;  /* 0x0030e81201007387 */ /* 0x0003e20000100a00 */
[----:B------:R-:W-:Y:S04]  /*b9300*/  LDS R8, [R104+0x8180] ;  /* 0x0081800068087984 */ /* 0x000fe80000000800 */
[----:B------:R-:W-:Y:S04]  /*b9310*/  LDS R10, [R104+0xa180] ;  /* 0x00a18000680a7984 */ /* 0x000fe80000000800 */
[----:B------:R-:W-:Y:S04]  /*b9320*/  LDS R9, [R3+0x8180] ;  /* 0x0081800003097984 */ /* 0x000fe80000000800 */
[----:B------:R-:W2:Y:S01]  /*b9330*/  LDS R11, [R3+0xa180] ;  /* 0x00a18000030b7984 */ /* 0x000ea20000000800 */
[C---:B-1----:R-:W-:Y:S03]  /*b9340*/  HMMA.1688.F32.TF32 R16, R12.reuse, R44, R28 ;  /* 0x0000002c0c10723c */ /* 0x042fe6000008101c */
[----:B------:R-:W-:Y:S01]  /*b9350*/  STL.64 [R1+0x30d0], R4 ;  /* 0x0030d00401007387 */ /* 0x000fe20000100a00 */
[----:B------:R1:W-:Y:S04]  /*b9360*/  STL.64 [R1+0x30d8], R6 ;  /* 0x0030d80601007387 */ /* 0x0003e80000100a00 */
[C---:B-1----:R-:W-:Y:S08]  /*b9370*/  HMMA.1688.F32.TF32 R4, R12.reuse, R100, R88 ;  /* 0x000000640c04723c */ /* 0x042ff00000081058 */
[C---:B------:R-:W-:Y:S07]  /*b9380*/  HMMA.1688.F32.TF32 R20, R12.reuse, R96, R60 ;  /* 0x000000600c14723c */ /* 0x040fee000008103c */
[----:B------:R-:W-:Y:S01]  /*b9390*/  STL.64 [R1+0x1ad0], R16 ;  /* 0x001ad01001007387 */ /* 0x000fe20000100a00 */
[----:B------:R1:W-:Y:S02]  /*b93a0*/  STL.64 [R1+0x1ad8], R18 ;  /* 0x001ad81201007387 */ /* 0x0003e40000100a00 */
[C---:B-1----:R-:W-:Y:S05]  /*b93b0*/  HMMA.1688.F32.TF32 R16, R12.reuse, R216, R112 ;  /* 0x000000d80c10723c */ /* 0x042fea0000081070 */
[----:B------:R-:W-:Y:S01]  /*b93c0*/  STL.64 [R1+0x1ae0], R4 ;  /* 0x001ae00401007387 */ /* 0x000fe20000100a00 */
[----:B------:R1:W-:Y:S02]  /*b93d0*/  STL.64 [R1+0x1ae8], R6 ;  /* 0x001ae80601007387 */ /* 0x0003e40000100a00 */
[C---:B-1----:R-:W-:Y:S05]  /*b93e0*/  HMMA.1688.F32.TF32 R4, R12.reuse, R208, R212 ;  /* 0x000000d00c04723c */ /* 0x042fea00000810d4 */
[----:B------:R-:W-:Y:S01]  /*b93f0*/  STL.64 [R1+0x1af0], R20 ;  /* 0x001af01401007387 */ /* 0x000fe20000100a00 */
[----:B------:R1:W-:Y:S09]  /*b9400*/  STL.64 [R1+0x1af8], R22 ;  /* 0x001af81601007387 */ /* 0x0003f20000100a00 */
        /* <DEDUP_REMOVED lines=73> */
[----:B----4-:R-:W2:Y:S01]  /*b98a0*/  LDL.LU R18, [R1+0x5118] ;  /* 0x0051180001127983 */ /* 0x010ea20000300800 */
[----:B------:R-:W2:Y:S01]  /*b98b0*/  LDL.LU R19, [R1+0x511c] ;  /* 0x00511c0001137983 */ /* 0x000ea20000300800 */
        /* <DEDUP_REMOVED lines=75> */
[C---:B------:R-:W-:Y:S08]  /*b9d70*/  HMMA.1688.F32.TF32 R4, R12.reuse, R140, R20 ;  /* 0x0000008c0c04723c */ /* 0x040ff00000081014 */
        /* <DEDUP_REMOVED lines=17> */
[----:B------:R-:W-:Y:S07]  /*b9e90*/  STL.64 [R1+0x1d20], R24 ;  /* 0x001d201801007387 */ /* 0x000fee0000100a00 */
[C---:B------:R-:W-:Y:S01]  /*b9ea0*/  HMMA.1688.F32.TF32 R16, R12.reuse, R92, R16 ;  /* 0x0000005c0c10723c */ /* 0x040fe20000081010 */
[----:B------:R-:W-:Y:S02]  /*b9eb0*/  STL.64 [R1+0x1d28], R26 ;  /* 0x001d281a01007387 */ /* 0x000fe40000100a00 */
[----:B------:R-:W-:Y:S01]  /*b9ec0*/  STL.64 [R1+0x1d40], R20 ;  /* 0x001d401401007387 */ /* 0x000fe20000100a00 */
[----:B------:R1:W-:Y:S04]  /*b9ed0*/  STL.64 [R1+0x1d48], R22 ;  /* 0x001d481601007387 */ /* 0x0003e80000100a00 */
[C---:B-1----:R-:W-:Y:S07]  /*b9ee0*/  HMMA.1688.F32.TF32 R20, R12.reuse, R72, R48 ;  /* 0x000000480c14723c */ /* 0x042fee0000081030 */
        /* <DEDUP_REMOVED lines=229> */
[----:B------:R2:W-:Y:S01]  /*bad40*/  STL.64 [R1+0x3488], R18 ;  /* 0x0034881201007387 */ /* 0x0005e20000100a00 */
        /* <DEDUP_REMOVED lines=2534> */
[C---:B---3--:R-:W-:Y:S11]  /*c4bb0*/  HMMA.1688.F32.TF32 R236, R12.reuse, R244, R236 ;  /* 0x000000f40cec723c */ /* 0x048ff600000810ec */
[----:B------:R-:W-:Y:S11]  /*c4bc0*/  @!UPT UIADD3 URZ, URZ, URZ, URZ ;  /* 0x0000003f3f3ff290 */ /* 0x000ff6000fffe03f */
[----:B------:R-:W-:Y:S01]  /*c4bd0*/  @!UPT UIADD3 URZ, URZ, URZ, URZ ;  /* 0x0000003f3f3ff290 */ /* 0x000fe2000fffe03f */
[----:B------:R-:W-:Y:S01]  /*c4be0*/  STL.64 [R1+0x15b0], R236 ;  /* 0x0015b0ec01007387 */ /* 0x000fe20000100a00 */
[----:B------:R4:W-:Y:S02]  /*c4bf0*/  STL.64 [R1+0x15b8], R238 ;  /* 0x0015b8ee01007387 */ /* 0x0009e40000100a00 */
[----:B------:R-:W-:Y:S02]  /*c4c00*/  STL.64 [R1+0x1590], R232 ;  /* 0x001590e801007387 */ /* 0x000fe40000100a00 */
[----:B------:R1:W-:Y:S01]  /*c4c10*/  STL.64 [R1+0x1598], R234 ;  /* 0x001598ea01007387 */ /* 0x0003e20000100a00 */
[C---:B----4-:R-:W-:Y:S08]  /*c4c20*/  HMMA.1688.F32.TF32 R236, R12.reuse, R132, R128 ;  /* 0x000000840cec723c */ /* 0x050ff00000081080 */
[C---:B-1----:R-:W-:Y:S08]  /*c4c30*/  HMMA.1688.F32.TF32 R232, R12.reuse, R220, R124 ;  /* 0x000000dc0ce8723c */ /* 0x042ff0000008107c */
[C---:B------:R-:W-:Y:S08]  /*c4c40*/  HMMA.1688.F32.TF32 R128, R12.reuse, R152, R120 ;  /* 0x000000980c80723c */ /* 0x040ff00000081078 */
        /* <DEDUP_REMOVED lines=34> */
[----:B------:R2:W-:Y:S01]  /*c4e70*/  STL.64 [R1+0x1128], R18 ;  /* 0x0011281201007387 */ /* 0x0005e20000100a00 */
[C---:B-1----:R-:W-:Y:S08]  /*c4e80*/  HMMA.1688.F32.TF32 R20, R12.reuse, R36, R60 ;  /* 0x000000240c14723c */ /* 0x042ff0000008103c */
[C---:B--2---:R-:W-:Y:S01]  /*c4e90*/  HMMA.1688.F32.TF32 R16, R12.reuse, R68, R112 ;  /* 0x000000440c10723c */ /* 0x044fe20000081070 */
[----:B------:R-:W-:Y:S01]  /*c4ea0*/  STL.64 [R1+0x1110], R4 ;  /* 0x0011100401007387 */ /* 0x000fe20000100a00 */
[----:B------:R1:W-:Y:S06]  /*c4eb0*/  STL.64 [R1+0x1118], R6 ;  /* 0x0011180601007387 */ /* 0x0003ec0000100a00 */
[----:B-1----:R-:W-:Y:S07]  /*c4ec0*/  HMMA.1688.F32.TF32 R4, R12, R200, R212 ;  /* 0x000000c80c04723c */ /* 0x002fee00000810d4 */
[----:B------:R-:W-:Y:S01]  /*c4ed0*/  STL.64 [R1+0x1100], R20 ;  /* 0x0011001401007387 */ /* 0x000fe20000100a00 */
[----:B------:R-:W-:Y:S01]  /*c4ee0*/  STL.64 [R1+0x1108], R22 ;  /* 0x0011081601007387 */ /* 0x000fe20000100a00 */
[C---:B------:R-:W-:Y:S06]  /*c4ef0*/  HMMA.1688.F32.TF32 R12, R8.reuse, R44, R204 ;  /* 0x0000002c080c723c */ /* 0x040fec00000810cc */
[----:B------:R-:W-:Y:S01]  /*c4f00*/  STL.64 [R1+0x10f0], R16 ;  /* 0x0010f01001007387 */ /* 0x000fe20000100a00 */
[----:B------:R1:W-:Y:S02]  /*c4f10*/  STL.64 [R1+0x10f8], R18 ;  /* 0x0010f81201007387 */ /* 0x0003e40000100a00 */
[C---:B-1----:R-:W-:Y:S05]  /*c4f20*/  HMMA.1688.F32.TF32 R16, R8.reuse, R100, R192 ;  /* 0x000000640810723c */ /* 0x042fea00000810c0 */
[----:B------:R-:W-:Y:S01]  /*c4f30*/  STL.64 [R1+0x260], R4 ;  /* 0x0002600401007387 */ /* 0x000fe20000100a00 */
[----:B------:R1:W-:Y:S02]  /*c4f40*/  STL.64 [R1+0x268], R6 ;  /* 0x0002680601007387 */ /* 0x0003e40000100a00 */
[C---:B-1----:R-:W-:Y:S06]  /*c4f50*/  HMMA.1688.F32.TF32 R4, R8.reuse, R96, R188 ;  /* 0x000000600804723c */ /* 0x042fec00000810bc */
[----:B------:R-:W-:Y:S01]  /*c4f60*/  STL.64 [R1+0x4750], R12 ;  /* 0x0047500c01007387 */ /* 0x000fe20000100a00 */
[----:B------:R1:W-:Y:S08]  /*c4f70*/  STL.64 [R1+0x4758], R14 ;  /* 0x0047580e01007387 */ /* 0x0003f00000100a00 */
[----:B------:R-:W-:Y:S02]  /*c4f80*/  STL.64 [R1+0x4740], R16 ;  /* 0x0047401001007387 */ /* 0x000fe40000100a00 */
[----:B------:R-:W-:Y:S01]  /*c4f90*/  STL.64 [R1+0x4748], R18 ;  /* 0x0047481201007387 */ /* 0x000fe20000100a00 */
[----:B------:R-:W-:Y:S01]  /*c4fa0*/  STL.64 [R1+0x8cd8], R216 ;  /* 0x008cd8d801007387 */ /* 0x000fe20000100a00 */
[C---:B-1----:R-:W-:Y:S04]  /*c4fb0*/  HMMA.1688.F32.TF32 R12, R8.reuse, R216, R184 ;  /* 0x000000d8080c723c */ /* 0x042fe800000810b8 */
[----:B------:R-:W-:Y:S01]  /*c4fc0*/  STL.64 [R1+0x4730], R4 ;  /* 0x0047300401007387 */ /* 0x000fe20000100a00 */
[----:B------:R1:W-:Y:S03]  /*c4fd0*/  STL.64 [R1+0x4738], R6 ;  /* 0x0047380601007387 */ /* 0x0003e60000100a00 */
[C---:B-1----:R-:W-:Y:S11]  /*c4fe0*/  HMMA.1688.F32.TF32 R4, R8.reuse, R208, R172 ;  /* 0x000000d00804723c */ /* 0x042ff600000810ac */
[----:B------:R-:W-:Y:S04]  /*c4ff0*/  @!UPT UIADD3 URZ, URZ, URZ, URZ ;  /* 0x0000003f3f3ff290 */ /* 0x000fe8000fffe03f */
[----:B------:R-:W-:Y:S01]  /*c5000*/  STL.64 [R1+0x4720], R12 ;  /* 0x0047200c01007387 */ /* 0x000fe20000100a00 */
[----:B------:R1:W-:Y:S02]  /*c5010*/  STL.64 [R1+0x4728], R14 ;  /* 0x0047280e01007387 */ /* 0x0003e40000100a00 */
[----:B------:R-:W-:Y:S01]  /*c5020*/  STL.64 [R1+0x8cd0], R208 ;  /* 0x008cd0d001007387 */ /* 0x000fe20000100a00 */
[C---:B-1----:R-:W-:Y:S04]  /*c5030*/  HMMA.1688.F32.TF32 R12, R8.reuse, R196, R164 ;  /* 0x000000c4080c723c */ /* 0x042fe800000810a4 */
[----:B------:R-:W-:Y:S01]  /*c5040*/  STL.64 [R1+0x4710], R4 ;  /* 0x0047100401007387 */ /* 0x000fe20000100a00 */
[----:B------:R1:W-:Y:S03]  /*c5050*/  STL.64 [R1+0x4718], R6 ;  /* 0x0047180601007387 */ /* 0x0003e60000100a00 */
        /* <DEDUP_REMOVED lines=10> */
[----:B------:R-:W2:Y:S11]  /*c5100*/  LDL.LU R240, [R1+0xf70] ;  /* 0x000f700001f07983 */ /* 0x000eb60000300800 */
[----:B------:R-:W-:Y:S03]  /*c5110*/  @!UPT UIADD3 URZ, URZ, URZ, URZ ;  /* 0x0000003f3f3ff290 */ /* 0x000fe6000fffe03f */
[----:B------:R-:W-:Y:S02]  /*c5120*/  STL.64 [R1+0x46e0], R12 ;  /* 0x0046e00c01007387 */ /* 0x000fe40000100a00 */
[----:B------:R-:W-:Y:S02]  /*c5130*/  STL.64 [R1+0x46e8], R14 ;  /* 0x0046e80e01007387 */ /* 0x000fe40000100a00 */
[----:B------:R-:W-:Y:S01]  /*c5140*/  LDS R12, [R105+0x8500] ;  /* 0x00850000690c7984 */ /* 0x000fe20000000800 */
        /* <DEDUP_REMOVED lines=106> */
[C---:B---3--:R-:W-:Y:S08]  /*c57f0*/  HMMA.1688.F32.TF32 R120, R8.reuse, R56, R120 ;  /* 0x000000380878723c */ /* 0x048ff00000081078 */
[C---:B------:R-:W-:Y:S01]  /*c5800*/  HMMA.1688.F32.TF32 R4, R8.reuse, R248, R4 ;  /* 0x000000f80804723c */ /* 0x040fe20000081004 */
[----:B------:R-:W-:Y:S01]  /*c5810*/  STL.64 [R1+0x46c0], R84 ;  /* 0x0046c05401007387 */ /* 0x000fe20000100a00 */
[----:B------:R4:W-:Y:S06]  /*c5820*/  STL.64 [R1+0x46c8], R86 ;  /* 0x0046c85601007387 */ /* 0x0009ec0000100a00 */
[C---:B----4-:R-:W-:Y:S01]  /*c5830*/  HMMA.1688.F32.TF32 R84, R8.reuse, R52, R116 ;  /* 0x000000340854723c */ /* 0x050fe20000081074 */
        /* <DEDUP_REMOVED lines=58> */
[----:B------:R-:W-:Y:S07]  /*c5be0*/  STL.64 [R1+0x4588], R22 ;  /* 0x0045881601007387 */ /* 0x000fee0000100a00 */
        /* <DEDUP_REMOVED lines=8> */
[----:B------:R1:W-:Y:S02]  /*c5c70*/  STL.64 [R1+0x4568], R6 ;  /* 0x0045680601007387 */ /* 0x0003e40000100a00 */
[----:B------:R-:W3:Y:S02]  /*c5c80*/  LDL.LU R156, [R1+0x300] ;  /* 0x00030000019c7983 */ /* 0x000ee40000300800 */
[C---:B-1----:R-:W-:Y:S11]  /*c5c90*/  HMMA.1688.F32.TF32 R4, R12.reuse, R100, R240 ;  /* 0x000000640c04723c */ /* 0x042ff600000810f0 */
[----:B------:R-:W-:Y:S04]  /*c5ca0*/  @!UPT UIADD3 URZ, URZ, URZ, URZ ;  /* 0x0000003f3f3ff290 */ /* 0x000fe8000fffe03f */
        /* <DEDUP_REMOVED lines=221> */
[C---:B-1----:R-:W-:Y:S08]  /*c6a80*/  HMMA.1688.F32.TF32 R16, R12.reuse, R68, R160 ;  /* 0x000000440c10723c */ /* 0x042ff000000810a0 */
[----:B------:R-:W-:Y:S01]  /*c6a90*/  HMMA.1688.F32.TF32 R12, R12, R200, R156 ;  /* 0x000000c80c0c723c */ /* 0x000fe2000008109c */
        /* <DEDUP_REMOVED lines=129> */
[----:B------:R1:W-:Y:S02]  /*c72b0*/  STL.64 [R1+0x4b28], R14 ;  /* 0x004b280e01007387 */ /* 0x0003e40000100a00 */
[C---:B-1----:R-:W-:Y:S08]  /*c72c0*/  HMMA.1688.F32.TF32 R12, R8.reuse, R84, R116 ;  /* 0x00000054080c723c */ /* 0x042ff00000081074 */
[C---:B----4-:R-:W-:Y:S08]  /*c72d0*/  HMMA.1688.F32.TF32 R116, R8.reuse, R80, R4 ;  /* 0x000000500874723c */ /* 0x050ff00000081004 */
[C---:B------:R-:W-:Y:S01]  /*c72e0*/  HMMA.1688.F32.TF32 R4, R8.reuse, R176, R20 ;  /* 0x000000b00804723c */ /* 0x040fe20000081014 */
[----:B------:R-:W-:Y:S01]  /*c72f0*/  STL.64 [R1+0x4b10], R124 ;  /* 0x004b107c01007387 */ /* 0x000fe20000100a00 */
[----:B------:R-:W-:Y:S02]  /*c7300*/  STL.64 [R1+0x4b18], R126 ;  /* 0x004b187e01007387 */ /* 0x000fe40000100a00 */
[----:B------:R-:W-:Y:S02]  /*c7310*/  STL.64 [R1+0x4b00], R120 ;  /* 0x004b007801007387 */ /* 0x000fe40000100a00 */
[----:B------:R-:W-:Y:S01]  /*c7320*/  STL.64 [R1+0x4b08], R122 ;  /* 0x004b087a01007387 */ /* 0x000fe20000100a00 */
[----:B------:R-:W-:Y:S01]  /*c7330*/  STL.64 [R1+0x4af0], R12 ;  /* 0x004af00c01007387 */ /* 0x000fe20000100a00 */
[----:B------:R-:W-:Y:S07]  /*c7340*/  STL.64 [R1+0x4af8], R14 ;  /* 0x004af80e01007387 */ /* 0x000fee0000100a00 */
[----:B------:R-:W-:Y:S02]  /*c7350*/  STL.64 [R1+0x4ae0], R116 ;  /* 0x004ae07401007387 */ /* 0x000fe40000100a00 */
[----:B------:R-:W-:Y:S06]  /*c7360*/  STL.64 [R1+0x4ae8], R118 ;  /* 0x004ae87601007387 */ /* 0x000fec0000100a00 */
[----:B------:R-:W-:Y:S01]  /*c7370*/  STL.64 [R1+0x4ad0], R4 ;  /* 0x004ad00401007387 */ /* 0x000fe20000100a00 */
[----:B------:R1:W-:Y:S01]  /*c7380*/  STL.64 [R1+0x4ad8], R6 ;  /* 0x004ad80601007387 */ /* 0x0003e20000100a00 */
[C---:B------:R-:W-:Y:S02]  /*c7390*/  HMMA.1688.F32.TF32 R20, R8.reuse, R64, R32 ;  /* 0x000000400814723c */ /* 0x040fe40000081020 */
[----:B------:R-:W-:Y:S04]  /*c73a0*/  LDS R12, [R105+0x8580] ;  /* 0x00858000690c7984 */ /* 0x000fe80000000800 */
[----:B------:R-:W-:Y:S04]  /*c73b0*/  LDS R14, [R105+0xa580] ;  /* 0x00a58000690e7984 */ /* 0x000fe80000000800 */
[----:B------:R-:W-:Y:S04]  /*c73c0*/  LDS R13, [R252+0x8580] ;  /* 0x00858000fc0d7984 */ /* 0x000fe80000000800 */
[----:B------:R-:W2:Y:S01]  /*c73d0*/  LDS R15, [R252+0xa580] ;  /* 0x00a58000fc0f7984 */ /* 0x000ea20000000800 */
[C---:B-1----:R-:W-:Y:S08]  /*c73e0*/  HMMA.1688.F32.TF32 R4, R8.reuse, R76, R24 ;  /* 0x0000004c0804723c */ /* 0x042ff00000081018 */
[C---:B------:R-:W-:Y:S11]  /*c73f0*/  HMMA.1688.F32.TF32 R24, R8.reuse, R56, R40 ;  /* 0x000000380818723c */ /* 0x040ff60000081028 */
[----:B------:R-:W-:Y:S04]  /*c7400*/  @!UPT UIADD3 URZ, URZ, URZ, URZ ;  /* 0x0000003f3f3ff290 */ /* 0x000fe8000fffe03f */
[----:B------:R-:W-:Y:S01]  /*c7410*/  STL.64 [R1+0x4ac0], R4 ;  /* 0x004ac00401007387 */ /* 0x000fe20000100a00 */
[----:B------:R1:W-:Y:S02]  /*c7420*/  STL.64 [R1+0x4ac8], R6 ;  /* 0x004ac80601007387 */ /* 0x0003e40000100a00 */
[C---:B-1----:R-:W-:Y:S01]  /*c7430*/  HMMA.1688.F32.TF32 R4, R8.reuse, R52, R16 ;  /* 0x000000340804723c */ /* 0x042fe20000081010 */
[----:B------:R-:W-:Y:S01]  /*c7440*/  STL.64 [R1+0x4ab0], R20 ;  /* 0x004ab01401007387 */ /* 0x000fe20000100a00 */
[----:B------:R1:W-:Y:S03]  /*c7450*/  STL.64 [R1+0x4ab8], R22 ;  /* 0x004ab81601007387 */ /* 0x0003e60000100a00 */
[----:B------:R-:W-:Y:S02]  /*c7460*/  STL.64 [R1+0x4aa0], R24 ;  /* 0x004aa01801007387 */ /* 0x000fe40000100a00 */
[----:B------:R-:W-:Y:S01]  /*c7470*/  STL.64 [R1+0x4aa8], R26 ;  /* 0x004aa81a01007387 */ /* 0x000fe20000100a00 */
        /* <DEDUP_REMOVED lines=159> */
[----:B----4-:R-:W-:Y:S01]  /*c7e70*/  HMMA.1688.F32.TF32 R128, R8, R68, R128 ;  /* 0x000000440880723c */ /* 0x010fe20000081080 */
[----:B------:R-:W-:Y:S04]  /*c7e80*/  LDS R8, [R104+0x8580] ;  /* 0x0085800068087984 */ /* 0x000fe80000000800 */
[----:B------:R-:W-:Y:S04]  /*c7e90*/  LDS R10, [R104+0xa580] ;  /* 0x00a58000680a7984 */ /* 0x000fe80000000800 */
[----:B------:R-:W-:Y:S04]  /*c7ea0*/  LDS R9, [R3+0x8580] ;  /* 0x0085800003097984 */ /* 0x000fe80000000800 */
[----:B------:R-:W1:Y:S04]  /*c7eb0*/  LDS R11, [R3+0xa580] ;  /* 0x00a58000030b7984 */ /* 0x000e680000000800 */
        /* <DEDUP_REMOVED lines=8> */
[C---:B--2---:R-:W-:Y:S08]  /*c7f40*/  HMMA.1688.F32.TF32 R128, R12.reuse, R44, R120 ;  /* 0x0000002c0c80723c */ /* 0x044ff00000081078 */
[C---:B---3--:R-:W-:Y:S08]  /*c7f50*/  HMMA.1688.F32.TF32 R124, R12.reuse, R100, R116 ;  /* 0x000000640c7c723c */ /* 0x048ff00000081074 */
        /* <DEDUP_REMOVED lines=15> */
[C---:B--2---:R-:W-:Y:S01]  /*c8050*/  HMMA.1688.F32.TF32 R4, R12.reuse, R80, R16 ;  /* 0x000000500c04723c */ /* 0x044fe20000081010 */
[----:B------:R-:W-:Y:S01]  /*c8060*/  STL.64 [R1+0xcb0], R20 ;  /* 0x000cb01401007387 */ /* 0x000fe20000100a00 */
[----:B------:R2:W-:Y:S05]  /*c8070*/  STL.64 [R1+0xcb8], R22 ;  /* 0x000cb81601007387 */ /* 0x0005ea0000100a00 */
[----:B------:R-:W-:Y:S02]  /*c8080*/  STL.64 [R1+0xca0], R24 ;  /* 0x000ca01801007387 */ /* 0x000fe40000100a00 */
[----:B------:R-:W-:Y:S01]  /*c8090*/  STL.64 [R1+0xca8], R26 ;  /* 0x000ca81a01007387 */ /* 0x000fe20000100a00 */
[C---:B------:R-:W-:Y:S08]  /*c80a0*/  HMMA.1688.F32.TF32 R16, R12.reuse, R76, R28 ;  /* 0x0000004c0c10723c */ /* 0x040ff0000008101c */
[C---:B--2---:R-:W-:Y:S05]  /*c80b0*/  HMMA.1688.F32.TF32 R20, R12.reuse, R176, R48 ;  /* 0x000000b00c14723c */ /* 0x044fea0000081030 */
[----:B------:R-:W-:Y:S01]  /*c80c0*/  STL.64 [R1+0xc90], R4 ;  /* 0x000c900401007387 */ /* 0x000fe20000100a00 */
[----:B------:R2:W-:Y:S02]  /*c80d0*/  STL.64 [R1+0xc98], R6 ;  /* 0x000c980601007387 */ /* 0x0005e40000100a00 */
        /* <DEDUP_REMOVED lines=160> */
[----:B--2---:R-:W-:Y:S01]  /*c8ae0*/  HMMA.1688.F32.TF32 R4, R12, R200, R16 ;  /* 0x000000c80c04723c */ /* 0x004fe20000081010 */
[----:B------:R-:W-:Y:S01]  /*c8af0*/  STL.64 [R1+0x290], R24 ;  /* 0x0002901801007387 */ /* 0x000fe20000100a00 */
[----:B------:R-:W-:Y:S06]  /*c8b00*/  STL.64 [R1+0x298], R26 ;  /* 0x0002981a01007387 */ /* 0x000fec0000100a00 */
[C---:B------:R-:W-:Y:S08]  /*c8b10*/  HMMA.1688.F32.TF32 R12, R8.reuse, R44, R48 ;  /* 0x0000002c080c723c */ /* 0x040ff00000081030 */
[C---:B------:R-:W-:Y:S01]  /*c8b20*/  HMMA.1688.F32.TF32 R16, R8.reuse, R100, R28 ;  /* 0x000000640810723c */ /* 0x040fe2000008101c */
[----:B------:R-:W-:Y:S01]  /*c8b30*/  STL.64 [R1+0x280], R20 ;  /* 0x0002801401007387 */ /* 0x000fe20000100a00 */
[----:B------:R-:W-:Y:S05]  /*c8b40*/  STL.64 [R1+0x288], R22 ;  /* 0x0002881601007387 */ /* 0x000fea0000100a00 */
[----:B------:R-:W-:Y:S02]  /*c8b50*/  STL.64 [R1+0x270], R4 ;  /* 0x0002700401007387 */ /* 0x000fe40000100a00 */
[----:B------:R1:W-:Y:S02]  /*c8b60*/  STL.64 [R1+0x278], R6 ;  /* 0x0002780601007387 */ /* 0x0003e40000100a00 */
[C---:B-1----:R-:W-:Y:S04]  /*c8b70*/  HMMA.1688.F32.TF32 R4, R8.reuse, R96, R88 ;  /* 0x000000600804723c */ /* 0x042fe80000081058 */
        /* <DEDUP_REMOVED lines=48> */
[----:B------:R1:W-:Y:S02]  /*c8e80*/  STL.64 [R1+0x4db0], R16 ;  /* 0x004db01001007387 */ /* 0x0003e40000100a00 */
[----:B------:R3:W-:Y:S02]  /*c8e90*/  STL.64 [R1+0x4db8], R18 ;  /* 0x004db81201007387 */ /* 0x0007e40000100a00 */
[----:B------:R-:W4:Y:S04]  /*c8ea0*/  LDL.LU R240, [R1+0x920] ;  /* 0x0009200001f07983 */ /* 0x000f280000300800 */
[----:B------:R1:W-:Y:S01]  /*c8eb0*/  STL.64 [R1+0x4da0], R4 ;  /* 0x004da00401007387 */ /* 0x0003e20000100a00 */
[----:B------:R1:W-:Y:S02]  /*c8ec0*/  STL.64 [R1+0x4da8], R6 ;  /* 0x004da80601007387 */ /* 0x0003e40000100a00 */
        /* <DEDUP_REMOVED lines=41> */
[----:B---3--:R-:W2:Y:S01]  /*c9160*/  LDL.LU R18, [R1+0xa08] ;  /* 0x000a080001127983 */ /* 0x008ea20000300800 */
[----:B------:R-:W2:Y:S01]  /*c9170*/  LDL.LU R19, [R1+0xa0c] ;  /* 0x000a0c0001137983 */ /* 0x000ea20000300800 */
[----:B------:R-:W3:Y:S02]  /*c9180*/  LDL.LU R40, [R1+0xa10] ;  /* 0x000a100001287983 */ /* 0x000ee40000300800 */
        /* <DEDUP_REMOVED lines=63> */
[----:B------:R-:W-:Y:S01]  /*c9580*/  STL.64 [R1+0x8ca0], R244 ;  /* 0x008ca0f401007387 */ /* 0x000fe20000100a00 */
[C---:B--2---:R-:W-:Y:S08]  /*c9590*/  HMMA.1688.F32.TF32 R52, R8.reuse, R228, R236 ;  /* 0x000000e40834723c */ /* 0x044ff000000810ec */
[C---:B---3--:R-:W-:Y:S08]  /*c95a0*/  HMMA.1688.F32.TF32 R232, R8.reuse, R132, R232 ;  /* 0x0000008408e8723c */ /* 0x048ff000000810e8 */
[C---:B------:R-:W-:Y:S07]  /*c95b0*/  HMMA.1688.F32.TF32 R56, R8.reuse, R220, R128 ;  /* 0x000000dc0838723c */ /* 0x040fee0000081080 */
[----:B------:R-:W-:Y:S01]  /*c95c0*/  STL.64 [R1+0x4d90], R52 ;  /* 0x004d903401007387 */ /* 0x000fe20000100a00 */
[----:B------:R1:W-:Y:S02]  /*c95d0*/  STL.64 [R1+0x4d98], R54 ;  /* 0x004d983601007387 */ /* 0x0003e40000100a00 */
[C---:B-1----:R-:W-:Y:S05]  /*c95e0*/  HMMA.1688.F32.TF32 R52, R8.reuse, R152, R124 ;  /* 0x000000980834723c */ /* 0x042fea000008107c */
[----:B------:R-:W-:Y:S01]  /*c95f0*/  STL.64 [R1+0x4d80], R232 ;  /* 0x004d80e801007387 */ /* 0x000fe20000100a00 */
[----:B------:R-:W-:Y:S02]  /*c9600*/  STL.64 [R1+0x4d88], R234 ;  /* 0x004d88ea01007387 */ /* 0x000fe40000100a00 */
[C---:B------:R-:W-:Y:S05]  /*c9610*/  HMMA.1688.F32.TF32 R120, R8.reuse, R224, R120 ;  /* 0x000000e00878723c */ /* 0x040fea0000081078 */
[----:B------:R-:W-:Y:S01]  /*c9620*/  STL.64 [R1+0x4d70], R56 ;  /* 0x004d703801007387 */ /* 0x000fe20000100a00 */
[----:B------:R4:W-:Y:S02]  /*c9630*/  STL.64 [R1+0x4d78], R58 ;  /* 0x004d783a01007387 */ /* 0x0009e40000100a00 */
[C---:B----4-:R-:W-:Y:S07]  /*c9640*/  HMMA.1688.F32.TF32 R56, R8.reuse, R136, R116 ;  /* 0x000000880838723c */ /* 0x050fee0000081074 */
[----:B------:R-:W-:Y:S01]  /*c9650*/  STL.64 [R1+0x4d60], R52 ;  /* 0x004d603401007387 */ /* 0x000fe20000100a00 */
[----:B------:R1:W-:Y:S02]  /*c9660*/  STL.64 [R1+0x4d68], R54 ;  /* 0x004d683601007387 */ /* 0x0003e40000100a00 */
[C---:B-1----:R-:W-:Y:S08]  /*c9670*/  HMMA.1688.F32.TF32 R52, R8.reuse, R140, R4 ;  /* 0x0000008c0834723c */ /* 0x042ff00000081004 */
[C---:B------:R-:W-:Y:S01]  /*c9680*/  HMMA.1688.F32.TF32 R4, R8.reuse, R144, R20 ;  /* 0x000000900804723c */ /* 0x040fe20000081014 */
[----:B------:R-:W-:Y:S01]  /*c9690*/  STL.64 [R1+0x4d50], R120 ;  /* 0x004d507801007387 */ /* 0x000fe20000100a00 */
[----:B------:R-:W-:Y:S03]  /*c96a0*/  STL.64 [R1+0x4d58], R122 ;  /* 0x004d587a01007387 */ /* 0x000fe60000100a00 */
[----:B------:R-:W-:Y:S02]  /*c96b0*/  STL.64 [R1+0x4d40], R56 ;  /* 0x004d403801007387 */ /* 0x000fe40000100a00 */
[----:B------:R-:W-:Y:S01]  /*c96c0*/  STL.64 [R1+0x4d48], R58 ;  /* 0x004d483a01007387 */ /* 0x000fe20000100a00 */
        /* <DEDUP_REMOVED lines=10> */
[----:B------:R-:W-:Y:S01]  /*c9770*/  STL.64 [R1+0x4d08], R26 ;  /* 0x004d081a01007387 */ /* 0x000fe20000100a00 */
[C---:B-1----:R-:W-:Y:S08]  /*c9780*/  HMMA.1688.F32.TF32 R20, R8.reuse, R72, R16 ;  /* 0x000000480814723c */ /* 0x042ff00000081010 */
        /* <DEDUP_REMOVED lines=14> */
[----:B------:R-:W-:Y:S07]  /*c9870*/  STL.64 [R1+0x4cb8], R22 ;  /* 0x004cb81601007387 */ /* 0x000fee0000100a00 */
[----:B------:R-:W-:Y:S02]  /*c9880*/  STL.64 [R1+0x4ca0], R16 ;  /* 0x004ca01001007387 */ /* 0x000fe40000100a00 */
[----:B------:R-:W-:Y:S01]  /*c9890*/  STL.64 [R1+0x4ca8], R18 ;  /* 0x004ca81201007387 */ /* 0x000fe20000100a00 */
[----:B------:R-:W-:Y:S04]  /*c98a0*/  LDS R8, [R104+0x8600] ;  /* 0x0086000068087984 */ /* 0x000fe80000000800 */
[----:B------:R-:W-:Y:S04]  /*c98b0*/  LDS R10, [R104+0xa600] ;  /* 0x00a60000680a7984 */ /* 0x000fe80000000800 */
[----:B------:R-:W-:Y:S04]  /*c98c0*/  LDS R9, [R3+0x8600] ;  /* 0x0086000003097984 */ /* 0x000fe80000000800 */
[----:B------:R-:W1:Y:S04]  /*c98d0*/  LDS R11, [R3+0xa600] ;  /* 0x00a60000030b7984 */ /* 0x000e680000000800 */
[----:B------:R-:W-:Y:S01]  /*c98e0*/  STL.64 [R1+0x4c90], R4 ;  /* 0x004c900401007387 */ /* 0x000fe20000100a00 */
[----:B------:R2:W-:Y:S02]  /*c98f0*/  STL.64 [R1+0x4c98], R6 ;  /* 0x004c980601007387 */ /* 0x0005e40000100a00 */
[C---:B--2---:R-:W-:Y:S08]  /*c9900*/  HMMA.1688.F32.TF32 R4, R12.reuse, R44, R212 ;  /* 0x0000002c0c04723c */ /* 0x044ff000000810d4 */
[C---:B------:R-:W-:Y:S08]  /*c9910*/  HMMA.1688.F32.TF32 R20, R12.reuse, R100, R204 ;  /* 0x000000640c14723c */ /* 0x040ff000000810cc */
[C---:B------:R-:W-:Y:S07]  /*c9920*/  HMMA.1688.F32.TF32 R16, R12.reuse, R96, R192 ;  /* 0x000000600c10723c */ /* 0x040fee00000810c0 */
        /* <DEDUP_REMOVED lines=185> */
[----:B------:R-:W-:Y:S01]  /*ca4c0*/  STL.64 [R1+0x8d0], R236 ;  /* 0x0008d0ec01007387 */ /* 0x000fe20000100a00 */
[----:B------:R1:W-:Y:S03]  /*ca4d0*/  STL.64 [R1+0x8d8], R238 ;  /* 0x0008d8ee01007387 */ /* 0x0003e60000100a00 */
[----:B-1----:R1:W5:Y:S01]  /*ca4e0*/  LDL.LU.64 R238, [R1+0x8c98] ;  /* 0x008c980001ee7983 */ /* 0x0023620000300a00 */
[----:B------:R1:W5:Y:S02]  /*ca4f0*/  LDL.LU.64 R236, [R1+0x8c90] ;  /* 0x008c900001ec7983 */ /* 0x0003640000300a00 */
[----:B------:R-:W-:Y:S02]  /*ca500*/  STL.64 [R1+0x8c0], R232 ;  /* 0x0008c0e801007387 */ /* 0x000fe40000100a00 */
[----:B------:R2:W-:Y:S02]  /*ca510*/  STL.64 [R1+0x8c8], R234 ;  /* 0x0008c8ea01007387 */ /* 0x0005e40000100a00 */
[----:B--2---:R1:W5:Y:S01]  /*ca520*/  LDL.LU.64 R234, [R1+0x8c88] ;  /* 0x008c880001ea7983 */ /* 0x0043620000300a00 */
        /* <DEDUP_REMOVED lines=19> */
[C---:B--2---:R-:W-:Y:S08]  /*ca660*/  HMMA.1688.F32.TF32 R4, R12.reuse, R144, R24 ;  /* 0x000000900c04723c */ /* 0x044ff00000081018 */
[C---:B----4-:R-:W-:Y:S01]  /*ca670*/  HMMA.1688.F32.TF32 R24, R12.reuse, R148, R32 ;  /* 0x000000940c18723c */ /* 0x050fe20000081020 */
[----:B------:R-:W-:Y:S01]  /*ca680*/  STL.64 [R1+0x860], R20 ;  /* 0x0008601401007387 */ /* 0x000fe20000100a00 */
[----:B------:R2:W-:Y:S06]  /*ca690*/  STL.64 [R1+0x868], R22 ;  /* 0x0008681601007387 */ /* 0x0005ec0000100a00 */
[C---:B--2---:R-:W-:Y:S07]  /*ca6a0*/  HMMA.1688.F32.TF32 R20, R12.reuse, R108, R40 ;  /* 0x0000006c0c14723c */ /* 0x044fee0000081028 */
[----:B------:R-:W-:Y:S01]  /*ca6b0*/  STL.64 [R1+0x850], R4 ;  /* 0x0008500401007387 */ /* 0x000fe20000100a00 */
[----:B------:R2:W-:Y:S02]  /*ca6c0*/  STL.64 [R1+0x858], R6 ;  /* 0x0008580601007387 */ /* 0x0005e40000100a00 */
[C---:B--2---:R-:W-:Y:S05]  /*ca6d0*/  HMMA.1688.F32.TF32 R4, R12.reuse, R92, R16 ;  /* 0x0000005c0c04723c */ /* 0x044fea0000081010 */
[----:B------:R-:W-:Y:S01]  /*ca6e0*/  STL.64 [R1+0x840], R24 ;  /* 0x0008401801007387 */ /* 0x000fe20000100a00 */
[----:B------:R-:W-:Y:S02]  /*ca6f0*/  STL.64 [R1+0x848], R26 ;  /* 0x0008481a01007387 */ /* 0x000fe40000100a00 */
[C---:B------:R-:W-:Y:S05]  /*ca700*/  HMMA.1688.F32.TF32 R16, R12.reuse, R72, R48 ;  /* 0x000000480c10723c */ /* 0x040fea0000081030 */
[----:B------:R-:W-:Y:S01]  /*ca710*/  STL.64 [R1+0x830], R20 ;  /* 0x0008301401007387 */ /* 0x000fe20000100a00 */
[----:B------:R2:W-:Y:S02]  /*ca720*/  STL.64 [R1+0x838], R22 ;  /* 0x0008381601007387 */ /* 0x0005e40000100a00 */
[C---:B--2---:R-:W-:Y:S07]  /*ca730*/  HMMA.1688.F32.TF32 R20, R12.reuse, R168, R28 ;  /* 0x000000a80c14723c */ /* 0x044fee000008101c */
        /* <DEDUP_REMOVED lines=40> */
[----:B------:R2:W-:Y:S01]  /*ca9c0*/  STL.64 [R1+0x5050], R16 ;  /* 0x0050501001007387 */ /* 0x0005e20000100a00 */
[----:B------:R3:W-:Y:S02]  /*ca9d0*/  STL.64 [R1+0x5058], R18 ;  /* 0x0050581201007387 */ /* 0x0007e40000100a00 */
[----:B------:R-:W4:Y:S05]  /*ca9e0*/  LDL.LU R156, [R1+0x690] ;  /* 0x00069000019c7983 */ /* 0x000f2a0000300800 */
[----:B------:R-:W-:Y:S01]  /*ca9f0*/  STL.64 [R1+0x5040], R12 ;  /* 0x0050400c01007387 */ /* 0x000fe20000100a00 */
[----:B------:R-:W-:Y:S01]  /*caa00*/  STL.64 [R1+0x5048], R14 ;  /* 0x0050480e01007387 */ /* 0x000fe20000100a00 */
[----:B------:R-:W-:-:S02]  /*caa10*/  IMAD.MOV.U32 R67, RZ, RZ, R72 ;  /* 0x000000ffff437224 */ /* 0x000fc400078e0048 */
[----:B------:R-:W-:Y:S02]  /*caa20*/  IMAD.MOV.U32 R66, RZ, RZ, R73 ;  /* 0x000000ffff427224 */ /* 0x000fe400078e0049 */
[----:B------:R-:W-:Y:S01]  /*caa30*/  IMAD.MOV.U32 R59, RZ, RZ, R108 ;  /* 0x000000ffff3b7224 */ /* 0x000fe200078e006c */
[----:B------:R-:W-:Y:S02]  /*caa40*/  MOV R58, R109 ;  /* 0x0000006d003a7202 */ /* 0x000fe40000000f00 */
[----:B------:R-:W-:Y:S01]  /*caa50*/  MOV R87, R36 ;  /* 0x0000002400577202 */ /* 0x000fe20000000f00 */
[----:B------:R-:W-:Y:S01]  /*caa60*/  IMAD.MOV.U32 R86, RZ, RZ, R37 ;  /* 0x000000ffff567224 */ /* 0x000fe200078e0025 */
[----:B------:R-:W-:Y:S04]  /*caa70*/  LDS R12, [R105+0x8680] ;  /* 0x00868000690c7984 */ /* 0x000fe80000000800 */
[----:B------:R-:W-:Y:S04]  /*caa80*/  LDS R14, [R105+0xa680] ;  /* 0x00a68000690e7984 */ /* 0x000fe80000000800 */
[----:B------:R-:W-:Y:S04]  /*caa90*/  LDS R13, [R252+0x8680] ;  /* 0x00868000fc0d7984 */ /* 0x000fe80000000800 */
[----:B------:R-:W1:Y:S04]  /*caaa0*/  LDS R15, [R252+0xa680] ;  /* 0x00a68000fc0f7984 */ /* 0x000e680000000800 */
[----:B------:R1:W-:Y:S01]  /*caab0*/  STL.64 [R1+0x5030], R4 ;  /* 0x0050300401007387 */ /* 0x0003e20000100a00 */
[----:B------:R1:W-:Y:S02]  /*caac0*/  STL.64 [R1+0x5038], R6 ;  /* 0x0050380601007387 */ /* 0x0003e40000100a00 */
        /* <DEDUP_REMOVED lines=35> */
[----:B--2---:R-:W2:Y:S02]  /*cad00*/  LDL.LU R16, [R1+0x770] ;  /* 0x0007700001107983 */ /* 0x004ea40000300800 */
        /* <DEDUP_REMOVED lines=47> */
[C---:B--2---:R-:W-:Y:S08]  /*cb000*/  HMMA.1688.F32.TF32 R20, R8.reuse, R64, R20 ;  /* 0x000000400814723c */ /* 0x044ff00000081014 */
[C---:B---3--:R-:W-:Y:S08]  /*cb010*/  HMMA.1688.F32.TF32 R4, R8.reuse, R76, R4 ;  /* 0x0000004c0804723c */ /* 0x048ff00000081004 */
[C---:B------:R-:W-:Y:S08]  /*cb020*/  HMMA.1688.F32.TF32 R24, R8.reuse, R56, R24 ;  /* 0x000000380818723c */ /* 0x040ff00000081018 */
        /* <DEDUP_REMOVED lines=8> */
[----:B------:R1:W-:Y:S03]  /*cb0b0*/  STL.64 [R1+0x5028], R6 ;  /* 0x0050280601007387 */ /* 0x0003e60000100a00 */
[----:B-1----:R1:W5:Y:S01]  /*cb0c0*/  LDL.LU.64 R6, [R1+0x8c38] ;  /* 0x008c380001067983 */ /* 0x0023620000300a00 */
[----:B------:R-:W2:Y:S02]  /*cb0d0*/  LDL.LU.64 R4, [R1+0x8c30] ;  /* 0x008c300001047983 */ /* 0x000ea40000300a00 */
[----:B------:R-:W-:Y:S02]  /*cb0e0*/  STL.64 [R1+0x5010], R20 ;  /* 0x0050101401007387 */ /* 0x000fe40000100a00 */
[----:B------:R3:W-:Y:S02]  /*cb0f0*/  STL.64 [R1+0x5018], R22 ;  /* 0x0050181601007387 */ /* 0x0007e40000100a00 */
[----:B---3--:R-:W3:Y:S01]  /*cb100*/  LDL.LU.64 R22, [R1+0x8c28] ;  /* 0x008c280001167983 */ /* 0x008ee20000300a00 */
[----:B------:R-:W4:Y:S02]  /*cb110*/  LDL.LU.64 R20, [R1+0x8c20] ;  /* 0x008c200001147983 */ /* 0x000f240000300a00 */
[----:B------:R-:W-:Y:S02]  /*cb120*/  STL.64 [R1+0x5000], R24 ;  /* 0x0050001801007387 */ /* 0x000fe40000100a00 */
[----:B------:R1:W-:Y:S02]  /*cb130*/  STL.64 [R1+0x5008], R26 ;  /* 0x0050081a01007387 */ /* 0x0003e40000100a00 */
[----:B-1----:R-:W2:Y:S01]  /*cb140*/  LDL.LU.64 R26, [R1+0x8c18] ;  /* 0x008c1800011a7983 */ /* 0x002ea20000300a00 */
[----:B------:R-:W2:Y:S02]  /*cb150*/  LDL.LU.64 R24, [R1+0x8c10] ;  /* 0x008c100001187983 */ /* 0x000ea40000300a00 */
        /* <DEDUP_REMOVED lines=8> */
[----:B------:R1:W-:Y:S02]  /*cb1e0*/  STL.64 [R1+0x4fd0], R16 ;  /* 0x004fd01001007387 */ /* 0x0003e40000100a00 */
[----:B------:R-:W-:Y:S01]  /*cb1f0*/  STL.64 [R1+0x4fd8], R18 ;  /* 0x004fd81201007387 */ /* 0x000fe20000100a00 */
[----:B-1----:R-:W2:Y:S01]  /*cb200*/  LDL.LU.64 R16, [R1+0x8be8] ;  /* 0x008be80001107983 */ /* 0x002ea20000300a00 */
        /* <DEDUP_REMOVED lines=13> */
[C---:B-1----:R-:W-:Y:S08]  /*cb2e0*/  HMMA.1688.F32.TF32 R88, R8.reuse, R224, R112 ;  /* 0x000000e00858723c */ /* 0x042ff00000081070 */
[C---:B------:R-:W-:Y:S11]  /*cb2f0*/  HMMA.1688.F32.TF32 R112, R8.reuse, R136, R212 ;  /* 0x000000880870723c */ /* 0x040ff600000810d4 */
[----:B------:R-:W-:Y:S04]  /*cb300*/  @!UPT UIADD3 URZ, URZ, URZ, URZ ;  /* 0x0000003f3f3ff290 */ /* 0x000fe8000fffe03f */
[----:B------:R-:W-:Y:S01]  /*cb310*/  STL.64 [R1+0x4f80], R88 ;  /* 0x004f805801007387 */ /* 0x000fe20000100a00 */
[----:B------:R1:W-:Y:S02]  /*cb320*/  STL.64 [R1+0x4f88], R90 ;  /* 0x004f885a01007387 */ /* 0x0003e40000100a00 */
[C---:B-1----:R-:W-:Y:S08]  /*cb330*/  HMMA.1688.F32.TF32 R88, R8.reuse, R140, R204 ;  /* 0x0000008c0858723c */ /* 0x042ff000000810cc */
[C---:B------:R-:W-:Y:S01]  /*cb340*/  HMMA.1688.F32.TF32 R192, R8.reuse, R144, R192 ;  /* 0x0000009008c0723c */ /* 0x040fe200000810c0 */
[----:B------:R-:W-:Y:S01]  /*cb350*/  STL.64 [R1+0x4f70], R112 ;  /* 0x004f707001007387 */ /* 0x000fe20000100a00 */
[----:B------:R1:W-:Y:S06]  /*cb360*/  STL.64 [R1+0x4f78], R114 ;  /* 0x004f787201007387 */ /* 0x0003ec0000100a00 */
[C---:B-1----:R-:W-:Y:S07]  /*cb370*/  HMMA.1688.F32.TF32 R112, R8.reuse, R148, R188 ;  /* 0x000000940870723c */ /* 0x042fee00000810bc */
[----:B------:R-:W-:Y:S01]  /*cb380*/  STL.64 [R1+0x4f60], R88 ;  /* 0x004f605801007387 */ /* 0x000fe20000100a00 */
[----:B------:R1:W-:Y:S02]  /*cb390*/  STL.64 [R1+0x4f68], R90 ;  /* 0x004f685a01007387 */ /* 0x0003e40000100a00 */
[C---:B-1----:R-:W-:Y:S05]  /*cb3a0*/  HMMA.1688.F32.TF32 R88, R8.reuse, R108, R184 ;  /* 0x0000006c0858723c */ /* 0x042fea00000810b8 */
[----:B------:R-:W-:Y:S01]  /*cb3b0*/  STL.64 [R1+0x4f50], R192 ;  /* 0x004f50c001007387 */ /* 0x000fe20000100a00 */
[----:B------:R-:W-:Y:S07]  /*cb3c0*/  STL.64 [R1+0x4f58], R194 ;  /* 0x004f58c201007387 */ /* 0x000fee0000100a00 */
[----:B------:R-:W-:Y:S02]  /*cb3d0*/  STL.64 [R1+0x4f40], R112 ;  /* 0x004f407001007387 */ /* 0x000fe40000100a00 */
[----:B------:R-:W-:Y:S08]  /*cb3e0*/  STL.64 [R1+0x4f48], R114 ;  /* 0x004f487201007387 */ /* 0x000ff00000100a00 */
[----:B------:R-:W-:Y:S01]  /*cb3f0*/  STL.64 [R1+0x7f0], R88 ;  /* 0x0007f05801007387 */ /* 0x000fe20000100a00 */
[----:B------:R1:W-:Y:S02]  /*cb400*/  STL.64 [R1+0x7f8], R90 ;  /* 0x0007f85a01007387 */ /* 0x0003e40000100a00 */
[C---:B-1----:R-:W-:Y:S11]  /*cb410*/  HMMA.1688.F32.TF32 R88, R8.reuse, R92, R172 ;  /* 0x0000005c0858723c */ /* 0x042ff600000810ac */
[----:B------:R-:W-:Y:S11]  /*cb420*/  @!UPT UIADD3 URZ, URZ, URZ, URZ ;  /* 0x0000003f3f3ff290 */ /* 0x000ff6000fffe03f */
[----:B------:R-:W-:Y:S01]  /*cb430*/  @!UPT UIADD3 URZ, URZ, URZ, URZ ;  /* 0x0000003f3f3ff290 */ /* 0x000fe2000fffe03f */
[----:B------:R-:W-:Y:S01]  /*cb440*/  STL.64 [R1+0x7e0], R88 ;  /* 0x0007e05801007387 */ /* 0x000fe20000100a00 */
[----:B------:R1:W-:Y:S02]  /*cb450*/  STL.64 [R1+0x7e8], R90 ;  /* 0x0007e85a01007387 */ /* 0x0003e40000100a00 */
[----:B-1----:R-:W-:Y:S01]  /*cb460*/  HMMA.1688.F32.TF32 R88, R8, R72, R164 ;  /* 0x000000480858723c */ /* 0x002fe200000810a4 */
[----:B------:R-:W-:Y:S02]  /*cb470*/  IMAD.MOV.U32 R63, RZ, RZ, R92 ;  /* 0x000000ffff3f7224 */ /* 0x000fe400078e005c */
[----:B------:R-:W-:-:S05]  /*cb480*/  IMAD.MOV.U32 R62, RZ, RZ, R93 ;  /* 0x000000ffff3e7224 */ /* 0x000fca00078e005d */
[C---:B------:R-:W-:Y:S08]  /*cb490*/  HMMA.1688.F32.TF32 R92, R8.reuse, R168, R160 ;  /* 0x000000a8085c723c */ /* 0x040ff000000810a0 */
[C---:B------:R-:W-:Y:S07]  /*cb4a0*/  HMMA.1688.F32.TF32 R72, R8.reuse, R36, R240 ;  /* 0x000000240848723c */ /* 0x040fee00000810f0 */
[----:B------:R-:W-:Y:S01]  /*cb4b0*/  STL.64 [R1+0x7d0], R88 ;  /* 0x0007d05801007387 */ /* 0x000fe20000100a00 */
[----:B------:R1:W-:Y:S02]  /*cb4c0*/  STL.64 [R1+0x7d8], R90 ;  /* 0x0007d85a01007387 */ /* 0x0003e40000100a00 */
[----:B-1----:R-:W-:Y:S05]  /*cb4d0*/  HMMA.1688.F32.TF32 R88, R8, R180, R156 ;  /* 0x000000b40858723c */ /* 0x002fea000008109c */
[----:B------:R1:W-:Y:S01]  /*cb4e0*/  STL.64 [R1+0x7c0], R92 ;  /* 0x0007c05c01007387 */ /* 0x0003e20000100a00 */
[----:B------:R1:W-:Y:S11]  /*cb4f0*/  STL.64 [R1+0x7c8], R94 ;  /* 0x0007c85e01007387 */ /* 0x0003f60000100a00 */
[----:B------:R-:W-:Y:S06]  /*cb500*/  @!UPT UIADD3 URZ, URZ, URZ, URZ ;  /* 0x0000003f3f3ff290 */ /* 0x000fec000fffe03f */
[----:B------:R1:W-:Y:S01]  /*cb510*/  STL.64 [R1+0x7b0], R88 ;  /* 0x0007b05801007387 */ /* 0x0003e20000100a00 */
[----:B------:R1:W-:Y:S02]  /*cb520*/  STL.64 [R1+0x7b8], R90 ;  /* 0x0007b85a01007387 */ /* 0x0003e40000100a00 */
[----:B------:R1:W-:Y:S02]  /*cb530*/  STL.64 [R1+0x7a0], R72 ;  /* 0x0007a04801007387 */ /* 0x0003e40000100a00 */
[----:B------:R1:W-:Y:S01]  /*cb540*/  STL.64 [R1+0x7a8], R74 ;  /* 0x0007a84a01007387 */ /* 0x0003e20000100a00 */
[----:B------:R-:W2:Y:S01]  /*cb550*/  LDL.LU R240, [R1] ;  /* 0x0000000001f07983 */ /* 0x000ea20000300800 */
        /* <DEDUP_REMOVED lines=27> */
[----:B-1----:R-:W2:Y:S01]  /*cb710*/  LDL.LU R92, [R1+0x670] ;  /* 0x00067000015c7983 */ /* 0x002ea20000300800 */
[----:B------:R-:W2:Y:S02]  /*cb720*/  LDL.LU R93, [R1+0x674] ;  /* 0x00067400015d7983 */ /* 0x000ea40000300800 */
[----:B------:R-:W2:Y:S02]  /*cb730*/  LDL.LU R94, [R1+0x678] ;  /* 0x00067800015e7983 */ /* 0x000ea40000300800 */
[----:B------:R-:W2:Y:S01]  /*cb740*/  LDL.LU R95, [R1+0x67c] ;  /* 0x00067c00015f7983 */ /* 0x000ea20000300800 */
        /* <DEDUP_REMOVED lines=31> */
[----:B------:R-:W4:Y:S02]  /*cb940*/  LDL.LU R159, [R1+0x1c] ;  /* 0x00001c00019f7983 */ /* 0x000f240000300800 */
[----:B------:R-:W-:Y:S01]  /*cb950*/  IMAD.MOV.U32 R83, RZ, RZ, R44 ;  /* 0x000000ffff537224 */ /* 0x000fe200078e002c */
[----:B------:R-:W-:Y:S01]  /*cb960*/  MOV R82, R45 ;  /* 0x0000002d00527202 */ /* 0x000fe20000000f00 */
[----:B------:R-:W-:-:S02]  /*cb970*/  IMAD.MOV.U32 R79, RZ, RZ, R216 ;  /* 0x000000ffff4f7224 */ /* 0x000fc400078e00d8 */
[----:B------:R-:W-:Y:S01]  /*cb980*/  IMAD.MOV.U32 R78, RZ, RZ, R217 ;  /* 0x000000ffff4e7224 */ /* 0x000fe200078e00d9 */
[----:B------:R-:W-:Y:S01]  /*cb990*/  MOV R99, R196 ;  /* 0x000000c400637202 */ /* 0x000fe20000000f00 */
[----:B------:R-:W-:Y:S02]  /*cb9a0*/  IMAD.MOV.U32 R98, RZ, RZ, R197 ;  /* 0x000000ffff627224 */ /* 0x000fe400078e00c5 */
[----:B------:R-:W-:Y:S02]  /*cb9b0*/  IMAD.MOV.U32 R107, RZ, RZ, R176 ;  /* 0x000000ffff6b7224 */ /* 0x000fe400078e00b0 */
[----:B------:R-:W-:Y:S02]  /*cb9c0*/  IMAD.MOV.U32 R106, RZ, RZ, R177 ;  /* 0x000000ffff6a7224 */ /* 0x000fe400078e00b1 */
[----:B------:R-:W-:Y:S01]  /*cb9d0*/  IMAD.MOV.U32 R55, RZ, RZ, R248 ;  /* 0x000000ffff377224 */ /* 0x000fe200078e00f8 */
[----:B------:R-:W-:Y:S01]  /*cb9e0*/  MOV R54, R249 ;  /* 0x000000f900367202 */ /* 0x000fe20000000f00 */
[C---:B--2---:R-:W-:Y:S08]  /*cb9f0*/  HMMA.1688.F32.TF32 R92, R8.reuse, R68, R92 ;  /* 0x00000044085c723c */ /* 0x044ff0000008105c */
[----:B---3--:R-:W-:Y:S08]  /*cba00*/  HMMA.1688.F32.TF32 R8, R8, R200, R88 ;  /* 0x000000c80808723c */ /* 0x008ff00000081058 */
[C---:B------:R-:W-:Y:S08]  /*cba10*/  HMMA.1688.F32.TF32 R36, R12.reuse, R44, R36 ;  /* 0x0000002c0c24723c */ /* 0x040ff00000081024 */
[C---:B------:R-:W-:Y:S08]  /*cba20*/  HMMA.1688.F32.TF32 R108, R12.reuse, R96, R108 ;  /* 0x000000600c6c723c */ /* 0x040ff0000008106c */
[C---:B------:R-:W-:Y:S08]  /*cba30*/  HMMA.1688.F32.TF32 R112, R12.reuse, R216, R112 ;  /* 0x000000d80c70723c */ /* 0x040ff00000081070 */
[C---:B----4-:R-:W-:Y:S08]  /*cba40*/  HMMA.1688.F32.TF32 R72, R12.reuse, R100, R72 ;  /* 0x000000640c48723c */ /* 0x050ff00000081048 */
[C---:B------:R-:W-:Y:S01]  /*cba50*/  HMMA.1688.F32.TF32 R212, R12.reuse, R208, R212 ;  /* 0x000000d00cd4723c */ /* 0x040fe200000810d4 */
[----:B------:R1:W-:Y:S01]  /*cba60*/  STL.64 [R1+0x790], R92 ;  /* 0x0007905c01007387 */ /* 0x0003e20000100a00 */
[----:B------:R2:W-:Y:S06]  /*cba70*/  STL.64 [R1+0x798], R94 ;  /* 0x0007985e01007387 */ /* 0x0005ec0000100a00 */
[----:B------:R-:W-:Y:S01]  /*cba80*/  HMMA.1688.F32.TF32 R204, R12, R196, R204 ;  /* 0x000000c40ccc723c */ /* 0x000fe200000810cc */
[----:B-1----:R-:W3:Y:S01]  /*cba90*/  LDL.LU.64 R92, [R1+0x8bb8] ;  /* 0x008bb800015c7983 */ /* 0x002ee20000300a00 */
[----:B--2---:R-:W-:-:S02]  /*cbaa0*/  IMAD.MOV.U32 R95, RZ, RZ, R68 ;  /* 0x000000ffff5f7224 */ /* 0x004fc400078e0044 */
[----:B------:R-:W-:Y:S02]  /*cbab0*/  IMAD.MOV.U32 R94, RZ, RZ, R69 ;  /* 0x000000ffff5e7224 */ /* 0x000fe400078e0045 */
[----:B------:R-:W2:Y:S01]  /*cbac0*/  LDL.LU.64 R70, [R1+0x8bb0] ;  /* 0x008bb00001467983 */ /* 0x000ea20000300a00 */
[----:B------:R-:W4:Y:S01]  /*cbad0*/  LDL.LU.64 R68, [R1+0x8ba8] ;  /* 0x008ba80001447983 */ /* 0x000f220000300a00 */
[----:B------:R-:W2:Y:S02]  /*cbae0*/  LDL.LU.64 R90, [R1+0x8ba0] ;  /* 0x008ba000015a7983 */ /* 0x000ea40000300a00 */
[----:B------:R-:W2:Y:S02]  /*cbaf0*/  LDL.LU.64 R88, [R1+0x8b98] ;  /* 0x008b980001587983 */ /* 0x000ea40000300a00 */
[----:B------:R-:W-:Y:S01]  /*cbb00*/  STL.64 [R1+0x780], R8 ;  /* 0x0007800801007387 */ /* 0x000fe20000100a00 */
[----:B------:R-:W-:Y:S04]  /*cbb10*/  STL.64 [R1+0x788], R10 ;  /* 0x0007880a01007387 */ /* 0x000fe80000100a00 */
[----:B------:R-:W-:Y:S01]  /*cbb20*/  LDS R8, [R104+0x8680] ;  /* 0x0086800068087984 */ /* 0x000fe20000000800 */
[----:B------:R1:W-:Y:S03]  /*cbb30*/  LDS R10, [R104+0xa680] ;  /* 0x00a68000680a7984 */ /* 0x0003e60000000800 */
[----:B------:R-:W-:Y:S01]  /*cbb40*/  LDS R9, [R3+0x8680] ;  /* 0x0086800003097984 */ /* 0x000fe20000000800 */
[----:B------:R1:W2:Y:S03]  /*cbb50*/  LDS R11, [R3+0xa680] ;  /* 0x00a68000030b7984 */ /* 0x0002a60000000800 */
[----:B-1----:R-:W2:Y:S01]  /*cbb60*/  LDL.LU R104, [R1+0x8b94] ;  /* 0x008b940001687983 */ /* 0x002ea20000300800 */
[----:B------:R-:W2:Y:S02]  /*cbb70*/  LDL.LU R3, [R1+0x8b90] ;  /* 0x008b900001037983 */ /* 0x000ea40000300800 */
[----:B------:R1:W-:Y:S02]  /*cbb80*/  STL.64 [R1+0x770], R36 ;  /* 0x0007702401007387 */ /* 0x0003e40000100a00 */
[----:B------:R-:W-:Y:S01]  /*cbb90*/  STL.64 [R1+0x778], R38 ;  /* 0x0007782601007387 */ /* 0x000fe20000100a00 */
[C---:B------:R-:W-:Y:S08]  /*cbba0*/  HMMA.1688.F32.TF32 R192, R12.reuse, R84, R192 ;  /* 0x000000540cc0723c */ /* 0x040ff000000810c0 */
[C---:B------:R-:W-:Y:S01]  /*cbbb0*/  HMMA.1688.F32.TF32 R188, R12.reuse, R80, R188 ;  /* 0x000000500cbc723c */ /* 0x040fe200000810bc */
[----:B-1----:R-:W2:Y:S01]  /*cbbc0*/  LDL.LU.64 R36, [R1+0x8b88] ;  /* 0x008b880001247983 */ /* 0x002ea20000300a00 */
[----:B------:R-:W2:Y:S02]  /*cbbd0*/  LDL.LU.64 R44, [R1+0x8b80] ;  /* 0x008b8000012c7983 */ /* 0x000ea40000300a00 */
[----:B------:R1:W-:Y:S02]  /*cbbe0*/  STL.64 [R1+0x760], R72 ;  /* 0x0007604801007387 */ /* 0x0003e40000100a00 */
[----:B------:R-:W-:Y:S02]  /*cbbf0*/  STL.64 [R1+0x768], R74 ;  /* 0x0007684a01007387 */ /* 0x000fe40000100a00 */
[C---:B------:R-:W-:Y:S01]  /*cbc00*/  HMMA.1688.F32.TF32 R184, R12.reuse, R176, R184 ;  /* 0x000000b00cb8723c */ /* 0x040fe200000810b8 */
[----:B-1----:R-:W2:Y:S01]  /*cbc10*/  LDL.LU.64 R72, [R1+0x8b78] ;  /* 0x008b780001487983 */ /* 0x002ea20000300a00 */
[----:B------:R1:W-:Y:S02]  /*cbc20*/  STL.64 [R1+0x750], R108 ;  /* 0x0007506c01007387 */ /* 0x0003e40000100a00 */
[----:B------:R-:W-:Y:S04]  /*cbc30*/  STL.64 [R1+0x758], R110 ;  /* 0x0007586e01007387 */ /* 0x000fe80000100a00 */
[----:B------:R-:W-:Y:S01]  /*cbc40*/  HMMA.1688.F32.TF32 R172, R12, R76, R172 ;  /* 0x0000004c0cac723c */ /* 0x000fe200000810ac */
[----:B-1----:R-:W2:Y:S01]  /*cbc50*/  LDL.LU.64 R108, [R1+0x8b70] ;  /* 0x008b7000016c7983 */ /* 0x002ea20000300a00 */
[----:B------:R1:W-:Y:S02]  /*cbc60*/  STL.64 [R1+0x740], R112 ;  /* 0x0007407001007387 */ /* 0x0003e40000100a00 */
[----:B------:R-:W-:Y:S02]  /*cbc70*/  STL.64 [R1+0x748], R114 ;  /* 0x0007487201007387 */ /* 0x000fe40000100a00 */
[----:B------:R-:W-:-:S02]  /*cbc80*/  IMAD.MOV.U32 R75, RZ, RZ, R208 ;  /* 0x000000ffff4b7224 */ /* 0x000fc400078e00d0 */
[----:B------:R-:W-:Y:S01]  /*cbc90*/  IMAD.MOV.U32 R74, RZ, RZ, R209 ;  /* 0x000000ffff4a7224 */ /* 0x000fe200078e00d1 */
[----:B-1----:R-:W2:Y:S01]  /*cbca0*/  LDL.LU.64 R112, [R1+0x8b68] ;  /* 0x008b680001707983 */ /* 0x002ea20000300a00 */
[----:B------:R-:W2:Y:S02]  /*cbcb0*/  LDL.LU.64 R218, [R1+0x8b60] ;  /* 0x008b600001da7983 */ /* 0x000ea40000300a00 */
[----:B------:R-:W2:Y:S02]  /*cbcc0*/  LDL.LU.64 R216, [R1+0x8b58] ;  /* 0x008b580001d87983 */ /* 0x000ea40000300a00 */
[----:B------:R-:W-:Y:S01]  /*cbcd0*/  STL.64 [R1+0x730], R212 ;  /* 0x000730d401007387 */ /* 0x000fe20000100a00 */
[----:B------:R1:W-:Y:S01]  /*cbce0*/  STL.64 [R1+0x738], R214 ;  /* 0x000738d601007387 */ /* 0x0003e20000100a00 */
[C---:B------:R-:W-:Y:S08]  /*cbcf0*/  HMMA.1688.F32.TF32 R164, R12.reuse, R64, R164 ;  /* 0x000000400ca4723c */ /* 0x040ff000000810a4 */
[C---:B------:R-:W-:Y:S01]  /*cbd00*/  HMMA.1688.F32.TF32 R160, R12.reuse, R56, R160 ;  /* 0x000000380ca0723c */ /* 0x040fe200000810a0 */
[----:B-1----:R-:W2:Y:S01]  /*cbd10*/  LDL.LU.64 R214, [R1+0x8b50] ;  /* 0x008b500001d67983 */ /* 0x002ea20000300a00 */
[----:B------:R-:W2:Y:S02]  /*cbd20*/  LDL.LU.64 R212, [R1+0x8b48] ;  /* 0x008b480001d47983 */ /* 0x000ea40000300a00 */
[----:B------:R-:W2:Y:S02]  /*cbd30*/  LDL.LU.64 R210, [R1+0x8b40] ;  /* 0x008b400001d27983 */ /* 0x000ea40000300a00 */
[----:B------:R-:W2:Y:S01]  /*cbd40*/  LDL.LU.64 R208, [R1+0x8b38] ;  /* 0x008b380001d07983 */ /* 0x000ea20000300a00 */
[----:B------:R-:W-:Y:S01]  /*cbd50*/  STL.64 [R1+0x720], R204 ;  /* 0x000720cc01007387 */ /* 0x000fe20000100a00 */
[----:B------:R1:W-:Y:S01]  /*cbd60*/  STL.64 [R1+0x728], R206 ;  /* 0x000728ce01007387 */ /* 0x0003e20000100a00 */
[C---:B------:R-:W-:Y:S02]  /*cbd70*/  HMMA.1688.F32.TF32 R156, R12.reuse, R52, R156 ;  /* 0x000000340c9c723c */ /* 0x040fe4000008109c */
[----:B-1----:R-:W2:Y:S01]  /*cbd80*/  LDL.LU.64 R206, [R1+0x8b30] ;  /* 0x008b300001ce7983 */ /* 0x002ea20000300a00 */
[----:B------:R-:W2:Y:S02]  /*cbd90*/  LDL.LU.64 R204, [R1+0x8b28] ;  /* 0x008b280001cc7983 */ /* 0x000ea40000300a00 */
[----:B------:R-:W2:Y:S02]  /*cbda0*/  LDL.LU.64 R198, [R1+0x8b20] ;  /* 0x008b200001c67983 */ /* 0x000ea40000300a00 */
[----:B------:R-:W2:Y:S01]  /*cbdb0*/  LDL.LU.64 R196, [R1+0x8b18] ;  /* 0x008b180001c47983 */ /* 0x000ea20000300a00 */
[----:B------:R-:W-:Y:S01]  /*cbdc0*/  STL.64 [R1+0x710], R192 ;  /* 0x000710c001007387 */ /* 0x000fe20000100a00 */
[----:B------:R1:W-:Y:S01]  /*cbdd0*/  STL.64 [R1+0x718], R194 ;  /* 0x000718c201007387 */ /* 0x0003e20000100a00 */
[----:B------:R-:W-:Y:S02]  /*cbde0*/  HMMA.1688.F32.TF32 R240, R12, R248, R240 ;  /* 0x000000f80cf0723c */ /* 0x000fe400000810f0 */
        /* <DEDUP_REMOVED lines=10> */
[----:B------:R-:W2:Y:S02]  /*cbe90*/  LDL.LU.64 R178, [R1+0x8ae0] ;  /* 0x008ae00001b27983 */ /* 0x000ea40000300a00 */
[----:B------:R-:W2:Y:S01]  /*cbea0*/  LDL.LU.64 R176, [R1+0x8ad8] ;  /* 0x008ad80001b07983 */ /* 0x000ea20000300a00 */
[----:B------:R-:W-:Y:S01]  /*cbeb0*/  STL.64 [R1+0x6e0], R172 ;  /* 0x0006e0ac01007387 */ /* 0x000fe20000100a00 */
[----:B------:R1:W-:Y:S03]  /*cbec0*/  STL.64 [R1+0x6e8], R174 ;  /* 0x0006e8ae01007387 */ /* 0x0003e60000100a00 */
        /* <DEDUP_REMOVED lines=19> */
[----:B------:R-:W2:Y:S02]  /*cc000*/  LDL.LU.64 R248, [R1+0x8a78] ;  /* 0x008a780001f87983 */ /* 0x000ea40000300a00 */
[----:B------:R-:W-:-:S02]  /*cc010*/  IMAD.MOV.U32 R19, RZ, RZ, R244 ;  /* 0x000000ffff137224 */ /* 0x000fc400078e00f4 */
[----:B------:R-:W-:Y:S01]  /*cc020*/  IMAD.MOV.U32 R18, RZ, RZ, R245 ;  /* 0x000000ffff127224 */ /* 0x000fe200078e00f5 */
[C---:B--2---:R-:W-:Y:S11]  /*cc030*/  HMMA.1688.F32.TF32 R248, R12.reuse, R244, R248 ;  /* 0x000000f40cf8723c */ /* 0x044ff600000810f8 */
[----:B------:R-:W-:Y:S11]  /*cc040*/  @!UPT UIADD3 URZ, URZ, URZ, URZ ;  /* 0x0000003f3f3ff290 */ /* 0x000ff6000fffe03f */
[----:B------:R-:W-:Y:S01]  /*cc050*/  @!UPT UIADD3 URZ, URZ, URZ, URZ ;  /* 0x0000003f3f3ff290 */ /* 0x000fe2000fffe03f */
[----:B------:R-:W-:Y:S01]  /*cc060*/  STL.64 [R1+0x150], R248 ;  /* 0x000150f801007387 */ /* 0x000fe20000100a00 */
[----:B------:R-:W-:Y:S02]  /*cc070*/  STL.64 [R1+0x158], R250 ;  /* 0x000158fa01007387 */ /* 0x000fe40000100a00 */
[----:B------:R-:W2:Y:S02]  /*cc080*/  LDL.LU.64 R246, [R1+0x8a70] ;  /* 0x008a700001f67983 */ /* 0x000ea40000300a00 */
[----:B------:R-:W2:Y:S02]  /*cc090*/  LDL.LU.64 R244, [R1+0x8a68] ;  /* 0x008a680001f47983 */ /* 0x000ea40000300a00 */
[----:B------:R-:W-:Y:S02]  /*cc0a0*/  IMAD.MOV.U32 R47, RZ, RZ, R228 ;  /* 0x000000ffff2f7224 */ /* 0x000fe400078e00e4 */
[----:B------:R-:W-:Y:S01]  /*cc0b0*/  IMAD.MOV.U32 R46, RZ, RZ, R229 ;  /* 0x000000ffff2e7224 */ /* 0x000fe200078e00e5 */
[C---:B--2---:R-:W-:Y:S11]  /*cc0c0*/  HMMA.1688.F32.TF32 R244, R12.reuse, R228, R244 ;  /* 0x000000e40cf4723c */ /* 0x044ff600000810f4 */
[----:B------:R-:W-:Y:S11]  /*cc0d0*/  @!UPT UIADD3 URZ, URZ, URZ, URZ ;  /* 0x0000003f3f3ff290 */ /* 0x000ff6000fffe03f */
[----:B------:R-:W-:Y:S01]  /*cc0e0*/  @!UPT UIADD3 URZ, URZ, URZ, URZ ;  /* 0x0000003f3f3ff290 */ /* 0x000fe2000fffe03f */
[----:B------:R-:W-:Y:S01]  /*cc0f0*/  STL.64 [R1+0x140], R244 ;  /* 0x000140f401007387 */ /* 0x000fe20000100a00 */
[----:B------:R-:W-:Y:S02]  /*cc100*/  STL.64 [R1+0x148], R246 ;  /* 0x000148f601007387 */ /* 0x000fe40000100a00 */
[----:B------:R-:W2:Y:S02]  /*cc110*/  LDL.LU.64 R230, [R1+0x8a60] ;  /* 0x008a600001e67983 */ /* 0x000ea40000300a00 */
[----:B------:R-:W2:Y:S01]  /*cc120*/  LDL.LU.64 R228, [R1+0x8a58] ;  /* 0x008a580001e47983 */ /* 0x000ea20000300a00 */
[C---:B------:R-:W-:Y:S01]  /*cc130*/  HMMA.1688.F32.TF32 R240, R12.reuse, R132, R240 ;  /* 0x000000840cf0723c */ /* 0x040fe200000810f0 */
[----:B------:R-:W-:Y:S01]  /*cc140*/  MOV R39, R132 ;  /* 0x0000008400277202 */ /* 0x000fe20000000f00 */
[----:B------:R-:W-:Y:S11]  /*cc150*/  IMAD.MOV.U32 R38, RZ, RZ, R133 ;  /* 0x000000ffff267224 */ /* 0x000ff600078e0085 */
[----:B------:R-:W-:Y:S10]  /*cc160*/  @!UPT UIADD3 URZ, URZ, URZ, URZ ;  /* 0x0000003f3f3ff290 */ /* 0x000ff4000fffe03f */
[----:B------:R-:W-:Y:S01]  /*cc170*/  STL.64 [R1+0x130], R240 ;  /* 0x000130f001007387 */ /* 0x000fe20000100a00 */
[----:B------:R1:W-:Y:S02]  /*cc180*/  STL.64 [R1+0x138], R242 ;  /* 0x000138f201007387 */ /* 0x0003e40000100a00 */
[----:B------:R-:W3:Y:S02]  /*cc190*/  LDL.LU.64 R134, [R1+0x8a50] ;  /* 0x008a500001867983 */ /* 0x000ee40000300a00 */
[----:B------:R-:W3:Y:S02]  /*cc1a0*/  LDL.LU.64 R132, [R1+0x8a48] ;  /* 0x008a480001847983 */ /* 0x000ee40000300a00 */
[----:B-1----:R-:W-:Y:S01]  /*cc1b0*/  IMAD.MOV.U32 R242, RZ, RZ, R31 ;  /* 0x000000fffff27224 */ /* 0x002fe200078e001f */
[----:B------:R-:W-:Y:S01]  /*cc1c0*/  MOV R243, R30 ;  /* 0x0000001e00f37202 */ /* 0x000fe20000000f00 */
        /* <DEDUP_REMOVED lines=9> */
[C---:B---3--:R-:W-:Y:S01]  /*cc260*/  HMMA.1688.F32.TF32 R132, R12.reuse, R152, R132 ;  /* 0x000000980c84723c */ /* 0x048fe20000081084 */
[----:B------:R-:W-:Y:S01]  /*cc270*/  IMAD.MOV.U32 R115, RZ, RZ, R152 ;  /* 0x000000ffff737224 */ /* 0x000fe200078e0098 */
[----:B------:R-:W-:Y:S11]  /*cc280*/  MOV R114, R153 ;  /* 0x0000009900727202 */ /* 0x000ff60000000f00 */
[----:B------:R-:W-:Y:S10]  /*cc290*/  @!UPT UIADD3 URZ, URZ, URZ, URZ ;  /* 0x0000003f3f3ff290 */ /* 0x000ff4000fffe03f */
[----:B------:R-:W-:Y:S01]  /*cc2a0*/  STL.64 [R1+0x110], R132 ;  /* 0x0001108401007387 */ /* 0x000fe20000100a00 */
[----:B------:R-:W-:Y:S02]  /*cc2b0*/  STL.64 [R1+0x118], R134 ;  /* 0x0001188601007387 */ /* 0x000fe40000100a00 */
[----:B------:R-:W3:Y:S02]  /*cc2c0*/  LDL.LU.64 R154, [R1+0x8a30] ;  /* 0x008a3000019a7983 */ /* 0x000ee40000300a00 */
[----:B------:R-:W3:Y:S01]  /*cc2d0*/  LDL.LU.64 R152, [R1+0x8a28] ;  /* 0x008a280001987983 */ /* 0x000ee20000300a00 */
[----:B------:R-:W3:Y:S01]  /*cc2e0*/  LDL.LU.64 R226, [R1+0x8a20] ;  /* 0x008a200001e27983 */ /* 0x000ee20000300a00 */
[C---:B--2---:R-:W-:Y:S03]  /*cc2f0*/  HMMA.1688.F32.TF32 R220, R12.reuse, R224, R220 ;  /* 0x000000e00cdc723c */ /* 0x044fe600000810dc */
[----:B------:R-:W3:Y:S11]  /*cc300*/  LDL.LU.64 R224, [R1+0x8a18] ;  /* 0x008a180001e07983 */ /* 0x000ef60000300a00 */
[----:B------:R-:W-:Y:S09]  /*cc310*/  @!UPT UIADD3 URZ, URZ, URZ, URZ ;  /* 0x0000003f3f3ff290 */ /* 0x000ff2000fffe03f */
[----:B------:R-:W-:Y:S01]  /*cc320*/  STL.64 [R1+0x100], R220 ;  /* 0x000100dc01007387 */ /* 0x000fe20000100a00 */
[----:B------:R-:W-:Y:S02]  /*cc330*/  STL.64 [R1+0x108], R222 ;  /* 0x000108de01007387 */ /* 0x000fe40000100a00 */
[----:B------:R-:W2:Y:S01]  /*cc340*/  LDL.LU.64 R138, [R1+0x8a10] ;  /* 0x008a1000018a7983 */ /* 0x000ea20000300a00 */
[C---:B---3--:R-:W-:Y:S01]  /*cc350*/  HMMA.1688.F32.TF32 R224, R12.reuse, R136, R224 ;  /* 0x000000880ce0723c */ /* 0x048fe200000810e0 */
[----:B------:R-:W2:Y:S11]  /*cc360*/  LDL.LU.64 R136, [R1+0x8a08] ;  /* 0x008a080001887983 */ /* 0x000eb60000300a00 */
[----:B------:R-:W-:Y:S11]  /*cc370*/  @!UPT UIADD3 URZ, URZ, URZ, URZ ;  /* 0x0000003f3f3ff290 */ /* 0x000ff6000fffe03f */
[----:B------:R-:W-:Y:S01]  /*cc380*/  STL.64 [R1+0xf0], R224 ;  /* 0x0000f0e001007387 */ /* 0x000fe20000100a00 */
[----:B------:R-:W-:Y:S02]  /*cc390*/  STL.64 [R1+0xf8], R226 ;  /* 0x0000f8e201007387 */ /* 0x000fe40000100a00 */
[----:B------:R-:W3:Y:S01]  /*cc3a0*/  LDL.LU.64 R142, [R1+0x8a00] ;  /* 0x008a0000018e7983 */ /* 0x000ee20000300a00 */
[C---:B--2---:R-:W-:Y:S01]  /*cc3b0*/  HMMA.1688.F32.TF32 R136, R12.reuse, R140, R136 ;  /* 0x0000008c0c88723c */ /* 0x044fe20000081088 */
[----:B------:R-:W3:Y:S11]  /*cc3c0*/  LDL.LU.64 R140, [R1+0x89f8] ;  /* 0x0089f800018c7983 */ /* 0x000ef60000300a00 */
[----:B------:R-:W-:Y:S11]  /*cc3d0*/  @!UPT UIADD3 URZ, URZ, URZ, URZ ;  /* 0x0000003f3f3ff290 */ /* 0x000ff6000fffe03f */
[----:B------:R-:W-:Y:S01]  /*cc3e0*/  STL.64 [R1+0xe0], R136 ;  /* 0x0000e08801007387 */ /* 0x000fe20000100a00 */
[----:B------:R-:W-:Y:S02]  /*cc3f0*/  STL.64 [R1+0xe8], R138 ;  /* 0x0000e88a01007387 */ /* 0x000fe40000100a00 */
[----:B------:R-:W2:Y:S01]  /*cc400*/  LDL.LU.64 R146, [R1+0x89f0] ;  /* 0x0089f00001927983 */ /* 0x000ea20000300a00 */
[C---:B---3--:R-:W-:Y:S01]  /*cc410*/  HMMA.1688.F32.TF32 R140, R12.reuse, R144, R140 ;  /* 0x000000900c8c723c */ /* 0x048fe2000008108c */
[----:B------:R-:W2:Y:S11]  /*cc420*/  LDL.LU.64 R144, [R1+0x89e8] ;  /* 0x0089e80001907983 */ /* 0x000eb60000300a00 */
[----:B------:R-:W-:Y:S11]  /*cc430*/  @!UPT UIADD3 URZ, URZ, URZ, URZ ;  /* 0x0000003f3f3ff290 */ /* 0x000ff6000fffe03f */
[----:B------:R1:W-:Y:S01]  /*cc440*/  STL.64 [R1+0xd0], R140 ;  /* 0x0000d08c01007387 */ /* 0x0003e20000100a00 */
[----:B------:R-:W-:Y:S02]  /*cc450*/  STL.64 [R1+0xd8], R142 ;  /* 0x0000d88e01007387 */ /* 0x000fe40000100a00 */
[----:B------:R-:W3:Y:S01]  /*cc460*/  LDL.LU.64 R150, [R1+0x89e0] ;  /* 0x0089e00001967983 */ /* 0x000ee20000300a00 */
[----:B--2---:R-:W-:Y:S01]  /*cc470*/  HMMA.1688.F32.TF32 R144, R12, R148, R144 ;  /* 0x000000940c90723c */ /* 0x004fe20000081090 */
[----:B------:R-:W3:Y:S01]  /*cc480*/  LDL.LU.64 R148, [R1+0x89d8] ;  /* 0x0089d80001947983 */ /* 0x000ee20000300a00 */
[----:B-1----:R-:W-:Y:S01]  /*cc490*/  MOV R140, R63 ;  /* 0x0000003f008c7202 */ /* 0x002fe20000000f00 */
[----:B------:R-:W-:Y:S02]  /*cc4a0*/  IMAD.MOV.U32 R141, RZ, RZ, R62 ;  /* 0x000000ffff8d7224 */ /* 0x000fe400078e003e */
[----:B------:R-:W-:Y:S02]  /*cc4b0*/  IMAD.MOV.U32 R136, RZ, RZ, R67 ;  /* 0x000000ffff887224 */ /* 0x000fe400078e0043 */
[----:B------:R-:W-:Y:S11]  /*cc4c0*/  IMAD.MOV.U32 R137, RZ, RZ, R66 ;  /* 0x000000ffff897224 */ /* 0x000ff600078e0042 */
[----:B------:R-:W-:Y:S05]  /*cc4d0*/  @!UPT UIADD3 URZ, URZ, URZ, URZ ;  /* 0x0000003f3f3ff290 */ /* 0x000fea000fffe03f */
[----:B------:R1:W-:Y:S01]  /*cc4e0*/  STL.64 [R1+0xc0], R144 ;  /* 0x0000c09001007387 */ /* 0x0003e20000100a00 */
[----:B------:R2:W-:Y:S02]  /*cc4f0*/  STL.64 [R1+0xc8], R146 ;  /* 0x0000c89201007387 */ /* 0x0005e40000100a00 */
[----:B-1----:R-:W-:Y:S02]  /*cc500*/  IMAD.MOV.U32 R144, RZ, RZ, R59 ;  /* 0x000000ffff907224 */ /* 0x002fe400078e003b */
[----:B------:R-:W-:-:S07]  /*cc510*/  IMAD.MOV.U32 R145, RZ, RZ, R58 ;  /* 0x000000ffff917224 */ /* 0x000fce00078e003a */
[C---:B---3--:R-:W-:Y:S08]  /*cc520*/  HMMA.1688.F32.TF32 R148, R12.reuse, R144, R148 ;  /* 0x000000900c94723c */ /* 0x048ff00000081094 */
[C---:B--2---:R-:W-:Y:S08]  /*cc530*/  HMMA.1688.F32.TF32 R144, R12.reuse, R140, R152 ;  /* 0x0000008c0c90723c */ /* 0x044ff00000081098 */
[C---:B------:R-:W-:Y:S08]  /*cc540*/  HMMA.1688.F32.TF32 R140, R12.reuse, R136, R156 ;  /* 0x000000880c8c723c */ /* 0x040ff0000008109c */
[C---:B------:R-:W-:Y:S01]  /*cc550*/  HMMA.1688.F32.TF32 R136, R12.reuse, R168, R160 ;  /* 0x000000a80c88723c */ /* 0x040fe200000810a0 */
[----:B------:R-:W-:Y:S01]  /*cc560*/  IMAD.MOV.U32 R157, RZ, RZ, R168 ;  /* 0x000000ffff9d7224 */ /* 0x000fe200078e00a8 */
[----:B------:R-:W-:Y:S01]  /*cc570*/  MOV R156, R169 ;  /* 0x000000a9009c7202 */ /* 0x000fe20000000f00 */
[----:B------:R-:W-:Y:S01]  /*cc580*/  STL.64 [R1+0xb0], R148 ;  /* 0x0000b09401007387 */ /* 0x000fe20000100a00 */
[----:B------:R-:W-:Y:S03]  /*cc590*/  STL.64 [R1+0xb8], R150 ;  /* 0x0000b89601007387 */ /* 0x000fe60000100a00 */
[----:B------:R-:W-:Y:S02]  /*cc5a0*/  STL.64 [R1+0xa0], R144 ;  /* 0x0000a09001007387 */ /* 0x000fe40000100a00 */
[----:B------:R-:W-:Y:S06]  /*cc5b0*/  STL.64 [R1+0xa8], R146 ;  /* 0x0000a89201007387 */ /* 0x000fec0000100a00 */
[----:B------:R-:W-:Y:S01]  /*cc5c0*/  STL.64 [R1+0x90], R140 ;  /* 0x0000908c01007387 */ /* 0x000fe20000100a00 */
[----:B------:R-:W-:Y:S07]  /*cc5d0*/  STL.64 [R1+0x98], R142 ;  /* 0x0000988e01007387 */ /* 0x000fee0000100a00 */
[----:B------:R-:W-:Y:S02]  /*cc5e0*/  STL.64 [R1+0x80], R136 ;  /* 0x0000808801007387 */ /* 0x000fe40000100a00 */
[----:B------:R1:W-:Y:S01]  /*cc5f0*/  STL.64 [R1+0x88], R138 ;  /* 0x0000888a01007387 */ /* 0x0003e20000100a00 */
[----:B------:R-:W2:Y:S01]  /*cc600*/  LDL.LU.64 R170, [R1+0x89d0] ;  /* 0x0089d00001aa7983 */ /* 0x000ea20000300a00 */
[----:B------:R-:W2:Y:S01]  /*cc610*/  LDL.LU.64 R168, [R1+0x89c8] ;  /* 0x0089c80001a87983 */ /* 0x000ea20000300a00 */
[----:B-1----:R-:W-:Y:S01]  /*cc620*/  HMMA.1688.F32.TF32 R136, R12, R180, R164 ;  /* 0x000000b40c88723c */ /* 0x002fe200000810a4 */
[----:B------:R-:W-:-:S02]  /*cc630*/  IMAD.MOV.U32 R132, RZ, RZ, R87 ;  /* 0x000000ffff847224 */ /* 0x000fc400078e0057 */
[----:B------:R-:W-:Y:S02]  /*cc640*/  IMAD.MOV.U32 R133, RZ, RZ, R86 ;  /* 0x000000ffff857224 */ /* 0x000fe400078e0056 */
[----:B------:R-:W-:Y:S02]  /*cc650*/  IMAD.MOV.U32 R244, RZ, RZ, R95 ;  /* 0x000000fffff47224 */ /* 0x000fe400078e005f */
[----:B------:R-:W-:Y:S02]  /*cc660*/  IMAD.MOV.U32 R245, RZ, RZ, R94 ;  /* 0x000000fffff57224 */ /* 0x000fe400078e005e */
[----:B------:R-:W-:Y:S02]  /*cc670*/  IMAD.MOV.U32 R159, RZ, RZ, R180 ;  /* 0x000000ffff9f7224 */ /* 0x000fe400078e00b4 */
[----:B------:R-:W-:Y:S11]  /*cc680*/  IMAD.MOV.U32 R158, RZ, RZ, R181 ;  /* 0x000000ffff9e7224 */ /* 0x000ff600078e00b5 */
[----:B------:R-:W-:Y:S01]  /*cc690*/  @!UPT UIADD3 URZ, URZ, URZ, URZ ;  /* 0x0000003f3f3ff290 */ /* 0x000fe2000fffe03f */
[----:B------:R-:W-:Y:S01]  /*cc6a0*/  STL.64 [R1+0x70], R136 ;  /* 0x0000708801007387 */ /* 0x000fe20000100a00 */
[----:B------:R2:W-:Y:S02]  /*cc6b0*/  STL.64 [R1+0x78], R138 ;  /* 0x0000788a01007387 */ /* 0x0005e40000100a00 */
[----:B------:R-:W3:Y:S02]  /*cc6c0*/  LDL.LU.64 R182, [R1+0x89c0] ;  /* 0x0089c00001b67983 */ /* 0x000ee40000300a00 */
[----:B------:R-:W3:Y:S02]  /*cc6d0*/  LDL.LU.64 R180, [R1+0x89b8] ;  /* 0x0089b80001b47983 */ /* 0x000ee40000300a00 */
[----:B------:R-:W-:Y:S01]  /*cc6e0*/  IMAD.MOV.U32 R111, RZ, RZ, R5 ;  /* 0x000000ffff6f7224 */ /* 0x000fe200078e0005 */
[----:B------:R-:W-:Y:S01]  /*cc6f0*/  MOV R5, R201 ;  /* 0x000000c900057202 */ /* 0x000fe20000000f00 */
[C---:B--2---:R-:W-:Y:S08]  /*cc700*/  HMMA.1688.F32.TF32 R136, R12.reuse, R132, R168 ;  /* 0x000000840c88723c */ /* 0x044ff000000810a8 */
[C---:B------:R-:W-:Y:S08]  /*cc710*/  HMMA.1688.F32.TF32 R132, R12.reuse, R244, R172 ;  /* 0x000000f40c84723c */ /* 0x040ff000000810ac */
[----:B------:R-:W-:Y:S01]  /*cc720*/  HMMA.1688.F32.TF32 R12, R12, R200, R176 ;  /* 0x000000c80c0c723c */ /* 0x000fe200000810b0 */
[----:B------:R-:W-:-:S02]  /*cc730*/  IMAD.MOV.U32 R248, RZ, RZ, R83 ;  /* 0x000000fffff87224 */ /* 0x000fc400078e0053 */
[----:B------:R-:W-:Y:S01]  /*cc740*/  IMAD.MOV.U32 R249, RZ, RZ, R82 ;  /* 0x000000fffff97224 */ /* 0x000fe200078e0052 */
[----:B------:R-:W-:Y:S01]  /*cc750*/  MOV R230, R103 ;  /* 0x0000006700e67202 */ /* 0x000fe20000000f00 */
[----:B------:R-:W-:Y:S02]  /*cc760*/  IMAD.MOV.U32 R231, RZ, RZ, R102 ;  /* 0x000000ffffe77224 */ /* 0x000fe400078e0066 */
[----:B------:R-:W-:Y:S01]  /*cc770*/  STL.64 [R1+0x60], R136 ;  /* 0x0000608801007387 */ /* 0x000fe20000100a00 */
[----:B------:R-:W-:Y:S07]  /*cc780*/  STL.64 [R1+0x68], R138 ;  /* 0x0000688a01007387 */ /* 0x000fee0000100a00 */
[----:B------:R-:W-:Y:S02]  /*cc790*/  STL.64 [R1+0x50], R132 ;  /* 0x0000508401007387 */ /* 0x000fe40000100a00 */
[----:B------:R3:W-:Y:S01]  /*cc7a0*/  STL.64 [R1+0x58], R134 ;  /* 0x0000588601007387 */ /* 0x0007e20000100a00 */
[----:B------:R-:W2:Y:S05]  /*cc7b0*/  LDL.LU.64 R202, [R1+0x89b0] ;  /* 0x0089b00001ca7983 */ /* 0x000eaa0000300a00 */
[----:B------:R-:W-:Y:S02]  /*cc7c0*/  STL.64 [R1+0x40], R12 ;  /* 0x0000400c01007387 */ /* 0x000fe40000100a00 */
[----:B------:R1:W-:Y:S02]  /*cc7d0*/  STL.64 [R1+0x48], R14 ;  /* 0x0000480e01007387 */ /* 0x0003e40000100a00 */
[----:B------:R-:W2:Y:S01]  /*cc7e0*/  LDL.LU.64 R200, [R1+0x89a8] ;  /* 0x0089a80001c87983 */ /* 0x000ea20000300a00 */
[C---:B------:R-:W-:Y:S08]  /*cc7f0*/  HMMA.1688.F32.TF32 R100, R8.reuse, R100, R184 ;  /* 0x000000640864723c */ /* 0x040ff000000810b8 */
[----:B---3--:R-:W-:Y:S01]  /*cc800*/  HMMA.1688.F32.TF32 R132, R8, R248, R180 ;  /* 0x000000f80884723c */ /* 0x008fe200000810b4 */
        /* <DEDUP_REMOVED lines=8> */
[C---:B-1----:R-:W-:Y:S08]  /*cc890*/  HMMA.1688.F32.TF32 R12, R8.reuse, R96, R188 ;  /* 0x00000060080c723c */ /* 0x042ff000000810bc */
[----:B------:R-:W-:Y:S01]  /*cc8a0*/  HMMA.1688.F32.TF32 R96, R8, R220, R192 ;  /* 0x000000dc0860723c */ /* 0x000fe200000810c0 */
[----:B------:R-:W-:-:S02]  /*cc8b0*/  IMAD.MOV.U32 R226, RZ, RZ, R71 ;  /* 0x000000ffffe27224 */ /* 0x000fc400078e0047 */
[----:B------:R-:W-:Y:S02]  /*cc8c0*/  IMAD.MOV.U32 R227, RZ, RZ, R70 ;  /* 0x000000ffffe37224 */ /* 0x000fe400078e0046 */
[----:B------:R-:W-:Y:S01]  /*cc8d0*/  IMAD.MOV.U32 R110, RZ, RZ, R104 ;  /* 0x000000ffff6e7224 */ /* 0x000fe200078e0068 */
[----:B------:R-:W-:Y:S01]  /*cc8e0*/  MOV R136, R19 ;  /* 0x0000001300887202 */ /* 0x000fe20000000f00 */
[----:B------:R-:W-:Y:S02]  /*cc8f0*/  IMAD.MOV.U32 R137, RZ, RZ, R18 ;  /* 0x000000ffff897224 */ /* 0x000fe400078e0012 */
[----:B------:R-:W-:Y:S02]  /*cc900*/  IMAD.MOV.U32 R152, RZ, RZ, R45 ;  /* 0x000000ffff987224 */ /* 0x000fe400078e002d */
[----:B------:R-:W-:Y:S01]  /*cc910*/  IMAD.MOV.U32 R153, RZ, RZ, R44 ;  /* 0x000000ffff997224 */ /* 0x000fe200078e002c */
[----:B------:R-:W-:Y:S01]  /*cc920*/  MOV R154, R41 ;  /* 0x00000029009a7202 */ /* 0x000fe20000000f00 */
[----:B------:R-:W-:-:S02]  /*cc930*/  IMAD.MOV.U32 R155, RZ, RZ, R40 ;  /* 0x000000ffff9b7224 */ /* 0x000fc400078e0028 */
[----:B------:R-:W-:Y:S02]  /*cc940*/  IMAD.MOV.U32 R142, RZ, RZ, R43 ;  /* 0x000000ffff8e7224 */ /* 0x000fe400078e002b */
[----:B------:R-:W-:Y:S01]  /*cc950*/  IMAD.MOV.U32 R143, RZ, RZ, R42 ;  /* 0x000000ffff8f7224 */ /* 0x000fe200078e002a */
[----:B------:R-:W-:Y:S04]  /*cc960*/  LDSM.16.M88.4 R176, [R4+0x40080] ;  /* 0x0400800004b0783b */ /* 0x000fe80000000200 */
[----:B------:R-:W-:Y:S01]  /*cc970*/  STL.64 [R1+0x5290], R132 ;  /* 0x0052908401007387 */ /* 0x000fe20000100a00 */
[----:B------:R-:W-:Y:S02]  /*cc980*/  STL.64 [R1+0x5298], R134 ;  /* 0x0052988601007387 */ /* 0x000fe40000100a00 */
[----:B------:R-:W-:Y:S02]  /*cc990*/  STL.64 [R1+0x5280], R100 ;  /* 0x0052806401007387 */ /* 0x000fe40000100a00 */
[----:B------:R1:W-:Y:S02]  /*cc9a0*/  STL.64 [R1+0x5288], R102 ;  /* 0x0052886601007387 */ /* 0x0003e40000100a00 */
[----:B------:R-:W-:-:S02]  /*cc9b0*/  IMAD.MOV.U32 R166, RZ, RZ, R2 ;  /* 0x000000ffffa67224 */ /* 0x000fc400078e0002 */
[----:B------:R-:W-:Y:S02]  /*cc9c0*/  IMAD.MOV.U32 R167, RZ, RZ, R0 ;  /* 0x000000ffffa77224 */ /* 0x000fe400078e0000 */
[----:B------:R-:W-:Y:S02]  /*cc9d0*/  IMAD.MOV.U32 R222, RZ, RZ, R91 ;  /* 0x000000ffffde7224 */ /* 0x000fe400078e005b */
[----:B------:R-:W-:Y:S02]  /*cc9e0*/  IMAD.MOV.U32 R223, RZ, RZ, R90 ;  /* 0x000000ffffdf7224 */ /* 0x000fe400078e005a */
[----:B------:R-:W-:Y:S01]  /*cc9f0*/  IMAD.MOV.U32 R138, RZ, RZ, R17 ;  /* 0x000000ffff8a7224 */ /* 0x000fe200078e0011 */
[----:B------:R-:W-:Y:S01]  /*cca00*/  STL.64 [R1+0x5270], R12 ;  /* 0x0052700c01007387 */ /* 0x000fe20000100a00 */
[----:B------:R-:W-:Y:S02]  /*cca10*/  STL.64 [R1+0x5278], R14 ;  /* 0x0052780e01007387 */ /* 0x000fe40000100a00 */
[----:B------:R-:W-:-:S02]  /*cca20*/  IMAD.MOV.U32 R139, RZ, RZ, R16 ;  /* 0x000000ffff8b7224 */ /* 0x000fc400078e0010 */
[----:B------:R-:W-:Y:S01]  /*cca30*/  IMAD.MOV.U32 R140, RZ, RZ, R47 ;  /* 0x000000ffff8c7224 */ /* 0x000fe200078e002f */
[----:B------:R-:W-:Y:S01]  /*cca40*/  MOV R141, R46 ;  /* 0x0000002e008d7202 */ /* 0x000fe20000000f00 */
[----:B------:R-:W-:Y:S01]  /*cca50*/  IMAD.MOV.U32 R144, RZ, RZ, R39 ;  /* 0x000000ffff907224 */ /* 0x000fe200078e0027 */
[C---:B-1----:R-:W-:Y:S01]  /*cca60*/  HMMA.1688.F32.TF32 R100, R8.reuse, R224, R196 ;  /* 0x000000e00864723c */ /* 0x042fe200000810c4 */
[----:B------:R1:W-:Y:S01]  /*cca70*/  STL.64 [R1+0x5260], R96 ;  /* 0x0052606001007387 */ /* 0x0003e20000100a00 */
[----:B------:R3:W-:Y:S02]  /*cca80*/  STL.64 [R1+0x5268], R98 ;  /* 0x0052686201007387 */ /* 0x0007e40000100a00 */
[----:B----4-:R-:W-:Y:S02]  /*cca90*/  IMAD.MOV.U32 R78, RZ, RZ, R69 ;  /* 0x000000ffff4e7224 */ /* 0x010fe400078e0045 */
[----:B------:R-:W-:Y:S02]  /*ccaa0*/  IMAD.MOV.U32 R79, RZ, RZ, R68 ;  /* 0x000000ffff4f7224 */ /* 0x000fe400078e0044 */
[----:B------:R-:W-:Y:S01]  /*ccab0*/  HMMA.1688.F32.TF32 R64, R8, R64, R108 ;  /* 0x000000400840723c */ /* 0x000fe2000008106c */
[----:B------:R-:W-:Y:S01]  /*ccac0*/  LDSM.16.M88.4 R68, [R3+0x41080] ;  /* 0x041080000344783b */ /* 0x000fe20000000200 */
[----:B------:R-:W-:-:S02]  /*ccad0*/  IMAD.MOV.U32 R134, RZ, RZ, R51 ;  /* 0x000000ffff867224 */ /* 0x000fc400078e0033 */
[----:B------:R-:W-:Y:S02]  /*ccae0*/  IMAD.MOV.U32 R135, RZ, RZ, R50 ;  /* 0x000000ffff877224 */ /* 0x000fe400078e0032 */
[----:B------:R-:W-:Y:S01]  /*ccaf0*/  IMAD.MOV.U32 R132, RZ, RZ, R55 ;  /* 0x000000ffff847224 */ /* 0x000fe200078e0037 */
[----:B------:R-:W-:Y:S01]  /*ccb00*/  MOV R133, R54 ;  /* 0x0000003600857202 */ /* 0x000fe20000000f00 */
[----:B------:R-:W-:Y:S01]  /*ccb10*/  HMMA.1688.F32.TF32 R152, R8, R136, R152 ;  /* 0x000000880898723c */ /* 0x000fe20000081098 */
[----:B------:R-:W-:Y:S02]  /*ccb20*/  IMAD.MOV.U32 R145, RZ, RZ, R38 ;  /* 0x000000ffff917224 */ /* 0x000fe400078e0026 */
[----:B------:R-:W-:Y:S01]  /*ccb30*/  IMAD.MOV.U32 R146, RZ, RZ, R35 ;  /* 0x000000ffff927224 */ /* 0x000fe200078e0023 */
[----:B------:R-:W-:Y:S01]  /*ccb40*/  MOV R147, R34 ;  /* 0x0000002200937202 */ /* 0x000fe20000000f00 */
[----:B------:R-:W-:Y:S02]  /*ccb50*/  IMAD.MOV.U32 R148, RZ, RZ, R31 ;  /* 0x000000ffff947224 */ /* 0x000fe400078e001f */
[----:B------:R-:W-:-:S02]  /*ccb60*/  IMAD.MOV.U32 R149, RZ, RZ, R30 ;  /* 0x000000ffff957224 */ /* 0x000fc400078e001e */
[----:B------:R-:W-:Y:S02]  /*ccb70*/  IMAD.MOV.U32 R150, RZ, RZ, R27 ;  /* 0x000000ffff967224 */ /* 0x000fe400078e001b */
[----:B------:R-:W-:Y:S01]  /*ccb80*/  IMAD.MOV.U32 R151, RZ, RZ, R26 ;  /* 0x000000ffff977224 */ /* 0x000fe200078e001a */
[----:B------:R-:W-:Y:S01]  /*ccb90*/  MOV R172, R37 ;  /* 0x0000002500ac7202 */ /* 0x000fe20000000f00 */
[----:B------:R-:W-:Y:S02]  /*ccba0*/  IMAD.MOV.U32 R173, RZ, RZ, R36 ;  /* 0x000000ffffad7224 */ /* 0x000fe400078e0024 */
[----:B------:R-:W-:Y:S02]  /*ccbb0*/  IMAD.MOV.U32 R174, RZ, RZ, R33 ;  /* 0x000000ffffae7224 */ /* 0x000fe400078e0021 */
[----:B------:R-:W-:Y:S01]  /*ccbc0*/  IMAD.MOV.U32 R175, RZ, RZ, R32 ;  /* 0x000000ffffaf7224 */ /* 0x000fe200078e0020 */
[----:B------:R-:W-:Y:S01]  /*ccbd0*/  STL.64 [R1+0x5250], R100 ;  /* 0x0052506401007387 */ /* 0x000fe20000100a00 */
[----:B------:R-:W-:Y:S02]  /*ccbe0*/  STL.64 [R1+0x5258], R102 ;  /* 0x0052586601007387 */ /* 0x000fe40000100a00 */
[----:B-1----:R-:W-:-:S02]  /*ccbf0*/  IMAD.MOV.U32 R96, RZ, RZ, R93 ;  /* 0x000000ffff607224 */ /* 0x002fc400078e005d */
[----:B------:R-:W-:Y:S02]  /*ccc00*/  IMAD.MOV.U32 R97, RZ, RZ, R92 ;  /* 0x000000ffff617224 */ /* 0x000fe400078e005c */
[----:B---3--:R-:W-:Y:S02]  /*ccc10*/  IMAD.MOV.U32 R98, RZ, RZ, R89 ;  /* 0x000000ffff627224 */ /* 0x008fe400078e0059 */
[----:B------:R-:W-:Y:S02]  /*ccc20*/  IMAD.MOV.U32 R99, RZ, RZ, R88 ;  /* 0x000000ffff637224 */ /* 0x000fe400078e0058 */
[----:B------:R-:W-:Y:S02]  /*ccc30*/  IMAD.MOV.U32 R50, RZ, RZ, R61 ;  /* 0x000000ffff327224 */ /* 0x000fe400078e003d */
[----:B------:R-:W-:Y:S02]  /*ccc40*/  IMAD.MOV.U32 R51, RZ, RZ, R60 ;  /* 0x000000ffff337224 */ /* 0x000fe400078e003c */
[----:B------:R-:W-:Y:S01]  /*ccc50*/  IMAD.MOV.U32 R168, RZ, RZ, R29 ;  /* 0x000000ffffa87224 */ /* 0x000fe200078e001d */
[----:B------:R-:W-:Y:S01]  /*ccc60*/  MOV R169, R28 ;  /* 0x0000001c00a97202 */ /* 0x000fe20000000f00 */
[----:B------:R-:W-:-:S02]  /*ccc70*/  IMAD.MOV.U32 R170, RZ, RZ, R25 ;  /* 0x000000ffffaa7224 */ /* 0x000fc400078e0019 */
[----:B------:R-:W-:Y:S02]  /*ccc80*/  IMAD.MOV.U32 R171, RZ, RZ, R24 ;  /* 0x000000ffffab7224 */ /* 0x000fe400078e0018 */
[----:B------:R-:W-:Y:S01]  /*ccc90*/  IMAD.MOV.U32 R160, RZ, RZ, R113 ;  /* 0x000000ffffa07224 */ /* 0x000fe200078e0071 */
[----:B------:R-:W-:Y:S01]  /*ccca0*/  MOV R161, R112 ;  /* 0x0000007000a17202 */ /* 0x000fe20000000f00 */
[C---:B------:R-:W-:Y:S01]  /*cccb0*/  HMMA.1688.F32.TF32 R40, R8.reuse, R132, R48 ;  /* 0x000000840828723c */ /* 0x040fe20000081030 */
[----:B------:R-:W-:Y:S02]  /*cccc0*/  IMAD.MOV.U32 R162, RZ, RZ, R21 ;  /* 0x000000ffffa27224 */ /* 0x000fe400078e0015 */
[----:B------:R-:W-:Y:S01]  /*cccd0*/  IMAD.MOV.U32 R163, RZ, RZ, R20 ;  /* 0x000000ffffa37224 */ /* 0x000fe200078e0014 */
[----:B------:R-:W-:Y:S04]  /*ccce0*/  LDSM.16.M88.4 R248, [R3+0x44080] ;  /* 0x0440800003f8783b */ /* 0x000fe80000000200 */
        /* <DEDUP_REMOVED lines=14> */
[----:B------:R-:W-:Y:S01]  /*ccdd0*/  LDSM.16.M88.4 R180, [R4+0x43080] ;  /* 0x0430800004b4783b */ /* 0x000fe20000000200 */
[C---:B--2---:R-:W-:Y:S11]  /*ccde0*/  HMMA.1688.F32.TF32 R12, R8.reuse, R228, R200 ;  /* 0x000000e4080c723c */ /* 0x044ff600000810c8 */
[----:B------:R-:W-:Y:S11]  /*ccdf0*/  @!UPT UIADD3 URZ, URZ, URZ, URZ ;  /* 0x0000003f3f3ff290 */ /* 0x000ff6000fffe03f */
[----:B------:R-:W-:Y:S01]  /*cce00*/  @!UPT UIADD3 URZ, URZ, URZ, URZ ;  /* 0x0000003f3f3ff290 */ /* 0x000fe2000fffe03f */
[----:B------:R-:W-:Y:S01]  /*cce10*/  STL.64 [R1+0x5240], R12 ;  /* 0x0052400c01007387 */ /* 0x000fe20000100a00 */
[----:B------:R1:W-:Y:S02]  /*cce20*/  STL.64 [R1+0x5248], R14 ;  /* 0x0052480e01007387 */ /* 0x0003e40000100a00 */
[C---:B-1----:R-:W-:Y:S08]  /*cce30*/  HMMA.1688.F32.TF32 R12, R8.reuse, R84, R204 ;  /* 0x00000054080c723c */ /* 0x042ff000000810cc */
[C---:B------:R-:W-:Y:S08]  /*cce40*/  HMMA.1688.F32.TF32 R84, R8.reuse, R80, R208 ;  /* 0x000000500854723c */ /* 0x040ff000000810d0 */
[C---:B------:R-:W-:Y:S01]  /*cce50*/  HMMA.1688.F32.TF32 R80, R8.reuse, R240, R212 ;  /* 0x000000f00850723c */ /* 0x040fe200000810d4 */
[----:B------:R-:W-:Y:S04]  /*cce60*/  LDS R208, [R105+0xc000] ;  /* 0x00c0000069d07984 */ /* 0x000fe80000000800 */
[----:B------:R-:W-:Y:S02]  /*cce70*/  LDS R210, [R105+0xe000] ;  /* 0x00e0000069d27984 */ /* 0x000fe40000000800 */
[----:B------:R-:W-:Y:S01]  /*cce80*/  LDSM.16.M88.4 R104, [R3+0x47080] ;  /* 0x047080000368783b */ /* 0x000fe20000000200 */
[C---:B------:R-:W-:Y:S01]  /*cce90*/  HMMA.1688.F32.TF32 R172, R8.reuse, R140, R172 ;  /* 0x0000008c08ac723c */ /* 0x040fe200000810ac */
[----:B------:R-:W-:Y:S04]  /*ccea0*/  LDS R209, [R252+0xc000] ;  /* 0x00c00000fcd17984 */ /* 0x000fe80000000800 */
[----:B------:R-:W-:Y:S04]  /*cceb0*/  LDS R211, [R252+0xe000] ;  /* 0x00e00000fcd37984 */ /* 0x000fe80000000800 */
[----:B------:R-:W-:Y:S01]  /*ccec0*/  STL.64 [R1+0x5230], R12 ;  /* 0x0052300c01007387 */ /* 0x000fe20000100a00 */
[----:B------:R1:W-:Y:S02]  /*cced0*/  STL.64 [R1+0x5238], R14 ;  /* 0x0052380e01007387 */ /* 0x0003e40000100a00 */
[C---:B-1----:R-:W-:Y:S01]  /*ccee0*/  HMMA.1688.F32.TF32 R12, R8.reuse, R76, R216 ;  /* 0x0000004c080c723c */ /* 0x042fe200000810d8 */
[----:B------:R-:W-:Y:S01]  /*ccef0*/  STL.64 [R1+0x5220], R84 ;  /* 0x0052205401007387 */ /* 0x000fe20000100a00 */
[----:B------:R-:W-:Y:S02]  /*ccf00*/  STL.64 [R1+0x5228], R86 ;  /* 0x0052285601007387 */ /* 0x000fe40000100a00 */
[----:B------:R-:W-:Y:S02]  /*ccf10*/  STL.64 [R1+0x5210], R80 ;  /* 0x0052105001007387 */ /* 0x000fe40000100a00 */
[----:B------:R-:W-:Y:S01]  /*ccf20*/  STL.64 [R1+0x5218], R82 ;  /* 0x0052185201007387 */ /* 0x000fe20000100a00 */
[----:B------:R-:W-:Y:S04]  /*ccf30*/  LDSM.16.M88.4 R84, [R3+0x4e080] ;  /* 0x04e080000354783b */ /* 0x000fe80000000200 */
[----:B------:R-:W-:Y:S11]  /*ccf40*/  LDSM.16.M88.4 R80, [R3+0x4f080] ;  /* 0x04f080000350783b */ /* 0x000ff60000000200 */
[----:B------:R-:W-:Y:S01]  /*ccf50*/  @!UPT UIADD3 URZ, URZ, URZ, URZ ;  /* 0x0000003f3f3ff290 */ /* 0x000fe2000fffe03f */
[----:B------:R-:W-:Y:S01]  /*ccf60*/  STL.64 [R1+0x5200], R12 ;  /* 0x0052000c01007387 */ /* 0x000fe20000100a00 */
[----:B------:R-:W-:Y:S02]  /*ccf70*/  STL.64 [R1+0x5208], R14 ;  /* 0x0052080e01007387 */ /* 0x000fe40000100a00 */
[----:B------:R-:W1:Y:S02]  /*ccf80*/  LDSM.16.M88.4 R12, [R3+0x40080] ;  /* 0x04008000030c783b */ /* 0x000e640000000200 */
[----:B-1----:R-:W-:Y:S02]  /*ccf90*/  STL.64 [R1+0x30], R12 ;  /* 0x0000300c01007387 */ /* 0x002fe40000100a00 */
[----:B------:R-:W-:Y:S02]  /*ccfa0*/  STL.64 [R1+0x38], R14 ;  /* 0x0000380e01007387 */ /* 0x000fe40000100a00 */
[----:B------:R-:W1:Y:S04]  /*ccfb0*/  LDSM.16.M88.4 R12, [R3+0x42080] ;  /* 0x04208000030c783b */ /* 0x000e680000000200 */
[----:B------:R-:W-:Y:S01]  /*ccfc0*/  STL.64 [R1+0x20], R68 ;  /* 0x0000204401007387 */ /* 0x000fe20000100a00 */
[----:B------:R-:W-:Y:S01]  /*ccfd0*/  STL.64 [R1+0x28], R70 ;  /* 0x0000284601007387 */ /* 0x000fe20000100a00 */
[----:B------:R-:W-:Y:S02]  /*ccfe0*/  STL.64 [R1+0x51f0], R64 ;  /* 0x0051f04001007387 */ /* 0x000fe40000100a00 */
[----:B------:R-:W-:Y:S01]  /*ccff0*/  STL.64 [R1+0x51f8], R66 ;  /* 0x0051f84201007387 */ /* 0x000fe20000100a00 */
[----:B------:R-:W-:Y:S01]  /*cd000*/  MOV R76, R73 ;  /* 0x00000049004c7202 */ /* 0x000fe20000000f00 */
[----:B------:R-:W-:Y:S01]  /*cd010*/  IMAD.MOV.U32 R77, RZ, RZ, R72 ;  /* 0x000000ffff4d7224 */ /* 0x000fe200078e0048 */
[----:B------:R-:W-:Y:S04]  /*cd020*/  LDSM.16.M88.4 R68, [R3+0x52080] ;  /* 0x052080000344783b */ /* 0x000fe80000000200 */
[----:B------:R-:W-:Y:S04]  /*cd030*/  LDSM.16.M88.4 R72, [R3+0x51080] ;  /* 0x051080000348783b */ /* 0x000fe80000000200 */
[----:B------:R-:W-:Y:S04]  /*cd040*/  LDSM.16.M88.4 R64, [R3+0x53080] ;  /* 0x053080000340783b */ /* 0x000fe80000000200 */
[----:B-1----:R-:W-:Y:S01]  /*cd050*/  STL.64 [R1+0x10], R12 ;  /* 0x0000100c01007387 */ /* 0x002fe20000100a00 */
[----:B------:R-:W-:Y:S02]  /*cd060*/  STL.64 [R1+0x18], R14 ;  /* 0x0000180e01007387 */ /* 0x000fe40000100a00 */
[----:B------:R-:W1:Y:S01]  /*cd070*/  LDSM.16.M88.4 R12, [R3+0x43080] ;  /* 0x04308000030c783b */ /* 0x000e620000000200 */
[C---:B------:R-:W-:Y:S01]  /*cd080*/  HMMA.1688.F32.TF32 R52, R8.reuse, R52, R76 ;  /* 0x000000340834723c */ /* 0x040fe2000008104c */
[----:B------:R-:W-:Y:S04]  /*cd090*/  LDSM.16.M88.4 R76, [R3+0x50080] ;  /* 0x05008000034c783b */ /* 0x000fe80000000200 */
[----:B-1----:R-:W-:Y:S01]  /*cd0a0*/  STL.64 [R1], R12 ;  /* 0x0000000c01007387 */ /* 0x002fe20000100a00 */
[----:B------:R1:W-:Y:S02]  /*cd0b0*/  STL.64 [R1+0x8], R14 ;  /* 0x0000080e01007387 */ /* 0x0003e40000100a00 */
[----:B-1----:R-:W-:Y:S01]  /*cd0c0*/  HMMA.1688.F32.TF32 R12, R8, R56, R96 ;  /* 0x00000038080c723c */ /* 0x002fe20000081060 */
[----:B------:R-:W-:Y:S04]  /*cd0d0*/  LDSM.16.M88.4 R96, [R3+0x49080] ;  /* 0x049080000360783b */ /* 0x000fe80000000200 */
[----:B------:R-:W-:Y:S11]  /*cd0e0*/  LDSM.16.M88.4 R56, [R3+0x55080] ;  /* 0x055080000338783b */ /* 0x000ff60000000200 */
[----:B------:R-:W-:Y:S07]  /*cd0f0*/  @!UPT UIADD3 URZ, URZ, URZ, URZ ;  /* 0x0000003f3f3ff290 */ /* 0x000fee000fffe03f */
[----:B------:R-:W-:Y:S01]  /*cd100*/  STL.64 [R1+0x51e0], R12 ;  /* 0x0051e00c01007387 */ /* 0x000fe20000100a00 */
[----:B------:R-:W-:Y:S02]  /*cd110*/  STL.64 [R1+0x51e8], R14 ;  /* 0x0051e80e01007387 */ /* 0x000fe40000100a00 */
[----:B------:R-:W-:Y:S02]  /*cd120*/  STL.64 [R1+0x51d0], R52 ;  /* 0x0051d03401007387 */ /* 0x000fe40000100a00 */
[----:B------:R-:W-:Y:S01]  /*cd130*/  STL.64 [R1+0x51d8], R54 ;  /* 0x0051d83601007387 */ /* 0x000fe20000100a00 */
[----:B------:R-:W-:Y:S01]  /*cd140*/  STL.64 [R1+0x51c0], R40 ;  /* 0x0051c02801007387 */ /* 0x000fe20000100a00 */
[----:B------:R-:W-:Y:S02]  /*cd150*/  STL.64 [R1+0x51c8], R42 ;  /* 0x0051c82a01007387 */ /* 0x000fe40000100a00 */
[----:B------:R-:W2:Y:S02]  /*cd160*/  LDL.LU R164, [R1+0x1370] ;  /* 0x0013700001a47983 */ /* 0x000ea40000300800 */
[----:B------:R1:W-:Y:S01]  /*cd170*/  STL.64 [R1+0x51b0], R152 ;  /* 0x0051b09801007387 */ /* 0x0003e20000100a00 */
[----:B------:R3:W-:Y:S01]  /*cd180*/  STL.64 [R1+0x51b8], R154 ;  /* 0x0051b89a01007387 */ /* 0x0007e20000100a00 */
[----:B------:R-:W2:Y:S02]  /*cd190*/  LDL.LU R165, [R1+0x1374] ;  /* 0x0013740001a57983 */ /* 0x000ea40000300800 */
[----:B------:R4:W5:Y:S02]  /*cd1a0*/  LDL.LU R2, [R1+0x89a4] ;  /* 0x0089a40001027983 */ /* 0x0009640000300800 */
[----:B------:R4:W5:Y:S01]  /*cd1b0*/  LDL.LU R0, [R1+0x89a0] ;  /* 0x0089a00001007983 */ /* 0x0009620000300800 */
[----:B------:R-:W-:Y:S04]  /*cd1c0*/  LDSM.16.M88.4 R12, [R3+0x4c080] ;  /* 0x04c08000030c783b */ /* 0x000fe80000000200 */
[----:B------:R-:W-:Y:S04]  /*cd1d0*/  LDSM.16.M88.4 R52, [R3+0x56080] ;  /* 0x056080000334783b */ /* 0x000fe80000000200 */
[----:B------:R-:W-:Y:S04]  /*cd1e0*/  LDSM.16.M88.4 R40, [R3+0x59080] ;  /* 0x059080000328783b */ /* 0x000fe80000000200 */
[----:B------:R-:W-:Y:S01]  /*cd1f0*/  STL.64 [R1+0x6b0], R176 ;  /* 0x0006b0b001007387 */ /* 0x000fe20000100a00 */
[----:B------:R-:W-:Y:S01]  /*cd200*/  STL.64 [R1+0x6b8], R178 ;  /* 0x0006b8b201007387 */ /* 0x000fe20000100a00 */
[----:B-1----:R-:W-:Y:S01]  /*cd210*/  MOV R152, R115 ;  /* 0x0000007300987202 */ /* 0x002fe20000000f00 */
[----:B------:R-:W-:-:S02]  /*cd220*/  IMAD.MOV.U32 R153, RZ, RZ, R114 ;  /* 0x000000ffff997224 */ /* 0x000fc400078e0072 */
[----:B---3--:R-:W-:Y:S02]  /*cd230*/  IMAD.MOV.U32 R154, RZ, RZ, R23 ;  /* 0x000000ffff9a7224 */ /* 0x008fe400078e0017 */
[----:B------:R-:W-:Y:S01]  /*cd240*/  IMAD.MOV.U32 R155, RZ, RZ, R22 ;  /* 0x000000ffff9b7224 */ /* 0x000fe200078e0016 */
[----:B------:R-:W-:Y:S04]  /*cd250*/  LDSM.16.M88.4 R112, [R3+0x5f080] ;  /* 0x05f080000370783b */ /* 0x000fe80000000200 */
[----:B------:R1:W-:Y:S02]  /*cd260*/  LDSM.16.M88.4 R20, [R3+0x5e080] ;  /* 0x05e080000314783b */ /* 0x0003e40000000200 */
[----:B-1----:R-:W-:Y:S02]  /*cd270*/  IMAD.MOV.U32 R3, RZ, RZ, R177 ;  /* 0x000000ffff037224 */ /* 0x002fe400078e00b1 */
[----:B------:R-:W1:Y:S04]  /*cd280*/  LDSM.16.M88.4 R176, [R4+0x41080] ;  /* 0x0410800004b0783b */ /* 0x000e680000000200 */
[----:B-1----:R-:W-:Y:S01]  /*cd290*/  STL.64 [R1+0x6a0], R176 ;  /* 0x0006a0b001007387 */ /* 0x002fe20000100a00 */
[----:B------:R-:W-:Y:S02]  /*cd2a0*/  STL.64 [R1+0x6a8], R178 ;  /* 0x0006a8b201007387 */ /* 0x000fe40000100a00 */
[----:B------:R-:W1:Y:S04]  /*cd2b0*/  LDSM.16.M88.4 R176, [R4+0x44080] ;  /* 0x0440800004b0783b */ /* 0x000e680000000200 */
[----:B------:R-:W-:Y:S01]  /*cd2c0*/  STL.64 [R1+0x690], R184 ;  /* 0x000690b801007387 */ /* 0x000fe20000100a00 */
[----:B------:R-:W-:Y:S01]  /*cd2d0*/  STL.64 [R1+0x698], R186 ;  /* 0x000698ba01007387 */ /* 0x000fe20000100a00 */
[----:B------:R-:W-:Y:S02]  /*cd2e0*/  STL.64 [R1+0x680], R180 ;  /* 0x000680b401007387 */ /* 0x000fe40000100a00 */
[----:B------:R-:W-:Y:S02]  /*cd2f0*/  STL.64 [R1+0x688], R182 ;  /* 0x000688b601007387 */ /* 0x000fe40000100a00 */
[----:B------:R-:W3:Y:S04]  /*cd300*/  LDSM.16.M88.4 R180, [R4+0x45080] ;  /* 0x0450800004b4783b */ /* 0x000ee80000000200 */
[----:B-1----:R-:W-:Y:S01]  /*cd310*/  STL.64 [R1+0x670], R176 ;  /* 0x000670b001007387 */ /* 0x002fe20000100a00 */
[----:B------:R-:W-:Y:S02]  /*cd320*/  STL.64 [R1+0x678], R178 ;  /* 0x000678b201007387 */ /* 0x000fe40000100a00 */
[----:B------:R-:W1:Y:S04]  /*cd330*/  LDSM.16.M88.4 R176, [R4+0x46080] ;  /* 0x0460800004b0783b */ /* 0x000e680000000200 */
[----:B------:R-:W-:Y:S01]  /*cd340*/  STL.64 [R1+0x51a0], R172 ;  /* 0x0051a0ac01007387 */ /* 0x000fe20000100a00 */
[----:B------:R-:W-:Y:S02]  /*cd350*/  STL.64 [R1+0x51a8], R174 ;  /* 0x0051a8ae01007387 */ /* 0x000fe40000100a00 */
[----:B------:R-:W4:Y:S04]  /*cd360*/  LDSM.16.M88.4 R172, [R4+0x47080] ;  /* 0x0470800004ac783b */ /* 0x000f280000000200 */
[----:B---3--:R-:W-:Y:S02]  /*cd370*/  STL.64 [R1+0x460], R180 ;  /* 0x000460b401007387 */ /* 0x008fe40000100a00 */
[----:B------:R-:W-:Y:S02]  /*cd380*/  STL.64 [R1+0x468], R182 ;  /* 0x000468b601007387 */ /* 0x000fe40000100a00 */
[----:B------:R-:W3:Y:S04]  /*cd390*/  LDSM.16.M88.4 R180, [R4+0x48080] ;  /* 0x0480800004b4783b */ /* 0x000ee80000000200 */
[----:B-1----:R-:W-:Y:S01]  /*cd3a0*/  STL.64 [R1+0x450], R176 ;  /* 0x000450b001007387 */ /* 0x002fe20000100a00 */
[----:B------:R-:W-:Y:S02]  /*cd3b0*/  STL.64 [R1+0x458], R178 ;  /* 0x000458b201007387 */ /* 0x000fe40000100a00 */
[----:B------:R-:W1:Y:S04]  /*cd3c0*/  LDSM.16.M88.4 R176, [R4+0x49080] ;  /* 0x0490800004b0783b */ /* 0x000e680000000200 */
[----:B----4-:R-:W-:Y:S01]  /*cd3d0*/  STL.64 [R1+0x440], R172 ;  /* 0x000440ac01007387 */ /* 0x010fe20000100a00 */
[----:B------:R-:W-:Y:S02]  /*cd3e0*/  STL.64 [R1+0x448], R174 ;  /* 0x000448ae01007387 */ /* 0x000fe40000100a00 */
[----:B------:R-:W4:Y:S04]  /*cd3f0*/  LDSM.16.M88.4 R172, [R4+0x4a080] ;  /* 0x04a0800004ac783b */ /* 0x000f280000000200 */
[----:B---3--:R-:W-:Y:S01]  /*cd400*/  STL.64 [R1+0x430], R180 ;  /* 0x000430b401007387 */ /* 0x008fe20000100a00 */
[----:B------:R-:W-:Y:S04]  /*cd410*/  STL.64 [R1+0x438], R182 ;  /* 0x000438b601007387 */ /* 0x000fe80000100a00 */
[----:B------:R-:W3:Y:S04]  /*cd420*/  LDSM.16.M88.4 R180, [R4+0x4b080] ;  /* 0x04b0800004b4783b */ /* 0x000ee80000000200 */
[----:B-1----:R-:W-:Y:S01]  /*cd430*/  STL.64 [R1+0x420], R176 ;  /* 0x000420b001007387 */ /* 0x002fe20000100a00 */
[----:B------:R1:W-:Y:S02]  /*cd440*/  STL.64 [R1+0x428], R178 ;  /* 0x000428b201007387 */ /* 0x0003e40000100a00 */
[----:B----4-:R-:W-:Y:S02]  /*cd450*/  STL.64 [R1+0x410], R172 ;  /* 0x000410ac01007387 */ /* 0x010fe40000100a00 */
[----:B------:R-:W-:Y:S02]  /*cd460*/  STL.64 [R1+0x418], R174 ;  /* 0x000418ae01007387 */ /* 0x000fe40000100a00 */
[----:B------:R-:W4:Y:S01]  /*cd470*/  LDSM.16.M88.4 R172, [R4+0x4c080] ;  /* 0x04c0800004ac783b */ /* 0x000f220000000200 */
[C---:B-1----:R-:W-:Y:S03]  /*cd480*/  HMMA.1688.F32.TF32 R176, R8.reuse, R144, R168 ;  /* 0x0000009008b0723c */ /* 0x042fe600000810a8 */
[----:B------:R-:W1:Y:S04]  /*cd490*/  LDSM.16.M88.4 R168, [R4+0x4d080] ;  /* 0x04d0800004a8783b */ /* 0x000e680000000200 */
[----:B---3--:R-:W-:Y:S01]  /*cd4a0*/  STL.64 [R1+0x400], R180 ;  /* 0x000400b401007387 */ /* 0x008fe20000100a00 */
[----:B------:R-:W-:Y:S11]  /*cd4b0*/  STL.64 [R1+0x408], R182 ;  /* 0x000408b601007387 */ /* 0x000ff60000100a00 */
[----:B------:R-:W-:Y:S04]  /*cd4c0*/  @!UPT UIADD3 URZ, URZ, URZ, URZ ;  /* 0x0000003f3f3ff290 */ /* 0x000fe8000fffe03f */
[----:B------:R-:W-:Y:S01]  /*cd4d0*/  STL.64 [R1+0x5190], R176 ;  /* 0x005190b001007387 */ /* 0x000fe20000100a00 */
[----:B------:R-:W-:Y:S02]  /*cd4e0*/  STL.64 [R1+0x5198], R178 ;  /* 0x005198b201007387 */ /* 0x000fe40000100a00 */
[----:B------:R-:W3:Y:S01]  /*cd4f0*/  LDSM.16.M88.4 R176, [R4+0x4e080] ;  /* 0x04e0800004b0783b */ /* 0x000ee20000000200 */
[----:B----4-:R-:W-:Y:S03]  /*cd500*/  STL.64 [R1+0x3f0], R172 ;  /* 0x0003f0ac01007387 */ /* 0x010fe60000100a00 */
[----:B------:R-:W-:Y:S02]  /*cd510*/  STL.64 [R1+0x3f8], R174 ;  /* 0x0003f8ae01007387 */ /* 0x000fe40000100a00 */
[----:B------:R-:W4:Y:S01]  /*cd520*/  LDSM.16.M88.4 R172, [R4+0x4f080] ;  /* 0x04f0800004ac783b */ /* 0x000f220000000200 */
[----:B-1----:R-:W-:Y:S03]  /*cd530*/  STL.64 [R1+0x3e0], R168 ;  /* 0x0003e0a801007387 */ /* 0x002fe60000100a00 */
[----:B------:R-:W-:Y:S02]  /*cd540*/  STL.64 [R1+0x3e8], R170 ;  /* 0x0003e8aa01007387 */ /* 0x000fe40000100a00 */
[----:B------:R-:W1:Y:S01]  /*cd550*/  LDSM.16.M88.4 R168, [R4+0x50080] ;  /* 0x0500800004a8783b */ /* 0x000e620000000200 */
[----:B---3--:R-:W-:Y:S03]  /*cd560*/  STL.64 [R1+0x3d0], R176 ;  /* 0x0003d0b001007387 */ /* 0x008fe60000100a00 */
[----:B------:R-:W-:Y:S02]  /*cd570*/  STL.64 [R1+0x3d8], R178 ;  /* 0x0003d8b201007387 */ /* 0x000fe40000100a00 */
[----:B------:R-:W3:Y:S01]  /*cd580*/  LDSM.16.M88.4 R176, [R4+0x51080] ;  /* 0x0510800004b0783b */ /* 0x000ee20000000200 */
[----:B----4-:R-:W-:Y:S03]  /*cd590*/  STL.64 [R1+0x3c0], R172 ;  /* 0x0003c0ac01007387 */ /* 0x010fe60000100a00 */
[----:B------:R-:W-:Y:S02]  /*cd5a0*/  STL.64 [R1+0x3c8], R174 ;  /* 0x0003c8ae01007387 */ /* 0x000fe40000100a00 */
[----:B------:R-:W4:Y:S01]  /*cd5b0*/  LDSM.16.M88.4 R172, [R4+0x52080] ;  /* 0x0520800004ac783b */ /* 0x000f220000000200 */
[----:B-1----:R-:W-:Y:S03]  /*cd5c0*/  STL.64 [R1+0x3b0], R168 ;  /* 0x0003b0a801007387 */ /* 0x002fe60000100a00 */
[----:B------:R2:W-:Y:S02]  /*cd5d0*/  STL.64 [R1+0x3b8], R170 ;  /* 0x0003b8aa01007387 */ /* 0x0005e40000100a00 */
[C---:B--2---:R-:W-:Y:S01]  /*cd5e0*/  HMMA.1688.F32.TF32 R168, R8.reuse, R148, R164 ;  /* 0x0000009408a8723c */ /* 0x044fe200000810a4 */
[----:B------:R-:W1:Y:S04]  /*cd5f0*/  LDSM.16.M88.4 R164, [R4+0x53080] ;  /* 0x0530800004a4783b */ /* 0x000e680000000200 */
[----:B---3--:R-:W-:Y:S01]  /*cd600*/  STL.64 [R1+0x3a0], R176 ;  /* 0x0003a0b001007387 */ /* 0x008fe20000100a00 */
[----:B------:R-:W-:Y:S03]  /*cd610*/  STL.64 [R1+0x3a8], R178 ;  /* 0x0003a8b201007387 */ /* 0x000fe60000100a00 */
[----:B----4-:R-:W-:Y:S01]  /*cd620*/  STL.64 [R1+0x390], R172 ;  /* 0x000390ac01007387 */ /* 0x010fe20000100a00 */
[----:B------:R-:W-:Y:S02]  /*cd630*/  STL.64 [R1+0x398], R174 ;  /* 0x000398ae01007387 */ /* 0x000fe40000100a00 */
[----:B------:R-:W2:Y:S11]  /*cd640*/  LDSM.16.M88.4 R172, [R4+0x54080] ;  /* 0x0540800004ac783b */ /* 0x000eb60000000200 */
[----:B------:R-:W-:Y:S01]  /*cd650*/  STL.64 [R1+0x5180], R168 ;  /* 0x005180a801007387 */ /* 0x000fe20000100a00 */
[----:B------:R-:W-:Y:S02]  /*cd660*/  STL.64 [R1+0x5188], R170 ;  /* 0x005188aa01007387 */ /* 0x000fe40000100a00 */
[----:B------:R-:W3:Y:S01]  /*cd670*/  LDSM.16.M88.4 R168, [R4+0x55080] ;  /* 0x0550800004a8783b */ /* 0x000ee20000000200 */
[----:B-1----:R-:W-:Y:S03]  /*cd680*/  STL.64 [R1+0x380], R164 ;  /* 0x000380a401007387 */ /* 0x002fe60000100a00 */
[----:B------:R-:W-:Y:S02]  /*cd690*/  STL.64 [R1+0x388], R166 ;  /* 0x000388a601007387 */ /* 0x000fe40000100a00 */
[----:B------:R-:W1:Y:S01]  /*cd6a0*/  LDSM.16.M88.4 R164, [R4+0x56080] ;  /* 0x0560800004a4783b */ /* 0x000e620000000200 */
[----:B--2---:R-:W-:Y:S03]  /*cd6b0*/  STL.64 [R1+0x370], R172 ;  /* 0x000370ac01007387 */ /* 0x004fe60000100a00 */
[----:B------:R-:W-:Y:S02]  /*cd6c0*/  STL.64 [R1+0x378], R174 ;  /* 0x000378ae01007387 */ /* 0x000fe40000100a00 */
[----:B------:R-:W2:Y:S01]  /*cd6d0*/  LDSM.16.M88.4 R172, [R4+0x57080] ;  /* 0x0570800004ac783b */ /* 0x000ea20000000200 */
[----:B---3--:R-:W-:Y:S03]  /*cd6e0*/  STL.64 [R1+0x360], R168 ;  /* 0x000360a801007387 */ /* 0x008fe60000100a00 */
[----:B------:R-:W-:Y:S02]  /*cd6f0*/  STL.64 [R1+0x368], R170 ;  /* 0x000368aa01007387 */ /* 0x000fe40000100a00 */
[----:B------:R-:W3:Y:S01]  /*cd700*/  LDSM.16.M88.4 R168, [R4+0x58080] ;  /* 0x0580800004a8783b */ /* 0x000ee20000000200 */
[----:B-1----:R-:W-:Y:S03]  /*cd710*/  STL.64 [R1+0x350], R164 ;  /* 0x000350a401007387 */ /* 0x002fe60000100a00 */
[----:B------:R-:W-:Y:S02]  /*cd720*/  STL.64 [R1+0x358], R166 ;  /* 0x000358a601007387 */ /* 0x000fe40000100a00 */
[----:B------:R-:W1:Y:S01]  /*cd730*/  LDSM.16.M88.4 R164, [R4+0x59080] ;  /* 0x0590800004a4783b */ /* 0x000e620000000200 */
[----:B------:R-:W-:Y:S01]  /*cd740*/  HMMA.1688.F32.TF32 R160, R8, R152, R160 ;  /* 0x0000009808a0723c */ /* 0x000fe200000810a0 */
[----:B--2---:R-:W-:Y:S02]  /*cd750*/  STL.64 [R1+0x340], R172 ;  /* 0x000340ac01007387 */ /* 0x004fe40000100a00 */
[----:B------:R-:W-:Y:S02]  /*cd760*/  STL.64 [R1+0x348], R174 ;  /* 0x000348ae01007387 */ /* 0x000fe40000100a00 */
[----:B---3--:R-:W-:Y:S01]  /*cd770*/  STL.64 [R1+0x330], R168 ;  /* 0x000330a801007387 */ /* 0x008fe20000100a00 */
[----:B------:R-:W-:Y:S02]  /*cd780*/  STL.64 [R1+0x338], R170 ;  /* 0x000338aa01007387 */ /* 0x000fe40000100a00 */
[----:B------:R-:W2:Y:S01]  /*cd790*/  LDSM.16.M88.4 R168, [R4+0x5a080] ;  /* 0x05a0800004a8783b */ /* 0x000ea20000000200 */
[----:B-1----:R-:W-:Y:S03]  /*cd7a0*/  STL.64 [R1+0x320], R164 ;  /* 0x000320a401007387 */ /* 0x002fe60000100a00 */
[----:B------:R-:W-:Y:S02]  /*cd7b0*/  STL.64 [R1+0x328], R166 ;  /* 0x000328a601007387 */ /* 0x000fe40000100a00 */
[----:B------:R-:W1:Y:S09]  /*cd7c0*/  LDSM.16.M88.4 R164, [R4+0x5b080] ;  /* 0x05b0800004a4783b */ /* 0x000e720000000200 */
[----:B------:R-:W-:Y:S01]  /*cd7d0*/  STL.64 [R1+0x5170], R160 ;  /* 0x005170a001007387 */ /* 0x000fe20000100a00 */
[----:B------:R-:W-:Y:S02]  /*cd7e0*/  STL.64 [R1+0x5178], R162 ;  /* 0x005178a201007387 */ /* 0x000fe40000100a00 */
[----:B------:R-:W3:Y:S02]  /*cd7f0*/  LDSM.16.M88.4 R160, [R4+0x5c080] ;  /* 0x05c0800004a0783b */ /* 0x000ee40000000200 */
[----:B--2---:R-:W-:Y:S02]  /*cd800*/  STL.64 [R1+0x310], R168 ;  /* 0x000310a801007387 */ /* 0x004fe40000100a00 */
[----:B------:R-:W-:Y:S02]  /*cd810*/  STL.64 [R1+0x318], R170 ;  /* 0x000318aa01007387 */ /* 0x000fe40000100a00 */
[----:B------:R-:W2:Y:S01]  /*cd820*/  LDSM.16.M88.4 R168, [R4+0x5d080] ;  /* 0x05d0800004a8783b */ /* 0x000ea20000000200 */
[----:B-1----:R-:W-:Y:S03]  /*cd830*/  STL.64 [R1+0x300], R164 ;  /* 0x000300a401007387 */ /* 0x002fe60000100a00 */
[----:B------:R-:W-:Y:S02]  /*cd840*/  STL.64 [R1+0x308], R166 ;  /* 0x000308a601007387 */ /* 0x000fe40000100a00 */
[----:B---3--:R-:W-:Y:S02]  /*cd850*/  STL.64 [R1+0x2f0], R160 ;  /* 0x0002f0a001007387 */ /* 0x008fe40000100a00 */
[----:B------:R-:W-:Y:S02]  /*cd860*/  STL.64 [R1+0x2f8], R162 ;  /* 0x0002f8a201007387 */ /* 0x000fe40000100a00 */
[----:B------:R-:W1:Y:S04]  /*cd870*/  LDSM.16.M88.4 R160, [R4+0x5f080] ;  /* 0x05f0800004a0783b */ /* 0x000e680000000200 */
[----:B------:R-:W3:Y:S04]  /*cd880*/  LDSM.16.M88.4 R164, [R4+0x5e080] ;  /* 0x05e0800004a4783b */ /* 0x000ee80000000200 */
[----:B--2---:R2:W-:Y:S01]  /*cd890*/  STL.64 [R1+0x2e0], R168 ;  /* 0x0002e0a801007387 */ /* 0x0045e20000100a00 */
[----:B------:R2:W-:Y:S03]  /*cd8a0*/  STL.64 [R1+0x2e8], R170 ;  /* 0x0002e8aa01007387 */ /* 0x0005e60000100a00 */
[----:B-1----:R2:W-:Y:S01]  /*cd8b0*/  STL.64 [R1+0x2c0], R160 ;  /* 0x0002c0a001007387 */ /* 0x0025e20000100a00 */
[----:B---3--:R2:W-:Y:S02]  /*cd8c0*/  STL.64 [R1+0x2d0], R164 ;  /* 0x0002d0a401007387 */ /* 0x0085e40000100a00 */
[----:B------:R2:W-:Y:S02]  /*cd8d0*/  STL.64 [R1+0x2d8], R166 ;  /* 0x0002d8a601007387 */ /* 0x0005e40000100a00 */
[----:B------:R2:W-:Y:S02]  /*cd8e0*/  STL.64 [R1+0x2c8], R162 ;  /* 0x0002c8a201007387 */ /* 0x0005e40000100a00 */
[----:B------:R-:W-:Y:S01]  /*cd8f0*/  STL.64 [R1+0xd038], R246 ;  /* 0x00d038f601007387 */ /* 0x000fe20000100a00 */
[----:B------:R-:W-:Y:S01]  /*cd900*/  IMAD.MOV.U32 R192, RZ, RZ, R159 ;  /* 0x000000ffffc07224 */ /* 0x000fe200078e009f */
[----:B------:R-:W-:-:S02]  /*cd910*/  MOV R193, R158 ;  /* 0x0000009e00c17202 */ /* 0x000fc40000000f00 */
[----:B------:R-:W-:Y:S04]  /*cd920*/  STL.64 [R1+0xd030], R244 ;  /* 0x00d030f401007387 */ /* 0x000fe80000100a00 */
[----:B------:R-:W-:Y:S04]  /*cd930*/  STL.64 [R1+0xd028], R110 ;  /* 0x00d0286e01007387 */ /* 0x000fe80000100a00 */
[----:B------:R1:W-:Y:S04]  /*cd940*/  STL.64 [R1+0xd020], R108 ;  /* 0x00d0206c01007387 */ /* 0x0003e80000100a00 */
[----:B------:R-:W-:Y:S04]  /*cd950*/  STL.64 [R1+0xd018], R106 ;  /* 0x00d0186a01007387 */ /* 0x000fe80000100a00 */
[----:B------:R3:W-:Y:S04]  /*cd960*/  STL.64 [R1+0xd010], R104 ;  /* 0x00d0106801007387 */ /* 0x0007e80000100a00 */
[----:B------:R-:W-:Y:S04]  /*cd970*/  STL.64 [R1+0xd008], R102 ;  /* 0x00d0086601007387 */ /* 0x000fe80000100a00 */
[----:B------:R4:W-:Y:S04]  /*cd980*/  STL.64 [R1+0xd000], R100 ;  /* 0x00d0006401007387 */ /* 0x0009e80000100a00 */
[----:B------:R-:W-:Y:S04]  /*cd990*/  STL.64 [R1+0xcff8], R98 ;  /* 0x00cff86201007387 */ /* 0x000fe80000100a00 */
[----:B------:R2:W-:Y:S04]  /*cd9a0*/  STL.64 [R1+0xcff0], R96 ;  /* 0x00cff06001007387 */ /* 0x0005e80000100a00 */
[----:B------:R-:W-:Y:S04]  /*cd9b0*/  STL.64 [R1+0xcfe8], R94 ;  /* 0x00cfe85e01007387 */ /* 0x000fe80000100a00 */
        /* <DEDUP_REMOVED lines=36> */
[----:B------:R-:W-:Y:S04]  /*cdc00*/  STL.64 [R1+0xced0], R32 ;  /* 0x00ced02001007387 */ /* 0x000fe80000100a00 */
[----:B------:R-:W2:Y:S04]  /*cdc10*/  LDL R194, [R1+0x638] ;  /* 0x0006380001c27983 */ /* 0x000ea80000100800 */
        /* <DEDUP_REMOVED lines=15> */
[----:B--2---:R-:W2:Y:S04]  /*cdd10*/  LDL R164, [R1+0x5c0] ;  /* 0x0005c00001a47983 */ /* 0x004ea80000100800 */
        /* <DEDUP_REMOVED lines=19> */
[----:B------:R-:W-:Y:S04]  /*cde50*/  STL.64 [R1+0xcec8], R30 ;  /* 0x00cec81e01007387 */ /* 0x000fe80000100a00 */
[----:B------:R-:W-:Y:S04]  /*cde60*/  STL.64 [R1+0xcec0], R28 ;  /* 0x00cec01c01007387 */ /* 0x000fe80000100a00 */
[----:B------:R-:W2:Y:S04]  /*cde70*/  LDL R196, [R1+0x640] ;  /* 0x0006400001c47983 */ /* 0x000ea80000100800 */
[----:B------:R-:W2:Y:S04]  /*cde80*/  LDL R197, [R1+0x644] ;  /* 0x0006440001c57983 */ /* 0x000ea80000100800 */
[----:B------:R-:W2:Y:S04]  /*cde90*/  LDL R198, [R1+0x648] ;  /* 0x0006480001c67983 */ /* 0x000ea80000100800 */
[----:B------:R-:W2:Y:S04]  /*cdea0*/  LDL R199, [R1+0x64c] ;  /* 0x00064c0001c77983 */ /* 0x000ea80000100800 */
        /* <DEDUP_REMOVED lines=8> */
[----:B---3--:R-:W3:Y:S04]  /*cdf30*/  LDL.LU R104, [R1+0x1430] ;  /* 0x0014300001687983 */ /* 0x008ee80000300800 */
[----:B------:R-:W3:Y:S04]  /*cdf40*/  LDL.LU R105, [R1+0x1434] ;  /* 0x0014340001697983 */ /* 0x000ee80000300800 */
[----:B------:R-:W3:Y:S04]  /*cdf50*/  LDL.LU R106, [R1+0x1438] ;  /* 0x00143800016a7983 */ /* 0x000ee80000300800 */
[----:B------:R-:W3:Y:S04]  /*cdf60*/  LDL.LU R107, [R1+0x143c] ;  /* 0x00143c00016b7983 */ /* 0x000ee80000300800 */
[----:B----4-:R-:W4:Y:S04]  /*cdf70*/  LDL.LU R100, [R1+0x1440] ;  /* 0x0014400001647983 */ /* 0x010f280000300800 */
        /* <DEDUP_REMOVED lines=41> */
[----:B------:R-:W4:Y:S04]  /*ce210*/  LDL R200, [R1+0x650] ;  /* 0x0006500001c87983 */ /* 0x000f280000100800 */
        /* <DEDUP_REMOVED lines=9> */
[----:B------:R-:W-:Y:S04]  /*ce2b0*/  STL.64 [R1+0xcea8], R22 ;  /* 0x00cea81601007387 */ /* 0x000fe80000100a00 */
[----:B------:R-:W-:Y:S04]  /*ce2c0*/  STL.64 [R1+0xcea0], R20 ;  /* 0x00cea01401007387 */ /* 0x000fe80000100a00 */
[----:B------:R-:W4:Y:S04]  /*ce2d0*/  LDL R4, [R1+0x660] ;  /* 0x0006600001047983 */ /* 0x000f280000100800 */
[----:B------:R-:W-:Y:S04]  /*ce2e0*/  STL.64 [R1+0xce98], R114 ;  /* 0x00ce987201007387 */ /* 0x000fe80000100a00 */
[----:B------:R-:W-:Y:S04]  /*ce2f0*/  STL.64 [R1+0xce90], R112 ;  /* 0x00ce907001007387 */ /* 0x000fe80000100a00 */
[----:B-----5:R1:W-:Y:S04]  /*ce300*/  STL [R1+0x89a4], R2 ;  /* 0x0089a40201007387 */ /* 0x0203e80000100800 */
[----:B-1----:R-:W4:Y:S04]  /*ce310*/  LDL R2, [R1+0x18c8] ;  /* 0x0018c80001027983 */ /* 0x002f280000100800 */
[----:B------:R-:W-:Y:S01]  /*ce320*/  STL [R1+0x89a0], R0 ;  /* 0x0089a00001007387 */ /* 0x000fe20000100800 */
[C---:B--2---:R-:W-:Y:S08]  /*ce330*/  HMMA.1688.F32.TF32 R12, R8.reuse, R176, R12 ;  /* 0x000000b0080c723c */ /* 0x044ff0000008100c */
[C---:B---3--:R-:W-:Y:S08]  /*ce340*/  HMMA.1688.F32.TF32 R28, R8.reuse, R164, R80 ;  /* 0x000000a4081c723c */ /* 0x048ff00000081050 */
[C---:B----4-:R-:W-:Y:S08]  /*ce350*/  HMMA.1688.F32.TF32 R24, R8.reuse, R160, R76 ;  /* 0x000000a00818723c */ /* 0x050ff0000008104c */
[C---:B------:R-:W-:Y:S11]  /*ce360*/  HMMA.1688.F32.TF32 R20, R8.reuse, R156, R72 ;  /* 0x0000009c0814723c */ /* 0x040ff60000081048 */
        /* <DEDUP_REMOVED lines=8> */
[----:B------:R-:W-:Y:S01]  /*ce3f0*/  STL.64 [R1+0x5148], R30 ;  /* 0x0051481e01007387 */ /* 0x000fe20000100a00 */
[----:B--2---:R-:W-:Y:S11]  /*ce400*/  HMMA.1688.F32.TF32 R24, R8, R172, R88 ;  /* 0x000000ac0818723c */ /* 0x004ff60000081058 */
[----:B------:R-:W-:Y:S04]  /*ce410*/  @!UPT UIADD3 URZ, URZ, URZ, URZ ;  /* 0x0000003f3f3ff290 */ /* 0x000fe8000fffe03f */
[----:B------:R-:W-:Y:S01]  /*ce420*/  STL.64 [R1+0x14d0], R20 ;  /* 0x0014d01401007387 */ /* 0x000fe20000100a00 */
[----:B------:R-:W-:Y:S03]  /*ce430*/  HMMA.1688.F32.TF32 R212, R208, R214, R120 ;  /* 0x000000d6d0d4723c */ /* 0x000fe60000081078 */
[----:B------:R1:W-:Y:S04]  /*ce440*/  STL.64 [R1+0x14d8], R22 ;  /* 0x0014d81601007387 */ /* 0x0003e80000100a00 */
[----:B------:R-:W-:Y:S04]  /*ce450*/  STL.64 [R1+0x14c0], R24 ;  /* 0x0014c01801007387 */ /* 0x000fe80000100a00 */
[----:B------:R-:W-:Y:S01]  /*ce460*/  STL.64 [R1+0x14c8], R26 ;  /* 0x0014c81a01007387 */ /* 0x000fe20000100a00 */
[C---:B-1----:R-:W-:Y:S03]  /*ce470*/  HMMA.1688.F32.TF32 R20, R8.reuse, R180, R16 ;  /* 0x000000b40814723c */ /* 0x042fe60000081010 */
[----:B------:R-:W-:Y:S04]  /*ce480*/  STL.64 [R1+0x14b0], R12 ;  /* 0x0014b00c01007387 */ /* 0x000fe80000100a00 */
[----:B------:R1:W-:Y:S01]  /*ce490*/  STL.64 [R1+0x14b8], R14 ;  /* 0x0014b80e01007387 */ /* 0x0003e20000100a00 */
[----:B------:R-:W-:Y:S08]  /*ce4a0*/  HMMA.1688.F32.TF32 R16, R8, R184, R92 ;  /* 0x000000b80810723c */ /* 0x000ff0000008105c */
[----:B------:R-:W-:Y:S07]  /*ce4b0*/  HMMA.1688.F32.TF32 R216, R208, R218, R124 ;  /* 0x000000dad0d8723c */ /* 0x000fee000008107c */
        /* <DEDUP_REMOVED lines=11> */
[----:B------:R-:W-:Y:S04]  /*ce570*/  STL.64 [R1+0x1478], R22 ;  /* 0x0014781601007387 */ /* 0x000fe80000100a00 */
[----:B------:R-:W-:Y:S01]  /*ce580*/  STL.64 [R1+0x1460], R16 ;  /* 0x0014601001007387 */ /* 0x000fe20000100a00 */
[----:B------:R-:W-:Y:S03]  /*ce590*/  HMMA.1688.F32.TF32 R8, R8, R4, R204 ;  /* 0x000000040808723c */ /* 0x000fe600000810cc */
[----:B------:R-:W-:Y:S04]  /*ce5a0*/  STL.64 [R1+0x1468], R18 ;  /* 0x0014681201007387 */ /* 0x000fe80000100a00 */
[----:B------:R-:W-:Y:S01]  /*ce5b0*/  LDS R204, [R2+0x10000] ;  /* 0x0100000002cc7984 */ /* 0x000fe20000000800 */
[C---:B------:R-:W-:Y:S03]  /*ce5c0*/  HMMA.1688.F32.TF32 R224, R208.reuse, R226, R232 ;  /* 0x000000e2d0e0723c */ /* 0x040fe600000810e8 */
[----:B------:R-:W-:Y:S04]  /*ce5d0*/  LDS R206, [R2+0x12000] ;  /* 0x0120000002ce7984 */ /* 0x000fe80000000800 */
[----:B------:R-:W-:Y:S04]  /*ce5e0*/  LDS R205, [R252+0x10000] ;  /* 0x01000000fccd7984 */ /* 0x000fe80000000800 */
[----:B------:R-:W-:Y:S04]  /*ce5f0*/  STL.64 [R1+0x1450], R12 ;  /* 0x0014500c01007387 */ /* 0x000fe80000100a00 */
[----:B------:R-:W-:Y:S04]  /*ce600*/  STL.64 [R1+0x1458], R14 ;  /* 0x0014580e01007387 */ /* 0x000fe80000100a00 */
[----:B------:R-:W-:Y:S04]  /*ce610*/  STL.64 [R1+0x1440], R8 ;  /* 0x0014400801007387 */ /* 0x000fe80000100a00 */
[----:B------:R1:W-:Y:S04]  /*ce620*/  STL.64 [R1+0x1448], R10 ;  /* 0x0014480a01007387 */ /* 0x0003e80000100a00 */
[----:B------:R-:W2:Y:S04]  /*ce630*/  LDL.LU R24, [R1+0x13f0] ;  /* 0x0013f00001187983 */ /* 0x000ea80000300800 */
[----:B------:R-:W2:Y:S04]  /*ce640*/  LDL.LU R25, [R1+0x13f4] ;  /* 0x0013f40001197983 */ /* 0x000ea80000300800 */
[----:B------:R-:W2:Y:S01]  /*ce650*/  LDL.LU R26, [R1+0x13f8] ;  /* 0x0013f800011a7983 */ /* 0x000ea20000300800 */
[C---:B-1----:R-:W-:Y:S03]  /*ce660*/  HMMA.1688.F32.TF32 R8, R208.reuse, R246, R116 ;  /* 0x000000f6d008723c */ /* 0x042fe60000081074 */
        /* <DEDUP_REMOVED lines=57> */
[----:B------:R-:W4:Y:S04]  /*cea00*/  LDL R126, [R1+0x528] ;  /* 0x00052800017e7983 */ /* 0x000f280000100800 */
[----:B------:R-:W4:Y:S04]  /*cea10*/  LDL R127, [R1+0x52c] ;  /* 0x00052c00017f7983 */ /* 0x000f280000100800 */
        /* <DEDUP_REMOVED lines=46> */
[C---:B------:R-:W-:Y:S03]  /*ced00*/  HMMA.1688.F32.TF32 R228, R208.reuse, R230, R236 ;  /* 0x000000e6d0e4723c */ /* 0x040fe600000810ec */
[----:B------:R-:W4:Y:S04]  /*ced10*/  LDL.LU R22, [R1+0x13e8] ;  /* 0x0013e80001167983 */ /* 0x000f280000300800 */
[----:B------:R-:W4:Y:S04]  /*ced20*/  LDL.LU R23, [R1+0x13ec] ;  /* 0x0013ec0001177983 */ /* 0x000f280000300800 */
[----:B------:R-:W4:Y:S04]  /*ced30*/  LDL R234, [R1+0x4d8] ;  /* 0x0004d80001ea7983 */ /* 0x000f280000100800 */
[----:B------:R-:W4:Y:S04]  /*ced40*/  LDL R235, [R1+0x4dc] ;  /* 0x0004dc0001eb7983 */ /* 0x000f280000100800 */
[----:B------:R-:W4:Y:S04]  /*ced50*/  LDL R238, [R1+0x4e8] ;  /* 0x0004e80001ee7983 */ /* 0x000f280000100800 */
[----:B------:R-:W4:Y:S01]  /*ced60*/  LDL R239, [R1+0x4ec] ;  /* 0x0004ec0001ef7983 */ /* 0x000f220000100800 */
[C---:B------:R-:W-:Y:S03]  /*ced70*/  HMMA.1688.F32.TF32 R220, R208.reuse, R222, R128 ;  /* 0x000000ded0dc723c */ /* 0x040fe60000081080 */
[----:B------:R-:W4:Y:S04]  /*ced80*/  LDL R130, [R1+0x538] ;  /* 0x0005380001827983 */ /* 0x000f280000100800 */
[----:B------:R-:W4:Y:S04]  /*ced90*/  LDL R131, [R1+0x53c] ;  /* 0x00053c0001837983 */ /* 0x000f280000100800 */
[----:B------:R-:W4:Y:S04]  /*ceda0*/  LDL R112, [R1+0x20] ;  /* 0x0000200001707983 */ /* 0x000f280000100800 */
[----:B------:R-:W4:Y:S01]  /*cedb0*/  LDL R113, [R1+0x24] ;  /* 0x0000240001717983 */ /* 0x000f220000100800 */
[C---:B--2---:R-:W-:Y:S03]  /*cedc0*/  HMMA.1688.F32.TF32 R152, R208.reuse, R154, R72 ;  /* 0x0000009ad098723c */ /* 0x044fe60000081048 */
[----:B------:R-:W1:Y:S05]  /*cedd0*/  LDS R207, [R252+0x12000] ;  /* 0x01200000fccf7984 */ /* 0x000e6a0000000800 */
        /* <DEDUP_REMOVED lines=17> */
[C---:B------:R-:W-:Y:S01]  /*ceef0*/  HMMA.1688.F32.TF32 R232, R208.reuse, R234, R244 ;  /* 0x000000ead0e8723c */ /* 0x040fe200000810f4 */
[----:B------:R-:W2:Y:S04]  /*cef00*/  LDL.LU.64 R246, [R1+0xd038] ;  /* 0x00d0380001f67983 */ /* 0x000ea80000300a00 */
[----:B------:R-:W3:Y:S03]  /*cef10*/  LDL.LU.64 R244, [R1+0xd030] ;  /* 0x00d0300001f47983 */ /* 0x000ee60000300a00 */
[C---:B------:R-:W-:Y:S01]  /*cef20*/  HMMA.1688.F32.TF32 R236, R208.reuse, R238, R108 ;  /* 0x000000eed0ec723c */ /* 0x040fe2000008106c */
[----:B------:R-:W4:Y:S04]  /*cef30*/  LDL.LU.64 R110, [R1+0xd028] ;  /* 0x00d02800016e7983 */ /* 0x000f280000300a00 */
[----:B------:R-:W2:Y:S04]  /*cef40*/  LDL.LU.64 R108, [R1+0xd020] ;  /* 0x00d02000016c7983 */ /* 0x000ea80000300a00 */
[----:B------:R-:W2:Y:S04]  /*cef50*/  LDL.LU.64 R106, [R1+0xd018] ;  /* 0x00d01800016a7983 */ /* 0x000ea80000300a00 */
[----:B------:R-:W2:Y:S04]  /*cef60*/  LDL.LU.64 R104, [R1+0xd010] ;  /* 0x00d0100001687983 */ /* 0x000ea80000300a00 */
[----:B------:R-:W2:Y:S04]  /*cef70*/  LDL.LU.64 R102, [R1+0xd008] ;  /* 0x00d0080001667983 */ /* 0x000ea80000300a00 */
[----:B------:R-:W2:Y:S01]  /*cef80*/  LDL.LU.64 R100, [R1+0xd000] ;  /* 0x00d0000001647983 */ /* 0x000ea20000300a00 */
[C---:B------:R-:W-:Y:S03]  /*cef90*/  HMMA.1688.F32.TF32 R128, R208.reuse, R130, R16 ;  /* 0x00000082d080723c */ /* 0x040fe60000081010 */
        /* <DEDUP_REMOVED lines=29> */
[----:B------:R-:W2:Y:S01]  /*cf170*/  LDL.LU.64 R48, [R1+0xcf10] ;  /* 0x00cf100001307983 */ /* 0x000ea20000300a00 */
[C---:B------:R-:W-:Y:S03]  /*cf180*/  HMMA.1688.F32.TF32 R188, R208.reuse, R190, R36 ;  /* 0x000000bed0bc723c */ /* 0x040fe60000081024 */
        /* <DEDUP_REMOVED lines=11> */
[----:B------:R-:W-:Y:S03]  /*cf240*/  HMMA.1688.F32.TF32 R4, R208, R6, R20 ;  /* 0x00000006d004723c */ /* 0x000fe60000081014 */
[----:B------:R-:W2:Y:S04]  /*cf250*/  LDL.LU.64 R30, [R1+0xcec8] ;  /* 0x00cec800011e7983 */ /* 0x000ea80000300a00 */
[----:B------:R-:W2:Y:S04]  /*cf260*/  LDL.LU.64 R28, [R1+0xcec0] ;  /* 0x00cec000011c7983 */ /* 0x000ea80000300a00 */
[----:B------:R-:W2:Y:S04]  /*cf270*/  LDL.LU.64 R26, [R1+0xceb8] ;  /* 0x00ceb800011a7983 */ /* 0x000ea80000300a00 */
[----:B------:R-:W2:Y:S04]  /*cf280*/  LDL.LU.64 R24, [R1+0xceb0] ;  /* 0x00ceb00001187983 */ /* 0x000ea80000300a00 */
[----:B------:R-:W2:Y:S04]  /*cf290*/  LDL.LU.64 R22, [R1+0xcea8] ;  /* 0x00cea80001167983 */ /* 0x000ea80000300a00 */
[----:B------:R-:W2:Y:S04]  /*cf2a0*/  LDL.LU.64 R20, [R1+0xcea0] ;  /* 0x00cea00001147983 */ /* 0x000ea80000300a00 */
[----:B------:R-:W2:Y:S04]  /*cf2b0*/  LDL R208, [R1+0x30] ;  /* 0x0000300001d07983 */ /* 0x000ea80000100800 */
[----:B------:R-:W2:Y:S01]  /*cf2c0*/  LDL R209, [R1+0x34] ;  /* 0x0000340001d17983 */ /* 0x000ea20000100800 */
[C---:B-1----:R-:W-:Y:S08]  /*cf2d0*/  HMMA.1688.F32.TF32 R212, R204.reuse, R112, R212 ;  /* 0x00000070ccd4723c */ /* 0x042ff000000810d4 */
[C---:B--2---:R-:W-:Y:S01]  /*cf2e0*/  HMMA.1688.F32.TF32 R208, R204.reuse, R208, R8 ;  /* 0x000000d0ccd0723c */ /* 0x044fe20000081008 */
[----:B------:R-:W2:Y:S04]  /*cf2f0*/  LDL R8, [R1] ;  /* 0x0000000001087983 */ /* 0x000ea80000100800 */
[----:B------:R-:W2:Y:S04]  /*cf300*/  LDL R9, [R1+0x4] ;  /* 0x0000040001097983 */ /* 0x000ea80000100800 */
[----:B------:R-:W2:Y:S04]  /*cf310*/  LDL.LU.64 R114, [R1+0xce98] ;  /* 0x00ce980001727983 */ /* 0x000ea80000300a00 */
[----:B------:R-:W2:Y:S04]  /*cf320*/  LDL.LU.64 R112, [R1+0xce90] ;  /* 0x00ce900001707983 */ /* 0x000ea80000300a00 */
[----:B------:R-:W-:Y:S04]  /*cf330*/  STL.64 [R1+0xce88], R214 ;  /* 0x00ce88d601007387 */ /* 0x000fe80000100a00 */
[----:B------:R1:W-:Y:S04]  /*cf340*/  STL.64 [R1+0xce80], R212 ;  /* 0x00ce80d401007387 */ /* 0x0003e80000100a00 */
[----:B------:R-:W-:Y:S04]  /*cf350*/  LDS R10, [R2+0x16000] ;  /* 0x01600000020a7984 */ /* 0x000fe80000000800 */
[----:B------:R-:W-:Y:S04]  /*cf360*/  LDS R11, [R252+0x16000] ;  /* 0x01600000fc0b7984 */ /* 0x000fe80000000800 */
[----:B-1----:R-:W2:Y:S04]  /*cf370*/  LDL R212, [R1+0x10] ;  /* 0x0000100001d47983 */ /* 0x002ea80000100800 */
[----:B------:R-:W2:Y:S02]  /*cf380*/  LDL R213, [R1+0x14] ;  /* 0x0000140001d57983 */ /* 0x000ea40000100800 */
[C---:B--2---:R-:W-:Y:S11]  /*cf390*/  HMMA.1688.F32.TF32 R216, R204.reuse, R212, R216 ;  /* 0x000000d4ccd8723c */ /* 0x044ff600000810d8 */
[----:B------:R-:W-:Y:S11]  /*cf3a0*/  @!UPT UIADD3 URZ, URZ, URZ, URZ ;  /* 0x0000003f3f3ff290 */ /* 0x000ff6000fffe03f */
[----:B------:R-:W-:Y:S01]  /*cf3b0*/  @!UPT UIADD3 URZ, URZ, URZ, URZ ;  /* 0x0000003f3f3ff290 */ /* 0x000fe2000fffe03f */
[----:B------:R1:W-:Y:S04]  /*cf3c0*/  STL.64 [R1+0xce78], R218 ;  /* 0x00ce78da01007387 */ /* 0x0003e80000100a00 */
[----:B------:R-:W-:Y:S04]  /*cf3d0*/  STL.64 [R1+0xce70], R216 ;  /* 0x00ce70d801007387 */ /* 0x000fe80000100a00 */
[----:B------:R-:W2:Y:S04]  /*cf3e0*/  LDL R214, [R1+0x38] ;  /* 0x0000380001d67983 */ /* 0x000ea80000100800 */
[----:B------:R-:W2:Y:S01]  /*cf3f0*/  LDL R215, [R1+0x3c] ;  /* 0x00003c0001d77983 */ /* 0x000ea20000100800 */
[----:B------:R-:W-:Y:S03]  /*cf400*/  HMMA.1688.F32.TF32 R220, R204, R8, R220 ;  /* 0x00000008ccdc723c */ /* 0x000fe600000810dc */
[----:B------:R-:W-:Y:S04]  /*cf410*/  LDS R8, [R2+0x14000] ;  /* 0x0140000002087984 */ /* 0x000fe80000000800 */
[----:B------:R-:W2:Y:S04]  /*cf420*/  LDS R9, [R252+0x14000] ;  /* 0x01400000fc097984 */ /* 0x000ea80000000800 */
[----:B-1----:R-:W4:Y:S11]  /*cf430*/  LDL.64 R218, [R1+0x28] ;  /* 0x0000280001da7983 */ /* 0x002f360000100a00 */
[----:B------:R-:W-:Y:S01]  /*cf440*/  @!UPT UIADD3 URZ, URZ, URZ, URZ ;  /* 0x0000003f3f3ff290 */ /* 0x000fe2000fffe03f */
[----:B------:R1:W-:Y:S04]  /*cf450*/  STL.64 [R1+0xce68], R222 ;  /* 0x00ce68de01007387 */ /* 0x0003e80000100a00 */
[----:B------:R-:W-:Y:S04]  /*cf460*/  STL.64 [R1+0xce60], R220 ;  /* 0x00ce60dc01007387 */ /* 0x000fe80000100a00 */
[----:B-1----:R-:W4:Y:S04]  /*cf470*/  LDL.64 R222, [R1+0x18] ;  /* 0x0000180001de7983 */ /* 0x002f280000100a00 */
[----:B------:R1:W-:Y:S04]  /*cf480*/  STL.64 [R1+0xce58], R250 ;  /* 0x00ce58fa01007387 */ /* 0x0003e80000100a00 */
[----:B------:R-:W-:Y:S04]  /*cf490*/  STL.64 [R1+0xce50], R248 ;  /* 0x00ce50f801007387 */ /* 0x000fe80000100a00 */
[----:B-1----:R-:W4:Y:S04]  /*cf4a0*/  LDL.64 R250, [R1+0x8] ;  /* 0x0000080001fa7983 */ /* 0x002f280000100a00 */
[----:B---3--:R-:W-:Y:S04]  /*cf4b0*/  STL [R1+0xcc78], R244 ;  /* 0x00cc78f401007387 */ /* 0x008fe80000100800 */
[----:B------:R-:W-:Y:S04]  /*cf4c0*/  STL [R1+0xcc74], R245 ;  /* 0x00cc74f501007387 */ /* 0x000fe80000100800 */
[----:B------:R-:W-:Y:S04]  /*cf4d0*/  STL [R1+0xcc7c], R109 ;  /* 0x00cc7c6d01007387 */ /* 0x000fe80000100800 */
[----:B------:R-:W-:Y:S04]  /*cf4e0*/  STL [R1+0xcc70], R105 ;  /* 0x00cc706901007387 */ /* 0x000fe80000100800 */
[----:B------:R4:W-:Y:S04]  /*cf4f0*/  STL [R1+0xcc6c], R96 ;  /* 0x00cc6c6001007387 */ /* 0x0009e80000100800 */
[----:B------:R1:W-:Y:S01]  /*cf500*/  STL [R1+0xcc68], R97 ;  /* 0x00cc686101007387 */ /* 0x0003e20000100800 */
[----:B--2---:R-:W-:Y:S03]  /*cf510*/  HMMA.1688.F32.TF32 R208, R8, R214, R208 ;  /* 0x000000d608d0723c */ /* 0x004fe600000810d0 */
[----:B------:R-:W2:Y:S04]  /*cf520*/  LDL.LU.64 R214, [R1+0xce88] ;  /* 0x00ce880001d67983 */ /* 0x000ea80000300a00 */
[----:B------:R-:W2:Y:S01]  /*cf530*/  LDL.LU.64 R212, [R1+0xce80] ;  /* 0x00ce800001d47983 */ /* 0x000ea20000300a00 */
[----:B------:R-:W-:Y:S07]  /*cf540*/  HMMA.1688.F32.TF32 R116, R204, R96, R116 ;  /* 0x00000060cc74723c */ /* 0x000fee0000081074 */
[----:B----4-:R-:W-:-:S02]  /*cf550*/  IMAD.MOV.U32 R96, RZ, RZ, R218 ;  /* 0x000000ffff607224 */ /* 0x010fc400078e00da */
[----:B-1----:R-:W-:Y:S01]  /*cf560*/  IMAD.MOV.U32 R97, RZ, RZ, R219 ;  /* 0x000000ffff617224 */ /* 0x002fe200078e00db */
[----:B--2---:R-:W-:Y:S01]  /*cf570*/  HMMA.1688.F32.TF32 R212, R8, R218, R212 ;  /* 0x000000da08d4723c */ /* 0x004fe200000810d4 */
[----:B------:R-:W2:Y:S04]  /*cf580*/  LDL.LU.64 R218, [R1+0xce78] ;  /* 0x00ce780001da7983 */ /* 0x000ea80000300a00 */
[----:B------:R-:W2:Y:S03]  /*cf590*/  LDL.LU.64 R216, [R1+0xce70] ;  /* 0x00ce700001d87983 */ /* 0x000ea60000300a00 */
[C---:B------:R-:W-:Y:S07]  /*cf5a0*/  HMMA.1688.F32.TF32 R228, R204.reuse, R244, R228 ;  /* 0x000000f4cce4723c */ /* 0x040fee00000810e4 */
[----:B------:R-:W-:Y:S01]  /*cf5b0*/  MOV R245, R222 ;  /* 0x000000de00f57202 */ /* 0x000fe20000000f00 */
[----:B------:R-:W-:Y:S07]  /*cf5c0*/  HMMA.1688.F32.TF32 R236, R204, R104, R236 ;  /* 0x00000068ccec723c */ /* 0x000fee00000810ec */
[----:B------:R-:W-:Y:S01]  /*cf5d0*/  IMAD.MOV.U32 R105, RZ, RZ, R223 ;  /* 0x000000ffff697224 */ /* 0x000fe200078e00df */
[----:B--2---:R-:W-:Y:S01]  /*cf5e0*/  HMMA.1688.F32.TF32 R216, R8, R222, R216 ;  /* 0x000000de08d8723c */ /* 0x004fe200000810d8 */
[----:B------:R-:W2:Y:S04]  /*cf5f0*/  LDL.LU.64 R222, [R1+0xce68] ;  /* 0x00ce680001de7983 */ /* 0x000ea80000300a00 */
[----:B------:R-:W2:Y:S01]  /*cf600*/  LDL.LU.64 R220, [R1+0xce60] ;  /* 0x00ce600001dc7983 */ /* 0x000ea20000300a00 */
[----:B------:R-:W-:-:S02]  /*cf610*/  IMAD.MOV.U32 R244, RZ, RZ, R251 ;  /* 0x000000fffff47224 */ /* 0x000fc400078e00fb */
[C---:B------:R-:W-:Y:S07]  /*cf620*/  HMMA.1688.F32.TF32 R232, R204.reuse, R108, R232 ;  /* 0x0000006ccce8723c */ /* 0x040fee00000810e8 */
[----:B------:R-:W-:Y:S01]  /*cf630*/  IMAD.MOV.U32 R109, RZ, RZ, R250 ;  /* 0x000000ffff6d7224 */ /* 0x000fe200078e00fa */
[----:B------:R-:W-:Y:S08]  /*cf640*/  HMMA.1688.F32.TF32 R224, R204, R248, R224 ;  /* 0x000000f8cce0723c */ /* 0x000ff000000810e0 */
[----:B--2---:R-:W-:Y:S01]  /*cf650*/  HMMA.1688.F32.TF32 R220, R8, R250, R220 ;  /* 0x000000fa08dc723c */ /* 0x004fe200000810dc */
[----:B------:R-:W2:Y:S04]  /*cf660*/  LDL.LU.64 R250, [R1+0xce58] ;  /* 0x00ce580001fa7983 */ /* 0x000ea80000300a00 */
[----:B------:R-:W3:Y:S03]  /*cf670*/  LDL.LU.64 R248, [R1+0xce50] ;  /* 0x00ce500001f87983 */ /* 0x000ee60000300a00 */
[C---:B------:R-:W-:Y:S08]  /*cf680*/  HMMA.1688.F32.TF32 R124, R204.reuse, R16, R124 ;  /* 0x00000010cc7c723c */ /* 0x040ff0000008107c */
[C---:B------:R-:W-:Y:S08]  /*cf690*/  HMMA.1688.F32.TF32 R132, R204.reuse, R88, R132 ;  /* 0x00000058cc84723c */ /* 0x040ff00000081084 */
[C---:B------:R-:W-:Y:S08]  /*cf6a0*/  HMMA.1688.F32.TF32 R140, R204.reuse, R80, R140 ;  /* 0x00000050cc8c723c */ /* 0x040ff0000008108c */
[C---:B------:R-:W-:Y:S08]  /*cf6b0*/  HMMA.1688.F32.TF32 R152, R204.reuse, R68, R152 ;  /* 0x00000044cc98723c */ /* 0x040ff00000081098 */
[C---:B------:R-:W-:Y:S08]  /*cf6c0*/  HMMA.1688.F32.TF32 R156, R204.reuse, R64, R156 ;  /* 0x00000040cc9c723c */ /* 0x040ff0000008109c */
[C---:B------:R-:W-:Y:S01]  /*cf6d0*/  HMMA.1688.F32.TF32 R160, R204.reuse, R60, R160 ;  /* 0x0000003ccca0723c */ /* 0x040fe200000810a0 */
[----:B--2---:R-:W-:Y:S04]  /*cf6e0*/  STL.64 [R1+0xcc88], R250 ;  /* 0x00cc88fa01007387 */ /* 0x004fe80000100a00 */
[----:B---3--:R-:W-:Y:S04]  /*cf6f0*/  STL.64 [R1+0xcc80], R248 ;  /* 0x00cc80f801007387 */ /* 0x008fe80000100a00 */
[----:B------:R-:W-:Y:S04]  /*cf700*/  STL.64 [R1+0xcc98], R246 ;  /* 0x00cc98f601007387 */ /* 0x000fe80000100a00 */
[----:B------:R-:W-:Y:S04]  /*cf710*/  STL.64 [R1+0xcc90], R244 ;  /* 0x00cc90f401007387 */ /* 0x000fe80000100a00 */
[----:B------:R-:W-:Y:S04]  /*cf720*/  STL.64 [R1+0xcca8], R110 ;  /* 0x00cca86e01007387 */ /* 0x000fe80000100a00 */
[----:B------:R-:W-:Y:S04]  /*cf730*/  STL.64 [R1+0xcca0], R108 ;  /* 0x00cca06c01007387 */ /* 0x000fe80000100a00 */
        /* <DEDUP_REMOVED lines=8> */
[----:B------:R-:W-:Y:S04]  /*cf7c0*/  STL.64 [R1+0xccb8], R18 ;  /* 0x00ccb81201007387 */ /* 0x000fe80000100a00 */
[----:B------:R1:W-:Y:S04]  /*cf7d0*/  STL.64 [R1+0xccb0], R16 ;  /* 0x00ccb01001007387 */ /* 0x0003e80000100a00 */
[----:B-1----:R-:W2:Y:S04]  /*cf7e0*/  LDL.64 R16, [R1+0x430] ;  /* 0x0004300001107983 */ /* 0x002ea80000100a00 */
[----:B------:R-:W-:Y:S04]  /*cf7f0*/  STL [R1+0xcc04], R14 ;  /* 0x00cc040e01007387 */ /* 0x000fe80000100800 */
[----:B------:R-:W-:Y:S04]  /*cf800*/  STL [R1+0xcc00], R15 ;  /* 0x00cc000f01007387 */ /* 0x000fe80000100800 */
[----:B------:R-:W-:Y:S04]  /*cf810*/  STL.64 [R1+0xccc8], R90 ;  /* 0x00ccc85a01007387 */ /* 0x000fe80000100a00 */
[----:B------:R1:W-:Y:S04]  /*cf820*/  STL.64 [R1+0xccc0], R88 ;  /* 0x00ccc05801007387 */ /* 0x0003e80000100a00 */
[----:B-1----:R-:W3:Y:S04]  /*cf830*/  LDL R88, [R1+0x440] ;  /* 0x0004400001587983 */ /* 0x002ee80000100800 */
[----:B------:R-:W3:Y:S04]  /*cf840*/  LDL R89, [R1+0x444] ;  /* 0x0004440001597983 */ /* 0x000ee80000100800 */
[----:B------:R-:W-:Y:S04]  /*cf850*/  STL [R1+0xcbfc], R86 ;  /* 0x00cbfc5601007387 */ /* 0x000fe80000100800 */
[----:B------:R-:W-:Y:S04]  /*cf860*/  STL [R1+0xcbf8], R87 ;  /* 0x00cbf85701007387 */ /* 0x000fe80000100800 */
[----:B------:R-:W-:Y:S04]  /*cf870*/  STL.64 [R1+0xccd8], R82 ;  /* 0x00ccd85201007387 */ /* 0x000fe80000100a00 */
[----:B------:R1:W-:Y:S04]  /*cf880*/  STL.64 [R1+0xccd0], R80 ;  /* 0x00ccd05001007387 */ /* 0x0003e80000100a00 */
[----:B-1----:R-:W4:Y:S04]  /*cf890*/  LDL.64 R80, [R1+0x450] ;  /* 0x0004500001507983 */ /* 0x002f280000100a00 */
[----:B------:R-:W-:Y:S04]  /*cf8a0*/  STL [R1+0xcbf4], R79 ;  /* 0x00cbf44f01007387 */ /* 0x000fe80000100800 */
[----:B------:R-:W-:Y:S04]  /*cf8b0*/  STL [R1+0xcbf0], R75 ;  /* 0x00cbf04b01007387 */ /* 0x000fe80000100800 */
[----:B------:R-:W-:Y:S04]  /*cf8c0*/  STL.64 [R1+0xcce8], R70 ;  /* 0x00cce84601007387 */ /* 0x000fe80000100a00 */
[----:B------:R1:W-:Y:S04]  /*cf8d0*/  STL.64 [R1+0xcce0], R68 ;  /* 0x00cce04401007387 */ /* 0x0003e80000100a00 */
[----:B------:R-:W2:Y:S04]  /*cf8e0*/  LDL R248, [R1+0x680] ;  /* 0x0006800001f87983 */ /* 0x000ea80000100800 */
[----:B------:R-:W2:Y:S04]  /*cf8f0*/  LDL R249, [R1+0x684] ;  /* 0x0006840001f97983 */ /* 0x000ea80000100800 */
[----:B-1----:R-:W2:Y:S04]  /*cf900*/  LDL R68, [R1+0x460] ;  /* 0x0004600001447983 */ /* 0x002ea80000100800 */
[----:B------:R-:W2:Y:S04]  /*cf910*/  LDL R69, [R1+0x464] ;  /* 0x0004640001457983 */ /* 0x000ea80000100800 */
[----:B------:R-:W2:Y:S04]  /*cf920*/  LDL.64 R108, [R1+0x6a0] ;  /* 0x0006a000016c7983 */ /* 0x000ea80000100a00 */
[----:B------:R-:W2:Y:S04]  /*cf930*/  LDL.64 R244, [R1+0x690] ;  /* 0x0006900001f47983 */ /* 0x000ea80000100a00 */
[----:B------:R-:W-:Y:S04]  /*cf940*/  STL.64 [R1+0xccf8], R66 ;  /* 0x00ccf84201007387 */ /* 0x000fe80000100a00 */
[----:B------:R1:W-:Y:S04]  /*cf950*/  STL.64 [R1+0xccf0], R64 ;  /* 0x00ccf04001007387 */ /* 0x0003e80000100a00 */
[----:B-1----:R-:W2:Y:S04]  /*cf960*/  LDL.64 R64, [R1+0x670] ;  /* 0x0006700001407983 */ /* 0x002ea80000100a00 */
[----:B------:R-:W-:Y:S04]  /*cf970*/  STL.64 [R1+0xcd08], R62 ;  /* 0x00cd083e01007387 */ /* 0x000fe80000100a00 */
[----:B------:R1:W-:Y:S04]  /*cf980*/  STL.64 [R1+0xcd00], R60 ;  /* 0x00cd003c01007387 */ /* 0x0003e80000100a00 */
[----:B-1----:R-:W2:Y:S01]  /*cf990*/  LDL R60, [R1+0x6b0] ;  /* 0x0006b000013c7983 */ /* 0x002ea20000100800 */
        /* <DEDUP_REMOVED lines=16> */
[----:B------:R-:W-:Y:S01]  /*cfaa0*/  HMMA.1688.F32.TF32 R204, R204, R112, R4 ;  /* 0x00000070cccc723c */ /* 0x000fe20000081004 */
[----:B------:R-:W-:Y:S04]  /*cfab0*/  LDS R4, [R2+0x18000] ;  /* 0x0180000002047984 */ /* 0x000fe80000000800 */
[----:B------:R-:W-:Y:S04]  /*cfac0*/  LDS R6, [R2+0x1a000] ;  /* 0x01a0000002067984 */ /* 0x000fe80000000800 */
[----:B------:R-:W-:Y:S04]  /*cfad0*/  LDS R5, [R252+0x18000] ;  /* 0x01800000fc057984 */ /* 0x000fe80000000800 */
[----:B------:R-:W2:Y:S04]  /*cfae0*/  LDS R7, [R252+0x1a000] ;  /* 0x01a00000fc077984 */ /* 0x000ea80000000800 */
        /* <DEDUP_REMOVED lines=32> */
[----:B------:R-:W-:Y:S08]  /*cfcf0*/  HMMA.1688.F32.TF32 R136, R8, R86, R136 ;  /* 0x000000560888723c */ /* 0x000ff00000081088 */
[----:B--2---:R-:W-:Y:S08]  /*cfd00*/  HMMA.1688.F32.TF32 R20, R4, R60, R208 ;  /* 0x0000003c0414723c */ /* 0x004ff000000810d0 */
        /* <DEDUP_REMOVED lines=16> */
[----:B------:R-:W-:Y:S01]  /*cfe10*/  HMMA.1688.F32.TF32 R8, R4, R108, R212 ;  /* 0x0000006c0408723c */ /* 0x000fe200000810d4 */
[----:B------:R-:W-:Y:S04]  /*cfe20*/  STL.64 [R1+0xcdb8], R114 ;  /* 0x00cdb87201007387 */ /* 0x000fe80000100a00 */
[----:B------:R-:W-:Y:S01]  /*cfe30*/  STL.64 [R1+0xcdb0], R112 ;  /* 0x00cdb07001007387 */ /* 0x000fe20000100a00 */
[----:B------:R-:W-:-:S03]  /*cfe40*/  MOV R3, R108 ;  /* 0x0000006c00037202 */ /* 0x000fc60000000f00 */
[----:B------:R-:W-:Y:S01]  /*cfe50*/  STL.64 [R1+0x5bf0], R20 ;  /* 0x005bf01401007387 */ /* 0x000fe20000100a00 */
[----:B------:R-:W-:-:S03]  /*cfe60*/  IMAD.MOV.U32 R0, RZ, RZ, R109 ;  /* 0x000000ffff007224 */ /* 0x000fc600078e006d */
[----:B------:R-:W-:Y:S10]  /*cfe70*/  STL.64 [R1+0x5bf8], R22 ;  /* 0x005bf81601007387 */ /* 0x000ff40000100a00 */
[----:B------:R-:W-:Y:S04]  /*cfe80*/  STL.64 [R1+0x5be0], R8 ;  /* 0x005be00801007387 */ /* 0x000fe80000100a00 */
[----:B------:R1:W-:Y:S04]  /*cfe90*/  STL.64 [R1+0x5be8], R10 ;  /* 0x005be80a01007387 */ /* 0x0003e80000100a00 */
[----:B------:R-:W2:Y:S01]  /*cfea0*/  LDL.64 R108, [R1+0x420] ;  /* 0x00042000016c7983 */ /* 0x000ea20000100a00 */
[----:B-1----:R-:W-:Y:S01]  /*cfeb0*/  HMMA.1688.F32.TF32 R8, R4, R244, R216 ;  /* 0x000000f40408723c */ /* 0x002fe200000810d8 */
[----:B------:R-:W-:-:S02]  /*cfec0*/  IMAD.MOV.U32 R79, RZ, RZ, R244 ;  /* 0x000000ffff4f7224 */ /* 0x000fc400078e00f4 */
[----:B------:R-:W-:Y:S11]  /*cfed0*/  IMAD.MOV.U32 R75, RZ, RZ, R245 ;  /* 0x000000ffff4b7224 */ /* 0x000ff600078e00f5 */
[----:B------:R-:W-:Y:S09]  /*cfee0*/  @!UPT UIADD3 URZ, URZ, URZ, URZ ;  /* 0x0000003f3f3ff290 */ /* 0x000ff2000fffe03f */
[----:B------:R-:W-:Y:S04]  /*cfef0*/  STL.64 [R1+0x5bd0], R8 ;  /* 0x005bd00801007387 */ /* 0x000fe80000100a00 */
[----:B------:R1:W-:Y:S04]  /*cff00*/  STL.64 [R1+0x5bd8], R10 ;  /* 0x005bd80a01007387 */ /* 0x0003e80000100a00 */
[----:B------:R-:W2:Y:S01]  /*cff10*/  LDL.64 R244, [R1+0x410] ;  /* 0x0004100001f47983 */ /* 0x000ea20000100a00 */
[C---:B------:R-:W-:Y:S03]  /*cff20*/  HMMA.1688.F32.TF32 R20, R4.reuse, R248, R220 ;  /* 0x000000f80414723c */ /* 0x040fe600000810dc */
[----:B------:R-:W-:Y:S04]  /*cff30*/  STL.64 [R1+0xcdd8], R74 ;  /* 0x00cdd84a01007387 */ /* 0x000fe80000100a00 */
[----:B------:R-:W-:Y:S04]  /*cff40*/  STL.64 [R1+0xcdd0], R72 ;  /* 0x00cdd04801007387 */ /* 0x000fe80000100a00 */
[----:B------:R-:W-:Y:S04]  /*cff50*/  STL.64 [R1+0xcdc8], R78 ;  /* 0x00cdc84e01007387 */ /* 0x000fe80000100a00 */
[----:B------:R-:W-:Y:S04]  /*cff60*/  STL.64 [R1+0xcdc0], R76 ;  /* 0x00cdc04c01007387 */ /* 0x000fe80000100a00 */
[----:B------:R-:W2:Y:S01]  /*cff70*/  LDL.64 R248, [R1+0x400] ;  /* 0x0004000001f87983 */ /* 0x000ea20000100a00 */
[C---:B-1----:R-:W-:Y:S03]  /*cff80*/  HMMA.1688.F32.TF32 R8, R4.reuse, R64, R224 ;  /* 0x000000400408723c */ /* 0x042fe600000810e0 */
[----:B------:R-:W-:Y:S04]  /*cff90*/  STL.64 [R1+0x5bc0], R20 ;  /* 0x005bc01401007387 */ /* 0x000fe80000100a00 */
[----:B------:R1:W-:Y:S02]  /*cffa0*/  STL.64 [R1+0x5bc8], R22 ;  /* 0x005bc81601007387 */ /* 0x0003e40000100a00 */
[C---:B-1----:R-:W-:Y:S11]  /*cffb0*/  HMMA.1688.F32.TF32 R20, R4.reuse, R68, R228 ;  /* 0x000000440414723c */ /* 0x042ff600000810e4 */
[----:B------:R-:W-:Y:S03]  /*cffc0*/  @!UPT UIADD3 URZ, URZ, URZ, URZ ;  /* 0x0000003f3f3ff290 */ /* 0x000fe6000fffe03f */
[----:B------:R-:W-:Y:S04]  /*cffd0*/  STL.64 [R1+0x5bb0], R8 ;  /* 0x005bb00801007387 */ /* 0x000fe80000100a00 */
[----:B------:R4:W-:Y:S02]  /*cffe0*/  STL.64 [R1+0x5bb8], R10 ;  /* 0x005bb80a01007387 */ /* 0x0009e40000100a00 */
[----:B----4-:R-:W-:Y:S01]  /*cfff0*/  HMMA.1688.F32.TF32 R8, R4, R80, R232 ;  /* 0x000000500408723c */ /* 0x010fe200000810e8 */
[----:B------:R-:W-:Y:S01]  /*d0000*/  IMAD.MOV.U32 R86, RZ, RZ, R64 ;  /* 0x000000ffff567224 */ /* 0x000fe200078e0040 */
[----:B------:R-:W-:Y:S01]  /*d0010*/  MOV R87, R65 ;  /* 0x0000004100577202 */ /* 0x000fe20000000f00 */
[----:B------:R-:W-:Y:S02]  /*d0020*/  IMAD.MOV.U32 R14, RZ, RZ, R80 ;  /* 0x000000ffff0e7224 */ /* 0x000fe400078e0050 */
[----:B------:R-:W-:-:S02]  /*d0030*/  IMAD.MOV.U32 R15, RZ, RZ, R81 ;  /* 0x000000ffff0f7224 */ /* 0x000fc400078e0051 */
[----:B------:R-:W-:Y:S04]  /*d0040*/  STL.64 [R1+0xcde8], R86 ;  /* 0x00cde85601007387 */ /* 0x000fe80000100a00 */
[----:B------:R-:W-:Y:S04]  /*d0050*/  STL.64 [R1+0xcde0], R84 ;  /* 0x00cde05401007387 */ /* 0x000fe80000100a00 */
[----:B------:R-:W-:Y:S04]  /*d0060*/  STL.64 [R1+0x5ba0], R20 ;  /* 0x005ba01401007387 */ /* 0x000fe80000100a00 */
[----:B------:R-:W-:Y:S04]  /*d0070*/  STL.64 [R1+0x5ba8], R22 ;  /* 0x005ba81601007387 */ /* 0x000fe80000100a00 */
[----:B------:R-:W-:Y:S04]  /*d0080*/  STL.64 [R1+0x5b90], R8 ;  /* 0x005b900801007387 */ /* 0x000fe80000100a00 */
[----:B------:R-:W-:Y:S04]  /*d0090*/  STL.64 [R1+0x5b98], R10 ;  /* 0x005b980a01007387 */ /* 0x000fe80000100a00 */
[----:B------:R-:W-:Y:S04]  /*d00a0*/  STL.64 [R1+0xcdf8], R14 ;  /* 0x00cdf80e01007387 */ /* 0x000fe80000100a00 */
[----:B------:R3:W-:Y:S02]  /*d00b0*/  STL.64 [R1+0xcdf0], R12 ;  /* 0x00cdf00c01007387 */ /* 0x0007e40000100a00 */
[C---:B---3--:R-:W-:Y:S08]  /*d00c0*/  HMMA.1688.F32.TF32 R12, R4.reuse, R88, R236 ;  /* 0x00000058040c723c */ /* 0x048ff000000810ec */
[C---:B------:R-:W-:Y:S11]  /*d00d0*/  HMMA.1688.F32.TF32 R8, R4.reuse, R16, R240 ;  /* 0x000000100408723c */ /* 0x040ff600000810f0 */
[----:B------:R-:W-:Y:S04]  /*d00e0*/  @!UPT UIADD3 URZ, URZ, URZ, URZ ;  /* 0x0000003f3f3ff290 */ /* 0x000fe8000fffe03f */
[----:B------:R-:W-:Y:S04]  /*d00f0*/  STL.64 [R1+0x5b80], R12 ;  /* 0x005b800c01007387 */ /* 0x000fe80000100a00 */
[----:B------:R2:W-:Y:S01]  /*d0100*/  STL.64 [R1+0x5b88], R14 ;  /* 0x005b880e01007387 */ /* 0x0005e20000100a00 */
[----:B------:R-:W-:Y:S02]  /*d0110*/  IMAD.MOV.U32 R94, RZ, RZ, R16 ;  /* 0x000000ffff5e7224 */ /* 0x000fe400078e0010 */
[----:B------:R-:W-:Y:S01]  /*d0120*/  IMAD.MOV.U32 R95, RZ, RZ, R17 ;  /* 0x000000ffff5f7224 */ /* 0x000fe200078e0011 */
[----:B------:R-:W-:Y:S04]  /*d0130*/  STL.64 [R1+0x5b70], R8 ;  /* 0x005b700801007387 */ /* 0x000fe80000100a00 */
[----:B------:R-:W-:Y:S04]  /*d0140*/  STL.64 [R1+0x5b78], R10 ;  /* 0x005b780a01007387 */ /* 0x000fe80000100a00 */
[----:B------:R-:W-:Y:S04]  /*d0150*/  STL.64 [R1+0xce08], R94 ;  /* 0x00ce085e01007387 */ /* 0x000fe80000100a00 */
[----:B------:R-:W-:Y:S04]  /*d0160*/  STL.64 [R1+0xce00], R92 ;  /* 0x00ce005c01007387 */ /* 0x000fe80000100a00 */
[----:B------:R-:W-:Y:S04]  /*d0170*/  LDS R8, [R2+0xc080] ;  /* 0x00c0800002087984 */ /* 0x000fe80000000800 */
[----:B------:R-:W-:Y:S04]  /*d0180*/  LDS R10, [R2+0xe080] ;  /* 0x00e08000020a7984 */ /* 0x000fe80000000800 */
[----:B------:R-:W-:Y:S04]  /*d0190*/  LDS R9, [R252+0xc080] ;  /* 0x00c08000fc097984 */ /* 0x000fe80000000800 */
[----:B------:R-:W1:Y:S01]  /*d01a0*/  LDS R11, [R252+0xe080] ;  /* 0x00e08000fc0b7984 */ /* 0x000e620000000800 */
[C---:B--2---:R-:W-:Y:S01]  /*d01b0*/  HMMA.1688.F32.TF32 R12, R4.reuse, R108, R116 ;  /* 0x0000006c040c723c */ /* 0x044fe20000081074 */
[----:B------:R-:W-:Y:S01]  /*d01c0*/  MOV R98, R108 ;  /* 0x0000006c00627202 */ /* 0x000fe20000000f00 */
[----:B------:R-:W-:Y:S11]  /*d01d0*/  IMAD.MOV.U32 R99, RZ, RZ, R109 ;  /* 0x000000ffff637224 */ /* 0x000ff600078e006d */
[----:B------:R-:W-:Y:S10]  /*d01e0*/  @!UPT UIADD3 URZ, URZ, URZ, URZ ;  /* 0x0000003f3f3ff290 */ /* 0x000ff4000fffe03f */
[----:B------:R-:W-:Y:S04]  /*d01f0*/  STL.64 [R1+0x5d50], R12 ;  /* 0x005d500c01007387 */ /* 0x000fe80000100a00 */
[----:B------:R2:W-:Y:S02]  /*d0200*/  STL.64 [R1+0x5d58], R14 ;  /* 0x005d580e01007387 */ /* 0x0005e40000100a00 */
[C---:B--2---:R-:W-:Y:S02]  /*d0210*/  HMMA.1688.F32.TF32 R12, R4.reuse, R244, R120 ;  /* 0x000000f4040c723c */ /* 0x044fe40000081078 */
[----:B------:R-:W-:Y:S04]  /*d0220*/  STL.64 [R1+0xce18], R98 ;  /* 0x00ce186201007387 */ /* 0x000fe80000100a00 */
[----:B------:R-:W-:Y:S11]  /*d0230*/  STL.64 [R1+0xce10], R96 ;  /* 0x00ce106001007387 */ /* 0x000ff60000100a00 */
[----:B------:R-:W-:Y:S06]  /*d0240*/  @!UPT UIADD3 URZ, URZ, URZ, URZ ;  /* 0x0000003f3f3ff290 */ /* 0x000fec000fffe03f */
[----:B------:R-:W-:Y:S04]  /*d0250*/  STL.64 [R1+0x5d40], R12 ;  /* 0x005d400c01007387 */ /* 0x000fe80000100a00 */
[----:B------:R2:W-:Y:S02]  /*d0260*/  STL.64 [R1+0x5d48], R14 ;  /* 0x005d480e01007387 */ /* 0x0005e40000100a00 */
[----:B--2---:R-:W-:Y:S01]  /*d0270*/  HMMA.1688.F32.TF32 R12, R4, R248, R124 ;  /* 0x000000f8040c723c */ /* 0x004fe2000008107c */
[----:B------:R-:W-:Y:S02]  /*d0280*/  IMAD.MOV.U32 R102, RZ, RZ, R244 ;  /* 0x000000ffff667224 */ /* 0x000fe400078e00f4 */
[----:B------:R-:W-:-:S05]  /*d0290*/  IMAD.MOV.U32 R103, RZ, RZ, R245 ;  /* 0x000000ffff677224 */ /* 0x000fca00078e00f5 */
[----:B------:R-:W-:Y:S04]  /*d02a0*/  STL.64 [R1+0xce28], R102 ;  /* 0x00ce286601007387 */ /* 0x000fe80000100a00 */
[----:B------:R-:W-:Y:S11]  /*d02b0*/  STL.64 [R1+0xce20], R100 ;  /* 0x00ce206401007387 */ /* 0x000ff60000100a00 */
[----:B------:R-:W-:Y:S04]  /*d02c0*/  STL.64 [R1+0x5d30], R12 ;  /* 0x005d300c01007387 */ /* 0x000fe80000100a00 */
[----:B------:R2:W-:Y:S04]  /*d02d0*/  STL.64 [R1+0x5d38], R14 ;  /* 0x005d380e01007387 */ /* 0x0005e80000100a00 */
[----:B------:R-:W3:Y:S04]  /*d02e0*/  LDL R250, [R1+0x4b8] ;  /* 0x0004b80001fa7983 */ /* 0x000ee80000100800 */
[----:B------:R-:W3:Y:S04]  /*d02f0*/  LDL R251, [R1+0x4bc] ;  /* 0x0004bc0001fb7983 */ /* 0x000ee80000100800 */
[----:B------:R-:W3:Y:S04]  /*d0300*/  LDL.LU R244, [R1+0x1520] ;  /* 0x0015200001f47983 */ /* 0x000ee80000300800 */
[----:B------:R-:W3:Y:S04]  /*d0310*/  LDL.LU R245, [R1+0x1524] ;  /* 0x0015240001f57983 */ /* 0x000ee80000300800 */
[----:B------:R-:W3:Y:S04]  /*d0320*/  LDL.LU R246, [R1+0x1528] ;  /* 0x0015280001f67983 */ /* 0x000ee80000300800 */
[----:B------:R-:W3:Y:S04]  /*d0330*/  LDL.LU R247, [R1+0x152c] ;  /* 0x00152c0001f77983 */ /* 0x000ee80000300800 */
[----:B------:R-:W1:Y:S04]  /*d0340*/  LDL R110, [R1+0x4a8] ;  /* 0x0004a800016e7983 */ /* 0x000e680000100800 */
[----:B------:R-:W1:Y:S04]  /*d0350*/  LDL R111, [R1+0x4ac] ;  /* 0x0004ac00016f7983 */ /* 0x000e680000100800 */
[----:B------:R-:W1:Y:S04]  /*d0360*/  LDL.LU R16, [R1+0x1510] ;  /* 0x0015100001107983 */ /* 0x000e680000300800 */
[----:B------:R-:W1:Y:S04]  /*d0370*/  LDL.LU R17, [R1+0x1514] ;  /* 0x0015140001117983 */ /* 0x000e680000300800 */
[----:B------:R-:W1:Y:S04]  /*d0380*/  LDL.LU R18, [R1+0x1518] ;  /* 0x0015180001127983 */ /* 0x000e680000300800 */
[----:B------:R-:W1:Y:S04]  /*d0390*/  LDL.LU R19, [R1+0x151c] ;  /* 0x00151c0001137983 */ /* 0x000e680000300800 */
[----:B------:R-:W4:Y:S04]  /*d03a0*/  LDL R90, [R1+0x498] ;  /* 0x00049800015a7983 */ /* 0x000f280000100800 */
[----:B------:R-:W4:Y:S04]  /*d03b0*/  LDL R91, [R1+0x49c] ;  /* 0x00049c00015b7983 */ /* 0x000f280000100800 */
[----:B------:R-:W2:Y:S04]  /*d03c0*/  LDL R70, [R1+0x488] ;  /* 0x0004880001467983 */ /* 0x000ea80000100800 */
[----:B------:R-:W2:Y:S04]  /*d03d0*/  LDL R71, [R1+0x48c] ;  /* 0x00048c0001477983 */ /* 0x000ea80000100800 */
[----:B------:R-:W2:Y:S04]  /*d03e0*/  LDL.LU R64, [R1+0x14f0] ;  /* 0x0014f00001407983 */ /* 0x000ea80000300800 */
[----:B------:R-:W2:Y:S04]  /*d03f0*/  LDL.LU R65, [R1+0x14f4] ;  /* 0x0014f40001417983 */ /* 0x000ea80000300800 */
[----:B------:R-:W2:Y:S04]  /*d0400*/  LDL.LU R66, [R1+0x14f8] ;  /* 0x0014f80001427983 */ /* 0x000ea80000300800 */
[----:B------:R-:W2:Y:S04]  /*d0410*/  LDL.LU R67, [R1+0x14fc] ;  /* 0x0014fc0001437983 */ /* 0x000ea80000300800 */
[----:B------:R-:W2:Y:S04]  /*d0420*/  LDL R232, [R1+0x3f0] ;  /* 0x0003f00001e87983 */ /* 0x000ea80000100800 */
[----:B------:R-:W2:Y:S04]  /*d0430*/  LDL R233, [R1+0x3f4] ;  /* 0x0003f40001e97983 */ /* 0x000ea80000100800 */
[----:B------:R-:W3:Y:S04]  /*d0440*/  LDL R228, [R1+0x3e0] ;  /* 0x0003e00001e47983 */ /* 0x000ee80000100800 */
[----:B------:R-:W3:Y:S04]  /*d0450*/  LDL R229, [R1+0x3e4] ;  /* 0x0003e40001e57983 */ /* 0x000ee80000100800 */
        /* <DEDUP_REMOVED lines=47> */
[----:B------:R-:W-:-:S05]  /*d0750*/  MOV R107, R249 ;  /* 0x000000f9006b7202 */ /* 0x000fca0000000f00 */
[----:B------:R-:W-:Y:S04]  /*d0760*/  STL.64 [R1+0xce38], R106 ;  /* 0x00ce386a01007387 */ /* 0x000fe80000100a00 */
[----:B------:R-:W-:Y:S01]  /*d0770*/  STL.64 [R1+0xce30], R104 ;  /* 0x00ce306801007387 */ /* 0x000fe20000100a00 */
[C---:B--2---:R-:W-:Y:S08]  /*d0780*/  HMMA.1688.F32.TF32 R12, R4.reuse, R232, R128 ;  /* 0x000000e8040c723c */ /* 0x044ff00000081080 */
[C---:B---3--:R-:W-:Y:S08]  /*d0790*/  HMMA.1688.F32.TF32 R96, R4.reuse, R228, R132 ;  /* 0x000000e40460723c */ /* 0x048ff00000081084 */
[C---:B----4-:R-:W-:Y:S07]  /*d07a0*/  HMMA.1688.F32.TF32 R92, R4.reuse, R84, R136 ;  /* 0x00000054045c723c */ /* 0x050fee0000081088 */
[----:B------:R-:W-:Y:S04]  /*d07b0*/  STL.64 [R1+0x5d20], R12 ;  /* 0x005d200c01007387 */ /* 0x000fe80000100a00 */
[----:B------:R2:W-:Y:S02]  /*d07c0*/  STL.64 [R1+0x5d28], R14 ;  /* 0x005d280e01007387 */ /* 0x0005e40000100a00 */
[C---:B--2---:R-:W-:Y:S02]  /*d07d0*/  HMMA.1688.F32.TF32 R12, R4.reuse, R224, R140 ;  /* 0x000000e0040c723c */ /* 0x044fe4000008108c */
        /* <DEDUP_REMOVED lines=8> */
[C---:B--2---:R-:W-:Y:S02]  /*d0860*/  HMMA.1688.F32.TF32 R12, R4.reuse, R72, R152 ;  /* 0x00000048040c723c */ /* 0x044fe40000081098 */
[----:B------:R-:W-:Y:S04]  /*d0870*/  STL.64 [R1+0x5ce0], R84 ;  /* 0x005ce05401007387 */ /* 0x000fe80000100a00 */
[----:B------:R-:W-:Y:S02]  /*d0880*/  STL.64 [R1+0x5ce8], R86 ;  /* 0x005ce85601007387 */ /* 0x000fe40000100a00 */
[C---:B------:R-:W-:Y:S02]  /*d0890*/  HMMA.1688.F32.TF32 R72, R4.reuse, R216, R156 ;  /* 0x000000d80448723c */ /* 0x040fe4000008109c */
[----:B------:R-:W-:Y:S04]  /*d08a0*/  STL.64 [R1+0x5cd0], R76 ;  /* 0x005cd04c01007387 */ /* 0x000fe80000100a00 */
[----:B------:R2:W-:Y:S09]  /*d08b0*/  STL.64 [R1+0x5cd8], R78 ;  /* 0x005cd84e01007387 */ /* 0x0005f20000100a00 */
[----:B------:R-:W-:Y:S01]  /*d08c0*/  STL.64 [R1+0x5cc0], R12 ;  /* 0x005cc00c01007387 */ /* 0x000fe20000100a00 */
[C---:B--2---:R-:W-:Y:S03]  /*d08d0*/  HMMA.1688.F32.TF32 R76, R4.reuse, R212, R160 ;  /* 0x000000d4044c723c */ /* 0x044fe600000810a0 */
[----:B------:R2:W-:Y:S05]  /*d08e0*/  STL.64 [R1+0x5cc8], R14 ;  /* 0x005cc80e01007387 */ /* 0x0005ea0000100a00 */
[C---:B--2---:R-:W-:Y:S01]  /*d08f0*/  HMMA.1688.F32.TF32 R12, R4.reuse, R208, R164 ;  /* 0x000000d0040c723c */ /* 0x044fe200000810a4 */
[----:B------:R-:W-:Y:S04]  /*d0900*/  STL.64 [R1+0x5cb0], R72 ;  /* 0x005cb04801007387 */ /* 0x000fe80000100a00 */
[----:B------:R2:W-:Y:S10]  /*d0910*/  STL.64 [R1+0x5cb8], R74 ;  /* 0x005cb84a01007387 */ /* 0x0005f40000100a00 */
[----:B------:R-:W-:Y:S01]  /*d0920*/  STL.64 [R1+0x5ca0], R76 ;  /* 0x005ca04c01007387 */ /* 0x000fe20000100a00 */
[C---:B------:R-:W-:Y:S03]  /*d0930*/  HMMA.1688.F32.TF32 R20, R4.reuse, R20, R172 ;  /* 0x000000140414723c */ /* 0x040fe600000810ac */
[----:B------:R-:W-:Y:S05]  /*d0940*/  STL.64 [R1+0x5ca8], R78 ;  /* 0x005ca84e01007387 */ /* 0x000fea0000100a00 */
[C---:B--2---:R-:W-:Y:S01]  /*d0950*/  HMMA.1688.F32.TF32 R72, R4.reuse, R112, R168 ;  /* 0x000000700448723c */ /* 0x044fe200000810a8 */
[----:B------:R-:W-:Y:S04]  /*d0960*/  STL.64 [R1+0x5c90], R12 ;  /* 0x005c900c01007387 */ /* 0x000fe80000100a00 */
[----:B------:R2:W-:Y:S03]  /*d0970*/  STL.64 [R1+0x5c98], R14 ;  /* 0x005c980e01007387 */ /* 0x0005e60000100a00 */
[C---:B--2---:R-:W-:Y:S11]  /*d0980*/  HMMA.1688.F32.TF32 R12, R4.reuse, R24, R176 ;  /* 0x00000018040c723c */ /* 0x044ff600000810b0 */
[----:B------:R-:W-:Y:S04]  /*d0990*/  @!UPT UIADD3 URZ, URZ, URZ, URZ ;  /* 0x0000003f3f3ff290 */ /* 0x000fe8000fffe03f */
[----:B------:R-:W-:Y:S04]  /*d09a0*/  STL.64 [R1+0x5c80], R72 ;  /* 0x005c804801007387 */ /* 0x000fe80000100a00 */
[----:B------:R-:W-:Y:S01]  /*d09b0*/  STL.64 [R1+0x5c88], R74 ;  /* 0x005c884a01007387 */ /* 0x000fe20000100a00 */
[C---:B------:R-:W-:Y:S03]  /*d09c0*/  HMMA.1688.F32.TF32 R24, R4.reuse, R28, R180 ;  /* 0x0000001c0418723c */ /* 0x040fe600000810b4 */
[----:B------:R-:W-:Y:S04]  /*d09d0*/  STL.64 [R1+0x5c70], R20 ;  /* 0x005c701401007387 */ /* 0x000fe80000100a00 */
[----:B------:R2:W-:Y:S04]  /*d09e0*/  STL.64 [R1+0x5c78], R22 ;  /* 0x005c781601007387 */ /* 0x0005e80000100a00 */
[----:B------:R-:W-:Y:S01]  /*d09f0*/  STL.64 [R1+0x5c60], R12 ;  /* 0x005c600c01007387 */ /* 0x000fe20000100a00 */
[C---:B--2---:R-:W-:Y:S03]  /*d0a00*/  HMMA.1688.F32.TF32 R20, R4.reuse, R32, R184 ;  /* 0x000000200414723c */ /* 0x044fe600000810b8 */
[----:B------:R2:W-:Y:S05]  /*d0a10*/  STL.64 [R1+0x5c68], R14 ;  /* 0x005c680e01007387 */ /* 0x0005ea0000100a00 */
[C---:B--2---:R-:W-:Y:S03]  /*d0a20*/  HMMA.1688.F32.TF32 R12, R4.reuse, R36, R188 ;  /* 0x00000024040c723c */ /* 0x044fe600000810bc */
[----:B------:R-:W-:Y:S04]  /*d0a30*/  STL.64 [R1+0x5c50], R24 ;  /* 0x005c501801007387 */ /* 0x000fe80000100a00 */
[----:B------:R2:W-:Y:S08]  /*d0a40*/  STL.64 [R1+0x5c58], R26 ;  /* 0x005c581a01007387 */ /* 0x0005f00000100a00 */
[----:B------:R-:W-:Y:S04]  /*d0a50*/  STL.64 [R1+0x5c40], R20 ;  /* 0x005c401401007387 */ /* 0x000fe80000100a00 */
[----:B------:R3:W-:Y:S01]  /*d0a60*/  STL.64 [R1+0x5c48], R22 ;  /* 0x005c481601007387 */ /* 0x0007e20000100a00 */
[C---:B--2---:R-:W-:Y:S03]  /*d0a70*/  HMMA.1688.F32.TF32 R24, R4.reuse, R40, R192 ;  /* 0x000000280418723c */ /* 0x044fe600000810c0 */
[----:B------:R-:W-:Y:S05]  /*d0a80*/  STL.64 [R1+0x5c30], R12 ;  /* 0x005c300c01007387 */ /* 0x000fea0000100a00 */
[C---:B---3--:R-:W-:Y:S01]  /*d0a90*/  HMMA.1688.F32.TF32 R20, R4.reuse, R44, R196 ;  /* 0x0000002c0414723c */ /* 0x048fe200000810c4 */
[----:B------:R2:W-:Y:S07]  /*d0aa0*/  STL.64 [R1+0x5c38], R14 ;  /* 0x005c380e01007387 */ /* 0x0005ee0000100a00 */
[C---:B--2---:R-:W-:Y:S08]  /*d0ab0*/  HMMA.1688.F32.TF32 R12, R4.reuse, R48, R200 ;  /* 0x00000030040c723c */ /* 0x044ff000000810c8 */
[----:B------:R-:W-:Y:S01]  /*d0ac0*/  HMMA.1688.F32.TF32 R4, R4, R52, R204 ;  /* 0x000000340404723c */ /* 0x000fe200000810cc */
[----:B------:R-:W-:Y:S04]  /*d0ad0*/  LDS R206, [R2+0x12080] ;  /* 0x0120800002ce7984 */ /* 0x000fe80000000800 */
[----:B------:R-:W2:Y:S04]  /*d0ae0*/  LDS R207, [R252+0x12080] ;  /* 0x01208000fccf7984 */ /* 0x000ea80000000800 */
[----:B------:R-:W-:Y:S04]  /*d0af0*/  LDS R204, [R2+0x10080] ;  /* 0x0100800002cc7984 */ /* 0x000fe80000000800 */
[----:B------:R-:W3:Y:S04]  /*d0b00*/  LDS R205, [R252+0x10080] ;  /* 0x01008000fccd7984 */ /* 0x000ee80000000800 */
[----:B------:R4:W-:Y:S04]  /*d0b10*/  STL.64 [R1+0x5c20], R24 ;  /* 0x005c201801007387 */ /* 0x0009e80000100a00 */
[----:B------:R1:W-:Y:S04]  /*d0b20*/  STL.64 [R1+0x5c28], R26 ;  /* 0x005c281a01007387 */ /* 0x0003e80000100a00 */
[----:B------:R1:W-:Y:S04]  /*d0b30*/  STL.64 [R1+0x5c10], R20 ;  /* 0x005c101401007387 */ /* 0x0003e80000100a00 */
[----:B------:R2:W-:Y:S04]  /*d0b40*/  STL.64 [R1+0x5c18], R22 ;  /* 0x005c181601007387 */ /* 0x0005e80000100a00 */
[----:B------:R-:W-:Y:S04]  /*d0b50*/  STL.64 [R1+0x5c00], R12 ;  /* 0x005c000c01007387 */ /* 0x000fe80000100a00 */
[----:B------:R-:W-:Y:S01]  /*d0b60*/  STL.64 [R1+0x5c08], R14 ;  /* 0x005c080e01007387 */ /* 0x000fe20000100a00 */
[C---:B-1----:R-:W-:Y:S03]  /*d0b70*/  HMMA.1688.F32.TF32 R220, R8.reuse, R110, R16 ;  /* 0x0000006e08dc723c */ /* 0x042fe60000081010 */
[----:B------:R1:W-:Y:S04]  /*d0b80*/  STL.64 [R1+0x5b60], R4 ;  /* 0x005b600401007387 */ /* 0x0003e80000100a00 */
[----:B------:R1:W-:Y:S01]  /*d0b90*/  STL.64 [R1+0x5b68], R6 ;  /* 0x005b680601007387 */ /* 0x0003e20000100a00 */
[C---:B------:R-:W-:Y:S03]  /*d0ba0*/  HMMA.1688.F32.TF32 R224, R8.reuse, R250, R244 ;  /* 0x000000fa08e0723c */ /* 0x040fe600000810f4 */
[----:B--2---:R-:W-:Y:S04]  /*d0bb0*/  STL.64 [R1+0xce48], R206 ;  /* 0x00ce48ce01007387 */ /* 0x004fe80000100a00 */
[----:B---3--:R2:W-:Y:S01]  /*d0bc0*/  STL.64 [R1+0xce40], R204 ;  /* 0x00ce40cc01007387 */ /* 0x0085e20000100a00 */
[C---:B------:R-:W-:Y:S03]  /*d0bd0*/  HMMA.1688.F32.TF32 R216, R8.reuse, R90, R80 ;  /* 0x0000005a08d8723c */ /* 0x040fe60000081050 */
[----:B------:R-:W3:Y:S04]  /*d0be0*/  LDL R244, [R1+0x30] ;  /* 0x0000300001f47983 */ /* 0x000ee80000100800 */
[----:B------:R-:W3:Y:S04]  /*d0bf0*/  LDL R245, [R1+0x34] ;  /* 0x0000340001f57983 */ /* 0x000ee80000100800 */
        /* <DEDUP_REMOVED lines=10> */
[----:B------:R-:W2:Y:S04]  /*d0ca0*/  LDL.LU R80, [R1+0x17d0] ;  /* 0x0017d00001507983 */ /* 0x000ea80000300800 */
[----:B------:R-:W2:Y:S04]  /*d0cb0*/  LDL.LU R81, [R1+0x17d4] ;  /* 0x0017d40001517983 */ /* 0x000ea80000300800 */
[----:B------:R-:W2:Y:S01]  /*d0cc0*/  LDL.LU R82, [R1+0x17d8] ;  /* 0x0017d80001527983 */ /* 0x000ea20000300800 */
[C---:B------:R-:W-:Y:S03]  /*d0cd0*/  HMMA.1688.F32.TF32 R212, R8.reuse, R70, R64 ;  /* 0x0000004608d4723c */ /* 0x040fe60000081040 */
        /* <DEDUP_REMOVED lines=44> */
[----:B------:R-:W3:Y:S04]  /*d0fa0*/  LDL.LU R36, [R1+0x16c0] ;  /* 0x0016c00001247983 */ /* 0x000ee80000300800 */
[----:B------:R-:W3:Y:S04]  /*d0fb0*/  LDL.LU R37, [R1+0x16c4] ;  /* 0x0016c40001257983 */ /* 0x000ee80000300800 */
[----:B------:R-:W3:Y:S04]  /*d0fc0*/  LDL.LU R38, [R1+0x16c8] ;  /* 0x0016c80001267983 */ /* 0x000ee80000300800 */
[----:B------:R-:W3:Y:S04]  /*d0fd0*/  LDL.LU R39, [R1+0x16cc] ;  /* 0x0016cc0001277983 */ /* 0x000ee80000300800 */
[----:B------:R-:W3:Y:S04]  /*d0fe0*/  LDL R158, [R1+0x5a8] ;  /* 0x0005a800019e7983 */ /* 0x000ee80000100800 */
[----:B------:R-:W3:Y:S04]  /*d0ff0*/  LDL R159, [R1+0x5ac] ;  /* 0x0005ac00019f7983 */ /* 0x000ee80000100800 */
[----:B------:R-:W3:Y:S04]  /*d1000*/  LDL R154, [R1+0x598] ;  /* 0x00059800019a7983 */ /* 0x000ee80000100800 */
[----:B------:R-:W3:Y:S04]  /*d1010*/  LDL R155, [R1+0x59c] ;  /* 0x00059c00019b7983 */ /* 0x000ee80000100800 */
[----:B------:R-:W3:Y:S04]  /*d1020*/  LDL.LU R28, [R1+0x1680] ;  /* 0x00168000011c7983 */ /* 0x000ee80000300800 */
[----:B------:R-:W3:Y:S04]  /*d1030*/  LDL.LU R29, [R1+0x1684] ;  /* 0x00168400011d7983 */ /* 0x000ee80000300800 */
[----:B------:R-:W3:Y:S04]  /*d1040*/  LDL.LU R30, [R1+0x1688] ;  /* 0x00168800011e7983 */ /* 0x000ee80000300800 */
[----:B------:R-:W3:Y:S04]  /*d1050*/  LDL.LU R31, [R1+0x168c] ;  /* 0x00168c00011f7983 */ /* 0x000ee80000300800 */
[----:B------:R-:W3:Y:S04]  /*d1060*/  LDL R150, [R1+0x588] ;  /* 0x0005880001967983 */ /* 0x000ee80000100800 */
[----:B------:R-:W3:Y:S04]  /*d1070*/  LDL R151, [R1+0x58c] ;  /* 0x00058c0001977983 */ /* 0x000ee80000100800 */
[----:B----4-:R-:W3:Y:S04]  /*d1080*/  LDL.LU R24, [R1+0x1660] ;  /* 0x0016600001187983 */ /* 0x010ee80000300800 */
[----:B------:R-:W3:Y:S04]  /*d1090*/  LDL.LU R25, [R1+0x1664] ;  /* 0x0016640001197983 */ /* 0x000ee80000300800 */
[----:B------:R-:W3:Y:S04]  /*d10a0*/  LDL.LU R26, [R1+0x1668] ;  /* 0x00166800011a7983 */ /* 0x000ee80000300800 */
[----:B------:R-:W3:Y:S04]  /*d10b0*/  LDL.LU R27, [R1+0x166c] ;  /* 0x00166c00011b7983 */ /* 0x000ee80000300800 */
[----:B------:R-:W4:Y:S04]  /*d10c0*/  LDL R146, [R1+0x578] ;  /* 0x0005780001927983 */ /* 0x000f280000100800 */
[----:B------:R-:W4:Y:S04]  /*d10d0*/  LDL R147, [R1+0x57c] ;  /* 0x00057c0001937983 */ /* 0x000f280000100800 */
[----:B------:R-:W4:Y:S04]  /*d10e0*/  LDL.LU R20, [R1+0x1640] ;  /* 0x0016400001147983 */ /* 0x000f280000300800 */
[----:B------:R-:W4:Y:S04]  /*d10f0*/  LDL.LU R21, [R1+0x1644] ;  /* 0x0016440001157983 */ /* 0x000f280000300800 */
[----:B------:R-:W4:Y:S04]  /*d1100*/  LDL.LU R22, [R1+0x1648] ;  /* 0x0016480001167983 */ /* 0x000f280000300800 */
[----:B------:R-:W4:Y:S04]  /*d1110*/  LDL.LU R23, [R1+0x164c] ;  /* 0x00164c0001177983 */ /* 0x000f280000300800 */
        /* <DEDUP_REMOVED lines=32> */
[----:B-1----:R-:W3:Y:S04]  /*d1320*/  LDL.LU R4, [R1+0x1560] ;  /* 0x0015600001047983 */ /* 0x002ee80000300800 */
        /* <DEDUP_REMOVED lines=17> */
[----:B--2---:R-:W3:Y:S04]  /*d1440*/  LDL.LU R204, [R1+0x1530] ;  /* 0x0015300001cc7983 */ /* 0x004ee80000300800 */
        /* <DEDUP_REMOVED lines=32> */
[----:B------:R-:W4:Y:S01]  /*d1650*/  LDL R249, [R1+0x24] ;  /* 0x0000240001f97983 */ /* 0x000f220000100800 */
[C---:B---3--:R-:W-:Y:S03]  /*d1660*/  HMMA.1688.F32.TF32 R228, R8.reuse, R230, R204 ;  /* 0x000000e608e4723c */ /* 0x048fe600000810cc */
[----:B------:R-:W3:Y:S04]  /*d1670*/  LDL.LU.64 R206, [R1+0xce48] ;  /* 0x00ce480001ce7983 */ /* 0x000ee80000300a00 */
[----:B------:R-:W3:Y:S01]  /*d1680*/  LDL.LU.64 R204, [R1+0xce40] ;  /* 0x00ce400001cc7983 */ /* 0x000ee20000300a00 */
[C---:B------:R-:W-:Y:S03]  /*d1690*/  HMMA.1688.F32.TF32 R232, R8.reuse, R234, R104 ;  /* 0x000000ea08e8723c */ /* 0x040fe60000081068 */
[----:B------:R-:W3:Y:S04]  /*d16a0*/  LDL.LU.64 R106, [R1+0xce38] ;  /* 0x00ce3800016a7983 */ /* 0x000ee80000300a00 */
[----:B------:R-:W3:Y:S01]  /*d16b0*/  LDL.LU.64 R104, [R1+0xce30] ;  /* 0x00ce300001687983 */ /* 0x000ee20000300a00 */
[C---:B------:R-:W-:Y:S03]  /*d16c0*/  HMMA.1688.F32.TF32 R236, R8.reuse, R238, R100 ;  /* 0x000000ee08ec723c */ /* 0x040fe60000081064 */
[----:B------:R-:W3:Y:S04]  /*d16d0*/  LDL.LU.64 R102, [R1+0xce28] ;  /* 0x00ce280001667983 */ /* 0x000ee80000300a00 */
[----:B------:R-:W3:Y:S01]  /*d16e0*/  LDL.LU.64 R100, [R1+0xce20] ;  /* 0x00ce200001647983 */ /* 0x000ee20000300a00 */
[C---:B------:R-:W-:Y:S03]  /*d16f0*/  HMMA.1688.F32.TF32 R240, R8.reuse, R242, R4 ;  /* 0x000000f208f0723c */ /* 0x040fe60000081004 */
[----:B------:R-:W3:Y:S04]  /*d1700*/  LDL R4, [R1] ;  /* 0x0000000001047983 */ /* 0x000ee80000100800 */
[----:B------:R-:W3:Y:S01]  /*d1710*/  LDL R5, [R1+0x4] ;  /* 0x0000040001057983 */ /* 0x000ee20000100800 */
[C---:B--2---:R-:W-:Y:S03]  /*d1720*/  HMMA.1688.F32.TF32 R116, R8.reuse, R118, R96 ;  /* 0x000000760874723c */ /* 0x044fe60000081060 */
        /* <DEDUP_REMOVED lines=17> */
[C---:B----4-:R-:W-:Y:S03]  /*d1840*/  HMMA.1688.F32.TF32 R140, R8.reuse, R142, R112 ;  /* 0x0000008e088c723c */ /* 0x050fe60000081070 */
[----:B------:R-:W4:Y:S04]  /*d1850*/  LDL.LU.64 R114, [R1+0xcdb8] ;  /* 0x00cdb80001727983 */ /* 0x000f280000300a00 */
        /* <DEDUP_REMOVED lines=52> */
[----:B------:R-:W-:Y:S04]  /*d1ba0*/  LDS R6, [R2+0x16080] ;  /* 0x0160800002067984 */ /* 0x000fe80000000800 */
[----:B------:R-:W-:Y:S01]  /*d1bb0*/  LDS R7, [R252+0x16080] ;  /* 0x01608000fc077984 */ /* 0x000fe20000000800 */
[C---:B---3--:R-:W-:Y:S08]  /*d1bc0*/  HMMA.1688.F32.TF32 R212, R204.reuse, R248, R212 ;  /* 0x000000f8ccd4723c */ /* 0x048ff000000810d4 */
[C---:B------:R-:W-:Y:S01]  /*d1bd0*/  HMMA.1688.F32.TF32 R208, R204.reuse, R244, R208 ;  /* 0x000000f4ccd0723c */ /* 0x040fe200000810d0 */
[----:B------:R-:W3:Y:S04]  /*d1be0*/  LDL.LU.64 R244, [R1+0xcc90] ;  /* 0x00cc900001f47983 */ /* 0x000ee80000300a00 */
[----:B------:R-:W2:Y:S04]  /*d1bf0*/  LDL.LU.64 R250, [R1+0xcc88] ;  /* 0x00cc880001fa7983 */ /* 0x000ea80000300a00 */
[----:B------:R-:W2:Y:S06]  /*d1c00*/  LDL.LU.64 R248, [R1+0xcc80] ;  /* 0x00cc800001f87983 */ /* 0x000eac0000300a00 */
[----:B------:R-:W-:Y:S04]  /*d1c10*/  STL.64 [R1+0xcc60], R214 ;  /* 0x00cc60d601007387 */ /* 0x000fe80000100a00 */
[----:B------:R1:W-:Y:S04]  /*d1c20*/  STL.64 [R1+0xcc58], R212 ;  /* 0x00cc58d401007387 */ /* 0x0003e80000100a00 */
[----:B-1----:R-:W2:Y:S04]  /*d1c30*/  LDL R212, [R1+0x10] ;  /* 0x0000100001d47983 */ /* 0x002ea80000100800 */
[----:B------:R-:W2:Y:S01]  /*d1c40*/  LDL R213, [R1+0x14] ;  /* 0x0000140001d57983 */ /* 0x000ea20000100800 */
[C---:B------:R-:W-:Y:S03]  /*d1c50*/  HMMA.1688.F32.TF32 R220, R204.reuse, R4, R220 ;  /* 0x00000004ccdc723c */ /* 0x040fe600000810dc */
[----:B------:R-:W-:Y:S04]  /*d1c60*/  LDS R4, [R2+0x14080] ;  /* 0x0140800002047984 */ /* 0x000fe80000000800 */
[----:B------:R-:W1:Y:S01]  /*d1c70*/  LDS R5, [R252+0x14080] ;  /* 0x01408000fc057984 */ /* 0x000e620000000800 */
[----:B--2---:R-:W-:Y:S11]  /*d1c80*/  HMMA.1688.F32.TF32 R216, R204, R212, R216 ;  /* 0x000000d4ccd8723c */ /* 0x004ff600000810d8 */
[----:B------:R-:W-:Y:S11]  /*d1c90*/  @!UPT UIADD3 URZ, URZ, URZ, URZ ;  /* 0x0000003f3f3ff290 */ /* 0x000ff6000fffe03f */
[----:B------:R-:W-:Y:S01]  /*d1ca0*/  @!UPT UIADD3 URZ, URZ, URZ, URZ ;  /* 0x0000003f3f3ff290 */ /* 0x000fe2000fffe03f */
[----:B------:R-:W-:Y:S04]  /*d1cb0*/  STL.64 [R1+0xcc50], R218 ;  /* 0x00cc50da01007387 */ /* 0x000fe80000100a00 */
[----:B------:R-:W-:Y:S04]  /*d1cc0*/  STL.64 [R1+0xcc48], R216 ;  /* 0x00cc48d801007387 */ /* 0x000fe80000100a00 */
[----:B------:R3:W-:Y:S04]  /*d1cd0*/  STL.64 [R1+0xcc40], R222 ;  /* 0x00cc40de01007387 */ /* 0x0007e80000100a00 */
[----:B------:R-:W-:Y:S04]  /*d1ce0*/  STL.64 [R1+0xcc38], R220 ;  /* 0x00cc38dc01007387 */ /* 0x000fe80000100a00 */
[----:B------:R2:W-:Y:S04]  /*d1cf0*/  STL.64 [R1+0xcc30], R250 ;  /* 0x00cc30fa01007387 */ /* 0x0005e80000100a00 */
[----:B------:R1:W-:Y:S01]  /*d1d00*/  STL.64 [R1+0xcc28], R248 ;  /* 0x00cc28f801007387 */ /* 0x0003e20000100a00 */
[----:B---3--:R-:W-:Y:S01]  /*d1d10*/  IMAD.MOV.U32 R222, RZ, RZ, R245 ;  /* 0x000000ffffde7224 */ /* 0x008fe200078e00f5 */
[----:B------:R-:W-:Y:S01]  /*d1d20*/  MOV R218, R96 ;  /* 0x0000006000da7202 */ /* 0x000fe20000000f00 */
[----:B------:R-:W-:-:S02]  /*d1d30*/  IMAD.MOV.U32 R223, RZ, RZ, R105 ;  /* 0x000000ffffdf7224 */ /* 0x000fc400078e0069 */
[----:B--2---:R-:W-:Y:S02]  /*d1d40*/  IMAD.MOV.U32 R250, RZ, RZ, R109 ;  /* 0x000000fffffa7224 */ /* 0x004fe400078e006d */
[----:B------:R-:W2:Y:S01]  /*d1d50*/  LDL.LU R109, [R1+0xcc7c] ;  /* 0x00cc7c00016d7983 */ /* 0x000ea20000300800 */
[----:B------:R-:W-:-:S03]  /*d1d60*/  IMAD.MOV.U32 R251, RZ, RZ, R244 ;  /* 0x000000fffffb7224 */ /* 0x000fc600078e00f4 */
[----:B------:R-:W3:Y:S01]  /*d1d70*/  LDL.LU R244, [R1+0xcc78] ;  /* 0x00cc780001f47983 */ /* 0x000ee20000300800 */
[----:B------:R-:W-:-:S03]  /*d1d80*/  IMAD.MOV.U32 R219, RZ, RZ, R97 ;  /* 0x000000ffffdb7224 */ /* 0x000fc600078e0061 */
[----:B------:R-:W3:Y:S04]  /*d1d90*/  LDL.LU R245, [R1+0xcc74] ;  /* 0x00cc740001f57983 */ /* 0x000ee80000300800 */
[----:B------:R-:W2:Y:S04]  /*d1da0*/  LDL.LU R105, [R1+0xcc70] ;  /* 0x00cc700001697983 */ /* 0x000ea80000300800 */
[----:B------:R-:W2:Y:S04]  /*d1db0*/  LDL.LU R96, [R1+0xcc6c] ;  /* 0x00cc6c0001607983 */ /* 0x000ea80000300800 */
[----:B------:R-:W2:Y:S04]  /*d1dc0*/  LDL.LU R97, [R1+0xcc68] ;  /* 0x00cc680001617983 */ /* 0x000ea80000300800 */
[----:B------:R-:W1:Y:S04]  /*d1dd0*/  LDL R214, [R1+0x38] ;  /* 0x0000380001d67983 */ /* 0x000e680000100800 */
[----:B------:R-:W1:Y:S02]  /*d1de0*/  LDL R215, [R1+0x3c] ;  /* 0x00003c0001d77983 */ /* 0x000e640000100800 */
[C---:B-1----:R-:W-:Y:S02]  /*d1df0*/  HMMA.1688.F32.TF32 R208, R4.reuse, R214, R208 ;  /* 0x000000d604d0723c */ /* 0x042fe400000810d0 */
[----:B------:R-:W2:Y:S04]  /*d1e00*/  LDL.LU.64 R214, [R1+0xcc60] ;  /* 0x00cc600001d67983 */ /* 0x000ea80000300a00 */
[----:B------:R-:W2:Y:S02]  /*d1e10*/  LDL.LU.64 R212, [R1+0xcc58] ;  /* 0x00cc580001d47983 */ /* 0x000ea40000300a00 */
[C---:B--2---:R-:W-:Y:S02]  /*d1e20*/  HMMA.1688.F32.TF32 R212, R4.reuse, R218, R212 ;  /* 0x000000da04d4723c */ /* 0x044fe400000810d4 */
[----:B------:R-:W2:Y:S04]  /*d1e30*/  LDL.LU.64 R218, [R1+0xcc50] ;  /* 0x00cc500001da7983 */ /* 0x000ea80000300a00 */
[----:B------:R-:W2:Y:S02]  /*d1e40*/  LDL.LU.64 R216, [R1+0xcc48] ;  /* 0x00cc480001d87983 */ /* 0x000ea40000300a00 */
[----:B--2---:R-:W-:Y:S02]  /*d1e50*/  HMMA.1688.F32.TF32 R216, R4, R222, R216 ;  /* 0x000000de04d8723c */ /* 0x004fe400000810d8 */
[----:B------:R-:W2:Y:S04]  /*d1e60*/  LDL.LU.64 R222, [R1+0xcc40] ;  /* 0x00cc400001de7983 */ /* 0x000ea80000300a00 */
[----:B------:R-:W2:Y:S02]  /*d1e70*/  LDL.LU.64 R220, [R1+0xcc38] ;  /* 0x00cc380001dc7983 */ /* 0x000ea40000300a00 */
[----:B------:R-:W-:Y:S08]  /*d1e80*/  HMMA.1688.F32.TF32 R224, R204, R248, R224 ;  /* 0x000000f8cce0723c */ /* 0x000ff000000810e0 */
[----:B--2---:R-:W-:Y:S01]  /*d1e90*/  HMMA.1688.F32.TF32 R220, R4, R250, R220 ;  /* 0x000000fa04dc723c */ /* 0x004fe200000810dc */
[----:B------:R-:W2:Y:S04]  /*d1ea0*/  LDL.LU.64 R250, [R1+0xcc30] ;  /* 0x00cc300001fa7983 */ /* 0x000ea80000300a00 */
[----:B------:R-:W3:Y:S04]  /*d1eb0*/  LDL.LU.64 R248, [R1+0xcc28] ;  /* 0x00cc280001f87983 */ /* 0x000ee80000300a00 */
[----:B--2---:R-:W-:Y:S04]  /*d1ec0*/  STL.64 [R1+0xca28], R250 ;  /* 0x00ca28fa01007387 */ /* 0x004fe80000100a00 */
[----:B---3--:R1:W-:Y:S02]  /*d1ed0*/  STL.64 [R1+0xca20], R248 ;  /* 0x00ca20f801007387 */ /* 0x0083e40000100a00 */
[----:B-1----:R-:W-:-:S02]  /*d1ee0*/  IMAD.MOV.U32 R248, RZ, RZ, R106 ;  /* 0x000000fffff87224 */ /* 0x002fc400078e006a */
[----:B------:R-:W2:Y:S01]  /*d1ef0*/  LDL.LU R106, [R1+0xcc24] ;  /* 0x00cc2400016a7983 */ /* 0x000ea20000300800 */
[----:B------:R-:W-:-:S03]  /*d1f00*/  IMAD.MOV.U32 R249, RZ, RZ, R107 ;  /* 0x000000fffff97224 */ /* 0x000fc600078e006b */
[----:B------:R-:W2:Y:S01]  /*d1f10*/  LDL.LU R107, [R1+0xcc20] ;  /* 0x00cc2000016b7983 */ /* 0x000ea20000300800 */
[C---:B------:R-:W-:Y:S03]  /*d1f20*/  HMMA.1688.F32.TF32 R228, R204.reuse, R244, R228 ;  /* 0x000000f4cce4723c */ /* 0x040fe600000810e4 */
[----:B------:R-:W-:Y:S04]  /*d1f30*/  STL.64 [R1+0xca38], R246 ;  /* 0x00ca38f601007387 */ /* 0x000fe80000100a00 */
[----:B------:R1:W-:Y:S01]  /*d1f40*/  STL.64 [R1+0xca30], R244 ;  /* 0x00ca30f401007387 */ /* 0x0003e20000100a00 */
[C---:B------:R-:W-:Y:S01]  /*d1f50*/  HMMA.1688.F32.TF32 R232, R204.reuse, R108, R232 ;  /* 0x0000006ccce8723c */ /* 0x040fe200000810e8 */
[----:B-1----:R-:W-:Y:S01]  /*d1f60*/  IMAD.MOV.U32 R244, RZ, RZ, R102 ;  /* 0x000000fffff47224 */ /* 0x002fe200078e0066 */
[----:B------:R-:W-:Y:S01]  /*d1f70*/  MOV R245, R103 ;  /* 0x0000006700f57202 */ /* 0x000fe20000000f00 */
[----:B------:R-:W3:Y:S04]  /*d1f80*/  LDL.LU R102, [R1+0xcc1c] ;  /* 0x00cc1c0001667983 */ /* 0x000ee80000300800 */
[----:B------:R-:W3:Y:S04]  /*d1f90*/  LDL.LU R103, [R1+0xcc18] ;  /* 0x00cc180001677983 */ /* 0x000ee80000300800 */
[----:B------:R-:W-:Y:S04]  /*d1fa0*/  STL.64 [R1+0xca48], R110 ;  /* 0x00ca486e01007387 */ /* 0x000fe80000100a00 */
[----:B------:R1:W-:Y:S01]  /*d1fb0*/  STL.64 [R1+0xca40], R108 ;  /* 0x00ca406c01007387 */ /* 0x0003e20000100a00 */
[----:B------:R-:W-:Y:S01]  /*d1fc0*/  HMMA.1688.F32.TF32 R236, R204, R104, R236 ;  /* 0x00000068ccec723c */ /* 0x000fe200000810ec */
[----:B-1----:R-:W-:-:S02]  /*d1fd0*/  IMAD.MOV.U32 R108, RZ, RZ, R98 ;  /* 0x000000ffff6c7224 */ /* 0x002fc400078e0062 */
[----:B------:R-:W4:Y:S01]  /*d1fe0*/  LDL.LU R98, [R1+0xcc14] ;  /* 0x00cc140001627983 */ /* 0x000f220000300800 */
[----:B------:R-:W-:-:S03]  /*d1ff0*/  IMAD.MOV.U32 R109, RZ, RZ, R99 ;  /* 0x000000ffff6d7224 */ /* 0x000fc600078e0063 */
[----:B------:R-:W4:Y:S04]  /*d2000*/  LDL.LU R99, [R1+0xcc10] ;  /* 0x00cc100001637983 */ /* 0x000f280000300800 */
[----:B--2---:R-:W-:Y:S04]  /*d2010*/  STL.64 [R1+0xca58], R106 ;  /* 0x00ca586a01007387 */ /* 0x004fe80000100a00 */
[----:B------:R1:W-:Y:S02]  /*d2020*/  STL.64 [R1+0xca50], R104 ;  /* 0x00ca506801007387 */ /* 0x0003e40000100a00 */
[----:B-1----:R-:W-:-:S02]  /*d2030*/  IMAD.MOV.U32 R104, RZ, RZ, R94 ;  /* 0x000000ffff687224 */ /* 0x002fc400078e005e */
[----:B------:R-:W2:Y:S01]  /*d2040*/  LDL.LU R94, [R1+0xcc0c] ;  /* 0x00cc0c00015e7983 */ /* 0x000ea20000300800 */
[----:B------:R-:W-:-:S03]  /*d2050*/  IMAD.MOV.U32 R105, RZ, RZ, R95 ;  /* 0x000000ffff697224 */ /* 0x000fc600078e005f */
[----:B------:R-:W2:Y:S01]  /*d2060*/  LDL.LU R95, [R1+0xcc08] ;  /* 0x00cc0800015f7983 */ /* 0x000ea20000300800 */
[C---:B------:R-:W-:Y:S03]  /*d2070*/  HMMA.1688.F32.TF32 R240, R204.reuse, R100, R240 ;  /* 0x00000064ccf0723c */ /* 0x040fe600000810f0 */
[----:B---3--:R-:W-:Y:S04]  /*d2080*/  STL.64 [R1+0xca68], R102 ;  /* 0x00ca686601007387 */ /* 0x008fe80000100a00 */
[----:B------:R1:W-:Y:S01]  /*d2090*/  STL.64 [R1+0xca60], R100 ;  /* 0x00ca606401007387 */ /* 0x0003e20000100a00 */
[C---:B------:R-:W-:Y:S03]  /*d20a0*/  HMMA.1688.F32.TF32 R116, R204.reuse, R96, R116 ;  /* 0x00000060cc74723c */ /* 0x040fe60000081074 */
[----:B-1----:R-:W3:Y:S05]  /*d20b0*/  LDL.64 R100, [R1+0x440] ;  /* 0x0004400001647983 */ /* 0x002eea0000100a00 */
[C---:B------:R-:W-:Y:S01]  /*d20c0*/  HMMA.1688.F32.TF32 R120, R204.reuse, R92, R120 ;  /* 0x0000005ccc78723c */ /* 0x040fe20000081078 */
[----:B----4-:R-:W-:Y:S04]  /*d20d0*/  STL.64 [R1+0xca78], R98 ;  /* 0x00ca786201007387 */ /* 0x010fe80000100a00 */
[----:B------:R1:W-:Y:S03]  /*d20e0*/  STL.64 [R1+0xca70], R96 ;  /* 0x00ca706001007387 */ /* 0x0003e60000100a00 */
[----:B------:R-:W-:Y:S01]  /*d20f0*/  HMMA.1688.F32.TF32 R124, R204, R16, R124 ;  /* 0x00000010cc7c723c */ /* 0x000fe2000008107c */
[----:B-1----:R-:W-:Y:S01]  /*d2100*/  MOV R96, R14 ;  /* 0x0000000e00607202 */ /* 0x002fe20000000f00 */
[----:B------:R-:W-:Y:S01]  /*d2110*/  IMAD.MOV.U32 R97, RZ, RZ, R15 ;  /* 0x000000ffff617224 */ /* 0x000fe200078e000f */
[----:B------:R-:W4:Y:S04]  /*d2120*/  LDL.LU R14, [R1+0xcc04] ;  /* 0x00cc0400010e7983 */ /* 0x000f280000300800 */
[----:B------:R-:W4:Y:S04]  /*d2130*/  LDL.LU R15, [R1+0xcc00] ;  /* 0x00cc0000010f7983 */ /* 0x000f280000300800 */
[----:B--2---:R-:W-:Y:S04]  /*d2140*/  STL.64 [R1+0xca88], R94 ;  /* 0x00ca885e01007387 */ /* 0x004fe80000100a00 */
[----:B------:R1:W-:Y:S04]  /*d2150*/  STL.64 [R1+0xca80], R92 ;  /* 0x00ca805c01007387 */ /* 0x0003e80000100a00 */
[----:B-1----:R-:W2:Y:S04]  /*d2160*/  LDL.64 R92, [R1+0x460] ;  /* 0x00046000015c7983 */ /* 0x002ea80000100a00 */
[----:B------:R-:W-:Y:S04]  /*d2170*/  STL.64 [R1+0xca98], R18 ;  /* 0x00ca981201007387 */ /* 0x000fe80000100a00 */
[----:B------:R1:W-:Y:S02]  /*d2180*/  STL.64 [R1+0xca90], R16 ;  /* 0x00ca901001007387 */ /* 0x0003e40000100a00 */
[----:B-1----:R-:W-:-:S02]  /*d2190*/  IMAD.MOV.U32 R16, RZ, RZ, R86 ;  /* 0x000000ffff107224 */ /* 0x002fc400078e0056 */
[----:B------:R-:W2:Y:S01]  /*d21a0*/  LDL.LU R86, [R1+0xcbfc] ;  /* 0x00cbfc0001567983 */ /* 0x000ea20000300800 */
[----:B------:R-:W-:-:S03]  /*d21b0*/  IMAD.MOV.U32 R17, RZ, RZ, R87 ;  /* 0x000000ffff117224 */ /* 0x000fc600078e0057 */
[----:B------:R-:W2:Y:S01]  /*d21c0*/  LDL.LU R87, [R1+0xcbf8] ;  /* 0x00cbf80001577983 */ /* 0x000ea20000300800 */
[C---:B------:R-:W-:Y:S03]  /*d21d0*/  HMMA.1688.F32.TF32 R128, R204.reuse, R12, R128 ;  /* 0x0000000ccc80723c */ /* 0x040fe60000081080 */
[----:B----4-:R-:W-:Y:S05]  /*d21e0*/  STL.64 [R1+0xcaa8], R14 ;  /* 0x00caa80e01007387 */ /* 0x010fea0000100a00 */
[C---:B------:R-:W-:Y:S01]  /*d21f0*/  HMMA.1688.F32.TF32 R132, R204.reuse, R88, R132 ;  /* 0x00000058cc84723c */ /* 0x040fe20000081084 */
[----:B------:R1:W-:Y:S04]  /*d2200*/  STL.64 [R1+0xcaa0], R12 ;  /* 0x00caa00c01007387 */ /* 0x0003e80000100a00 */
[----:B-1----:R-:W4:Y:S04]  /*d2210*/  LDL.64 R12, [R1+0x680] ;  /* 0x00068000010c7983 */ /* 0x002f280000100a00 */
[----:B------:R-:W-:Y:S04]  /*d2220*/  STL.64 [R1+0xcab8], R90 ;  /* 0x00cab85a01007387 */ /* 0x000fe80000100a00 */
[----:B------:R1:W-:Y:S01]  /*d2230*/  STL.64 [R1+0xcab0], R88 ;  /* 0x00cab05801007387 */ /* 0x0003e20000100a00 */
[C---:B------:R-:W-:Y:S01]  /*d2240*/  HMMA.1688.F32.TF32 R140, R204.reuse, R80, R140 ;  /* 0x00000050cc8c723c */ /* 0x040fe2000008108c */
[----:B-1----:R-:W-:Y:S01]  /*d2250*/  IMAD.MOV.U32 R88, RZ, RZ, R79 ;  /* 0x000000ffff587224 */ /* 0x002fe200078e004f */
[----:B------:R-:W-:Y:S01]  /*d2260*/  MOV R89, R75 ;  /* 0x0000004b00597202 */ /* 0x000fe20000000f00 */
[----:B------:R-:W3:Y:S04]  /*d2270*/  LDL.LU R79, [R1+0xcbf4] ;  /* 0x00cbf400014f7983 */ /* 0x000ee80000300800 */
[----:B------:R-:W3:Y:S04]  /*d2280*/  LDL.LU R75, [R1+0xcbf0] ;  /* 0x00cbf000014b7983 */ /* 0x000ee80000300800 */
[----:B--2---:R-:W-:Y:S04]  /*d2290*/  STL.64 [R1+0xcac8], R86 ;  /* 0x00cac85601007387 */ /* 0x004fe80000100a00 */
[----:B------:R-:W-:Y:S04]  /*d22a0*/  STL.64 [R1+0xcac0], R84 ;  /* 0x00cac05401007387 */ /* 0x000fe80000100a00 */
[----:B------:R-:W-:Y:S04]  /*d22b0*/  STL.64 [R1+0xcad8], R82 ;  /* 0x00cad85201007387 */ /* 0x000fe80000100a00 */
[----:B------:R1:W-:Y:S04]  /*d22c0*/  STL.64 [R1+0xcad0], R80 ;  /* 0x00cad05001007387 */ /* 0x0003e80000100a00 */
[----:B-1----:R-:W2:Y:S01]  /*d22d0*/  LDL.64 R80, [R1+0x6b0] ;  /* 0x0006b00001507983 */ /* 0x002ea20000100a00 */
        /* <DEDUP_REMOVED lines=21> */
[----:B---3--:R-:W-:Y:S04]  /*d2430*/  STL.64 [R1+0xcae8], R78 ;  /* 0x00cae84e01007387 */ /* 0x008fe80000100a00 */
[----:B------:R-:W-:Y:S04]  /*d2440*/  STL.64 [R1+0xcae0], R76 ;  /* 0x00cae04c01007387 */ /* 0x000fe80000100a00 */
[----:B------:R-:W-:Y:S01]  /*d2450*/  STL [R1+0xc9dc], R75 ;  /* 0x00c9dc4b01007387 */ /* 0x000fe20000100800 */
[C---:B------:R-:W-:Y:S03]  /*d2460*/  HMMA.1688.F32.TF32 R224, R4.reuse, R250, R224 ;  /* 0x000000fa04e0723c */ /* 0x040fe600000810e0 */
[----:B------:R-:W-:Y:S04]  /*d2470*/  STL [R1+0xc9d8], R71 ;  /* 0x00c9d84701007387 */ /* 0x000fe80000100800 */
[----:B------:R-:W-:Y:S01]  /*d2480*/  STL.64 [R1+0xcaf8], R66 ;  /* 0x00caf84201007387 */ /* 0x000fe20000100a00 */
[C---:B------:R-:W-:Y:S03]  /*d2490*/  HMMA.1688.F32.TF32 R228, R4.reuse, R246, R228 ;  /* 0x000000f604e4723c */ /* 0x040fe600000810e4 */
[----:B------:R-:W-:Y:S04]  /*d24a0*/  STL.64 [R1+0xcaf0], R64 ;  /* 0x00caf04001007387 */ /* 0x000fe80000100a00 */
[----:B------:R-:W-:Y:S01]  /*d24b0*/  STL [R1+0xc9d4], R62 ;  /* 0x00c9d43e01007387 */ /* 0x000fe20000100800 */
[C---:B------:R-:W-:Y:S03]  /*d24c0*/  HMMA.1688.F32.TF32 R232, R4.reuse, R110, R232 ;  /* 0x0000006e04e8723c */ /* 0x040fe600000810e8 */
[----:B------:R-:W-:Y:S05]  /*d24d0*/  STL [R1+0xc9d0], R63 ;  /* 0x00c9d03f01007387 */ /* 0x000fea0000100800 */
[C---:B------:R-:W-:Y:S01]  /*d24e0*/  HMMA.1688.F32.TF32 R236, R4.reuse, R106, R236 ;  /* 0x0000006a04ec723c */ /* 0x040fe200000810ec */
[----:B------:R-:W-:Y:S04]  /*d24f0*/  STL [R1+0xc9cc], R58 ;  /* 0x00c9cc3a01007387 */ /* 0x000fe80000100800 */
[----:B------:R-:W-:Y:S03]  /*d2500*/  STL [R1+0xc9c8], R59 ;  /* 0x00c9c83b01007387 */ /* 0x000fe60000100800 */
        /* <DEDUP_REMOVED lines=28> */
[----:B------:R-:W-:Y:S07]  /*d26d0*/  STL.64 [R1+0xcb28], R46 ;  /* 0x00cb282e01007387 */ /* 0x000fee0000100a00 */
[----:B--2---:R-:W-:Y:S01]  /*d26e0*/  HMMA.1688.F32.TF32 R4, R8, R80, R208 ;  /* 0x000000500804723c */ /* 0x004fe200000810d0 */
        /* <DEDUP_REMOVED lines=14> */
[----:B------:R2:W-:Y:S04]  /*d27d0*/  STL.64 [R1+0xcb80], R20 ;  /* 0x00cb801401007387 */ /* 0x0005e80000100a00 */
[----:B------:R-:W-:Y:S01]  /*d27e0*/  STL.64 [R1+0xcb98], R114 ;  /* 0x00cb987201007387 */ /* 0x000fe20000100a00 */
[C---:B-1----:R-:W-:Y:S03]  /*d27f0*/  HMMA.1688.F32.TF32 R24, R8.reuse, R84, R212 ;  /* 0x000000540818723c */ /* 0x042fe600000810d4 */
[----:B------:R-:W-:Y:S04]  /*d2800*/  STL.64 [R1+0xcb90], R112 ;  /* 0x00cb907001007387 */ /* 0x000fe80000100a00 */
[----:B------:R-:W-:Y:S01]  /*d2810*/  STL.64 [R1+0x59f0], R4 ;  /* 0x0059f00401007387 */ /* 0x000fe20000100a00 */
[----:B--2---:R-:W-:Y:S03]  /*d2820*/  HMMA.1688.F32.TF32 R20, R8, R88, R216 ;  /* 0x000000580814723c */ /* 0x004fe600000810d8 */
[----:B------:R1:W-:Y:S01]  /*d2830*/  STL.64 [R1+0x59f8], R6 ;  /* 0x0059f80601007387 */ /* 0x0003e20000100a00 */
[----:B----4-:R-:W-:Y:S01]  /*d2840*/  MOV R58, R12 ;  /* 0x0000000c003a7202 */ /* 0x010fe20000000f00 */
[----:B------:R-:W-:-:S03]  /*d2850*/  IMAD.MOV.U32 R59, RZ, RZ, R13 ;  /* 0x000000ffff3b7224 */ /* 0x000fc600078e000d */
[C---:B-1----:R-:W-:Y:S08]  /*d2860*/  HMMA.1688.F32.TF32 R4, R8.reuse, R12, R220 ;  /* 0x0000000c0804723c */ /* 0x042ff000000810dc */
        /* <DEDUP_REMOVED lines=11> */
[----:B------:R1:W-:Y:S02]  /*d2920*/  STL.64 [R1+0x59b8], R14 ;  /* 0x0059b80e01007387 */ /* 0x0003e40000100a00 */
[----:B-1----:R-:W-:Y:S01]  /*d2930*/  HMMA.1688.F32.TF32 R12, R8, R96, R232 ;  /* 0x00000060080c723c */ /* 0x002fe200000810e8 */
[----:B------:R-:W-:-:S02]  /*d2940*/  IMAD.MOV.U32 R62, RZ, RZ, R92 ;  /* 0x000000ffff3e7224 */ /* 0x000fc400078e005c */
[----:B------:R-:W-:-:S11]  /*d2950*/  IMAD.MOV.U32 R63, RZ, RZ, R93 ;  /* 0x000000ffff3f7224 */ /* 0x000fd600078e005d */
[----:B------:R-:W-:Y:S04]  /*d2960*/  STL.64 [R1+0x59a0], R4 ;  /* 0x0059a00401007387 */ /* 0x000fe80000100a00 */
[----:B------:R1:W-:Y:S04]  /*d2970*/  STL.64 [R1+0x59a8], R6 ;  /* 0x0059a80601007387 */ /* 0x0003e80000100a00 */
[----:B------:R-:W-:Y:S04]  /*d2980*/  STL.64 [R1+0xcbb8], R62 ;  /* 0x00cbb83e01007387 */ /* 0x000fe80000100a00 */
[----:B------:R-:W-:Y:S01]  /*d2990*/  STL.64 [R1+0xcbb0], R60 ;  /* 0x00cbb03c01007387 */ /* 0x000fe20000100a00 */
[C---:B-1----:R-:W-:Y:S03]  /*d29a0*/  HMMA.1688.F32.TF32 R4, R8.reuse, R100, R236 ;  /* 0x000000640804723c */ /* 0x042fe600000810ec */
[----:B------:R-:W-:Y:S04]  /*d29b0*/  STL.64 [R1+0x5990], R12 ;  /* 0x0059900c01007387 */ /* 0x000fe80000100a00 */
[----:B------:R1:W-:Y:S02]  /*d29c0*/  STL.64 [R1+0x5998], R14 ;  /* 0x0059980e01007387 */ /* 0x0003e40000100a00 */
[C---:B-1----:R-:W-:Y:S01]  /*d29d0*/  HMMA.1688.F32.TF32 R12, R8.reuse, R104, R240 ;  /* 0x00000068080c723c */ /* 0x042fe200000810f0 */
[----:B------:R-:W-:Y:S01]  /*d29e0*/  MOV R71, R101 ;  /* 0x0000006500477202 */ /* 0x000fe20000000f00 */
[----:B------:R-:W-:Y:S11]  /*d29f0*/  IMAD.MOV.U32 R75, RZ, RZ, R100 ;  /* 0x000000ffff4b7224 */ /* 0x000ff600078e0064 */
[----:B------:R-:W-:Y:S01]  /*d2a00*/  @!UPT UIADD3 URZ, URZ, URZ, URZ ;  /* 0x0000003f3f3ff290 */ /* 0x000fe2000fffe03f */
[----:B------:R-:W-:Y:S04]  /*d2a10*/  STL.64 [R1+0x5980], R4 ;  /* 0x0059800401007387 */ /* 0x000fe80000100a00 */
[----:B------:R-:W-:Y:S04]  /*d2a20*/  STL.64 [R1+0x5988], R6 ;  /* 0x0059880601007387 */ /* 0x000fe80000100a00 */
[----:B------:R-:W-:Y:S04]  /*d2a30*/  STL.64 [R1+0xcbd8], R70 ;  /* 0x00cbd84601007387 */ /* 0x000fe80000100a00 */
[----:B------:R-:W-:Y:S04]  /*d2a40*/  STL.64 [R1+0xcbd0], R68 ;  /* 0x00cbd04401007387 */ /* 0x000fe80000100a00 */
[----:B------:R-:W-:Y:S04]  /*d2a50*/  STL.64 [R1+0xcbc8], R74 ;  /* 0x00cbc84a01007387 */ /* 0x000fe80000100a00 */
[----:B------:R-:W-:Y:S04]  /*d2a60*/  STL.64 [R1+0xcbc0], R72 ;  /* 0x00cbc04801007387 */ /* 0x000fe80000100a00 */
[----:B------:R-:W-:Y:S04]  /*d2a70*/  STL.64 [R1+0x5970], R12 ;  /* 0x0059700c01007387 */ /* 0x000fe80000100a00 */
[----:B------:R1:W-:Y:S01]  /*d2a80*/  STL.64 [R1+0x5978], R14 ;  /* 0x0059780e01007387 */ /* 0x0003e20000100a00 */
[----:B------:R-:W-:Y:S01]  /*d2a90*/  HMMA.1688.F32.TF32 R16, R8, R244, R120 ;  /* 0x000000f40810723c */ /* 0x000fe20000081078 */
[----:B------:R-:W-:-:S02]  /*d2aa0*/  IMAD.MOV.U32 R3, RZ, RZ, R80 ;  /* 0x000000ffff037224 */ /* 0x000fc400078e0050 */
[----:B------:R-:W-:Y:S01]  /*d2ab0*/  IMAD.MOV.U32 R0, RZ, RZ, R81 ;  /* 0x000000ffff007224 */ /* 0x000fe200078e0051 */
[----:B------:R-:W-:Y:S04]  /*d2ac0*/  LDS R4, [R2+0xc100] ;  /* 0x00c1000002047984 */ /* 0x000fe80000000800 */
[----:B------:R-:W-:Y:S01]  /*d2ad0*/  LDS R6, [R2+0xe100] ;  /* 0x00e1000002067984 */ /* 0x000fe20000000800 */
[C---:B-1----:R-:W-:Y:S03]  /*d2ae0*/  HMMA.1688.F32.TF32 R12, R8.reuse, R108, R116 ;  /* 0x0000006c080c723c */ /* 0x042fe60000081074 */
[----:B------:R-:W-:Y:S04]  /*d2af0*/  LDS R5, [R252+0xc100] ;  /* 0x00c10000fc057984 */ /* 0x000fe80000000800 */
[----:B------:R-:W1:Y:S11]  /*d2b00*/  LDS R7, [R252+0xe100] ;  /* 0x00e10000fc077984 */ /* 0x000e760000000800 */
[----:B------:R-:W-:Y:S05]  /*d2b10*/  @!UPT UIADD3 URZ, URZ, URZ, URZ ;  /* 0x0000003f3f3ff290 */ /* 0x000fea000fffe03f */
[----:B------:R-:W-:Y:S04]  /*d2b20*/  STL.64 [R1+0x5b50], R12 ;  /* 0x005b500c01007387 */ /* 0x000fe80000100a00 */
[----:B------:R2:W-:Y:S04]  /*d2b30*/  STL.64 [R1+0x5b58], R14 ;  /* 0x005b580e01007387 */ /* 0x0005e80000100a00 */
[----:B------:R-:W3:Y:S01]  /*d2b40*/  LDL R250, [R1+0x4b8] ;  /* 0x0004b80001fa7983 */ /* 0x000ee20000100800 */
[C---:B--2---:R-:W-:Y:S03]  /*d2b50*/  HMMA.1688.F32.TF32 R12, R8.reuse, R248, R124 ;  /* 0x000000f8080c723c */ /* 0x044fe6000008107c */
[----:B------:R2:W-:Y:S04]  /*d2b60*/  STL.64 [R1+0x5b40], R16 ;  /* 0x005b401001007387 */ /* 0x0005e80000100a00 */
[----:B------:R4:W-:Y:S11]  /*d2b70*/  STL.64 [R1+0x5b48], R18 ;  /* 0x005b481201007387 */ /* 0x0009f60000100a00 */
[----:B------:R-:W-:Y:S05]  /*d2b80*/  @!UPT UIADD3 URZ, URZ, URZ, URZ ;  /* 0x0000003f3f3ff290 */ /* 0x000fea000fffe03f */
[----:B------:R-:W-:Y:S04]  /*d2b90*/  STL.64 [R1+0x5b30], R12 ;  /* 0x005b300c01007387 */ /* 0x000fe80000100a00 */
[----:B------:R1:W-:Y:S04]  /*d2ba0*/  STL.64 [R1+0x5b38], R14 ;  /* 0x005b380e01007387 */ /* 0x0003e80000100a00 */
        /* <DEDUP_REMOVED lines=55> */
[----:B--2---:R-:W2:Y:S04]  /*d2f20*/  LDL.LU R16, [R1+0x1850] ;  /* 0x0018500001107983 */ /* 0x004ea80000300800 */
[----:B------:R-:W2:Y:S04]  /*d2f30*/  LDL.LU R17, [R1+0x1854] ;  /* 0x0018540001117983 */ /* 0x000ea80000300800 */
[----:B----4-:R-:W2:Y:S04]  /*d2f40*/  LDL.LU R18, [R1+0x1858] ;  /* 0x0018580001127983 */ /* 0x010ea80000300800 */
[----:B------:R-:W2:Y:S04]  /*d2f50*/  LDL.LU R19, [R1+0x185c] ;  /* 0x00185c0001137983 */ /* 0x000ea80000300800 */
[----:B-1----:R-:W4:Y:S04]  /*d2f60*/  LDL R14, [R1+0x478] ;  /* 0x00047800010e7983 */ /* 0x002f280000100800 */
[----:B------:R-:W4:Y:S04]  /*d2f70*/  LDL R15, [R1+0x47c] ;  /* 0x00047c00010f7983 */ /* 0x000f280000100800 */
[----:B------:R-:W4:Y:S04]  /*d2f80*/  LDL.LU R88, [R1+0x1830] ;  /* 0x0018300001587983 */ /* 0x000f280000300800 */
[----:B------:R-:W4:Y:S04]  /*d2f90*/  LDL.LU R89, [R1+0x1834] ;  /* 0x0018340001597983 */ /* 0x000f280000300800 */
[----:B------:R-:W4:Y:S04]  /*d2fa0*/  LDL.LU R90, [R1+0x1838] ;  /* 0x00183800015a7983 */ /* 0x000f280000300800 */
[----:B------:R-:W4:Y:S04]  /*d2fb0*/  LDL.LU R91, [R1+0x183c] ;  /* 0x00183c00015b7983 */ /* 0x000f280000300800 */
[----:B------:R-:W2:Y:S04]  /*d2fc0*/  LDL.LU R244, [R1+0x18d0] ;  /* 0x0018d00001f47983 */ /* 0x000ea80000300800 */
[----:B------:R-:W2:Y:S04]  /*d2fd0*/  LDL.LU R245, [R1+0x18d4] ;  /* 0x0018d40001f57983 */ /* 0x000ea80000300800 */
[----:B------:R-:W2:Y:S04]  /*d2fe0*/  LDL.LU R246, [R1+0x18d8] ;  /* 0x0018d80001f67983 */ /* 0x000ea80000300800 */
[----:B------:R-:W2:Y:S01]  /*d2ff0*/  LDL.LU R247, [R1+0x18dc] ;  /* 0x0018dc0001f77983 */ /* 0x000ea20000300800 */
[C---:B---3--:R-:W-:Y:S08]  /*d3000*/  HMMA.1688.F32.TF32 R60, R8.reuse, R224, R128 ;  /* 0x000000e0083c723c */ /* 0x048ff00000081080 */
[C---:B------:R-:W-:Y:S08]  /*d3010*/  HMMA.1688.F32.TF32 R56, R8.reuse, R56, R132 ;  /* 0x000000380838723c */ /* 0x040ff00000081084 */
        /* <DEDUP_REMOVED lines=42> */
[----:B------:R-:W-:Y:S04]  /*d32c0*/  STL.64 [R1+0x5a40], R24 ;  /* 0x005a401801007387 */ /* 0x000fe80000100a00 */
[----:B------:R3:W-:Y:S01]  /*d32d0*/  STL.64 [R1+0x5a48], R26 ;  /* 0x005a481a01007387 */ /* 0x0007e20000100a00 */
[C---:B-1----:R-:W-:Y:S03]  /*d32e0*/  HMMA.1688.F32.TF32 R28, R8.reuse, R64, R192 ;  /* 0x00000040081c723c */ /* 0x042fe600000810c0 */
[----:B------:R-:W-:Y:S04]  /*d32f0*/  STL.64 [R1+0x5a30], R20 ;  /* 0x005a301401007387 */ /* 0x000fe80000100a00 */
[----:B------:R1:W-:Y:S01]  /*d3300*/  STL.64 [R1+0x5a38], R22 ;  /* 0x005a381601007387 */ /* 0x0003e20000100a00 */
[C---:B---3--:R-:W-:Y:S08]  /*d3310*/  HMMA.1688.F32.TF32 R24, R8.reuse, R76, R196 ;  /* 0x0000004c0818723c */ /* 0x048ff000000810c4 */
[C---:B-1----:R-:W-:Y:S08]  /*d3320*/  HMMA.1688.F32.TF32 R20, R8.reuse, R80, R200 ;  /* 0x000000500814723c */ /* 0x042ff000000810c8 */
[----:B------:R-:W-:Y:S01]  /*d3330*/  HMMA.1688.F32.TF32 R8, R8, R84, R204 ;  /* 0x000000540808723c */ /* 0x000fe200000810cc */
[----:B------:R-:W-:Y:S04]  /*d3340*/  LDS R206, [R2+0x12100] ;  /* 0x0121000002ce7984 */ /* 0x000fe80000000800 */
[----:B------:R-:W1:Y:S04]  /*d3350*/  LDS R207, [R252+0x12100] ;  /* 0x01210000fccf7984 */ /* 0x000e680000000800 */
[----:B------:R-:W-:Y:S04]  /*d3360*/  LDS R204, [R2+0x10100] ;  /* 0x0101000002cc7984 */ /* 0x000fe80000000800 */
[----:B------:R-:W3:Y:S04]  /*d3370*/  LDS R205, [R252+0x10100] ;  /* 0x01010000fccd7984 */ /* 0x000ee80000000800 */
[----:B------:R1:W-:Y:S04]  /*d3380*/  STL.64 [R1+0x5a20], R28 ;  /* 0x005a201c01007387 */ /* 0x0003e80000100a00 */
[----:B------:R1:W-:Y:S04]  /*d3390*/  STL.64 [R1+0x5a28], R30 ;  /* 0x005a281e01007387 */ /* 0x0003e80000100a00 */
[----:B------:R1:W-:Y:S04]  /*d33a0*/  STL.64 [R1+0x5a10], R24 ;  /* 0x005a101801007387 */ /* 0x0003e80000100a00 */
[----:B------:R1:W-:Y:S04]  /*d33b0*/  STL.64 [R1+0x5a18], R26 ;  /* 0x005a181a01007387 */ /* 0x0003e80000100a00 */
[----:B------:R1:W-:Y:S04]  /*d33c0*/  STL.64 [R1+0x5a00], R20 ;  /* 0x005a001401007387 */ /* 0x0003e80000100a00 */
[----:B------:R1:W-:Y:S01]  /*d33d0*/  STL.64 [R1+0x5a08], R22 ;  /* 0x005a081601007387 */ /* 0x0003e20000100a00 */
[C---:B------:R-:W-:Y:S03]  /*d33e0*/  HMMA.1688.F32.TF32 R220, R4.reuse, R110, R104 ;  /* 0x0000006e04dc723c */ /* 0x040fe60000081068 */
[----:B------:R3:W-:Y:S04]  /*d33f0*/  STL.64 [R1+0x5960], R8 ;  /* 0x0059600801007387 */ /* 0x0007e80000100a00 */
[----:B------:R4:W-:Y:S01]  /*d3400*/  STL.64 [R1+0x5968], R10 ;  /* 0x0059680a01007387 */ /* 0x0009e20000100a00 */
[C---:B--2---:R-:W-:Y:S03]  /*d3410*/  HMMA.1688.F32.TF32 R224, R4.reuse, R250, R244 ;  /* 0x000000fa04e0723c */ /* 0x044fe600000810f4 */
[----:B-1----:R-:W-:Y:S04]  /*d3420*/  STL.64 [R1+0xcbe8], R206 ;  /* 0x00cbe8ce01007387 */ /* 0x002fe80000100a00 */
[----:B---3--:R1:W-:Y:S01]  /*d3430*/  STL.64 [R1+0xcbe0], R204 ;  /* 0x00cbe0cc01007387 */ /* 0x0083e20000100a00 */
[C---:B------:R-:W-:Y:S03]  /*d3440*/  HMMA.1688.F32.TF32 R216, R4.reuse, R102, R96 ;  /* 0x0000006604d8723c */ /* 0x040fe60000081060 */
[----:B------:R-:W2:Y:S04]  /*d3450*/  LDL R244, [R1+0x30] ;  /* 0x0000300001f47983 */ /* 0x000ea80000100800 */
[----:B------:R-:W2:Y:S04]  /*d3460*/  LDL R245, [R1+0x34] ;  /* 0x0000340001f57983 */ /* 0x000ea80000100800 */
[----:B------:R-:W3:Y:S04]  /*d3470*/  LDL R110, [R1+0x668] ;  /* 0x00066800016e7983 */ /* 0x000ee80000100800 */
[----:B------:R-:W3:Y:S04]  /*d3480*/  LDL R111, [R1+0x66c] ;  /* 0x00066c00016f7983 */ /* 0x000ee80000100800 */
        /* <DEDUP_REMOVED lines=18> */
[C---:B----4-:R-:W-:Y:S03]  /*d35b0*/  HMMA.1688.F32.TF32 R208, R4.reuse, R14, R88 ;  /* 0x0000000e04d0723c */ /* 0x050fe60000081058 */
[----:B------:R-:W2:Y:S04]  /*d35c0*/  LDL.LU R95, [R1+0x1a9c] ;  /* 0x001a9c00015f7983 */ /* 0x000ea80000300800 */
        /* <DEDUP_REMOVED lines=110> */
[----:B-1----:R-:W2:Y:S04]  /*d3cb0*/  LDL.LU R204, [R1+0x18f0] ;  /* 0x0018f00001cc7983 */ /* 0x002ea80000300800 */
        /* <DEDUP_REMOVED lines=43> */
[----:B------:R-:W2:Y:S04]  /*d3f70*/  LDL R8, [R1] ;  /* 0x0000000001087983 */ /* 0x000ea80000100800 */
[----:B------:R-:W2:Y:S01]  /*d3f80*/  LDL R9, [R1+0x4] ;  /* 0x0000040001097983 */ /* 0x000ea20000100800 */
        /* <DEDUP_REMOVED lines=18> */
[C---:B----4-:R-:W-:Y:S03]  /*d40b0*/  HMMA.1688.F32.TF32 R140, R4.reuse, R142, R32 ;  /* 0x0000008e048c723c */ /* 0x050fe60000081020 */
[----:B------:R-:W4:Y:S04]  /*d40c0*/  LDL.LU.64 R34, [R1+0xcb58] ;  /* 0x00cb580001227983 */ /* 0x000f280000300a00 */
        /* <DEDUP_REMOVED lines=46> */
[----:B------:R-:W-:Y:S03]  /*d43b0*/  HMMA.1688.F32.TF32 R4, R4, R110, R104 ;  /* 0x0000006e0404723c */ /* 0x000fe60000081068 */
[----:B------:R-:W3:Y:S04]  /*d43c0*/  LDL.LU.64 R106, [R1+0xca58] ;  /* 0x00ca5800016a7983 */ /* 0x000ee80000300a00 */
[----:B------:R-:W3:Y:S04]  /*d43d0*/  LDL.LU.64 R104, [R1+0xca50] ;  /* 0x00ca500001687983 */ /* 0x000ee80000300a00 */
[----:B------:R-:W3:Y:S04]  /*d43e0*/  LDL.LU.64 R110, [R1+0xca48] ;  /* 0x00ca4800016e7983 */ /* 0x000ee80000300a00 */
[----:B------:R-:W3:Y:S04]  /*d43f0*/  LDL.LU.64 R108, [R1+0xca40] ;  /* 0x00ca4000016c7983 */ /* 0x000ee80000300a00 */
[----:B------:R-:W3:Y:S04]  /*d4400*/  LDL.LU.64 R246, [R1+0xca38] ;  /* 0x00ca380001f67983 */ /* 0x000ee80000300a00 */
[----:B------:R-:W-:Y:S04]  /*d4410*/  LDS R10, [R2+0x16100] ;  /* 0x01610000020a7984 */ /* 0x000fe80000000800 */
[----:B------:R-:W-:Y:S01]  /*d4420*/  LDS R11, [R252+0x16100] ;  /* 0x01610000fc0b7984 */ /* 0x000fe20000000800 */
[C---:B--2---:R-:W-:Y:S08]  /*d4430*/  HMMA.1688.F32.TF32 R212, R204.reuse, R248, R212 ;  /* 0x000000f8ccd4723c */ /* 0x044ff000000810d4 */
[C---:B------:R-:W-:Y:S01]  /*d4440*/  HMMA.1688.F32.TF32 R208, R204.reuse, R244, R208 ;  /* 0x000000f4ccd0723c */ /* 0x040fe200000810d0 */
[----:B------:R-:W2:Y:S04]  /*d4450*/  LDL.LU.64 R244, [R1+0xca30] ;  /* 0x00ca300001f47983 */ /* 0x000ea80000300a00 */
        /* <DEDUP_REMOVED lines=14> */
[----:B------:R-:W-:Y:S04]  /*d4540*/  STL.64 [R1+0xc9f8], R222 ;  /* 0x00c9f8de01007387 */ /* 0x000fe80000100a00 */
[----:B------:R-:W-:Y:S04]  /*d4550*/  STL.64 [R1+0xc9f0], R220 ;  /* 0x00c9f0dc01007387 */ /* 0x000fe80000100a00 */
[----:B------:R2:W-:Y:S04]  /*d4560*/  STL.64 [R1+0xc9e8], R250 ;  /* 0x00c9e8fa01007387 */ /* 0x0005e80000100a00 */
[----:B------:R1:W-:Y:S04]  /*d4570*/  STL.64 [R1+0xc9e0], R248 ;  /* 0x00c9e0f801007387 */ /* 0x0003e80000100a00 */
[----:B------:R-:W1:Y:S04]  /*d4580*/  LDL R214, [R1+0x38] ;  /* 0x0000380001d67983 */ /* 0x000e680000100800 */
[----:B------:R-:W1:Y:S04]  /*d4590*/  LDL R215, [R1+0x3c] ;  /* 0x00003c0001d77983 */ /* 0x000e680000100800 */
[----:B--2---:R-:W2:Y:S04]  /*d45a0*/  LDL R250, [R1+0x8] ;  /* 0x0000080001fa7983 */ /* 0x004ea80000100800 */
[----:B------:R-:W2:Y:S04]  /*d45b0*/  LDL R251, [R1+0xc] ;  /* 0x00000c0001fb7983 */ /* 0x000ea80000100800 */
[----:B------:R-:W2:Y:S04]  /*d45c0*/  LDL R222, [R1+0x18] ;  /* 0x0000180001de7983 */ /* 0x000ea80000100800 */
[----:B------:R-:W2:Y:S04]  /*d45d0*/  LDL R223, [R1+0x1c] ;  /* 0x00001c0001df7983 */ /* 0x000ea80000100800 */
[----:B------:R-:W2:Y:S04]  /*d45e0*/  LDL R218, [R1+0x28] ;  /* 0x0000280001da7983 */ /* 0x000ea80000100800 */
[----:B------:R-:W2:Y:S01]  /*d45f0*/  LDL R219, [R1+0x2c] ;  /* 0x00002c0001db7983 */ /* 0x000ea20000100800 */
[C---:B-1----:R-:W-:Y:S03]  /*d4600*/  HMMA.1688.F32.TF32 R208, R8.reuse, R214, R208 ;  /* 0x000000d608d0723c */ /* 0x042fe600000810d0 */
        /* <DEDUP_REMOVED lines=11> */
[----:B------:R-:W4:Y:S03]  /*d46c0*/  LDL.LU.64 R248, [R1+0xc9e0] ;  /* 0x00c9e00001f87983 */ /* 0x000f260000300a00 */
[C---:B---3--:R-:W-:Y:S08]  /*d46d0*/  HMMA.1688.F32.TF32 R124, R204.reuse, R16, R124 ;  /* 0x00000010cc7c723c */ /* 0x048ff0000008107c */
[----:B------:R-:W-:Y:S01]  /*d46e0*/  HMMA.1688.F32.TF32 R132, R204, R88, R132 ;  /* 0x00000058cc84723c */ /* 0x000fe20000081084 */
[----:B--2---:R-:W-:Y:S04]  /*d46f0*/  STL.64 [R1+0xc800], R250 ;  /* 0x00c800fa01007387 */ /* 0x004fe80000100a00 */
[----:B----4-:R-:W-:Y:S04]  /*d4700*/  STL.64 [R1+0xc7f8], R248 ;  /* 0x00c7f8f801007387 */ /* 0x010fe80000100a00 */
        /* <DEDUP_REMOVED lines=18> */
[----:B------:R1:W-:Y:S02]  /*d4830*/  STL.64 [R1+0xc838], R88 ;  /* 0x00c8385801007387 */ /* 0x0003e40000100a00 */
[----:B-1----:R-:W-:-:S02]  /*d4840*/  IMAD.MOV.U32 R88, RZ, RZ, R75 ;  /* 0x000000ffff587224 */ /* 0x002fc400078e004b */
[----:B------:R-:W3:Y:S01]  /*d4850*/  LDL.LU R75, [R1+0xc9dc] ;  /* 0x00c9dc00014b7983 */ /* 0x000ee20000300800 */
[----:B------:R-:W-:-:S03]  /*d4860*/  IMAD.MOV.U32 R89, RZ, RZ, R71 ;  /* 0x000000ffff597224 */ /* 0x000fc600078e0047 */
[----:B------:R-:W4:Y:S01]  /*d4870*/  LDL.LU R71, [R1+0xc9d8] ;  /* 0x00c9d80001477983 */ /* 0x000f220000300800 */
[C---:B------:R-:W-:Y:S03]  /*d4880*/  HMMA.1688.F32.TF32 R140, R204.reuse, R80, R140 ;  /* 0x00000050cc8c723c */ /* 0x040fe6000008108c */
[----:B------:R-:W-:Y:S04]  /*d4890*/  STL [R1+0xc78c], R86 ;  /* 0x00c78c5601007387 */ /* 0x000fe80000100800 */
[----:B------:R-:W-:Y:S04]  /*d48a0*/  STL [R1+0xc788], R87 ;  /* 0x00c7885701007387 */ /* 0x000fe80000100800 */
[----:B------:R-:W-:Y:S04]  /*d48b0*/  STL.64 [R1+0xc850], R82 ;  /* 0x00c8505201007387 */ /* 0x000fe80000100a00 */
[----:B------:R1:W-:Y:S01]  /*d48c0*/  STL.64 [R1+0xc848], R80 ;  /* 0x00c8485001007387 */ /* 0x0003e20000100a00 */
[C---:B------:R-:W-:Y:S01]  /*d48d0*/  HMMA.1688.F32.TF32 R152, R204.reuse, R68, R152 ;  /* 0x00000044cc98723c */ /* 0x040fe20000081098 */
[----:B------:R-:W-:Y:S01]  /*d48e0*/  MOV R248, R58 ;  /* 0x0000003a00f87202 */ /* 0x000fe20000000f00 */
[----:B------:R-:W-:Y:S01]  /*d48f0*/  IMAD.MOV.U32 R249, RZ, RZ, R59 ;  /* 0x000000fffff97224 */ /* 0x000fe200078e003b */
[----:B-1----:R-:W2:Y:S04]  /*d4900*/  LDL.64 R80, [R1+0x450] ;  /* 0x0004500001507983 */ /* 0x002ea80000100a00 */
[----:B------:R-:W-:Y:S01]  /*d4910*/  STL [R1+0xc784], R79 ;  /* 0x00c7844f01007387 */ /* 0x000fe20000100800 */
[C---:B------:R-:W-:Y:S08]  /*d4920*/  HMMA.1688.F32.TF32 R232, R204.reuse, R108, R232 ;  /* 0x0000006ccce8723c */ /* 0x040ff000000810e8 */
[----:B------:R-:W-:Y:S01]  /*d4930*/  HMMA.1688.F32.TF32 R228, R204, R244, R228 ;  /* 0x000000f4cce4723c */ /* 0x000fe200000810e4 */
[----:B---3--:R-:W-:Y:S04]  /*d4940*/  STL [R1+0xc780], R75 ;  /* 0x00c7804b01007387 */ /* 0x008fe80000100800 */
[----:B----4-:R-:W-:Y:S04]  /*d4950*/  STL.64 [R1+0xc860], R70 ;  /* 0x00c8604601007387 */ /* 0x010fe80000100a00 */
[----:B------:R1:W-:Y:S02]  /*d4960*/  STL.64 [R1+0xc858], R68 ;  /* 0x00c8584401007387 */ /* 0x0003e40000100a00 */
[----:B-1----:R-:W-:-:S02]  /*d4970*/  IMAD.MOV.U32 R68, RZ, RZ, R62 ;  /* 0x000000ffff447224 */ /* 0x002fc400078e003e */
[----:B------:R-:W3:Y:S01]  /*d4980*/  LDL.LU R62, [R1+0xc9d4] ;  /* 0x00c9d400013e7983 */ /* 0x000ee20000300800 */
[----:B------:R-:W-:-:S03]  /*d4990*/  IMAD.MOV.U32 R69, RZ, RZ, R63 ;  /* 0x000000ffff457224 */ /* 0x000fc600078e003f */
[----:B------:R-:W3:Y:S04]  /*d49a0*/  LDL.LU R63, [R1+0xc9d0] ;  /* 0x00c9d000013f7983 */ /* 0x000ee80000300800 */
[----:B------:R-:W4:Y:S04]  /*d49b0*/  LDL.LU R58, [R1+0xc9cc] ;  /* 0x00c9cc00013a7983 */ /* 0x000f280000300800 */
[----:B------:R-:W4:Y:S04]  /*d49c0*/  LDL.LU R59, [R1+0xc9c8] ;  /* 0x00c9c800013b7983 */ /* 0x000f280000300800 */
[----:B------:R-:W2:Y:S04]  /*d49d0*/  LDL.64 R108, [R1+0x6a0] ;  /* 0x0006a000016c7983 */ /* 0x000ea80000100a00 */
[----:B------:R-:W2:Y:S01]  /*d49e0*/  LDL.64 R244, [R1+0x690] ;  /* 0x0006900001f47983 */ /* 0x000ea20000100a00 */
[C---:B------:R-:W-:Y:S03]  /*d49f0*/  HMMA.1688.F32.TF32 R156, R204.reuse, R64, R156 ;  /* 0x00000040cc9c723c */ /* 0x040fe6000008109c */
[----:B------:R-:W-:Y:S04]  /*d4a00*/  STL.64 [R1+0xc870], R66 ;  /* 0x00c8704201007387 */ /* 0x000fe80000100a00 */
[----:B------:R1:W-:Y:S01]  /*d4a10*/  STL.64 [R1+0xc868], R64 ;  /* 0x00c8684001007387 */ /* 0x0003e20000100a00 */
[C---:B------:R-:W-:Y:S03]  /*d4a20*/  HMMA.1688.F32.TF32 R236, R204.reuse, R104, R236 ;  /* 0x00000068ccec723c */ /* 0x040fe600000810ec */
[----:B-1----:R-:W2:Y:S05]  /*d4a30*/  LDL.64 R64, [R1+0x670] ;  /* 0x0006700001407983 */ /* 0x002eaa0000100a00 */
        /* <DEDUP_REMOVED lines=22> */
[----:B------:R-:W1:Y:S01]  /*d4ba0*/  LDS R7, [R252+0x1a100] ;  /* 0x01a10000fc077984 */ /* 0x000e620000000800 */
        /* <DEDUP_REMOVED lines=11> */
[----:B---3--:R-:W-:Y:S04]  /*d4c60*/  STL.64 [R1+0xc880], R62 ;  /* 0x00c8803e01007387 */ /* 0x008fe80000100a00 */
[----:B------:R3:W-:Y:S04]  /*d4c70*/  STL.64 [R1+0xc878], R60 ;  /* 0x00c8783c01007387 */ /* 0x0007e80000100a00 */
[----:B----4-:R-:W-:Y:S04]  /*d4c80*/  STL.64 [R1+0xc890], R58 ;  /* 0x00c8903a01007387 */ /* 0x010fe80000100a00 */
        /* <DEDUP_REMOVED lines=9> */
[----:B---3--:R-:W-:-:S03]  /*d4d20*/  IMAD.MOV.U32 R60, RZ, RZ, R3 ;  /* 0x000000ffff3c7224 */ /* 0x008fc600078e0003 */
        /* <DEDUP_REMOVED lines=11> */
[----:B------:R1:W-:Y:S01]  /*d4de0*/  STL.64 [R1+0xc918], R20 ;  /* 0x00c9181401007387 */ /* 0x0003e20000100a00 */
[C---:B------:R-:W-:Y:S08]  /*d4df0*/  HMMA.1688.F32.TF32 R140, R8.reuse, R82, R140 ;  /* 0x00000052088c723c */ /* 0x040ff0000008108c */
[----:B------:R-:W-:Y:S08]  /*d4e00*/  HMMA.1688.F32.TF32 R144, R8, R78, R144 ;  /* 0x0000004e0890723c */ /* 0x000ff00000081090 */
[----:B-1----:R-:W-:Y:S08]  /*d4e10*/  HMMA.1688.F32.TF32 R20, R4, R60, R208 ;  /* 0x0000003c0414723c */ /* 0x002ff000000810d0 */
        /* <DEDUP_REMOVED lines=14> */
[----:B--2---:R-:W-:Y:S01]  /*d4f00*/  HMMA.1688.F32.TF32 R8, R4, R108, R212 ;  /* 0x0000006c0408723c */ /* 0x004fe200000810d4 */
[----:B------:R-:W-:Y:S04]  /*d4f10*/  STL.64 [R1+0xc930], R114 ;  /* 0x00c9307201007387 */ /* 0x000fe80000100a00 */
[----:B------:R-:W-:Y:S01]  /*d4f20*/  STL.64 [R1+0xc928], R112 ;  /* 0x00c9287001007387 */ /* 0x000fe20000100a00 */
[----:B------:R-:W-:-:S03]  /*d4f30*/  IMAD.MOV.U32 R3, RZ, RZ, R108 ;  /* 0x000000ffff037224 */ /* 0x000fc600078e006c */
[----:B------:R-:W-:Y:S01]  /*d4f40*/  STL.64 [R1+0x57c0], R20 ;  /* 0x0057c01401007387 */ /* 0x000fe20000100a00 */
[----:B------:R-:W-:-:S03]  /*d4f50*/  MOV R0, R109 ;  /* 0x0000006d00007202 */ /* 0x000fc60000000f00 */
        /* <DEDUP_REMOVED lines=10> */
[----:B------:R-:W3:Y:S01]  /*d5000*/  LDL.64 R244, [R1+0x410] ;  /* 0x0004100001f47983 */ /* 0x000ee20000100a00 */
[C---:B------:R-:W-:Y:S03]  /*d5010*/  HMMA.1688.F32.TF32 R20, R4.reuse, R248, R220 ;  /* 0x000000f80414723c */ /* 0x040fe600000810dc */
[----:B------:R-:W-:Y:S04]  /*d5020*/  STL.64 [R1+0xc950], R74 ;  /* 0x00c9504a01007387 */ /* 0x000fe80000100a00 */
[----:B------:R-:W-:Y:S04]  /*d5030*/  STL.64 [R1+0xc948], R72 ;  /* 0x00c9484801007387 */ /* 0x000fe80000100a00 */
[----:B------:R-:W-:Y:S04]  /*d5040*/  STL.64 [R1+0xc940], R78 ;  /* 0x00c9404e01007387 */ /* 0x000fe80000100a00 */
[----:B------:R-:W-:Y:S04]  /*d5050*/  STL.64 [R1+0xc938], R76 ;  /* 0x00c9384c01007387 */ /* 0x000fe80000100a00 */
[----:B------:R-:W4:Y:S01]  /*d5060*/  LDL.64 R248, [R1+0x400] ;  /* 0x0004000001f87983 */ /* 0x000f220000100a00 */
[C---:B-1----:R-:W-:Y:S03]  /*d5070*/  HMMA.1688.F32.TF32 R8, R4.reuse, R64, R224 ;  /* 0x000000400408723c */ /* 0x042fe600000810e0 */
[----:B------:R-:W-:Y:S04]  /*d5080*/  STL.64 [R1+0x5790], R20 ;  /* 0x0057901401007387 */ /* 0x000fe80000100a00 */
[----:B------:R1:W-:Y:S02]  /*d5090*/  STL.64 [R1+0x5798], R22 ;  /* 0x0057981601007387 */ /* 0x0003e40000100a00 */
[C---:B-1----:R-:W-:Y:S11]  /*d50a0*/  HMMA.1688.F32.TF32 R20, R4.reuse, R68, R228 ;  /* 0x000000440414723c */ /* 0x042ff600000810e4 */
[----:B------:R-:W-:Y:S03]  /*d50b0*/  @!UPT UIADD3 URZ, URZ, URZ, URZ ;  /* 0x0000003f3f3ff290 */ /* 0x000fe6000fffe03f */
[----:B------:R-:W-:Y:S04]  /*d50c0*/  STL.64 [R1+0x5780], R8 ;  /* 0x0057800801007387 */ /* 0x000fe80000100a00 */
[----:B------:R1:W-:Y:S02]  /*d50d0*/  STL.64 [R1+0x5788], R10 ;  /* 0x0057880a01007387 */ /* 0x0003e40000100a00 */
[----:B-1----:R-:W-:Y:S01]  /*d50e0*/  HMMA.1688.F32.TF32 R8, R4, R80, R232 ;  /* 0x000000500408723c */ /* 0x002fe200000810e8 */
[----:B------:R-:W-:Y:S02]  /*d50f0*/  IMAD.MOV.U32 R86, RZ, RZ, R64 ;  /* 0x000000ffff567224 */ /* 0x000fe400078e0040 */
[----:B------:R-:W-:Y:S01]  /*d5100*/  IMAD.MOV.U32 R87, RZ, RZ, R65 ;  /* 0x000000ffff577224 */ /* 0x000fe200078e0041 */
[----:B------:R-:W-:Y:S01]  /*d5110*/  MOV R14, R80 ;  /* 0x00000050000e7202 */ /* 0x000fe20000000f00 */
        /* <DEDUP_REMOVED lines=25> */
[----:B------:R-:W-:Y:S01]  /*d52b0*/  IMAD.MOV.U32 R98, RZ, RZ, R108 ;  /* 0x000000ffff627224 */ /* 0x000fe200078e006c */
[----:B------:R-:W-:Y:S11]  /*d52c0*/  MOV R99, R109 ;  /* 0x0000006d00637202 */ /* 0x000ff60000000f00 */
[----:B------:R-:W-:Y:S10]  /*d52d0*/  @!UPT UIADD3 URZ, URZ, URZ, URZ ;  /* 0x0000003f3f3ff290 */ /* 0x000ff4000fffe03f */
[----:B------:R-:W-:Y:S04]  /*d52e0*/  STL.64 [R1+0x5950], R12 ;  /* 0x0059500c01007387 */ /* 0x000fe80000100a00 */
[----:B------:R3:W-:Y:S02]  /*d52f0*/  STL.64 [R1+0x5958], R14 ;  /* 0x0059580e01007387 */ /* 0x0007e40000100a00 */
[C---:B---3--:R-:W-:Y:S02]  /*d5300*/  HMMA.1688.F32.TF32 R12, R4.reuse, R244, R120 ;  /* 0x000000f4040c723c */ /* 0x048fe40000081078 */
[----:B------:R-:W-:Y:S04]  /*d5310*/  STL.64 [R1+0xc990], R98 ;  /* 0x00c9906201007387 */ /* 0x000fe80000100a00 */
[----:B------:R-:W-:Y:S11]  /*d5320*/  STL.64 [R1+0xc988], R96 ;  /* 0x00c9886001007387 */ /* 0x000ff60000100a00 */
[----:B------:R-:W-:Y:S06]  /*d5330*/  @!UPT UIADD3 URZ, URZ, URZ, URZ ;  /* 0x0000003f3f3ff290 */ /* 0x000fec000fffe03f */
[----:B------:R-:W-:Y:S04]  /*d5340*/  STL.64 [R1+0x5940], R12 ;  /* 0x0059400c01007387 */ /* 0x000fe80000100a00 */
[----:B------:R4:W-:Y:S02]  /*d5350*/  STL.64 [R1+0x5948], R14 ;  /* 0x0059480e01007387 */ /* 0x0009e40000100a00 */
[----:B----4-:R-:W-:Y:S01]  /*d5360*/  HMMA.1688.F32.TF32 R12, R4, R248, R124 ;  /* 0x000000f8040c723c */ /* 0x010fe2000008107c */
        /* <DEDUP_REMOVED lines=77> */
[----:B------:R-:W-:-:S05]  /*d5840*/  IMAD.MOV.U32 R107, RZ, RZ, R249 ;  /* 0x000000ffff6b7224 */ /* 0x000fca00078e00f9 */
        /* <DEDUP_REMOVED lines=370> */
[----:B-1----:R-:W-:Y:S01]  /*d6f70*/  MOV R248, R106 ;  /* 0x0000006a00f87202 */ /* 0x002fe20000000f00 */
[----:B------:R-:W-:Y:S01]  /*d6f80*/  IMAD.MOV.U32 R249, RZ, RZ, R107 ;  /* 0x000000fffff97224 */ /* 0x000fe200078e006b */
[----:B------:R-:W2:Y:S04]  /*d6f90*/  LDL.LU R106, [R1+0xc7b4] ;  /* 0x00c7b400016a7983 */ /* 0x000ea80000300800 */
[----:B------:R-:W2:Y:S01]  /*d6fa0*/  LDL.LU R107, [R1+0xc7b0] ;  /* 0x00c7b000016b7983 */ /* 0x000ea20000300800 */
[C---:B------:R-:W-:Y:S03]  /*d6fb0*/  HMMA.1688.F32.TF32 R228, R204.reuse, R244, R228 ;  /* 0x000000f4cce4723c */ /* 0x040fe600000810e4 */
[----:B------:R-:W-:Y:S04]  /*d6fc0*/  STL.64 [R1+0xc5c8], R246 ;  /* 0x00c5c8f601007387 */ /* 0x000fe80000100a00 */
[----:B------:R1:W-:Y:S01]  /*d6fd0*/  STL.64 [R1+0xc5c0], R244 ;  /* 0x00c5c0f401007387 */ /* 0x0003e20000100a00 */
[----:B------:R-:W-:Y:S01]  /*d6fe0*/  HMMA.1688.F32.TF32 R232, R204, R108, R232 ;  /* 0x0000006ccce8723c */ /* 0x000fe200000810e8 */
[----:B-1----:R-:W-:-:S02]  /*d6ff0*/  IMAD.MOV.U32 R244, RZ, RZ, R102 ;  /* 0x000000fffff47224 */ /* 0x002fc400078e0066 */
[----:B------:R-:W3:Y:S01]  /*d7000*/  LDL.LU R102, [R1+0xc7ac] ;  /* 0x00c7ac0001667983 */ /* 0x000ee20000300800 */
[----:B------:R-:W-:-:S03]  /*d7010*/  IMAD.MOV.U32 R245, RZ, RZ, R103 ;  /* 0x000000fffff57224 */ /* 0x000fc600078e0067 */
[----:B------:R-:W3:Y:S04]  /*d7020*/  LDL.LU R103, [R1+0xc7a8] ;  /* 0x00c7a80001677983 */ /* 0x000ee80000300800 */
[----:B------:R-:W-:Y:S04]  /*d7030*/  STL.64 [R1+0xc5d8], R110 ;  /* 0x00c5d86e01007387 */ /* 0x000fe80000100a00 */
[----:B------:R1:W-:Y:S01]  /*d7040*/  STL.64 [R1+0xc5d0], R108 ;  /* 0x00c5d06c01007387 */ /* 0x0003e20000100a00 */
[----:B------:R-:W-:Y:S01]  /*d7050*/  HMMA.1688.F32.TF32 R236, R204, R104, R236 ;  /* 0x00000068ccec723c */ /* 0x000fe200000810ec */
[----:B-1----:R-:W-:Y:S01]  /*d7060*/  IMAD.MOV.U32 R108, RZ, RZ, R98 ;  /* 0x000000ffff6c7224 */ /* 0x002fe200078e0062 */
[----:B------:R-:W-:Y:S01]  /*d7070*/  MOV R109, R99 ;  /* 0x00000063006d7202 */ /* 0x000fe20000000f00 */
[----:B------:R-:W4:Y:S04]  /*d7080*/  LDL.LU R98, [R1+0xc7a4] ;  /* 0x00c7a40001627983 */ /* 0x000f280000300800 */
        /* <DEDUP_REMOVED lines=16> */
[----:B-1----:R-:W-:-:S02]  /*d7190*/  IMAD.MOV.U32 R96, RZ, RZ, R14 ;  /* 0x000000ffff607224 */ /* 0x002fc400078e000e */
[----:B------:R-:W4:Y:S01]  /*d71a0*/  LDL.LU R14, [R1+0xc794] ;  /* 0x00c79400010e7983 */ /* 0x000f220000300800 */
[----:B------:R-:W-:-:S03]  /*d71b0*/  IMAD.MOV.U32 R97, RZ, RZ, R15 ;  /* 0x000000ffff617224 */ /* 0x000fc600078e000f */
[----:B------:R-:W4:Y:S04]  /*d71c0*/  LDL.LU R15, [R1+0xc790] ;  /* 0x00c79000010f7983 */ /* 0x000f280000300800 */
[----:B--2---:R-:W-:Y:S04]  /*d71d0*/  STL.64 [R1+0xc618], R94 ;  /* 0x00c6185e01007387 */ /* 0x004fe80000100a00 */
[----:B------:R1:W-:Y:S04]  /*d71e0*/  STL.64 [R1+0xc610], R92 ;  /* 0x00c6105c01007387 */ /* 0x0003e80000100a00 */
[----:B-1----:R-:W2:Y:S04]  /*d71f0*/  LDL.64 R92, [R1+0x460] ;  /* 0x00046000015c7983 */ /* 0x002ea80000100a00 */
[----:B------:R-:W-:Y:S04]  /*d7200*/  STL.64 [R1+0xc628], R18 ;  /* 0x00c6281201007387 */ /* 0x000fe80000100a00 */
[----:B------:R1:W-:Y:S02]  /*d7210*/  STL.64 [R1+0xc620], R16 ;  /* 0x00c6201001007387 */ /* 0x0003e40000100a00 */
[----:B-1----:R-:W-:Y:S01]  /*d7220*/  MOV R16, R86 ;  /* 0x0000005600107202 */ /* 0x002fe20000000f00 */
[----:B------:R-:W-:Y:S01]  /*d7230*/  IMAD.MOV.U32 R17, RZ, RZ, R87 ;  /* 0x000000ffff117224 */ /* 0x000fe200078e0057 */
[----:B------:R-:W2:Y:S04]  /*d7240*/  LDL.LU R86, [R1+0xc78c] ;  /* 0x00c78c0001567983 */ /* 0x000ea80000300800 */
        /* <DEDUP_REMOVED lines=8> */
[----:B------:R-:W-:Y:S01]  /*d72d0*/  HMMA.1688.F32.TF32 R140, R204, R80, R140 ;  /* 0x00000050cc8c723c */ /* 0x000fe2000008108c */
[----:B-1----:R-:W-:-:S02]  /*d72e0*/  IMAD.MOV.U32 R88, RZ, RZ, R79 ;  /* 0x000000ffff587224 */ /* 0x002fc400078e004f */
[----:B------:R-:W3:Y:S01]  /*d72f0*/  LDL.LU R79, [R1+0xc784] ;  /* 0x00c78400014f7983 */ /* 0x000ee20000300800 */
[----:B------:R-:W-:-:S03]  /*d7300*/  IMAD.MOV.U32 R89, RZ, RZ, R75 ;  /* 0x000000ffff597224 */ /* 0x000fc600078e004b */
        /* <DEDUP_REMOVED lines=76> */
[----:B------:R-:W-:-:S03]  /*d77d0*/  MOV R85, R0 ;  /* 0x0000000000557202 */ /* 0x000fc60000000f00 */
        /* <DEDUP_REMOVED lines=15> */
[----:B----4-:R-:W-:-:S02]  /*d78d0*/  IMAD.MOV.U32 R58, RZ, RZ, R12 ;  /* 0x000000ffff3a7224 */ /* 0x010fc400078e000c */
[----:B------:R-:W-:Y:S02]  /*d78e0*/  IMAD.MOV.U32 R59, RZ, RZ, R13 ;  /* 0x000000ffff3b7224 */ /* 0x000fe400078e000d */
        /* <DEDUP_REMOVED lines=488> */
[C---:B------:R-:W-:Y:S01]  /*d9770*/  HMMA.1688.F32.TF32 R132, R204.reuse, R88, R132 ;  /* 0x00000058cc84723c */ /* 0x040fe20000081084 */
        /* <DEDUP_REMOVED lines=21> */
[----:B-1----:R-:W-:Y:S01]  /*d98d0*/  IMAD.MOV.U32 R88, RZ, RZ, R75 ;  /* 0x000000ffff587224 */ /* 0x002fe200078e004b */
[----:B------:R-:W-:Y:S01]  /*d98e0*/  MOV R89, R71 ;  /* 0x0000004700597202 */ /* 0x000fe20000000f00 */
[----:B------:R-:W3:Y:S04]  /*d98f0*/  LDL.LU R75, [R1+0xc56c] ;  /* 0x00c56c00014b7983 */ /* 0x000ee80000300800 */
[----:B------:R-:W4:Y:S01]  /*d9900*/  LDL.LU R71, [R1+0xc568] ;  /* 0x00c5680001477983 */ /* 0x000f220000300800 */
[C---:B------:R-:W-:Y:S03]  /*d9910*/  HMMA.1688.F32.TF32 R140, R204.reuse, R80, R140 ;  /* 0x00000050cc8c723c */ /* 0x040fe6000008108c */
[----:B------:R-:W-:Y:S04]  /*d9920*/  STL [R1+0xc31c], R86 ;  /* 0x00c31c5601007387 */ /* 0x000fe80000100800 */
[----:B------:R-:W-:Y:S04]  /*d9930*/  STL [R1+0xc318], R87 ;  /* 0x00c3185701007387 */ /* 0x000fe80000100800 */
[----:B------:R-:W-:Y:S04]  /*d9940*/  STL.64 [R1+0xc3e0], R82 ;  /* 0x00c3e05201007387 */ /* 0x000fe80000100a00 */
[----:B------:R1:W-:Y:S01]  /*d9950*/  STL.64 [R1+0xc3d8], R80 ;  /* 0x00c3d85001007387 */ /* 0x0003e20000100a00 */
[----:B------:R-:W-:Y:S01]  /*d9960*/  HMMA.1688.F32.TF32 R152, R204, R68, R152 ;  /* 0x00000044cc98723c */ /* 0x000fe20000081098 */
[----:B------:R-:W-:-:S02]  /*d9970*/  IMAD.MOV.U32 R248, RZ, RZ, R58 ;  /* 0x000000fffff87224 */ /* 0x000fc400078e003a */
        /* <DEDUP_REMOVED lines=67> */
[----:B---3--:R-:W-:-:S03]  /*d9db0*/  MOV R60, R3 ;  /* 0x00000003003c7202 */ /* 0x008fc60000000f00 */
        /* <DEDUP_REMOVED lines=34> */
[----:B------:R-:W-:-:S03]  /*d9fe0*/  IMAD.MOV.U32 R0, RZ, RZ, R109 ;  /* 0x000000ffff007224 */ /* 0x000fc600078e006d */
[----:B------:R-:W-:Y:S10]  /*d9ff0*/  STL.64 [R1+0x53c8], R22 ;  /* 0x0053c81601007387 */ /* 0x000ff40000100a00 */
[----:B------:R-:W-:Y:S04]  /*da000*/  STL.64 [R1+0x53b0], R8 ;  /* 0x0053b00801007387 */ /* 0x000fe80000100a00 */
[----:B------:R1:W-:Y:S04]  /*da010*/  STL.64 [R1+0x53b8], R10 ;  /* 0x0053b80a01007387 */ /* 0x0003e80000100a00 */
[----:B------:R-:W2:Y:S01]  /*da020*/  LDL.64 R108, [R1+0x420] ;  /* 0x00042000016c7983 */ /* 0x000ea20000100a00 */
[C---:B-1----:R-:W-:Y:S01]  /*da030*/  HMMA.1688.F32.TF32 R8, R4.reuse, R244, R216 ;  /* 0x000000f40408723c */ /* 0x042fe200000810d8 */
[----:B------:R-:W-:Y:S01]  /*da040*/  IMAD.MOV.U32 R79, RZ, RZ, R244 ;  /* 0x000000ffff4f7224 */ /* 0x000fe200078e00f4 */
[----:B------:R-:W-:Y:S11]  /*da050*/  MOV R75, R245 ;  /* 0x000000f5004b7202 */ /* 0x000ff60000000f00 */
[----:B------:R-:W-:Y:S10]  /*da060*/  @!UPT UIADD3 URZ, URZ, URZ, URZ ;  /* 0x0000003f3f3ff290 */ /* 0x000ff4000fffe03f */
        /* <DEDUP_REMOVED lines=18> */
[----:B------:R-:W-:Y:S02]  /*da190*/  IMAD.MOV.U32 R87, RZ, RZ, R65 ;  /* 0x000000ffff577224 */ /* 0x000fe400078e0041 */
[----:B------:R-:W-:-:S02]  /*da1a0*/  IMAD.MOV.U32 R14, RZ, RZ, R80 ;  /* 0x000000ffff0e7224 */ /* 0x000fc400078e0050 */
[----:B------:R-:W-:Y:S01]  /*da1b0*/  IMAD.MOV.U32 R15, RZ, RZ, R81 ;  /* 0x000000ffff0f7224 */ /* 0x000fe200078e0051 */
        /* <DEDUP_REMOVED lines=13> */
[----:B------:R-:W-:Y:S01]  /*da290*/  MOV R94, R16 ;  /* 0x00000010005e7202 */ /* 0x000fe20000000f00 */
[----:B------:R-:W-:Y:S02]  /*da2a0*/  IMAD.MOV.U32 R95, RZ, RZ, R17 ;  /* 0x000000ffff5f7224 */ /* 0x000fe400078e0011 */
        /* <DEDUP_REMOVED lines=8> */
[----:B--2---:R-:W-:Y:S01]  /*da330*/  HMMA.1688.F32.TF32 R12, R4, R108, R116 ;  /* 0x0000006c040c723c */ /* 0x004fe20000081074 */
[----:B------:R-:W-:-:S02]  /*da340*/  IMAD.MOV.U32 R98, RZ, RZ, R108 ;  /* 0x000000ffff627224 */ /* 0x000fc400078e006c */
[----:B------:R-:W-:Y:S11]  /*da350*/  IMAD.MOV.U32 R99, RZ, RZ, R109 ;  /* 0x000000ffff637224 */ /* 0x000ff600078e006d */
[----:B------:R-:W-:Y:S09]  /*da360*/  @!UPT UIADD3 URZ, URZ, URZ, URZ ;  /* 0x0000003f3f3ff290 */ /* 0x000ff2000fffe03f */
        /* <DEDUP_REMOVED lines=9> */
[----:B------:R-:W-:Y:S01]  /*da400*/  IMAD.MOV.U32 R102, RZ, RZ, R244 ;  /* 0x000000ffff667224 */ /* 0x000fe200078e00f4 */
[----:B------:R-:W-:-:S05]  /*da410*/  MOV R103, R245 ;  /* 0x000000f500677202 */ /* 0x000fca0000000f00 */
[----:B------:R-:W-:Y:S04]  /*da420*/  STL.64 [R1+0xc530], R102 ;  /* 0x00c5306601007387 */ /* 0x000fe80000100a00 */
[----:B------:R-:W-:Y:S11]  /*da430*/  STL.64 [R1+0xc528], R100 ;  /* 0x00c5286401007387 */ /* 0x000ff60000100a00 */
[----:B------:R-:W-:Y:S01]  /*da440*/  @!UPT UIADD3 URZ, URZ, URZ, URZ ;  /* 0x0000003f3f3ff290 */ /* 0x000fe2000fffe03f */
        /* <DEDUP_REMOVED lines=452> */
[----:B-1----:R-:W-:Y:S01]  /*dc090*/  MOV R244, R102 ;  /* 0x0000006600f47202 */ /* 0x002fe20000000f00 */
[----:B------:R-:W-:Y:S01]  /*dc0a0*/  IMAD.MOV.U32 R245, RZ, RZ, R103 ;  /* 0x000000fffff57224 */ /* 0x000fe200078e0067 */
        /* <DEDUP_REMOVED lines=11> */
[----:B-1----:R-:W-:Y:S01]  /*dc160*/  IMAD.MOV.U32 R104, RZ, RZ, R94 ;  /* 0x000000ffff687224 */ /* 0x002fe200078e005e */
[----:B------:R-:W-:Y:S01]  /*dc170*/  MOV R105, R95 ;  /* 0x0000005f00697202 */ /* 0x000fe20000000f00 */
[----:B------:R-:W2:Y:S04]  /*dc180*/  LDL.LU R94, [R1+0xc32c] ;  /* 0x00c32c00015e7983 */ /* 0x000ea80000300800 */
        /* <DEDUP_REMOVED lines=31> */
[----:B-1----:R-:W-:Y:S01]  /*dc380*/  MOV R88, R79 ;  /* 0x0000004f00587202 */ /* 0x002fe20000000f00 */
[----:B------:R-:W-:Y:S01]  /*dc390*/  IMAD.MOV.U32 R89, RZ, RZ, R75 ;  /* 0x000000ffff597224 */ /* 0x000fe200078e004b */
        /* <DEDUP_REMOVED lines=119> */
[----:B------:R-:W-:Y:S01]  /*dcb10*/  IMAD.MOV.U32 R71, RZ, RZ, R101 ;  /* 0x000000ffff477224 */ /* 0x000fe200078e0065 */
[----:B------:R-:W-:Y:S11]  /*dcb20*/  MOV R75, R100 ;  /* 0x00000064004b7202 */ /* 0x000ff60000000f00 */
        /* <DEDUP_REMOVED lines=9> */
[C---:B------:R-:W-:Y:S01]  /*dcbc0*/  HMMA.1688.F32.TF32 R16, R8.reuse, R244, R120 ;  /* 0x000000f40810723c */ /* 0x040fe20000081078 */
[----:B------:R-:W-:Y:S01]  /*dcbd0*/  IMAD.MOV.U32 R3, RZ, RZ, R80 ;  /* 0x000000ffff037224 */ /* 0x000fe200078e0050 */
[----:B------:R-:W-:Y:S01]  /*dcbe0*/  MOV R0, R81 ;  /* 0x0000005100007202 */ /* 0x000fe20000000f00 */
        /* <DEDUP_REMOVED lines=487> */
[C---:B------:R-:W-:Y:S01]  /*dea60*/  HMMA.1688.F32.TF32 R228, R204.reuse, R244, R228 ;  /* 0x000000f4cce4723c */ /* 0x040fe200000810e4 */
[----:B---3--:R-:W-:Y:S04]  /*dea70*/  STL [R1+0xbea0], R75 ;  /* 0x00bea04b01007387 */ /* 0x008fe80000100800 */
[----:B----4-:R-:W-:Y:S04]  /*dea80*/  STL.64 [R1+0xbf80], R70 ;  /* 0x00bf804601007387 */ /* 0x010fe80000100a00 */
[----:B------:R1:W-:Y:S02]  /*dea90*/  STL.64 [R1+0xbf78], R68 ;  /* 0x00bf784401007387 */ /* 0x0003e40000100a00 */
[----:B-1----:R-:W-:Y:S01]  /*deaa0*/  IMAD.MOV.U32 R68, RZ, RZ, R62 ;  /* 0x000000ffff447224 */ /* 0x002fe200078e003e */
[----:B------:R-:W-:Y:S01]  /*deab0*/  MOV R69, R63 ;  /* 0x0000003f00457202 */ /* 0x000fe20000000f00 */
[----:B------:R-:W3:Y:S04]  /*deac0*/  LDL.LU R62, [R1+0xc0f4] ;  /* 0x00c0f400013e7983 */ /* 0x000ee80000300800 */
        /* <DEDUP_REMOVED lines=117> */
[----:B------:R-:W-:Y:S01]  /*df220*/  MOV R86, R64 ;  /* 0x0000004000567202 */ /* 0x000fe20000000f00 */
        /* <DEDUP_REMOVED lines=39> */
[----:B------:R-:W-:Y:S01]  /*df4a0*/  MOV R102, R244 ;  /* 0x000000f400667202 */ /* 0x000fe20000000f00 */
[----:B------:R-:W-:-:S05]  /*df4b0*/  IMAD.MOV.U32 R103, RZ, RZ, R245 ;  /* 0x000000ffff677224 */ /* 0x000fca00078e00f5 */
        /* <DEDUP_REMOVED lines=462> */
[----:B-1----:R-:W-:Y:S01]  /*e11a0*/  MOV R108, R98 ;  /* 0x00000062006c7202 */ /* 0x002fe20000000f00 */
[----:B------:R-:W-:Y:S01]  /*e11b0*/  IMAD.MOV.U32 R109, RZ, RZ, R99 ;  /* 0x000000ffff6d7224 */ /* 0x000fe200078e0063 */
        /* <DEDUP_REMOVED lines=171> */
[----:B------:R-:W-:Y:S01]  /*e1c70*/  MOV R3, R80 ;  /* 0x0000005000037202 */ /* 0x000fe20000000f00 */
        /* <DEDUP_REMOVED lines=473> */
[----:B-1----:R-:W-:Y:S01]  /*e3a10*/  MOV R88, R75 ;  /* 0x0000004b00587202 */ /* 0x002fe20000000f00 */
[----:B------:R-:W-:Y:S01]  /*e3a20*/  IMAD.MOV.U32 R89, RZ, RZ, R71 ;  /* 0x000000ffff597224 */ /* 0x000fe200078e0047 */
[----:B------:R-:W3:Y:S04]  /*e3a30*/  LDL.LU R75, [R1+0xbc8c] ;  /* 0x00bc8c00014b7983 */ /* 0x000ee80000300800 */
        /* <DEDUP_REMOVED lines=715> */
[----:B------:R-:W-:Y:S01]  /*e66f0*/  STL [R1+0xb814], R70 ;  /* 0x00b8144601007387 */ /* 0x000fe20000100800 */
[C---:B------:R-:W-:Y:S03]  /*e6700*/  HMMA.1688.F32.TF32 R228, R4.reuse, R246, R228 ;  /* 0x000000f604e4723c */ /* 0x040fe600000810e4 */
[----:B------:R-:W-:Y:S04]  /*e6710*/  STL [R1+0xb810], R71 ;  /* 0x00b8104701007387 */ /* 0x000fe80000100800 */
[----:B------:R-:W-:Y:S01]  /*e6720*/  STL [R1+0xb80c], R67 ;  /* 0x00b80c4301007387 */ /* 0x000fe20000100800 */
[C---:B------:R-:W-:Y:S03]  /*e6730*/  HMMA.1688.F32.TF32 R232, R4.reuse, R110, R232 ;  /* 0x0000006e04e8723c */ /* 0x040fe600000810e8 */
[----:B------:R-:W-:Y:S05]  /*e6740*/  STL [R1+0xb808], R63 ;  /* 0x00b8083f01007387 */ /* 0x000fea0000100800 */
[C---:B------:R-:W-:Y:S01]  /*e6750*/  HMMA.1688.F32.TF32 R236, R4.reuse, R106, R236 ;  /* 0x0000006a04ec723c */ /* 0x040fe200000810ec */
[----:B------:R-:W-:Y:S04]  /*e6760*/  STL.64 [R1+0xb938], R58 ;  /* 0x00b9383a01007387 */ /* 0x000fe80000100a00 */
[----:B------:R-:W-:Y:S03]  /*e6770*/  STL.64 [R1+0xb930], R56 ;  /* 0x00b9303801007387 */ /* 0x000fe60000100a00 */
        /* <DEDUP_REMOVED lines=68> */
[----:B-1----:R-:W-:Y:S01]  /*e6bc0*/  HMMA.1688.F32.TF32 R12, R8, R96, R232 ;  /* 0x00000060080c723c */ /* 0x002fe200000810e8 */
[----:B------:R-:W-:Y:S01]  /*e6bd0*/  MOV R70, R92 ;  /* 0x0000005c00467202 */ /* 0x000fe20000000f00 */
[----:B------:R-:W-:-:S08]  /*e6be0*/  IMAD.MOV.U32 R71, RZ, RZ, R93 ;  /* 0x000000ffff477224 */ /* 0x000fd000078e005d */
        /* <DEDUP_REMOVED lines=13> */
[----:B------:R-:W-:Y:S01]  /*e6cc0*/  STL.64 [R1+0xba10], R72 ;  /* 0x00ba104801007387 */ /* 0x000fe20000100a00 */
[C---:B------:R-:W-:Y:S01]  /*e6cd0*/  HMMA.1688.F32.TF32 R16, R8.reuse, R244, R120 ;  /* 0x000000f40810723c */ /* 0x040fe20000081078 */
[----:B------:R-:W-:Y:S01]  /*e6ce0*/  MOV R3, R80 ;  /* 0x0000005000037202 */ /* 0x000fe20000000f00 */
[----:B------:R-:W-:Y:S01]  /*e6cf0*/  IMAD.MOV.U32 R0, RZ, RZ, R81 ;  /* 0x000000ffff007224 */ /* 0x000fe200078e0051 */
[----:B------:R-:W-:Y:S04]  /*e6d00*/  LDS R4, [R2+0xc500] ;  /* 0x00c5000002047984 */ /* 0x000fe80000000800 */
[----:B------:R-:W-:Y:S04]  /*e6d10*/  STL.64 [R1+0x4770], R12 ;  /* 0x0047700c01007387 */ /* 0x000fe80000100a00 */
[----:B------:R1:W-:Y:S04]  /*e6d20*/  STL.64 [R1+0x4778], R14 ;  /* 0x0047780e01007387 */ /* 0x0003e80000100a00 */
[----:B------:R-:W-:Y:S04]  /*e6d30*/  LDS R6, [R2+0xe500] ;  /* 0x00e5000002067984 */ /* 0x000fe80000000800 */
[----:B------:R-:W-:Y:S01]  /*e6d40*/  LDS R5, [R252+0xc500] ;  /* 0x00c50000fc057984 */ /* 0x000fe20000000800 */
[C---:B-1----:R-:W-:Y:S03]  /*e6d50*/  HMMA.1688.F32.TF32 R12, R8.reuse, R108, R116 ;  /* 0x0000006c080c723c */ /* 0x042fe60000081074 */
[----:B------:R-:W1:Y:S11]  /*e6d60*/  LDS R7, [R252+0xe500] ;  /* 0x00e50000fc077984 */ /* 0x000e760000000800 */
[----:B------:R-:W-:Y:S09]  /*e6d70*/  @!UPT UIADD3 URZ, URZ, URZ, URZ ;  /* 0x0000003f3f3ff290 */ /* 0x000ff2000fffe03f */
        /* <DEDUP_REMOVED lines=444> */
[C---:B------:R-:W-:Y:S08]  /*e8940*/  HMMA.1688.F32.TF32 R132, R204.reuse, R88, R132 ;  /* 0x00000058cc84723c */ /* 0x040ff00000081084 */
[C---:B------:R-:W-:Y:S08]  /*e8950*/  HMMA.1688.F32.TF32 R136, R204.reuse, R84, R136 ;  /* 0x00000054cc88723c */ /* 0x040ff00000081088 */
[C---:B------:R-:W-:Y:S08]  /*e8960*/  HMMA.1688.F32.TF32 R144, R204.reuse, R76, R144 ;  /* 0x0000004ccc90723c */ /* 0x040ff00000081090 */
[C---:B------:R-:W-:Y:S08]  /*e8970*/  HMMA.1688.F32.TF32 R232, R204.reuse, R108, R232 ;  /* 0x0000006ccce8723c */ /* 0x040ff000000810e8 */
        /* <DEDUP_REMOVED lines=25> */
[----:B------:R-:W3:Y:S04]  /*e8b10*/  LDL.LU R75, [R1+0xb818] ;  /* 0x00b81800014b7983 */ /* 0x000ee80000300800 */
[----:B------:R-:W-:Y:S04]  /*e8b20*/  STL.64 [R1+0xb690], R86 ;  /* 0x00b6905601007387 */ /* 0x000fe80000100a00 */
[----:B------:R1:W-:Y:S01]  /*e8b30*/  STL.64 [R1+0xb688], R84 ;  /* 0x00b6885401007387 */ /* 0x0003e20000100a00 */
[----:B------:R-:W-:Y:S01]  /*e8b40*/  MOV R248, R67 ;  /* 0x0000004300f87202 */ /* 0x000fe20000000f00 */
[----:B------:R-:W-:-:S02]  /*e8b50*/  IMAD.MOV.U32 R249, RZ, RZ, R63 ;  /* 0x000000fffff97224 */ /* 0x000fc400078e003f */
[----:B-1----:R-:W4:Y:S04]  /*e8b60*/  LDL.64 R84, [R1+0x450] ;  /* 0x0004500001547983 */ /* 0x002f280000100a00 */
[----:B------:R-:W-:Y:S04]  /*e8b70*/  STL [R1+0xb5cc], R82 ;  /* 0x00b5cc5201007387 */ /* 0x000fe80000100800 */
[----:B------:R-:W-:Y:S04]  /*e8b80*/  STL [R1+0xb5c8], R83 ;  /* 0x00b5c85301007387 */ /* 0x000fe80000100800 */
[----:B------:R-:W-:Y:S04]  /*e8b90*/  STL.64 [R1+0xb6a0], R78 ;  /* 0x00b6a04e01007387 */ /* 0x000fe80000100a00 */
[----:B------:R1:W-:Y:S02]  /*e8ba0*/  STL.64 [R1+0xb698], R76 ;  /* 0x00b6984c01007387 */ /* 0x0003e40000100a00 */
[----:B-1----:R-:W-:-:S02]  /*e8bb0*/  IMAD.MOV.U32 R76, RZ, RZ, R70 ;  /* 0x000000ffff4c7224 */ /* 0x002fc400078e0046 */
[----:B------:R-:W2:Y:S01]  /*e8bc0*/  LDL.LU R70, [R1+0xb814] ;  /* 0x00b8140001467983 */ /* 0x000ea20000300800 */
[----:B------:R-:W-:-:S03]  /*e8bd0*/  IMAD.MOV.U32 R77, RZ, RZ, R71 ;  /* 0x000000ffff4d7224 */ /* 0x000fc600078e0047 */
[----:B------:R-:W2:Y:S04]  /*e8be0*/  LDL.LU R71, [R1+0xb810] ;  /* 0x00b8100001477983 */ /* 0x000ea80000300800 */
[----:B------:R-:W4:Y:S04]  /*e8bf0*/  LDL.LU R67, [R1+0xb80c] ;  /* 0x00b80c0001437983 */ /* 0x000f280000300800 */
[----:B------:R-:W4:Y:S04]  /*e8c00*/  LDL.LU R63, [R1+0xb808] ;  /* 0x00b80800013f7983 */ /* 0x000f280000300800 */
[----:B------:R-:W4:Y:S04]  /*e8c10*/  LDL.64 R108, [R1+0x6a0] ;  /* 0x0006a000016c7983 */ /* 0x000f280000100a00 */
[----:B------:R-:W4:Y:S01]  /*e8c20*/  LDL.64 R244, [R1+0x690] ;  /* 0x0006900001f47983 */ /* 0x000f220000100a00 */
        /* <DEDUP_REMOVED lines=25> */
[C---:B------:R-:W-:Y:S03]  /*e8dc0*/  HMMA.1688.F32.TF32 R224, R8.reuse, R250, R224 ;  /* 0x000000fa08e0723c */ /* 0x040fe600000810e0 */
[----:B---3--:R-:W-:Y:S04]  /*e8dd0*/  STL.64 [R1+0xb6b0], R74 ;  /* 0x00b6b04a01007387 */ /* 0x008fe80000100a00 */
[----:B------:R3:W-:Y:S04]  /*e8de0*/  STL.64 [R1+0xb6a8], R72 ;  /* 0x00b6a84801007387 */ /* 0x0007e80000100a00 */
[----:B---3--:R-:W3:Y:S01]  /*e8df0*/  LDL.64 R72, [R1+0x670] ;  /* 0x0006700001487983 */ /* 0x008ee20000100a00 */
[C---:B------:R-:W-:Y:S08]  /*e8e00*/  HMMA.1688.F32.TF32 R200, R8.reuse, R22, R200 ;  /* 0x0000001608c8723c */ /* 0x040ff000000810c8 */
[----:B------:R-:W-:Y:S01]  /*e8e10*/  HMMA.1688.F32.TF32 R228, R8, R246, R228 ;  /* 0x000000f608e4723c */ /* 0x000fe200000810e4 */
[----:B--2---:R-:W-:Y:S04]  /*e8e20*/  STL [R1+0xb5c4], R71 ;  /* 0x00b5c44701007387 */ /* 0x004fe80000100800 */
[----:B----4-:R-:W-:Y:S04]  /*e8e30*/  STL [R1+0xb5c0], R67 ;  /* 0x00b5c04301007387 */ /* 0x010fe80000100800 */
        /* <DEDUP_REMOVED lines=12> */
[----:B--2---:R-:W-:-:S03]  /*e8f00*/  IMAD.MOV.U32 R60, RZ, RZ, R3 ;  /* 0x000000ffff3c7224 */ /* 0x004fc600078e0003 */
        /* <DEDUP_REMOVED lines=53> */
[----:B------:R-:W4:Y:S01]  /*e9260*/  LDL.64 R244, [R1+0x410] ;  /* 0x0004100001f47983 */ /* 0x000f220000100a00 */
[C---:B------:R-:W-:Y:S03]  /*e9270*/  HMMA.1688.F32.TF32 R20, R4.reuse, R248, R220 ;  /* 0x000000f80414723c */ /* 0x040fe600000810dc */
[----:B------:R-:W-:Y:S04]  /*e9280*/  STL.64 [R1+0xb790], R66 ;  /* 0x00b7904201007387 */ /* 0x000fe80000100a00 */
[----:B------:R-:W-:Y:S04]  /*e9290*/  STL.64 [R1+0xb788], R64 ;  /* 0x00b7884001007387 */ /* 0x000fe80000100a00 */
[----:B------:R-:W-:Y:S04]  /*e92a0*/  STL.64 [R1+0xb780], R70 ;  /* 0x00b7804601007387 */ /* 0x000fe80000100a00 */
[----:B------:R-:W-:Y:S04]  /*e92b0*/  STL.64 [R1+0xb778], R68 ;  /* 0x00b7784401007387 */ /* 0x000fe80000100a00 */
[----:B------:R-:W4:Y:S01]  /*e92c0*/  LDL.64 R248, [R1+0x400] ;  /* 0x0004000001f87983 */ /* 0x000f220000100a00 */
[C---:B---3--:R-:W-:Y:S03]  /*e92d0*/  HMMA.1688.F32.TF32 R8, R4.reuse, R72, R224 ;  /* 0x000000480408723c */ /* 0x048fe600000810e0 */
        /* <DEDUP_REMOVED lines=40> */
[C---:B----4-:R-:W-:Y:S02]  /*e9560*/  HMMA.1688.F32.TF32 R12, R4.reuse, R244, R120 ;  /* 0x000000f4040c723c */ /* 0x050fe40000081078 */
[----:B------:R-:W-:Y:S04]  /*e9570*/  STL.64 [R1+0xb7d0], R98 ;  /* 0x00b7d06201007387 */ /* 0x000fe80000100a00 */
[----:B------:R-:W-:Y:S11]  /*e9580*/  STL.64 [R1+0xb7c8], R96 ;  /* 0x00b7c86001007387 */ /* 0x000ff60000100a00 */
[----:B------:R-:W-:Y:S06]  /*e9590*/  @!UPT UIADD3 URZ, URZ, URZ, URZ ;  /* 0x0000003f3f3ff290 */ /* 0x000fec000fffe03f */
[----:B------:R-:W-:Y:S04]  /*e95a0*/  STL.64 [R1+0x4540], R12 ;  /* 0x0045400c01007387 */ /* 0x000fe80000100a00 */
[----:B------:R2:W-:Y:S02]  /*e95b0*/  STL.64 [R1+0x4548], R14 ;  /* 0x0045480e01007387 */ /* 0x0005e40000100a00 */
[----:B--2---:R-:W-:Y:S01]  /*e95c0*/  HMMA.1688.F32.TF32 R12, R4, R248, R124 ;  /* 0x000000f8040c723c */ /* 0x004fe2000008107c */
        /* <DEDUP_REMOVED lines=450> */
[----:B----4-:R1:W-:Y:S02]  /*eb1f0*/  STL.64 [R1+0xb3f0], R248 ;  /* 0x00b3f0f801007387 */ /* 0x0103e40000100a00 */
[----:B-1----:R-:W-:Y:S01]  /*eb200*/  MOV R248, R106 ;  /* 0x0000006a00f87202 */ /* 0x002fe20000000f00 */
[----:B------:R-:W-:Y:S01]  /*eb210*/  IMAD.MOV.U32 R249, RZ, RZ, R107 ;  /* 0x000000fffff97224 */ /* 0x000fe200078e006b */
[----:B------:R-:W2:Y:S04]  /*eb220*/  LDL.LU R106, [R1+0xb5f4] ;  /* 0x00b5f400016a7983 */ /* 0x000ea80000300800 */
[----:B------:R-:W2:Y:S04]  /*eb230*/  LDL.LU R107, [R1+0xb5f0] ;  /* 0x00b5f000016b7983 */ /* 0x000ea80000300800 */
[----:B------:R-:W-:Y:S04]  /*eb240*/  STL.64 [R1+0xb408], R246 ;  /* 0x00b408f601007387 */ /* 0x000fe80000100a00 */
[----:B------:R1:W-:Y:S02]  /*eb250*/  STL.64 [R1+0xb400], R244 ;  /* 0x00b400f401007387 */ /* 0x0003e40000100a00 */
[----:B-1----:R-:W-:-:S02]  /*eb260*/  IMAD.MOV.U32 R244, RZ, RZ, R102 ;  /* 0x000000fffff47224 */ /* 0x002fc400078e0066 */
[----:B------:R-:W3:Y:S01]  /*eb270*/  LDL.LU R102, [R1+0xb5ec] ;  /* 0x00b5ec0001667983 */ /* 0x000ee20000300800 */
[----:B------:R-:W-:-:S03]  /*eb280*/  IMAD.MOV.U32 R245, RZ, RZ, R103 ;  /* 0x000000fffff57224 */ /* 0x000fc600078e0067 */
[----:B------:R-:W3:Y:S04]  /*eb290*/  LDL.LU R103, [R1+0xb5e8] ;  /* 0x00b5e80001677983 */ /* 0x000ee80000300800 */
[----:B------:R-:W-:Y:S04]  /*eb2a0*/  STL.64 [R1+0xb418], R110 ;  /* 0x00b4186e01007387 */ /* 0x000fe80000100a00 */
[----:B------:R1:W-:Y:S02]  /*eb2b0*/  STL.64 [R1+0xb410], R108 ;  /* 0x00b4106c01007387 */ /* 0x0003e40000100a00 */
[----:B-1----:R-:W-:Y:S01]  /*eb2c0*/  MOV R108, R98 ;  /* 0x00000062006c7202 */ /* 0x002fe20000000f00 */
[----:B------:R-:W-:Y:S01]  /*eb2d0*/  IMAD.MOV.U32 R109, RZ, RZ, R99 ;  /* 0x000000ffff6d7224 */ /* 0x000fe200078e0063 */
[----:B------:R-:W4:Y:S04]  /*eb2e0*/  LDL.LU R98, [R1+0xb5e4] ;  /* 0x00b5e40001627983 */ /* 0x000f280000300800 */
[----:B------:R-:W4:Y:S01]  /*eb2f0*/  LDL.LU R99, [R1+0xb5e0] ;  /* 0x00b5e00001637983 */ /* 0x000f220000300800 */
[C---:B------:R-:W-:Y:S08]  /*eb300*/  HMMA.1688.F32.TF32 R236, R204.reuse, R104, R236 ;  /* 0x00000068ccec723c */ /* 0x040ff000000810ec */
[C---:B------:R-:W-:Y:S08]  /*eb310*/  HMMA.1688.F32.TF32 R240, R204.reuse, R100, R240 ;  /* 0x00000064ccf0723c */ /* 0x040ff000000810f0 */
[----:B------:R-:W-:Y:S01]  /*eb320*/  HMMA.1688.F32.TF32 R116, R204, R96, R116 ;  /* 0x00000060cc74723c */ /* 0x000fe20000081074 */
[----:B--2---:R-:W-:Y:S04]  /*eb330*/  STL.64 [R1+0xb428], R106 ;  /* 0x00b4286a01007387 */ /* 0x004fe80000100a00 */
[----:B------:R1:W-:Y:S02]  /*eb340*/  STL.64 [R1+0xb420], R104 ;  /* 0x00b4206801007387 */ /* 0x0003e40000100a00 */
[----:B-1----:R-:W-:-:S02]  /*eb350*/  IMAD.MOV.U32 R104, RZ, RZ, R94 ;  /* 0x000000ffff687224 */ /* 0x002fc400078e005e */
[----:B------:R-:W2:Y:S01]  /*eb360*/  LDL.LU R94, [R1+0xb5dc] ;  /* 0x00b5dc00015e7983 */ /* 0x000ea20000300800 */
[----:B------:R-:W-:-:S03]  /*eb370*/  IMAD.MOV.U32 R105, RZ, RZ, R95 ;  /* 0x000000ffff697224 */ /* 0x000fc600078e005f */
[----:B------:R-:W2:Y:S04]  /*eb380*/  LDL.LU R95, [R1+0xb5d8] ;  /* 0x00b5d800015f7983 */ /* 0x000ea80000300800 */
[----:B---3--:R-:W-:Y:S04]  /*eb390*/  STL.64 [R1+0xb438], R102 ;  /* 0x00b4386601007387 */ /* 0x008fe80000100a00 */
[----:B------:R1:W-:Y:S04]  /*eb3a0*/  STL.64 [R1+0xb430], R100 ;  /* 0x00b4306401007387 */ /* 0x0003e80000100a00 */
[----:B-1----:R-:W3:Y:S04]  /*eb3b0*/  LDL.64 R100, [R1+0x440] ;  /* 0x0004400001647983 */ /* 0x002ee80000100a00 */
[----:B----4-:R-:W-:Y:S04]  /*eb3c0*/  STL.64 [R1+0xb448], R98 ;  /* 0x00b4486201007387 */ /* 0x010fe80000100a00 */
[----:B------:R1:W-:Y:S02]  /*eb3d0*/  STL.64 [R1+0xb440], R96 ;  /* 0x00b4406001007387 */ /* 0x0003e40000100a00 */
[----:B-1----:R-:W-:Y:S01]  /*eb3e0*/  MOV R96, R14 ;  /* 0x0000000e00607202 */ /* 0x002fe20000000f00 */
[----:B------:R-:W-:Y:S01]  /*eb3f0*/  IMAD.MOV.U32 R97, RZ, RZ, R15 ;  /* 0x000000ffff617224 */ /* 0x000fe200078e000f */
[----:B------:R-:W4:Y:S04]  /*eb400*/  LDL.LU R14, [R1+0xb5d4] ;  /* 0x00b5d400010e7983 */ /* 0x000f280000300800 */
[----:B------:R-:W3:Y:S01]  /*eb410*/  LDL.LU R15, [R1+0xb5d0] ;  /* 0x00b5d000010f7983 */ /* 0x000ee20000300800 */
[C---:B------:R-:W-:Y:S08]  /*eb420*/  HMMA.1688.F32.TF32 R120, R204.reuse, R92, R120 ;  /* 0x0000005ccc78723c */ /* 0x040ff00000081078 */
[C---:B------:R-:W-:Y:S08]  /*eb430*/  HMMA.1688.F32.TF32 R124, R204.reuse, R16, R124 ;  /* 0x00000010cc7c723c */ /* 0x040ff0000008107c */
[C---:B------:R-:W-:Y:S08]  /*eb440*/  HMMA.1688.F32.TF32 R132, R204.reuse, R88, R132 ;  /* 0x00000058cc84723c */ /* 0x040ff00000081084 */
[----:B------:R-:W-:Y:S01]  /*eb450*/  HMMA.1688.F32.TF32 R136, R204, R84, R136 ;  /* 0x00000054cc88723c */ /* 0x000fe20000081088 */
        /* <DEDUP_REMOVED lines=8> */
[----:B------:R-:W2:Y:S04]  /*eb4e0*/  LDL.LU R83, [R1+0xb5c8] ;  /* 0x00b5c80001537983 */ /* 0x000ea80000300800 */
[----:B----4-:R-:W-:Y:S04]  /*eb4f0*/  STL [R1+0xb3ac], R14 ;  /* 0x00b3ac0e01007387 */ /* 0x010fe80000100800 */
[----:B---3--:R-:W-:Y:S04]  /*eb500*/  STL [R1+0xb3a8], R15 ;  /* 0x00b3a80f01007387 */ /* 0x008fe80000100800 */
[----:B------:R-:W-:Y:S04]  /*eb510*/  STL.64 [R1+0xb478], R90 ;  /* 0x00b4785a01007387 */ /* 0x000fe80000100a00 */
[----:B------:R1:W-:Y:S04]  /*eb520*/  STL.64 [R1+0xb470], R88 ;  /* 0x00b4705801007387 */ /* 0x0003e80000100a00 */
[----:B-1----:R-:W3:Y:S04]  /*eb530*/  LDL.64 R88, [R1+0x680] ;  /* 0x0006800001587983 */ /* 0x002ee80000100a00 */
[----:B------:R-:W-:Y:S04]  /*eb540*/  STL.64 [R1+0xb488], R86 ;  /* 0x00b4885601007387 */ /* 0x000fe80000100a00 */
[----:B------:R1:W-:Y:S02]  /*eb550*/  STL.64 [R1+0xb480], R84 ;  /* 0x00b4805401007387 */ /* 0x0003e40000100a00 */
[----:B-1----:R-:W-:-:S02]  /*eb560*/  MOV R84, R71 ;  /* 0x0000004700547202 */ /* 0x002fc40000000f00 */
[----:B------:R-:W4:Y:S01]  /*eb570*/  LDL.LU R71, [R1+0xb5c4] ;  /* 0x00b5c40001477983 */ /* 0x000f220000300800 */
[----:B------:R-:W-:-:S03]  /*eb580*/  IMAD.MOV.U32 R85, RZ, RZ, R67 ;  /* 0x000000ffff557224 */ /* 0x000fc600078e0043 */
[----:B------:R-:W3:Y:S01]  /*eb590*/  LDL.LU R67, [R1+0xb5c0] ;  /* 0x00b5c00001437983 */ /* 0x000ee20000300800 */
[C---:B------:R-:W-:Y:S03]  /*eb5a0*/  HMMA.1688.F32.TF32 R152, R204.reuse, R68, R152 ;  /* 0x00000044cc98723c */ /* 0x040fe60000081098 */
[----:B--2---:R-:W-:Y:S04]  /*eb5b0*/  STL.64 [R1+0xb498], R82 ;  /* 0x00b4985201007387 */ /* 0x004fe80000100a00 */
[----:B------:R-:W-:Y:S04]  /*eb5c0*/  STL.64 [R1+0xb490], R80 ;  /* 0x00b4905001007387 */ /* 0x000fe80000100a00 */
[----:B------:R-:W-:Y:S04]  /*eb5d0*/  STL [R1+0xb3a4], R79 ;  /* 0x00b3a44f01007387 */ /* 0x000fe80000100800 */
[----:B------:R-:W-:Y:S04]  /*eb5e0*/  STL [R1+0xb3a0], R75 ;  /* 0x00b3a04b01007387 */ /* 0x000fe80000100800 */
[----:B----4-:R-:W-:Y:S04]  /*eb5f0*/  STL.64 [R1+0xb4a8], R70 ;  /* 0x00b4a84601007387 */ /* 0x010fe80000100a00 */
        /* <DEDUP_REMOVED lines=22> */
[----:B------:R-:W2:Y:S01]  /*eb760*/  LDS R11, [R252+0x1a580] ;  /* 0x01a58000fc0b7984 */ /* 0x000ea20000000800 */
[C---:B------:R-:W-:Y:S03]  /*eb770*/  HMMA.1688.F32.TF32 R224, R4.reuse, R250, R224 ;  /* 0x000000fa04e0723c */ /* 0x040fe600000810e0 */
[----:B---3--:R-:W-:Y:S04]  /*eb780*/  STL.64 [R1+0xb4b8], R66 ;  /* 0x00b4b84201007387 */ /* 0x008fe80000100a00 */
[----:B------:R-:W-:Y:S01]  /*eb790*/  STL.64 [R1+0xb4b0], R64 ;  /* 0x00b4b04001007387 */ /* 0x000fe20000100a00 */
[C---:B------:R-:W-:Y:S03]  /*eb7a0*/  HMMA.1688.F32.TF32 R228, R4.reuse, R246, R228 ;  /* 0x000000f604e4723c */ /* 0x040fe600000810e4 */
[----:B------:R-:W-:Y:S04]  /*eb7b0*/  STL [R1+0xb39c], R62 ;  /* 0x00b39c3e01007387 */ /* 0x000fe80000100800 */
[----:B------:R-:W-:Y:S01]  /*eb7c0*/  STL [R1+0xb398], R63 ;  /* 0x00b3983f01007387 */ /* 0x000fe20000100800 */
[C---:B------:R-:W-:Y:S03]  /*eb7d0*/  HMMA.1688.F32.TF32 R232, R4.reuse, R110, R232 ;  /* 0x0000006e04e8723c */ /* 0x040fe600000810e8 */
[----:B------:R-:W-:Y:S05]  /*eb7e0*/  STL.64 [R1+0xb4c8], R58 ;  /* 0x00b4c83a01007387 */ /* 0x000fea0000100a00 */
        /* <DEDUP_REMOVED lines=51> */
[C---:B--2---:R-:W-:Y:S03]  /*ebb20*/  HMMA.1688.F32.TF32 R20, R8.reuse, R84, R216 ;  /* 0x000000540814723c */ /* 0x044fe600000810d8 */
[----:B------:R1:W-:Y:S05]  /*ebb30*/  STL.64 [R1+0x35d8], R6 ;  /* 0x0035d80601007387 */ /* 0x0003ea0000100a00 */
[C---:B-1----:R-:W-:Y:S07]  /*ebb40*/  HMMA.1688.F32.TF32 R4, R8.reuse, R88, R220 ;  /* 0x000000580804723c */ /* 0x042fee00000810dc */
[----:B------:R-:W-:Y:S04]  /*ebb50*/  STL.64 [R1+0x3570], R24 ;  /* 0x0035701801007387 */ /* 0x000fe80000100a00 */
[----:B------:R-:W-:Y:S04]  /*ebb60*/  STL.64 [R1+0x3578], R26 ;  /* 0x0035781a01007387 */ /* 0x000fe80000100a00 */
[----:B------:R-:W-:Y:S01]  /*ebb70*/  STL.64 [R1+0x3550], R20 ;  /* 0x0035501401007387 */ /* 0x000fe20000100a00 */
[C---:B------:R-:W-:Y:S03]  /*ebb80*/  HMMA.1688.F32.TF32 R16, R8.reuse, R16, R224 ;  /* 0x000000100810723c */ /* 0x040fe600000810e0 */
[----:B------:R-:W-:Y:S04]  /*ebb90*/  STL.64 [R1+0x3558], R22 ;  /* 0x0035581601007387 */ /* 0x000fe80000100a00 */
[----:B------:R-:W-:Y:S04]  /*ebba0*/  STL.64 [R1+0x34f0], R4 ;  /* 0x0034f00401007387 */ /* 0x000fe80000100a00 */
[----:B------:R1:W-:Y:S02]  /*ebbb0*/  STL.64 [R1+0x34f8], R6 ;  /* 0x0034f80601007387 */ /* 0x0003e40000100a00 */
[----:B-1----:R-:W-:Y:S01]  /*ebbc0*/  HMMA.1688.F32.TF32 R4, R8, R92, R228 ;  /* 0x0000005c0804723c */ /* 0x002fe200000810e4 */
[----:B------:R-:W-:-:S02]  /*ebbd0*/  IMAD.MOV.U32 R62, RZ, RZ, R88 ;  /* 0x000000ffff3e7224 */ /* 0x000fc400078e0058 */
[----:B------:R-:W-:-:S05]  /*ebbe0*/  IMAD.MOV.U32 R63, RZ, RZ, R89 ;  /* 0x000000ffff3f7224 */ /* 0x000fca00078e0059 */
        /* <DEDUP_REMOVED lines=8> */
[----:B------:R-:W-:Y:S01]  /*ebc70*/  IMAD.MOV.U32 R75, RZ, RZ, R93 ;  /* 0x000000ffff4b7224 */ /* 0x000fe200078e005d */
[----:B------:R-:W-:Y:S01]  /*ebc80*/  MOV R79, R92 ;  /* 0x0000005c004f7202 */ /* 0x000fe20000000f00 */
[----:B------:R-:W-:-:S03]  /*ebc90*/  IMAD.MOV.U32 R14, RZ, RZ, R100 ;  /* 0x000000ffff0e7224 */ /* 0x000fc600078e0064 */
[----:B------:R-:W-:Y:S01]  /*ebca0*/  STL.64 [R1+0xb598], R74 ;  /* 0x00b5984a01007387 */ /* 0x000fe20000100a00 */
[----:B------:R-:W-:-:S03]  /*ebcb0*/  IMAD.MOV.U32 R15, RZ, RZ, R101 ;  /* 0x000000ffff0f7224 */ /* 0x000fc600078e0065 */
[----:B------:R-:W-:Y:S04]  /*ebcc0*/  STL.64 [R1+0xb590], R72 ;  /* 0x00b5904801007387 */ /* 0x000fe80000100a00 */
[----:B------:R-:W-:Y:S04]  /*ebcd0*/  STL.64 [R1+0xb588], R78 ;  /* 0x00b5884e01007387 */ /* 0x000fe80000100a00 */
[----:B------:R-:W-:Y:S04]  /*ebce0*/  STL.64 [R1+0xb580], R76 ;  /* 0x00b5804c01007387 */ /* 0x000fe80000100a00 */
[----:B------:R-:W-:Y:S04]  /*ebcf0*/  STL.64 [R1+0x3470], R16 ;  /* 0x0034701001007387 */ /* 0x000fe80000100a00 */
[----:B------:R1:W-:Y:S04]  /*ebd00*/  STL.64 [R1+0x3478], R18 ;  /* 0x0034781201007387 */ /* 0x0003e80000100a00 */
[----:B------:R-:W-:Y:S04]  /*ebd10*/  STL.64 [R1+0x34b0], R4 ;  /* 0x0034b00401007387 */ /* 0x000fe80000100a00 */
[----:B------:R-:W-:Y:S04]  /*ebd20*/  STL.64 [R1+0x34b8], R6 ;  /* 0x0034b80601007387 */ /* 0x000fe80000100a00 */
[----:B------:R-:W-:Y:S04]  /*ebd30*/  STL.64 [R1+0xb5a8], R14 ;  /* 0x00b5a80e01007387 */ /* 0x000fe80000100a00 */
[----:B------:R2:W-:Y:S01]  /*ebd40*/  STL.64 [R1+0xb5a0], R12 ;  /* 0x00b5a00c01007387 */ /* 0x0005e20000100a00 */
[C---:B-1----:R-:W-:Y:S01]  /*ebd50*/  HMMA.1688.F32.TF32 R16, R8.reuse, R244, R120 ;  /* 0x000000f40810723c */ /* 0x042fe20000081078 */
[----:B------:R-:W-:Y:S01]  /*ebd60*/  MOV R3, R68 ;  /* 0x0000004400037202 */ /* 0x000fe20000000f00 */
[----:B------:R-:W-:Y:S01]  /*ebd70*/  IMAD.MOV.U32 R0, RZ, RZ, R69 ;  /* 0x000000ffff007224 */ /* 0x000fe200078e0045 */
[----:B------:R-:W-:Y:S04]  /*ebd80*/  LDS R4, [R2+0xc600] ;  /* 0x00c6000002047984 */ /* 0x000fe80000000800 */
[----:B------:R-:W-:Y:S01]  /*ebd90*/  LDS R6, [R2+0xe600] ;  /* 0x00e6000002067984 */ /* 0x000fe20000000800 */
[C---:B--2---:R-:W-:Y:S03]  /*ebda0*/  HMMA.1688.F32.TF32 R12, R8.reuse, R104, R240 ;  /* 0x00000068080c723c */ /* 0x044fe600000810f0 */
[----:B------:R-:W-:Y:S04]  /*ebdb0*/  LDS R5, [R252+0xc600] ;  /* 0x00c60000fc057984 */ /* 0x000fe80000000800 */
[----:B------:R-:W1:Y:S11]  /*ebdc0*/  LDS R7, [R252+0xe600] ;  /* 0x00e60000fc077984 */ /* 0x000e760000000800 */
[----:B------:R-:W-:Y:S05]  /*ebdd0*/  @!UPT UIADD3 URZ, URZ, URZ, URZ ;  /* 0x0000003f3f3ff290 */ /* 0x000fea000fffe03f */
[----:B------:R-:W-:Y:S04]  /*ebde0*/  STL.64 [R1+0x3490], R12 ;  /* 0x0034900c01007387 */ /* 0x000fe80000100a00 */
[----:B------:R2:W-:Y:S02]  /*ebdf0*/  STL.64 [R1+0x3498], R14 ;  /* 0x0034980e01007387 */ /* 0x0005e40000100a00 */
[C---:B--2---:R-:W-:Y:S11]  /*ebe00*/  HMMA.1688.F32.TF32 R12, R8.reuse, R108, R116 ;  /* 0x0000006c080c723c */ /* 0x044ff60000081074 */
[----:B------:R-:W-:Y:S11]  /*ebe10*/  @!UPT UIADD3 URZ, URZ, URZ, URZ ;  /* 0x0000003f3f3ff290 */ /* 0x000ff6000fffe03f */
[----:B------:R-:W-:Y:S01]  /*ebe20*/  @!UPT UIADD3 URZ, URZ, URZ, URZ ;  /* 0x0000003f3f3ff290 */ /* 0x000fe2000fffe03f */
        /* <DEDUP_REMOVED lines=68> */
[----:B------:R-:W4:Y:S04]  /*ec270*/  LDL R90, [R1+0x478] ;  /* 0x00047800015a7983 */ /* 0x000f280000100800 */
        /* <DEDUP_REMOVED lines=9> */
[C---:B-1----:R-:W-:Y:S08]  /*ec310*/  HMMA.1688.F32.TF32 R12, R8.reuse, R224, R128 ;  /* 0x000000e0080c723c */ /* 0x042ff00000081080 */
[C---:B---3--:R-:W-:Y:S08]  /*ec320*/  HMMA.1688.F32.TF32 R60, R8.reuse, R60, R132 ;  /* 0x0000003c083c723c */ /* 0x048ff00000081084 */
        /* <DEDUP_REMOVED lines=14> */
[----:B------:R1:W-:Y:S05]  /*ec410*/  STL.64 [R1+0x4228], R62 ;  /* 0x0042283e01007387 */ /* 0x0003ea0000100a00 */
        /* <DEDUP_REMOVED lines=31> */
[C---:B---3--:R-:W-:Y:S01]  /*ec610*/  HMMA.1688.F32.TF32 R20, R8.reuse, R64, R196 ;  /* 0x000000400814723c */ /* 0x048fe200000810c4 */
[----:B------:R1:W-:Y:S07]  /*ec620*/  STL.64 [R1+0x4188], R14 ;  /* 0x0041880e01007387 */ /* 0x0003ee0000100a00 */
        /* <DEDUP_REMOVED lines=323> */
[----:B------:R-:W-:Y:S04]  /*eda60*/  STL.64 [R1+0xb200], R106 ;  /* 0x00b2006a01007387 */ /* 0x000fe80000100a00 */
[----:B------:R1:W-:Y:S04]  /*eda70*/  STL.64 [R1+0xb1f8], R104 ;  /* 0x00b1f86801007387 */ /* 0x0003e80000100a00 */
[----:B-1----:R-:W2:Y:S04]  /*eda80*/  LDL.64 R104, [R1+0x430] ;  /* 0x0004300001687983 */ /* 0x002ea80000100a00 */
[----:B------:R-:W-:Y:S04]  /*eda90*/  STL.64 [R1+0xb210], R102 ;  /* 0x00b2106601007387 */ /* 0x000fe80000100a00 */
[----:B------:R1:W-:Y:S02]  /*edaa0*/  STL.64 [R1+0xb208], R100 ;  /* 0x00b2086401007387 */ /* 0x0003e40000100a00 */
[----:B-1----:R-:W-:Y:S01]  /*edab0*/  MOV R100, R14 ;  /* 0x0000000e00647202 */ /* 0x002fe20000000f00 */
[----:B------:R-:W-:Y:S01]  /*edac0*/  IMAD.MOV.U32 R101, RZ, RZ, R15 ;  /* 0x000000ffff657224 */ /* 0x000fe200078e000f */
[----:B------:R-:W3:Y:S04]  /*edad0*/  LDL.LU R14, [R1+0xb3ac] ;  /* 0x00b3ac00010e7983 */ /* 0x000ee80000300800 */
[----:B------:R-:W3:Y:S01]  /*edae0*/  LDL.LU R15, [R1+0xb3a8] ;  /* 0x00b3a800010f7983 */ /* 0x000ee20000300800 */
[C---:B------:R-:W-:Y:S03]  /*edaf0*/  HMMA.1688.F32.TF32 R120, R204.reuse, R92, R120 ;  /* 0x0000005ccc78723c */ /* 0x040fe60000081078 */
[----:B------:R-:W-:Y:S04]  /*edb00*/  STL [R1+0xb184], R98 ;  /* 0x00b1846201007387 */ /* 0x000fe80000100800 */
[----:B------:R-:W-:Y:S04]  /*edb10*/  STL [R1+0xb180], R99 ;  /* 0x00b1806301007387 */ /* 0x000fe80000100800 */
[----:B------:R-:W-:Y:S04]  /*edb20*/  STL.64 [R1+0xb220], R94 ;  /* 0x00b2205e01007387 */ /* 0x000fe80000100a00 */
[----:B------:R1:W-:Y:S01]  /*edb30*/  STL.64 [R1+0xb218], R92 ;  /* 0x00b2185c01007387 */ /* 0x0003e20000100a00 */
[----:B------:R-:W-:Y:S03]  /*edb40*/  HMMA.1688.F32.TF32 R128, R204, R12, R128 ;  /* 0x0000000ccc80723c */ /* 0x000fe60000081080 */
[----:B-1----:R-:W4:Y:S04]  /*edb50*/  LDL.64 R92, [R1+0x450] ;  /* 0x00045000015c7983 */ /* 0x002f280000100a00 */
[----:B------:R-:W-:Y:S04]  /*edb60*/  STL [R1+0xb17c], R18 ;  /* 0x00b17c1201007387 */ /* 0x000fe80000100800 */
[----:B------:R-:W-:Y:S04]  /*edb70*/  STL [R1+0xb178], R19 ;  /* 0x00b1781301007387 */ /* 0x000fe80000100800 */
[----:B---3--:R-:W-:Y:S04]  /*edb80*/  STL.64 [R1+0xb230], R14 ;  /* 0x00b2300e01007387 */ /* 0x008fe80000100a00 */
[----:B------:R1:W-:Y:S02]  /*edb90*/  STL.64 [R1+0xb228], R12 ;  /* 0x00b2280c01007387 */ /* 0x0003e40000100a00 */
[----:B-1----:R-:W-:-:S02]  /*edba0*/  IMAD.MOV.U32 R12, RZ, RZ, R79 ;  /* 0x000000ffff0c7224 */ /* 0x002fc400078e004f */
[----:B------:R-:W3:Y:S01]  /*edbb0*/  LDL.LU R79, [R1+0xb3a4] ;  /* 0x00b3a400014f7983 */ /* 0x000ee20000300800 */
[----:B------:R-:W-:-:S03]  /*edbc0*/  IMAD.MOV.U32 R13, RZ, RZ, R75 ;  /* 0x000000ffff0d7224 */ /* 0x000fc600078e004b */
[----:B------:R-:W2:Y:S01]  /*edbd0*/  LDL.LU R75, [R1+0xb3a0] ;  /* 0x00b3a000014b7983 */ /* 0x000ea20000300800 */
[C---:B------:R-:W-:Y:S03]  /*edbe0*/  HMMA.1688.F32.TF32 R136, R204.reuse, R84, R136 ;  /* 0x00000054cc88723c */ /* 0x040fe60000081088 */
[----:B------:R-:W-:Y:S04]  /*edbf0*/  STL [R1+0xb174], R90 ;  /* 0x00b1745a01007387 */ /* 0x000fe80000100800 */
[----:B------:R-:W-:Y:S04]  /*edc00*/  STL [R1+0xb170], R91 ;  /* 0x00b1705b01007387 */ /* 0x000fe80000100800 */
[----:B------:R-:W-:Y:S04]  /*edc10*/  STL.64 [R1+0xb240], R86 ;  /* 0x00b2405601007387 */ /* 0x000fe80000100a00 */
[----:B------:R1:W-:Y:S01]  /*edc20*/  STL.64 [R1+0xb238], R84 ;  /* 0x00b2385401007387 */ /* 0x0003e20000100a00 */
[C---:B------:R-:W-:Y:S03]  /*edc30*/  HMMA.1688.F32.TF32 R148, R204.reuse, R72, R148 ;  /* 0x00000048cc94723c */ /* 0x040fe60000081094 */
[----:B-1----:R-:W4:Y:S04]  /*edc40*/  LDL.64 R84, [R1+0x670] ;  /* 0x0006700001547983 */ /* 0x002f280000100a00 */
[----:B------:R-:W-:Y:S04]  /*edc50*/  STL [R1+0xb16c], R83 ;  /* 0x00b16c5301007387 */ /* 0x000fe80000100800 */
[----:B---3--:R-:W-:Y:S04]  /*edc60*/  STL [R1+0xb168], R79 ;  /* 0x00b1684f01007387 */ /* 0x008fe80000100800 */
[----:B--2---:R-:W-:Y:S04]  /*edc70*/  STL.64 [R1+0xb250], R74 ;  /* 0x00b2504a01007387 */ /* 0x004fe80000100a00 */
[----:B------:R1:W-:Y:S02]  /*edc80*/  STL.64 [R1+0xb248], R72 ;  /* 0x00b2484801007387 */ /* 0x0003e40000100a00 */
[----:B-1----:R-:W-:Y:S01]  /*edc90*/  MOV R72, R62 ;  /* 0x0000003e00487202 */ /* 0x002fe20000000f00 */
[----:B------:R-:W-:Y:S01]  /*edca0*/  IMAD.MOV.U32 R73, RZ, RZ, R63 ;  /* 0x000000ffff497224 */ /* 0x000fe200078e003f */
[----:B------:R-:W2:Y:S04]  /*edcb0*/  LDL.LU R62, [R1+0xb39c] ;  /* 0x00b39c00013e7983 */ /* 0x000ea80000300800 */
[----:B------:R-:W2:Y:S04]  /*edcc0*/  LDL.LU R63, [R1+0xb398] ;  /* 0x00b39800013f7983 */ /* 0x000ea80000300800 */
[----:B------:R-:W3:Y:S01]  /*edcd0*/  LDL.64 R248, [R1+0x6a0] ;  /* 0x0006a00001f87983 */ /* 0x000ee20000100a00 */
[C---:B------:R-:W-:Y:S03]  /*edce0*/  HMMA.1688.F32.TF32 R152, R204.reuse, R68, R152 ;  /* 0x00000044cc98723c */ /* 0x040fe60000081098 */
[----:B------:R-:W-:Y:S04]  /*edcf0*/  STL.64 [R1+0xb260], R70 ;  /* 0x00b2604601007387 */ /* 0x000fe80000100a00 */
[----:B------:R1:W-:Y:S01]  /*edd00*/  STL.64 [R1+0xb258], R68 ;  /* 0x00b2584401007387 */ /* 0x0003e20000100a00 */
[C---:B------:R-:W-:Y:S03]  /*edd10*/  HMMA.1688.F32.TF32 R228, R204.reuse, R244, R228 ;  /* 0x000000f4cce4723c */ /* 0x040fe600000810e4 */
[----:B-1----:R-:W3:Y:S05]  /*edd20*/  LDL.64 R68, [R1+0x690] ;  /* 0x0006900001447983 */ /* 0x002eea0000100a00 */
        /* <DEDUP_REMOVED lines=22> */
[----:B------:R-:W1:Y:S04]  /*ede90*/  LDS R7, [R252+0x1a600] ;  /* 0x01a60000fc077984 */ /* 0x000e680000000800 */
[----:B------:R-:W-:Y:S04]  /*edea0*/  STL.64 [R1+0xb270], R66 ;  /* 0x00b2704201007387 */ /* 0x000fe80000100a00 */
[----:B------:R-:W-:Y:S01]  /*edeb0*/  STL.64 [R1+0xb268], R64 ;  /* 0x00b2684001007387 */ /* 0x000fe20000100a00 */
[----:B------:R-:W-:-:S02]  /*edec0*/  IMAD.MOV.U32 R244, RZ, RZ, R3 ;  /* 0x000000fffff47224 */ /* 0x000fc400078e0003 */
[----:B------:R-:W-:Y:S01]  /*eded0*/  IMAD.MOV.U32 R245, RZ, RZ, R0 ;  /* 0x000000fffff57224 */ /* 0x000fe200078e0000 */
        /* <DEDUP_REMOVED lines=11> */
[----:B--2---:R-:W-:Y:S04]  /*edf90*/  STL.64 [R1+0xb280], R62 ;  /* 0x00b2803e01007387 */ /* 0x004fe80000100a00 */
        /* <DEDUP_REMOVED lines=39> */
[----:B---3--:R-:W-:Y:S01]  /*ee210*/  HMMA.1688.F32.TF32 R8, R4, R248, R212 ;  /* 0x000000f80408723c */ /* 0x008fe200000810d4 */
[----:B------:R-:W-:Y:S04]  /*ee220*/  STL.64 [R1+0xb330], R114 ;  /* 0x00b3307201007387 */ /* 0x000fe80000100a00 */
[----:B------:R-:W-:Y:S04]  /*ee230*/  STL.64 [R1+0xb328], R112 ;  /* 0x00b3287001007387 */ /* 0x000fe80000100a00 */
[----:B------:R-:W-:Y:S04]  /*ee240*/  STL.64 [R1+0x3b30], R20 ;  /* 0x003b301401007387 */ /* 0x000fe80000100a00 */
[----:B------:R-:W-:Y:S10]  /*ee250*/  STL.64 [R1+0x3b38], R22 ;  /* 0x003b381601007387 */ /* 0x000ff40000100a00 */
[----:B------:R-:W-:Y:S04]  /*ee260*/  STL.64 [R1+0x3b10], R8 ;  /* 0x003b100801007387 */ /* 0x000fe80000100a00 */
[----:B------:R1:W-:Y:S04]  /*ee270*/  STL.64 [R1+0x3b18], R10 ;  /* 0x003b180a01007387 */ /* 0x0003e80000100a00 */
[----:B------:R-:W2:Y:S04]  /*ee280*/  LDL R108, [R1+0x420] ;  /* 0x00042000016c7983 */ /* 0x000ea80000100800 */
[----:B------:R-:W2:Y:S01]  /*ee290*/  LDL R109, [R1+0x424] ;  /* 0x00042400016d7983 */ /* 0x000ea20000100800 */
[----:B------:R-:W-:Y:S01]  /*ee2a0*/  MOV R3, R248 ;  /* 0x000000f800037202 */ /* 0x000fe20000000f00 */
[----:B------:R-:W-:-:S02]  /*ee2b0*/  IMAD.MOV.U32 R0, RZ, RZ, R249 ;  /* 0x000000ffff007224 */ /* 0x000fc400078e00f9 */
[----:B------:R-:W3:Y:S04]  /*ee2c0*/  LDL R244, [R1+0x410] ;  /* 0x0004100001f47983 */ /* 0x000ee80000100800 */
[----:B------:R-:W3:Y:S04]  /*ee2d0*/  LDL R245, [R1+0x414] ;  /* 0x0004140001f57983 */ /* 0x000ee80000100800 */
[----:B------:R-:W3:Y:S04]  /*ee2e0*/  LDL R248, [R1+0x400] ;  /* 0x0004000001f87983 */ /* 0x000ee80000100800 */
[----:B------:R-:W3:Y:S01]  /*ee2f0*/  LDL R249, [R1+0x404] ;  /* 0x0004040001f97983 */ /* 0x000ee20000100800 */
[C---:B-1----:R-:W-:Y:S08]  /*ee300*/  HMMA.1688.F32.TF32 R8, R4.reuse, R68, R216 ;  /* 0x000000440408723c */ /* 0x042ff000000810d8 */
[C---:B------:R-:W-:Y:S08]  /*ee310*/  HMMA.1688.F32.TF32 R20, R4.reuse, R72, R220 ;  /* 0x000000480414723c */ /* 0x040ff000000810dc */
[C---:B------:R-:W-:Y:S07]  /*ee320*/  HMMA.1688.F32.TF32 R12, R4.reuse, R12, R228 ;  /* 0x0000000c040c723c */ /* 0x040fee00000810e4 */
[----:B------:R-:W-:Y:S04]  /*ee330*/  STL.64 [R1+0x3af0], R8 ;  /* 0x003af00801007387 */ /* 0x000fe80000100a00 */
[----:B------:R4:W-:Y:S02]  /*ee340*/  STL.64 [R1+0x3af8], R10 ;  /* 0x003af80a01007387 */ /* 0x0009e40000100a00 */
[----:B----4-:R-:W-:Y:S01]  /*ee350*/  HMMA.1688.F32.TF32 R8, R4, R84, R224 ;  /* 0x000000540408723c */ /* 0x010fe200000810e0 */
[----:B------:R-:W-:-:S02]  /*ee360*/  IMAD.MOV.U32 R79, RZ, RZ, R69 ;  /* 0x000000ffff4f7224 */ /* 0x000fc400078e0045 */
[----:B------:R-:W-:-:S03]  /*ee370*/  IMAD.MOV.U32 R83, RZ, RZ, R68 ;  /* 0x000000ffff537224 */ /* 0x000fc600078e0044 */
[----:B------:R-:W-:Y:S01]  /*ee380*/  STL.64 [R1+0xb350], R78 ;  /* 0x00b3504e01007387 */ /* 0x000fe20000100a00 */
[----:B------:R-:W-:Y:S01]  /*ee390*/  MOV R90, R84 ;  /* 0x00000054005a7202 */ /* 0x000fe20000000f00 */
[----:B------:R-:W-:Y:S02]  /*ee3a0*/  IMAD.MOV.U32 R91, RZ, RZ, R85 ;  /* 0x000000ffff5b7224 */ /* 0x000fe400078e0055 */
        /* <DEDUP_REMOVED lines=21> */
[----:B------:R2:W-:Y:S01]  /*ee500*/  STL.64 [R1+0x3a98], R14 ;  /* 0x003a980e01007387 */ /* 0x0005e20000100a00 */
[----:B------:R-:W-:Y:S01]  /*ee510*/  MOV R98, R104 ;  /* 0x0000006800627202 */ /* 0x000fe20000000f00 */
[----:B------:R-:W-:Y:S11]  /*ee520*/  IMAD.MOV.U32 R99, RZ, RZ, R105 ;  /* 0x000000ffff637224 */ /* 0x000ff600078e0069 */
[----:B------:R-:W-:Y:S03]  /*ee530*/  @!UPT UIADD3 URZ, URZ, URZ, URZ ;  /* 0x0000003f3f3ff290 */ /* 0x000fe6000fffe03f */
        /* <DEDUP_REMOVED lines=8> */
[C---:B--2---:R-:W-:Y:S08]  /*ee5c0*/  HMMA.1688.F32.TF32 R12, R4.reuse, R108, R116 ;  /* 0x0000006c040c723c */ /* 0x044ff00000081074 */
[C---:B---3--:R-:W-:Y:S11]  /*ee5d0*/  HMMA.1688.F32.TF32 R16, R4.reuse, R244, R120 ;  /* 0x000000f40410723c */ /* 0x048ff60000081078 */
[----:B------:R-:W-:Y:S04]  /*ee5e0*/  @!UPT UIADD3 URZ, URZ, URZ, URZ ;  /* 0x0000003f3f3ff290 */ /* 0x000fe8000fffe03f */
[----:B------:R-:W-:Y:S04]  /*ee5f0*/  STL.64 [R1+0x4100], R12 ;  /* 0x0041000c01007387 */ /* 0x000fe80000100a00 */
[----:B------:R2:W-:Y:S04]  /*ee600*/  STL.64 [R1+0x4108], R14 ;  /* 0x0041080e01007387 */ /* 0x0005e80000100a00 */
[----:B------:R-:W3:Y:S01]  /*ee610*/  LDL R250, [R1+0x4b8] ;  /* 0x0004b80001fa7983 */ /* 0x000ee20000100800 */
[C---:B--2---:R-:W-:Y:S03]  /*ee620*/  HMMA.1688.F32.TF32 R12, R4.reuse, R248, R124 ;  /* 0x000000f8040c723c */ /* 0x044fe6000008107c */
[----:B------:R-:W-:Y:S04]  /*ee630*/  STL.64 [R1+0x40e0], R16 ;  /* 0x0040e01001007387 */ /* 0x000fe80000100a00 */
[----:B------:R-:W-:Y:S11]  /*ee640*/  STL.64 [R1+0x40e8], R18 ;  /* 0x0040e81201007387 */ /* 0x000ff60000100a00 */
[----:B------:R-:W-:Y:S05]  /*ee650*/  @!UPT UIADD3 URZ, URZ, URZ, URZ ;  /* 0x0000003f3f3ff290 */ /* 0x000fea000fffe03f */
[----:B------:R-:W-:Y:S04]  /*ee660*/  STL.64 [R1+0x40c0], R12 ;  /* 0x0040c00c01007387 */ /* 0x000fe80000100a00 */
[----:B------:R2:W-:Y:S04]  /*ee670*/  STL.64 [R1+0x40c8], R14 ;  /* 0x0040c80e01007387 */ /* 0x0005e80000100a00 */
[----:B------:R-:W3:Y:S04]  /*ee680*/  LDL R251, [R1+0x4bc] ;  /* 0x0004bc0001fb7983 */ /* 0x000ee80000100800 */
        /* <DEDUP_REMOVED lines=52> */
[----:B--2---:R-:W2:Y:S04]  /*ee9d0*/  LDL R14, [R1+0x488] ;  /* 0x00048800010e7983 */ /* 0x004ea80000100800 */
        /* <DEDUP_REMOVED lines=16> */
[C---:B----4-:R-:W-:Y:S08]  /*eeae0*/  HMMA.1688.F32.TF32 R88, R4.reuse, R220, R132 ;  /* 0x000000dc0458723c */ /* 0x050ff00000081084 */
[C---:B------:R-:W-:Y:S07]  /*eeaf0*/  HMMA.1688.F32.TF32 R80, R4.reuse, R80, R136 ;  /* 0x000000500450723c */ /* 0x040fee0000081088 */
[----:B------:R-:W-:Y:S04]  /*eeb00*/  STL.64 [R1+0x40a0], R16 ;  /* 0x0040a01001007387 */ /* 0x000fe80000100a00 */
[----:B------:R3:W-:Y:S02]  /*eeb10*/  STL.64 [R1+0x40a8], R18 ;  /* 0x0040a81201007387 */ /* 0x0007e40000100a00 */
[C---:B---3--:R-:W-:Y:S02]  /*eeb20*/  HMMA.1688.F32.TF32 R16, R4.reuse, R76, R140 ;  /* 0x0000004c0410723c */ /* 0x048fe4000008108c */
[----:B------:R-:W-:Y:S04]  /*eeb30*/  STL.64 [R1+0x4080], R88 ;  /* 0x0040805801007387 */ /* 0x000fe80000100a00 */
[----:B------:R-:W-:Y:S02]  /*eeb40*/  STL.64 [R1+0x4088], R90 ;  /* 0x0040885a01007387 */ /* 0x000fe40000100a00 */
[C---:B------:R-:W-:Y:S02]  /*eeb50*/  HMMA.1688.F32.TF32 R76, R4.reuse, R216, R144 ;  /* 0x000000d8044c723c */ /* 0x040fe40000081090 */
[----:B------:R-:W-:Y:S04]  /*eeb60*/  STL.64 [R1+0x4050], R80 ;  /* 0x0040505001007387 */ /* 0x000fe80000100a00 */
[----:B------:R3:W-:Y:S09]  /*eeb70*/  STL.64 [R1+0x4058], R82 ;  /* 0x0040585201007387 */ /* 0x0007f20000100a00 */
[----:B------:R-:W-:Y:S01]  /*eeb80*/  STL.64 [R1+0x4030], R16 ;  /* 0x0040301001007387 */ /* 0x000fe20000100a00 */
[C---:B---3--:R-:W-:Y:S03]  /*eeb90*/  HMMA.1688.F32.TF32 R80, R4.reuse, R212, R148 ;  /* 0x000000d40450723c */ /* 0x048fe60000081094 */
[----:B------:R3:W-:Y:S05]  /*eeba0*/  STL.64 [R1+0x4038], R18 ;  /* 0x0040381201007387 */ /* 0x0007ea0000100a00 */
[C---:B---3--:R-:W-:Y:S01]  /*eebb0*/  HMMA.1688.F32.TF32 R16, R4.reuse, R208, R152 ;  /* 0x000000d00410723c */ /* 0x048fe20000081098 */
[----:B------:R-:W-:Y:S04]  /*eebc0*/  STL.64 [R1+0x4010], R76 ;  /* 0x0040104c01007387 */ /* 0x000fe80000100a00 */
[----:B------:R3:W-:Y:S10]  /*eebd0*/  STL.64 [R1+0x4018], R78 ;  /* 0x0040184e01007387 */ /* 0x0007f40000100a00 */
[----:B------:R-:W-:Y:S01]  /*eebe0*/  STL.64 [R1+0x3ff0], R80 ;  /* 0x003ff05001007387 */ /* 0x000fe20000100a00 */
[C---:B------:R-:W-:Y:S03]  /*eebf0*/  HMMA.1688.F32.TF32 R20, R4.reuse, R20, R160 ;  /* 0x000000140414723c */ /* 0x040fe600000810a0 */
[----:B------:R-:W-:Y:S05]  /*eec00*/  STL.64 [R1+0x3ff8], R82 ;  /* 0x003ff85201007387 */ /* 0x000fea0000100a00 */
[C---:B---3--:R-:W-:Y:S01]  /*eec10*/  HMMA.1688.F32.TF32 R76, R4.reuse, R112, R156 ;  /* 0x00000070044c723c */ /* 0x048fe2000008109c */
[----:B------:R-:W-:Y:S04]  /*eec20*/  STL.64 [R1+0x3fd0], R16 ;  /* 0x003fd01001007387 */ /* 0x000fe80000100a00 */
[----:B------:R3:W-:Y:S03]  /*eec30*/  STL.64 [R1+0x3fd8], R18 ;  /* 0x003fd81201007387 */ /* 0x0007e60000100a00 */
[C---:B---3--:R-:W-:Y:S11]  /*eec40*/  HMMA.1688.F32.TF32 R16, R4.reuse, R24, R164 ;  /* 0x000000180410723c */ /* 0x048ff600000810a4 */
[----:B------:R-:W-:Y:S04]  /*eec50*/  @!UPT UIADD3 URZ, URZ, URZ, URZ ;  /* 0x0000003f3f3ff290 */ /* 0x000fe8000fffe03f */
[----:B------:R-:W-:Y:S04]  /*eec60*/  STL.64 [R1+0x3fb0], R76 ;  /* 0x003fb04c01007387 */ /* 0x000fe80000100a00 */
[----:B------:R-:W-:Y:S01]  /*eec70*/  STL.64 [R1+0x3fb8], R78 ;  /* 0x003fb84e01007387 */ /* 0x000fe20000100a00 */
[C---:B------:R-:W-:Y:S03]  /*eec80*/  HMMA.1688.F32.TF32 R24, R4.reuse, R28, R168 ;  /* 0x0000001c0418723c */ /* 0x040fe600000810a8 */
[----:B------:R-:W-:Y:S04]  /*eec90*/  STL.64 [R1+0x3f90], R20 ;  /* 0x003f901401007387 */ /* 0x000fe80000100a00 */
[----:B------:R3:W-:Y:S04]  /*eeca0*/  STL.64 [R1+0x3f98], R22 ;  /* 0x003f981601007387 */ /* 0x0007e80000100a00 */
[----:B------:R-:W-:Y:S01]  /*eecb0*/  STL.64 [R1+0x3f70], R16 ;  /* 0x003f701001007387 */ /* 0x000fe20000100a00 */
[C---:B---3--:R-:W-:Y:S03]  /*eecc0*/  HMMA.1688.F32.TF32 R20, R4.reuse, R32, R172 ;  /* 0x000000200414723c */ /* 0x048fe600000810ac */
[----:B------:R3:W-:Y:S05]  /*eecd0*/  STL.64 [R1+0x3f78], R18 ;  /* 0x003f781201007387 */ /* 0x0007ea0000100a00 */
[C---:B---3--:R-:W-:Y:S03]  /*eece0*/  HMMA.1688.F32.TF32 R16, R4.reuse, R36, R176 ;  /* 0x000000240410723c */ /* 0x048fe600000810b0 */
[----:B------:R-:W-:Y:S04]  /*eecf0*/  STL.64 [R1+0x3b50], R24 ;  /* 0x003b501801007387 */ /* 0x000fe80000100a00 */
[----:B------:R3:W-:Y:S08]  /*eed00*/  STL.64 [R1+0x3b58], R26 ;  /* 0x003b581a01007387 */ /* 0x0007f00000100a00 */
[----:B------:R-:W-:Y:S04]  /*eed10*/  STL.64 [R1+0x3f50], R20 ;  /* 0x003f501401007387 */ /* 0x000fe80000100a00 */
[----:B------:R4:W-:Y:S01]  /*eed20*/  STL.64 [R1+0x3f58], R22 ;  /* 0x003f581601007387 */ /* 0x0009e20000100a00 */
[C---:B---3--:R-:W-:Y:S03]  /*eed30*/  HMMA.1688.F32.TF32 R24, R4.reuse, R40, R180 ;  /* 0x000000280418723c */ /* 0x048fe600000810b4 */
[----:B------:R-:W-:Y:S05]  /*eed40*/  STL.64 [R1+0x3b70], R16 ;  /* 0x003b701001007387 */ /* 0x000fea0000100a00 */
[C---:B----4-:R-:W-:Y:S01]  /*eed50*/  HMMA.1688.F32.TF32 R20, R4.reuse, R44, R184 ;  /* 0x0000002c0414723c */ /* 0x050fe200000810b8 */
[----:B------:R3:W-:Y:S07]  /*eed60*/  STL.64 [R1+0x3b78], R18 ;  /* 0x003b781201007387 */ /* 0x0007ee0000100a00 */
[C---:B---3--:R-:W-:Y:S07]  /*eed70*/  HMMA.1688.F32.TF32 R16, R4.reuse, R48, R188 ;  /* 0x000000300410723c */ /* 0x048fee00000810bc */
[----:B------:R-:W-:Y:S04]  /*eed80*/  STL.64 [R1+0x3f30], R24 ;  /* 0x003f301801007387 */ /* 0x000fe80000100a00 */
[----:B------:R3:W-:Y:S04]  /*eed90*/  STL.64 [R1+0x3f38], R26 ;  /* 0x003f381a01007387 */ /* 0x0007e80000100a00 */
[----:B------:R-:W-:Y:S04]  /*eeda0*/  STL.64 [R1+0x3f10], R20 ;  /* 0x003f101401007387 */ /* 0x000fe80000100a00 */
[----:B------:R4:W-:Y:S01]  /*eedb0*/  STL.64 [R1+0x3f18], R22 ;  /* 0x003f181601007387 */ /* 0x0009e20000100a00 */
[C---:B---3--:R-:W-:Y:S03]  /*eedc0*/  HMMA.1688.F32.TF32 R24, R4.reuse, R52, R192 ;  /* 0x000000340418723c */ /* 0x048fe600000810c0 */
[----:B------:R-:W-:Y:S05]  /*eedd0*/  STL.64 [R1+0x3ef0], R16 ;  /* 0x003ef01001007387 */ /* 0x000fea0000100a00 */
[C---:B----4-:R-:W-:Y:S01]  /*eede0*/  HMMA.1688.F32.TF32 R20, R4.reuse, R56, R196 ;  /* 0x000000380414723c */ /* 0x050fe200000810c4 */
[----:B------:R3:W-:Y:S07]  /*eedf0*/  STL.64 [R1+0x3ef8], R18 ;  /* 0x003ef81201007387 */ /* 0x0007ee0000100a00 */
[C---:B---3--:R-:W-:Y:S08]  /*eee00*/  HMMA.1688.F32.TF32 R16, R4.reuse, R60, R200 ;  /* 0x0000003c0410723c */ /* 0x048ff000000810c8 */
[----:B------:R-:W-:Y:S01]  /*eee10*/  HMMA.1688.F32.TF32 R4, R4, R64, R204 ;  /* 0x000000400404723c */ /* 0x000fe200000810cc */
[----:B------:R-:W-:Y:S04]  /*eee20*/  LDS R206, [R2+0x12680] ;  /* 0x0126800002ce7984 */ /* 0x000fe80000000800 */
[----:B------:R-:W3:Y:S04]  /*eee30*/  LDS R207, [R252+0x12680] ;  /* 0x01268000fccf7984 */ /* 0x000ee80000000800 */
[----:B------:R-:W-:Y:S04]  /*eee40*/  LDS R204, [R2+0x10680] ;  /* 0x0106800002cc7984 */ /* 0x000fe80000000800 */
[----:B------:R-:W4:Y:S04]  /*eee50*/  LDS R205, [R252+0x10680] ;  /* 0x01068000fccd7984 */ /* 0x000f280000000800 */
        /* <DEDUP_REMOVED lines=9> */
[C---:B--2---:R-:W-:Y:S03]  /*eeef0*/  HMMA.1688.F32.TF32 R224, R8.reuse, R250, R244 ;  /* 0x000000fa08e0723c */ /* 0x044fe600000810f4 */
[----:B---3--:R-:W-:Y:S04]  /*eef00*/  STL.64 [R1+0xb390], R206 ;  /* 0x00b390ce01007387 */ /* 0x008fe80000100a00 */
[----:B----4-:R2:W-:Y:S01]  /*eef10*/  STL.64 [R1+0xb388], R204 ;  /* 0x00b388cc01007387 */ /* 0x0105e20000100a00 */
[C---:B------:R-:W-:Y:S03]  /*eef20*/  HMMA.1688.F32.TF32 R216, R8.reuse, R102, R92 ;  /* 0x0000006608d8723c */ /* 0x040fe6000008105c */
[----:B------:R-:W3:Y:S04]  /*eef30*/  LDL R244, [R1+0x30] ;  /* 0x0000300001f47983 */ /* 0x000ee80000100800 */
[----:B------:R-:W3:Y:S04]  /*eef40*/  LDL R245, [R1+0x34] ;  /* 0x0000340001f57983 */ /* 0x000ee80000100800 */
        /* <DEDUP_REMOVED lines=299> */
[----:B------:R1:W-:Y:S04]  /*f0200*/  STL.64 [R1+0xaf80], R244 ;  /* 0x00af80f401007387 */ /* 0x0003e80000100a00 */
[----:B-1----:R-:W2:Y:S04]  /*f0210*/  LDL.64 R244, [R1+0x420] ;  /* 0x0004200001f47983 */ /* 0x002ea80000100a00 */
[----:B------:R-:W-:Y:S04]  /*f0220*/  STL.64 [R1+0xaf98], R110 ;  /* 0x00af986e01007387 */ /* 0x000fe80000100a00 */
[----:B------:R1:W-:Y:S02]  /*f0230*/  STL.64 [R1+0xaf90], R108 ;  /* 0x00af906c01007387 */ /* 0x0003e40000100a00 */
[----:B-1----:R-:W-:-:S02]  /*f0240*/  IMAD.MOV.U32 R108, RZ, RZ, R98 ;  /* 0x000000ffff6c7224 */ /* 0x002fc400078e0062 */
[----:B------:R-:W3:Y:S01]  /*f0250*/  LDL.LU R98, [R1+0xb184] ;  /* 0x00b1840001627983 */ /* 0x000ee20000300800 */
[----:B------:R-:W-:-:S03]  /*f0260*/  IMAD.MOV.U32 R109, RZ, RZ, R99 ;  /* 0x000000ffff6d7224 */ /* 0x000fc600078e0063 */
[----:B------:R-:W3:Y:S01]  /*f0270*/  LDL.LU R99, [R1+0xb180] ;  /* 0x00b1800001637983 */ /* 0x000ee20000300800 */
[C---:B------:R-:W-:Y:S03]  /*f0280*/  HMMA.1688.F32.TF32 R236, R204.reuse, R104, R236 ;  /* 0x00000068ccec723c */ /* 0x040fe600000810ec */
[----:B------:R-:W-:Y:S04]  /*f0290*/  STL.64 [R1+0xafa8], R106 ;  /* 0x00afa86a01007387 */ /* 0x000fe80000100a00 */
[----:B------:R1:W-:Y:S01]  /*f02a0*/  STL.64 [R1+0xafa0], R104 ;  /* 0x00afa06801007387 */ /* 0x0003e20000100a00 */
[C---:B------:R-:W-:Y:S03]  /*f02b0*/  HMMA.1688.F32.TF32 R240, R204.reuse, R100, R240 ;  /* 0x00000064ccf0723c */ /* 0x040fe600000810f0 */
[----:B-1----:R-:W4:Y:S04]  /*f02c0*/  LDL.64 R104, [R1+0x440] ;  /* 0x0004400001687983 */ /* 0x002f280000100a00 */
[----:B------:R-:W-:Y:S04]  /*f02d0*/  STL.64 [R1+0xafb8], R102 ;  /* 0x00afb86601007387 */ /* 0x000fe80000100a00 */
[----:B------:R1:W-:Y:S01]  /*f02e0*/  STL.64 [R1+0xafb0], R100 ;  /* 0x00afb06401007387 */ /* 0x0003e20000100a00 */
[C---:B------:R-:W-:Y:S01]  /*f02f0*/  HMMA.1688.F32.TF32 R116, R204.reuse, R96, R116 ;  /* 0x00000060cc74723c */ /* 0x040fe20000081074 */
[----:B-1----:R-:W-:Y:S01]  /*f0300*/  MOV R100, R18 ;  /* 0x0000001200647202 */ /* 0x002fe20000000f00 */
[----:B------:R-:W-:Y:S01]  /*f0310*/  IMAD.MOV.U32 R101, RZ, RZ, R19 ;  /* 0x000000ffff657224 */ /* 0x000fe200078e0013 */
[----:B------:R-:W2:Y:S04]  /*f0320*/  LDL.LU R18, [R1+0xb17c] ;  /* 0x00b17c0001127983 */ /* 0x000ea80000300800 */
[----:B------:R-:W2:Y:S01]  /*f0330*/  LDL.LU R19, [R1+0xb178] ;  /* 0x00b1780001137983 */ /* 0x000ea20000300800 */
[----:B------:R-:W-:Y:S03]  /*f0340*/  HMMA.1688.F32.TF32 R120, R204, R92, R120 ;  /* 0x0000005ccc78723c */ /* 0x000fe60000081078 */
[----:B---3--:R-:W-:Y:S04]  /*f0350*/  STL.64 [R1+0xafc8], R98 ;  /* 0x00afc86201007387 */ /* 0x008fe80000100a00 */
[----:B------:R1:W-:Y:S04]  /*f0360*/  STL.64 [R1+0xafc0], R96 ;  /* 0x00afc06001007387 */ /* 0x0003e80000100a00 */
[----:B-1----:R-:W3:Y:S04]  /*f0370*/  LDL.64 R96, [R1+0x460] ;  /* 0x0004600001607983 */ /* 0x002ee80000100a00 */
[----:B------:R-:W-:Y:S04]  /*f0380*/  STL.64 [R1+0xafd8], R94 ;  /* 0x00afd85e01007387 */ /* 0x000fe80000100a00 */
[----:B------:R1:W-:Y:S02]  /*f0390*/  STL.64 [R1+0xafd0], R92 ;  /* 0x00afd05c01007387 */ /* 0x0003e40000100a00 */
[----:B-1----:R-:W-:-:S02]  /*f03a0*/  IMAD.MOV.U32 R92, RZ, RZ, R90 ;  /* 0x000000ffff5c7224 */ /* 0x002fc400078e005a */
[----:B------:R-:W3:Y:S01]  /*f03b0*/  LDL.LU R90, [R1+0xb174] ;  /* 0x00b17400015a7983 */ /* 0x000ee20000300800 */
[----:B------:R-:W-:-:S03]  /*f03c0*/  IMAD.MOV.U32 R93, RZ, RZ, R91 ;  /* 0x000000ffff5d7224 */ /* 0x000fc600078e005b */
[----:B------:R-:W3:Y:S01]  /*f03d0*/  LDL.LU R91, [R1+0xb170] ;  /* 0x00b17000015b7983 */ /* 0x000ee20000300800 */
[C---:B------:R-:W-:Y:S03]  /*f03e0*/  HMMA.1688.F32.TF32 R124, R204.reuse, R16, R124 ;  /* 0x00000010cc7c723c */ /* 0x040fe6000008107c */
[----:B--2---:R-:W-:Y:S04]  /*f03f0*/  STL.64 [R1+0xafe8], R18 ;  /* 0x00afe81201007387 */ /* 0x004fe80000100a00 */
[----:B------:R1:W-:Y:S01]  /*f0400*/  STL.64 [R1+0xafe0], R16 ;  /* 0x00afe01001007387 */ /* 0x0003e20000100a00 */
[C---:B------:R-:W-:Y:S03]  /*f0410*/  HMMA.1688.F32.TF32 R128, R204.reuse, R12, R128 ;  /* 0x0000000ccc80723c */ /* 0x040fe60000081080 */
[----:B-1----:R-:W2:Y:S04]  /*f0420*/  LDL.64 R16, [R1+0x680] ;  /* 0x0006800001107983 */ /* 0x002ea80000100a00 */
[----:B------:R-:W-:Y:S04]  /*f0430*/  STL.64 [R1+0xaff8], R14 ;  /* 0x00aff80e01007387 */ /* 0x000fe80000100a00 */
[----:B------:R1:W-:Y:S02]  /*f0440*/  STL.64 [R1+0xaff0], R12 ;  /* 0x00aff00c01007387 */ /* 0x0003e40000100a00 */
[----:B-1----:R-:W-:Y:S01]  /*f0450*/  MOV R12, R83 ;  /* 0x00000053000c7202 */ /* 0x002fe20000000f00 */
[----:B------:R-:W-:Y:S01]  /*f0460*/  IMAD.MOV.U32 R13, RZ, RZ, R79 ;  /* 0x000000ffff0d7224 */ /* 0x000fe200078e004f */
[----:B------:R-:W2:Y:S04]  /*f0470*/  LDL.LU R83, [R1+0xb16c] ;  /* 0x00b16c0001537983 */ /* 0x000ea80000300800 */
[----:B------:R-:W2:Y:S04]  /*f0480*/  LDL.LU R79, [R1+0xb168] ;  /* 0x00b16800014f7983 */ /* 0x000ea80000300800 */
[----:B---3--:R-:W-:Y:S04]  /*f0490*/  STL.64 [R1+0xb008], R90 ;  /* 0x00b0085a01007387 */ /* 0x008fe80000100a00 */
[----:B------:R-:W-:Y:S04]  /*f04a0*/  STL.64 [R1+0xb000], R88 ;  /* 0x00b0005801007387 */ /* 0x000fe80000100a00 */
[----:B------:R-:W3:Y:S01]  /*f04b0*/  LDL.64 R248, [R1+0x6b0] ;  /* 0x0006b00001f87983 */ /* 0x000ee20000100a00 */
        /* <DEDUP_REMOVED lines=22> */
[----:B------:R-:W3:Y:S04]  /*f0620*/  LDS R11, [R252+0x1a680] ;  /* 0x01a68000fc0b7984 */ /* 0x000ee80000000800 */
[----:B------:R-:W-:Y:S04]  /*f0630*/  STL.64 [R1+0xb018], R86 ;  /* 0x00b0185601007387 */ /* 0x000fe80000100a00 */
[----:B------:R-:W-:Y:S04]  /*f0640*/  STL.64 [R1+0xb010], R84 ;  /* 0x00b0105401007387 */ /* 0x000fe80000100a00 */
[----:B--2---:R-:W-:Y:S04]  /*f0650*/  STL.64 [R1+0xb028], R82 ;  /* 0x00b0285201007387 */ /* 0x004fe80000100a00 */
        /* <DEDUP_REMOVED lines=12> */
[C---:B------:R-:W-:Y:S03]  /*f0720*/  HMMA.1688.F32.TF32 R232, R4.reuse, R110, R232 ;  /* 0x0000006e04e8723c */ /* 0x040fe600000810e8 */
[----:B------:R-:W-:Y:S05]  /*f0730*/  STL.64 [R1+0xb070], R60 ;  /* 0x00b0703c01007387 */ /* 0x000fea0000100a00 */
        /* <DEDUP_REMOVED lines=32> */
[----:B---3--:R-:W-:Y:S01]  /*f0940*/  HMMA.1688.F32.TF32 R4, R8, R248, R208 ;  /* 0x000000f80804723c */ /* 0x008fe200000810d0 */
        /* <DEDUP_REMOVED lines=13> */
[----:B------:R1:W-:Y:S01]  /*f0a20*/  STL.64 [R1+0xb110], R20 ;  /* 0x00b1101401007387 */ /* 0x0003e20000100a00 */
[----:B------:R-:W-:-:S03]  /*f0a30*/  IMAD.MOV.U32 R89, RZ, RZ, R0 ;  /* 0x000000ffff597224 */ /* 0x000fc600078e0000 */
[----:B------:R-:W-:Y:S01]  /*f0a40*/  STL.64 [R1+0xb128], R114 ;  /* 0x00b1287201007387 */ /* 0x000fe20000100a00 */
[----:B------:R-:W-:Y:S01]  /*f0a50*/  MOV R3, R248 ;  /* 0x000000f800037202 */ /* 0x000fe20000000f00 */
[----:B------:R-:W-:Y:S02]  /*f0a60*/  IMAD.MOV.U32 R0, RZ, RZ, R249 ;  /* 0x000000ffff007224 */ /* 0x000fe400078e00f9 */
[----:B------:R-:W-:Y:S04]  /*f0a70*/  STL.64 [R1+0xb120], R112 ;  /* 0x00b1207001007387 */ /* 0x000fe80000100a00 */
[----:B------:R-:W-:Y:S04]  /*f0a80*/  STL.64 [R1+0x3c40], R4 ;  /* 0x003c400401007387 */ /* 0x000fe80000100a00 */
[----:B------:R2:W-:Y:S04]  /*f0a90*/  STL.64 [R1+0x3c48], R6 ;  /* 0x003c480601007387 */ /* 0x0005e80000100a00 */
[----:B------:R-:W3:Y:S04]  /*f0aa0*/  LDL R248, [R1+0x410] ;  /* 0x0004100001f87983 */ /* 0x000ee80000100800 */
[----:B------:R-:W3:Y:S01]  /*f0ab0*/  LDL R249, [R1+0x414] ;  /* 0x0004140001f97983 */ /* 0x000ee20000100800 */
[C---:B-1----:R-:W-:Y:S08]  /*f0ac0*/  HMMA.1688.F32.TF32 R20, R8.reuse, R88, R212 ;  /* 0x000000580814723c */ /* 0x042ff000000810d4 */
[C---:B------:R-:W-:Y:S01]  /*f0ad0*/  HMMA.1688.F32.TF32 R12, R8.reuse, R12, R216 ;  /* 0x0000000c080c723c */ /* 0x040fe200000810d8 */
[----:B------:R-:W-:Y:S04]  /*f0ae0*/  STL [R1+0xaae4], R0 ;  /* 0x00aae40001007387 */ /* 0x000fe80000100800 */
[----:B------:R-:W-:Y:S03]  /*f0af0*/  STL [R1+0xaae0], R3 ;  /* 0x00aae00301007387 */ /* 0x000fe60000100800 */
[C---:B--2---:R-:W-:Y:S07]  /*f0b00*/  HMMA.1688.F32.TF32 R4, R8.reuse, R16, R220 ;  /* 0x000000100804723c */ /* 0x044fee00000810dc */
[----:B------:R-:W-:Y:S04]  /*f0b10*/  STL.64 [R1+0x3c50], R20 ;  /* 0x003c501401007387 */ /* 0x000fe80000100a00 */
[----:B------:R-:W-:Y:S04]  /*f0b20*/  STL.64 [R1+0x3c58], R22 ;  /* 0x003c581601007387 */ /* 0x000fe80000100a00 */
[----:B------:R-:W-:Y:S04]  /*f0b30*/  STL.64 [R1+0x3c60], R12 ;  /* 0x003c600c01007387 */ /* 0x000fe80000100a00 */
[----:B------:R1:W-:Y:S02]  /*f0b40*/  STL.64 [R1+0x3c68], R14 ;  /* 0x003c680e01007387 */ /* 0x0003e40000100a00 */
[----:B-1----:R-:W-:Y:S01]  /*f0b50*/  HMMA.1688.F32.TF32 R12, R8, R92, R224 ;  /* 0x0000005c080c723c */ /* 0x002fe200000810e0 */
[----:B------:R-:W-:-:S02]  /*f0b60*/  IMAD.MOV.U32 R3, RZ, RZ, R17 ;  /* 0x000000ffff037224 */ /* 0x000fc400078e0011 */
[----:B------:R-:W-:Y:S01]  /*f0b70*/  IMAD.MOV.U32 R0, RZ, RZ, R16 ;  /* 0x000000ffff007224 */ /* 0x000fe200078e0010 */
[----:B------:R-:W-:Y:S04]  /*f0b80*/  STL.64 [R1+0x3c70], R4 ;  /* 0x003c700401007387 */ /* 0x000fe80000100a00 */
[----:B------:R1:W-:Y:S04]  /*f0b90*/  STL.64 [R1+0x3c78], R6 ;  /* 0x003c780601007387 */ /* 0x0003e80000100a00 */
[----:B------:R-:W-:Y:S04]  /*f0ba0*/  STL [R1+0xaaec], R3 ;  /* 0x00aaec0301007387 */ /* 0x000fe80000100800 */
[----:B------:R-:W-:Y:S01]  /*f0bb0*/  STL [R1+0xaae8], R0 ;  /* 0x00aae80001007387 */ /* 0x000fe20000100800 */
[C---:B-1----:R-:W-:Y:S06]  /*f0bc0*/  HMMA.1688.F32.TF32 R4, R8.reuse, R96, R228 ;  /* 0x000000600804723c */ /* 0x042fec00000810e4 */
[----:B------:R-:W-:Y:S04]  /*f0bd0*/  STL.64 [R1+0x3c80], R12 ;  /* 0x003c800c01007387 */ /* 0x000fe80000100a00 */
[----:B------:R1:W-:Y:S02]  /*f0be0*/  STL.64 [R1+0x3c88], R14 ;  /* 0x003c880e01007387 */ /* 0x0003e40000100a00 */
[----:B-1----:R-:W-:Y:S01]  /*f0bf0*/  HMMA.1688.F32.TF32 R12, R8, R100, R232 ;  /* 0x00000064080c723c */ /* 0x002fe200000810e8 */
[----:B------:R-:W-:Y:S01]  /*f0c00*/  IMAD.MOV.U32 R0, RZ, RZ, R97 ;  /* 0x000000ffff007224 */ /* 0x000fe200078e0061 */
[----:B------:R-:W-:-:S09]  /*f0c10*/  MOV R3, R96 ;  /* 0x0000006000037202 */ /* 0x000fd20000000f00 */
[----:B------:R-:W-:Y:S04]  /*f0c20*/  STL.64 [R1+0x3c90], R4 ;  /* 0x003c900401007387 */ /* 0x000fe80000100a00 */
[----:B------:R4:W-:Y:S04]  /*f0c30*/  STL.64 [R1+0x3c98], R6 ;  /* 0x003c980601007387 */ /* 0x0009e80000100a00 */
[----:B------:R-:W-:Y:S04]  /*f0c40*/  STL [R1+0xaaf4], R0 ;  /* 0x00aaf40001007387 */ /* 0x000fe80000100800 */
[----:B------:R-:W-:Y:S01]  /*f0c50*/  STL [R1+0xaaf0], R3 ;  /* 0x00aaf00301007387 */ /* 0x000fe20000100800 */
[C---:B----4-:R-:W-:Y:S03]  /*f0c60*/  HMMA.1688.F32.TF32 R4, R8.reuse, R104, R236 ;  /* 0x000000680804723c */ /* 0x050fe600000810ec */
[----:B------:R-:W-:Y:S04]  /*f0c70*/  STL.64 [R1+0x3ca0], R12 ;  /* 0x003ca00c01007387 */ /* 0x000fe80000100a00 */
[----:B------:R1:W-:Y:S02]  /*f0c80*/  STL.64 [R1+0x3ca8], R14 ;  /* 0x003ca80e01007387 */ /* 0x0003e40000100a00 */
[----:B-1----:R-:W-:Y:S01]  /*f0c90*/  HMMA.1688.F32.TF32 R12, R8, R108, R240 ;  /* 0x0000006c080c723c */ /* 0x002fe200000810f0 */
[----:B------:R-:W-:-:S02]  /*f0ca0*/  IMAD.MOV.U32 R3, RZ, RZ, R105 ;  /* 0x000000ffff037224 */ /* 0x000fc400078e0069 */
[----:B------:R-:W-:-:S11]  /*f0cb0*/  IMAD.MOV.U32 R0, RZ, RZ, R104 ;  /* 0x000000ffff007224 */ /* 0x000fd600078e0068 */
[----:B------:R-:W-:Y:S04]  /*f0cc0*/  STL.64 [R1+0x3cb0], R4 ;  /* 0x003cb00401007387 */ /* 0x000fe80000100a00 */
[----:B------:R-:W-:Y:S04]  /*f0cd0*/  STL.64 [R1+0x3cb8], R6 ;  /* 0x003cb80601007387 */ /* 0x000fe80000100a00 */
[----:B------:R-:W-:Y:S04]  /*f0ce0*/  STL [R1+0xaafc], R3 ;  /* 0x00aafc0301007387 */ /* 0x000fe80000100800 */
[----:B------:R-:W-:Y:S04]  /*f0cf0*/  STL [R1+0xaaf8], R0 ;  /* 0x00aaf80001007387 */ /* 0x000fe80000100800 */
[----:B------:R-:W-:Y:S04]  /*f0d00*/  LDS R4, [R2+0x8700] ;  /* 0x0087000002047984 */ /* 0x000fe80000000800 */
[----:B------:R-:W-:Y:S04]  /*f0d10*/  STL.64 [R1+0x3cc0], R12 ;  /* 0x003cc00c01007387 */ /* 0x000fe80000100a00 */
[----:B------:R1:W-:Y:S04]  /*f0d20*/  STL.64 [R1+0x3cc8], R14 ;  /* 0x003cc80e01007387 */ /* 0x0003e80000100a00 */
[----:B------:R-:W-:Y:S04]  /*f0d30*/  LDS R6, [R2+0xa700] ;  /* 0x00a7000002067984 */ /* 0x000fe80000000800 */
[----:B------:R-:W-:Y:S01]  /*f0d40*/  LDS R5, [R252+0x8700] ;  /* 0x00870000fc057984 */ /* 0x000fe20000000800 */
[C---:B-1----:R-:W-:Y:S01]  /*f0d50*/  HMMA.1688.F32.TF32 R12, R8.reuse, R244, R116 ;  /* 0x000000f4080c723c */ /* 0x042fe20000081074 */
[----:B------:R-:W-:Y:S01]  /*f0d60*/  IMAD.MOV.U32 R0, RZ, RZ, R245 ;  /* 0x000000ffff007224 */ /* 0x000fe200078e00f5 */
[----:B------:R-:W-:Y:S01]  /*f0d70*/  MOV R3, R244 ;  /* 0x000000f400037202 */ /* 0x000fe20000000f00 */
[----:B------:R-:W1:Y:S11]  /*f0d80*/  LDS R7, [R252+0xa700] ;  /* 0x00a70000fc077984 */ /* 0x000e760000000800 */
[----:B------:R-:W-:Y:S09]  /*f0d90*/  @!UPT UIADD3 URZ, URZ, URZ, URZ ;  /* 0x0000003f3f3ff290 */ /* 0x000ff2000fffe03f */
[----:B------:R-:W-:Y:S04]  /*f0da0*/  STL.64 [R1+0x3cd0], R12 ;  /* 0x003cd00c01007387 */ /* 0x000fe80000100a00 */
[----:B------:R3:W-:Y:S04]  /*f0db0*/  STL.64 [R1+0x3cd8], R14 ;  /* 0x003cd80e01007387 */ /* 0x0007e80000100a00 */
[----:B------:R-:W-:Y:S04]  /*f0dc0*/  STL [R1+0xab04], R0 ;  /* 0x00ab040001007387 */ /* 0x000fe80000100800 */
[----:B------:R-:W-:Y:S04]  /*f0dd0*/  STL [R1+0xab00], R3 ;  /* 0x00ab000301007387 */ /* 0x000fe80000100800 */
[----:B------:R-:W2:Y:S01]  /*f0de0*/  LDL R104, [R1+0x2d0] ;  /* 0x0002d00001687983 */ /* 0x000ea20000100800 */
[C---:B---3--:R-:W-:Y:S11]  /*f0df0*/  HMMA.1688.F32.TF32 R12, R8.reuse, R248, R120 ;  /* 0x000000f8080c723c */ /* 0x048ff60000081078 */
[----:B------:R-:W-:Y:S11]  /*f0e00*/  @!UPT UIADD3 URZ, URZ, URZ, URZ ;  /* 0x0000003f3f3ff290 */ /* 0x000ff6000fffe03f */
[----:B------:R-:W-:Y:S01]  /*f0e10*/  @!UPT UIADD3 URZ, URZ, URZ, URZ ;  /* 0x0000003f3f3ff290 */ /* 0x000fe2000fffe03f */
[----:B------:R3:W-:Y:S04]  /*f0e20*/  STL.64 [R1+0x3ce0], R12 ;  /* 0x003ce00c01007387 */ /* 0x0007e80000100a00 */
[----:B------:R-:W-:Y:S04]  /*f0e30*/  STL.64 [R1+0x3ce8], R14 ;  /* 0x003ce80e01007387 */ /* 0x000fe80000100a00 */
[----:B------:R-:W4:Y:S04]  /*f0e40*/  LDL.64 R36, [R1+0x400] ;  /* 0x0004000001247983 */ /* 0x000f280000100a00 */
        /* <DEDUP_REMOVED lines=26> */
[----:B---3--:R-:W3:Y:S04]  /*f0ff0*/  LDL R12, [R1+0x320] ;  /* 0x00032000010c7983 */ /* 0x008ee80000100800 */
        /* <DEDUP_REMOVED lines=12> */
[----:B------:R-:W1:Y:S04]  /*f10c0*/  LDL R248, [R1+0x470] ;  /* 0x0004700001f87983 */ /* 0x000e680000100800 */
[----:B------:R-:W1:Y:S04]  /*f10d0*/  LDL R249, [R1+0x474] ;  /* 0x0004740001f97983 */ /* 0x000e680000100800 */
[----:B------:R-:W1:Y:S04]  /*f10e0*/  LDL.LU R244, [R1+0x32c0] ;  /* 0x0032c00001f47983 */ /* 0x000e680000300800 */
[----:B------:R-:W1:Y:S04]  /*f10f0*/  LDL.LU R245, [R1+0x32c4] ;  /* 0x0032c40001f57983 */ /* 0x000e680000300800 */
[----:B------:R-:W1:Y:S04]  /*f1100*/  LDL.LU R246, [R1+0x32c8] ;  /* 0x0032c80001f67983 */ /* 0x000e680000300800 */
[----:B------:R-:W1:Y:S01]  /*f1110*/  LDL.LU R247, [R1+0x32cc] ;  /* 0x0032cc0001f77983 */ /* 0x000e620000300800 */
[C---:B----4-:R-:W-:Y:S08]  /*f1120*/  HMMA.1688.F32.TF32 R20, R8.reuse, R36, R124 ;  /* 0x000000240814723c */ /* 0x050ff0000008107c */
[C---:B--2---:R-:W-:Y:S11]  /*f1130*/  HMMA.1688.F32.TF32 R24, R8.reuse, R40, R128 ;  /* 0x000000280818723c */ /* 0x044ff60000081080 */
[----:B------:R-:W-:Y:S04]  /*f1140*/  @!UPT UIADD3 URZ, URZ, URZ, URZ ;  /* 0x0000003f3f3ff290 */ /* 0x000fe8000fffe03f */
[----:B------:R-:W-:Y:S04]  /*f1150*/  STL.64 [R1+0x3cf0], R20 ;  /* 0x003cf01401007387 */ /* 0x000fe80000100a00 */
[----:B------:R2:W-:Y:S02]  /*f1160*/  STL.64 [R1+0x3cf8], R22 ;  /* 0x003cf81601007387 */ /* 0x0005e40000100a00 */
[----:B--2---:R-:W-:Y:S01]  /*f1170*/  HMMA.1688.F32.TF32 R20, R8, R44, R132 ;  /* 0x0000002c0814723c */ /* 0x004fe20000081084 */
[----:B------:R-:W-:Y:S02]  /*f1180*/  IMAD.MOV.U32 R3, RZ, RZ, R37 ;  /* 0x000000ffff037224 */ /* 0x000fe400078e0025 */
[----:B------:R-:W-:-:S03]  /*f1190*/  IMAD.MOV.U32 R0, RZ, RZ, R36 ;  /* 0x000000ffff007224 */ /* 0x000fc600078e0024 */
[----:B------:R-:W-:Y:S02]  /*f11a0*/  STL [R1+0xab4c], R3 ;  /* 0x00ab4c0301007387 */ /* 0x000fe40000100800 */
[C---:B------:R-:W-:Y:S02]  /*f11b0*/  HMMA.1688.F32.TF32 R28, R8.reuse, R48, R136 ;  /* 0x00000030081c723c */ /* 0x040fe40000081088 */
[----:B------:R-:W-:Y:S04]  /*f11c0*/  STL [R1+0xab48], R0 ;  /* 0x00ab480001007387 */ /* 0x000fe80000100800 */
[----:B------:R-:W-:Y:S04]  /*f11d0*/  STL.64 [R1+0x3d00], R24 ;  /* 0x003d001801007387 */ /* 0x000fe80000100a00 */
[----:B------:R2:W-:Y:S05]  /*f11e0*/  STL.64 [R1+0x3d08], R26 ;  /* 0x003d081a01007387 */ /* 0x0005ea0000100a00 */
[----:B------:R-:W-:Y:S04]  /*f11f0*/  STL.64 [R1+0x3d10], R20 ;  /* 0x003d101401007387 */ /* 0x000fe80000100a00 */
[----:B------:R4:W-:Y:S01]  /*f1200*/  STL.64 [R1+0x3d18], R22 ;  /* 0x003d181601007387 */ /* 0x0009e20000100a00 */
[C---:B--2---:R-:W-:Y:S08]  /*f1210*/  HMMA.1688.F32.TF32 R24, R8.reuse, R52, R140 ;  /* 0x000000340818723c */ /* 0x044ff0000008108c */
[C---:B----4-:R-:W-:Y:S01]  /*f1220*/  HMMA.1688.F32.TF32 R20, R8.reuse, R56, R144 ;  /* 0x000000380814723c */ /* 0x050fe20000081090 */
        /* <DEDUP_REMOVED lines=8> */
[C---:B----4-:R-:W-:Y:S03]  /*f12b0*/  HMMA.1688.F32.TF32 R20, R8.reuse, R68, R156 ;  /* 0x000000440814723c */ /* 0x050fe6000008109c */
        /* <DEDUP_REMOVED lines=10> */
[----:B------:R2:W-:Y:S01]  /*f1360*/  STL.64 [R1+0x3d98], R30 ;  /* 0x003d981e01007387 */ /* 0x0005e20000100a00 */
[C---:B---3--:R-:W-:Y:S07]  /*f1370*/  HMMA.1688.F32.TF32 R16, R8.reuse, R16, R184 ;  /* 0x000000100810723c */ /* 0x048fee00000810b8 */
        /* <DEDUP_REMOVED lines=17> */
[C---:B--2---:R-:W-:Y:S03]  /*f1490*/  HMMA.1688.F32.TF32 R20, R8.reuse, R96, R192 ;  /* 0x000000600814723c */ /* 0x044fe600000810c0 */
[----:B------:R2:W-:Y:S05]  /*f14a0*/  STL.64 [R1+0x3e08], R14 ;  /* 0x003e080e01007387 */ /* 0x0005ea0000100a00 */
[C---:B---3--:R-:W-:Y:S08]  /*f14b0*/  HMMA.1688.F32.TF32 R16, R8.reuse, R100, R196 ;  /* 0x000000640810723c */ /* 0x048ff000000810c4 */
[C---:B--2---:R-:W-:Y:S08]  /*f14c0*/  HMMA.1688.F32.TF32 R12, R8.reuse, R104, R200 ;  /* 0x00000068080c723c */ /* 0x044ff000000810c8 */
[----:B------:R-:W-:Y:S01]  /*f14d0*/  HMMA.1688.F32.TF32 R8, R8, R108, R204 ;  /* 0x0000006c0808723c */ /* 0x000fe200000810cc */
[----:B------:R-:W-:Y:S04]  /*f14e0*/  LDS R206, [R2+0xe700] ;  /* 0x00e7000002ce7984 */ /* 0x000fe80000000800 */
[----:B------:R-:W2:Y:S04]  /*f14f0*/  LDS R207, [R252+0xe700] ;  /* 0x00e70000fccf7984 */ /* 0x000ea80000000800 */
[----:B------:R-:W-:Y:S04]  /*f1500*/  LDS R204, [R2+0xc700] ;  /* 0x00c7000002cc7984 */ /* 0x000fe80000000800 */
[----:B------:R-:W3:Y:S04]  /*f1510*/  LDS R205, [R252+0xc700] ;  /* 0x00c70000fccd7984 */ /* 0x000ee80000000800 */
[----:B------:R-:W-:Y:S04]  /*f1520*/  STL.64 [R1+0x3e50], R20 ;  /* 0x003e501401007387 */ /* 0x000fe80000100a00 */
[----:B------:R-:W-:Y:S04]  /*f1530*/  STL.64 [R1+0x3e58], R22 ;  /* 0x003e581601007387 */ /* 0x000fe80000100a00 */
[----:B------:R-:W-:Y:S04]  /*f1540*/  STL.64 [R1+0x3e40], R16 ;  /* 0x003e401001007387 */ /* 0x000fe80000100a00 */
[----:B------:R-:W-:Y:S04]  /*f1550*/  STL.64 [R1+0x3e48], R18 ;  /* 0x003e481201007387 */ /* 0x000fe80000100a00 */
[----:B------:R4:W-:Y:S04]  /*f1560*/  STL.64 [R1+0x3e30], R12 ;  /* 0x003e300c01007387 */ /* 0x0009e80000100a00 */
[----:B------:R2:W-:Y:S01]  /*f1570*/  STL.64 [R1+0x3e38], R14 ;  /* 0x003e380e01007387 */ /* 0x0005e20000100a00 */
[C---:B-1----:R-:W-:Y:S03]  /*f1580*/  HMMA.1688.F32.TF32 R208, R4.reuse, R248, R244 ;  /* 0x000000f804d0723c */ /* 0x042fe600000810f4 */
[----:B------:R-:W-:Y:S04]  /*f1590*/  STL.64 [R1+0x3d70], R8 ;  /* 0x003d700801007387 */ /* 0x000fe80000100a00 */
[----:B------:R-:W-:Y:S04]  /*f15a0*/  STL.64 [R1+0x3d78], R10 ;  /* 0x003d780a01007387 */ /* 0x000fe80000100a00 */
[----:B--2---:R-:W-:Y:S04]  /*f15b0*/  STL.64 [R1+0xb160], R206 ;  /* 0x00b160ce01007387 */ /* 0x004fe80000100a00 */
[----:B---3--:R-:W-:Y:S04]  /*f15c0*/  STL.64 [R1+0xb158], R204 ;  /* 0x00b158cc01007387 */ /* 0x008fe80000100a00 */
[----:B------:R-:W2:Y:S04]  /*f15d0*/  LDL R100, [R1+0x650] ;  /* 0x0006500001647983 */ /* 0x000ea80000100800 */
[----:B------:R-:W2:Y:S04]  /*f15e0*/  LDL R101, [R1+0x654] ;  /* 0x0006540001657983 */ /* 0x000ea80000100800 */
[----:B------:R-:W3:Y:S04]  /*f15f0*/  LDL R102, [R1+0x658] ;  /* 0x0006580001667983 */ /* 0x000ee80000100800 */
[----:B------:R-:W3:Y:S04]  /*f1600*/  LDL R103, [R1+0x65c] ;  /* 0x00065c0001677983 */ /* 0x000ee80000100800 */
        /* <DEDUP_REMOVED lines=8> */
[----:B----4-:R-:W4:Y:S04]  /*f1690*/  LDL R12, [R1+0x610] ;  /* 0x00061000010c7983 */ /* 0x010f280000100800 */
[----:B------:R-:W4:Y:S04]  /*f16a0*/  LDL R13, [R1+0x614] ;  /* 0x00061400010d7983 */ /* 0x000f280000100800 */
        /* <DEDUP_REMOVED lines=117> */
[----:B------:R-:W4:Y:S01]  /*f1e00*/  LDL R107, [R1+0x66c] ;  /* 0x00066c00016b7983 */ /* 0x000f220000100800 */
[C---:B--2---:R-:W-:Y:S08]  /*f1e10*/  HMMA.1688.F32.TF32 R212, R4.reuse, R212, R228 ;  /* 0x000000d404d4723c */ /* 0x044ff000000810e4 */
[C---:B---3--:R-:W-:Y:S11]  /*f1e20*/  HMMA.1688.F32.TF32 R216, R4.reuse, R216, R224 ;  /* 0x000000d804d8723c */ /* 0x048ff600000810e0 */
[----:B------:R-:W-:Y:S04]  /*f1e30*/  @!UPT UIADD3 URZ, URZ, URZ, URZ ;  /* 0x0000003f3f3ff290 */ /* 0x000fe8000fffe03f */
[----:B------:R1:W-:Y:S04]  /*f1e40*/  STL.64 [R1+0xb150], R214 ;  /* 0x00b150d601007387 */ /* 0x0003e80000100a00 */
[----:B------:R-:W-:Y:S04]  /*f1e50*/  STL.64 [R1+0xb148], R212 ;  /* 0x00b148d401007387 */ /* 0x000fe80000100a00 */
[----:B------:R2:W-:Y:S04]  /*f1e60*/  STL.64 [R1+0xb140], R218 ;  /* 0x00b140da01007387 */ /* 0x0005e80000100a00 */
[----:B------:R-:W-:Y:S04]  /*f1e70*/  STL.64 [R1+0xb138], R216 ;  /* 0x00b138d801007387 */ /* 0x000fe80000100a00 */
[----:B-1----:R-:W3:Y:S04]  /*f1e80*/  LDL R214, [R1+0x478] ;  /* 0x0004780001d67983 */ /* 0x002ee80000100800 */
[----:B--2---:R-:W2:Y:S04]  /*f1e90*/  LDL R218, [R1+0x488] ;  /* 0x0004880001da7983 */ /* 0x004ea80000100800 */
[----:B------:R-:W2:Y:S04]  /*f1ea0*/  LDL R219, [R1+0x48c] ;  /* 0x00048c0001db7983 */ /* 0x000ea80000100800 */
[----:B------:R-:W3:Y:S04]  /*f1eb0*/  LDL R215, [R1+0x47c] ;  /* 0x00047c0001d77983 */ /* 0x000ee80000100800 */
        /* <DEDUP_REMOVED lines=112> */
[C---:B----4-:R-:W-:Y:S03]  /*f25c0*/  HMMA.1688.F32.TF32 R220, R4.reuse, R112, R220 ;  /* 0x0000007004dc723c */ /* 0x050fe600000810dc */
[----:B------:R1:W-:Y:S05]  /*f25d0*/  STL.64 [R1+0xb130], R114 ;  /* 0x00b1307201007387 */ /* 0x0003ea0000100a00 */
[C---:B--2---:R-:W-:Y:S01]  /*f25e0*/  HMMA.1688.F32.TF32 R156, R4.reuse, R68, R156 ;  /* 0x00000044049c723c */ /* 0x044fe2000008109c */
[----:B-1----:R-:W2:Y:S07]  /*f25f0*/  LDL R114, [R1+0x498] ;  /* 0x0004980001727983 */ /* 0x002eae0000100800 */
[C---:B---3--:R-:W-:Y:S01]  /*f2600*/  HMMA.1688.F32.TF32 R148, R4.reuse, R60, R148 ;  /* 0x0000003c0494723c */ /* 0x048fe20000081094 */
[----:B------:R-:W2:Y:S07]  /*f2610*/  LDL R115, [R1+0x49c] ;  /* 0x00049c0001737983 */ /* 0x000eae0000100800 */
        /* <DEDUP_REMOVED lines=17> */
[----:B------:R-:W-:Y:S04]  /*f2730*/  LDS R184, [R2+0x10700] ;  /* 0x0107000002b87984 */ /* 0x000fe80000000800 */
[----:B------:R-:W-:Y:S03]  /*f2740*/  LDS R185, [R252+0x10700] ;  /* 0x01070000fcb97984 */ /* 0x000fe60000000800 */
        /* <DEDUP_REMOVED lines=9> */
[----:B------:R-:W3:Y:S04]  /*f27e0*/  LDL.LU.64 R206, [R1+0xb160] ;  /* 0x00b1600001ce7983 */ /* 0x000ee80000300a00 */
[----:B------:R-:W3:Y:S03]  /*f27f0*/  LDL.LU.64 R204, [R1+0xb158] ;  /* 0x00b1580001cc7983 */ /* 0x000ee60000300a00 */
[C---:B---3--:R-:W-:Y:S01]  /*f2800*/  HMMA.1688.F32.TF32 R208, R204.reuse, R214, R208 ;  /* 0x000000d6ccd0723c */ /* 0x048fe200000810d0 */
[----:B------:R-:W3:Y:S04]  /*f2810*/  LDL.LU.64 R214, [R1+0xb150] ;  /* 0x00b1500001d67983 */ /* 0x000ee80000300a00 */
[----:B------:R-:W3:Y:S03]  /*f2820*/  LDL.LU.64 R212, [R1+0xb148] ;  /* 0x00b1480001d47983 */ /* 0x000ee60000300a00 */
[C---:B---3--:R-:W-:Y:S01]  /*f2830*/  HMMA.1688.F32.TF32 R212, R204.reuse, R218, R212 ;  /* 0x000000daccd4723c */ /* 0x048fe200000810d4 */
[----:B------:R-:W2:Y:S04]  /*f2840*/  LDL.LU.64 R218, [R1+0xb140] ;  /* 0x00b1400001da7983 */ /* 0x000ea80000300a00 */
[----:B------:R-:W2:Y:S03]  /*f2850*/  LDL.LU.64 R216, [R1+0xb138] ;  /* 0x00b1380001d87983 */ /* 0x000ea60000300a00 */
[C---:B--2---:R-:W-:Y:S01]  /*f2860*/  HMMA.1688.F32.TF32 R216, R204.reuse, R114, R216 ;  /* 0x00000072ccd8723c */ /* 0x044fe200000810d8 */
[----:B------:R-:W2:Y:S07]  /*f2870*/  LDL.LU.64 R114, [R1+0xb130] ;  /* 0x00b1300001727983 */ /* 0x000eae0000300a00 */
[C---:B------:R-:W-:Y:S08]  /*f2880*/  HMMA.1688.F32.TF32 R224, R204.reuse, R22, R224 ;  /* 0x00000016cce0723c */ /* 0x040ff000000810e0 */
[C---:B------:R-:W-:Y:S08]  /*f2890*/  HMMA.1688.F32.TF32 R228, R204.reuse, R26, R228 ;  /* 0x0000001acce4723c */ /* 0x040ff000000810e4 */
[C---:B------:R-:W-:Y:S01]  /*f28a0*/  HMMA.1688.F32.TF32 R232, R204.reuse, R186, R232 ;  /* 0x000000bacce8723c */ /* 0x040fe200000810e8 */
[----:B------:R-:W-:Y:S04]  /*f28b0*/  LDS R186, [R2+0x12700] ;  /* 0x0127000002ba7984 */ /* 0x000fe80000000800 */
[----:B------:R-:W1:Y:S03]  /*f28c0*/  LDS R187, [R252+0x12700] ;  /* 0x01270000fcbb7984 */ /* 0x000e660000000800 */
[C---:B--2---:R-:W-:Y:S01]  /*f28d0*/  HMMA.1688.F32.TF32 R220, R204.reuse, R114, R220 ;  /* 0x00000072ccdc723c */ /* 0x044fe200000810dc */
[----:B------:R-:W2:Y:S04]  /*f28e0*/  LDL.LU.64 R114, [R1+0xb128] ;  /* 0x00b1280001727983 */ /* 0x000ea80000300a00 */
[----:B------:R-:W3:Y:S04]  /*f28f0*/  LDL.LU.64 R112, [R1+0xb120] ;  /* 0x00b1200001707983 */ /* 0x000ee80000300a00 */
[----:B------:R-:W4:Y:S04]  /*f2900*/  LDL.LU.64 R22, [R1+0xb118] ;  /* 0x00b1180001167983 */ /* 0x000f280000300a00 */
[----:B------:R-:W2:Y:S04]  /*f2910*/  LDL.LU.64 R20, [R1+0xb110] ;  /* 0x00b1100001147983 */ /* 0x000ea80000300a00 */
[----:B------:R-:W2:Y:S04]  /*f2920*/  LDL.LU.64 R26, [R1+0xb108] ;  /* 0x00b10800011a7983 */ /* 0x000ea80000300a00 */
[----:B------:R-:W2:Y:S04]  /*f2930*/  LDL.LU.64 R24, [R1+0xb100] ;  /* 0x00b1000001187983 */ /* 0x000ea80000300a00 */
[----:B------:R-:W1:Y:S04]  /*f2940*/  LDL R244, [R1+0x20] ;  /* 0x0000200001f47983 */ /* 0x000e680000100800 */
[----:B------:R-:W1:Y:S04]  /*f2950*/  LDL R245, [R1+0x24] ;  /* 0x0000240001f57983 */ /* 0x000e680000100800 */
[----:B------:R-:W2:Y:S04]  /*f2960*/  LDL R108, [R1+0x30] ;  /* 0x00003000016c7983 */ /* 0x000ea80000100800 */
[----:B------:R-:W2:Y:S01]  /*f2970*/  LDL R109, [R1+0x34] ;  /* 0x00003400016d7983 */ /* 0x000ea20000100800 */
        /* <DEDUP_REMOVED lines=22> */
[----:B------:R-:W3:Y:S04]  /*f2ae0*/  LDL.64 R248, [R1] ;  /* 0x0000000001f87983 */ /* 0x000ee80000100a00 */
[----:B------:R-:W4:Y:S01]  /*f2af0*/  LDL.LU.64 R58, [R1+0xb088] ;  /* 0x00b08800013a7983 */ /* 0x000f220000300a00 */
[C---:B------:R-:W-:Y:S03]  /*f2b00*/  HMMA.1688.F32.TF32 R148, R204.reuse, R62, R148 ;  /* 0x0000003ecc94723c */ /* 0x040fe60000081094 */
[----:B------:R-:W4:Y:S04]  /*f2b10*/  LDL.LU.64 R56, [R1+0xb080] ;  /* 0x00b0800001387983 */ /* 0x000f280000300a00 */
        /* <DEDUP_REMOVED lines=38> */
[----:B------:R-:W4:Y:S05]  /*f2d80*/  LDL.LU.64 R100, [R1+0xafb0] ;  /* 0x00afb00001647983 */ /* 0x000f2a0000300a00 */
[C---:B------:R-:W-:Y:S08]  /*f2d90*/  HMMA.1688.F32.TF32 R240, R204.reuse, R246, R240 ;  /* 0x000000f6ccf0723c */ /* 0x040ff000000810f0 */
[C---:B------:R-:W-:Y:S08]  /*f2da0*/  HMMA.1688.F32.TF32 R140, R204.reuse, R250, R140 ;  /* 0x000000facc8c723c */ /* 0x040ff0000008108c */
[----:B------:R-:W-:Y:S01]  /*f2db0*/  HMMA.1688.F32.TF32 R204, R204, R106, R4 ;  /* 0x0000006acccc723c */ /* 0x000fe20000081004 */
[----:B------:R-:W4:Y:S04]  /*f2dc0*/  LDL.LU.64 R106, [R1+0xafa8] ;  /* 0x00afa800016a7983 */ /* 0x000f280000300a00 */
[----:B------:R-:W4:Y:S04]  /*f2dd0*/  LDL.LU.64 R104, [R1+0xafa0] ;  /* 0x00afa00001687983 */ /* 0x000f280000300a00 */
[----:B------:R-:W4:Y:S04]  /*f2de0*/  LDL.LU.64 R110, [R1+0xaf98] ;  /* 0x00af9800016e7983 */ /* 0x000f280000300a00 */
[----:B------:R-:W-:Y:S04]  /*f2df0*/  LDS R4, [R2+0x14700] ;  /* 0x0147000002047984 */ /* 0x000fe80000000800 */
[----:B------:R-:W-:Y:S04]  /*f2e00*/  LDS R6, [R2+0x16700] ;  /* 0x0167000002067984 */ /* 0x000fe80000000800 */
[----:B------:R-:W-:Y:S04]  /*f2e10*/  LDS R5, [R252+0x14700] ;  /* 0x01470000fc057984 */ /* 0x000fe80000000800 */
[----:B------:R-:W1:Y:S02]  /*f2e20*/  LDS R7, [R252+0x16700] ;  /* 0x01670000fc077984 */ /* 0x000e640000000800 */
[C---:B-1----:R-:W-:Y:S08]  /*f2e30*/  HMMA.1688.F32.TF32 R212, R184.reuse, R244, R212 ;  /* 0x000000f4b8d4723c */ /* 0x042ff000000810d4 */
[C---:B--2---:R-:W-:Y:S01]  /*f2e40*/  HMMA.1688.F32.TF32 R208, R184.reuse, R108, R208 ;  /* 0x0000006cb8d0723c */ /* 0x044fe200000810d0 */
[----:B------:R-:W2:Y:S04]  /*f2e50*/  LDL.LU.64 R108, [R1+0xaf90] ;  /* 0x00af9000016c7983 */ /* 0x000ea80000300a00 */
[----:B------:R-:W2:Y:S04]  /*f2e60*/  LDL.LU.64 R246, [R1+0xaf88] ;  /* 0x00af880001f67983 */ /* 0x000ea80000300a00 */
[----:B------:R-:W2:Y:S06]  /*f2e70*/  LDL.LU.64 R244, [R1+0xaf80] ;  /* 0x00af800001f47983 */ /* 0x000eac0000300a00 */
[----:B------:R-:W-:Y:S04]  /*f2e80*/  STL.64 [R1+0xaf68], R214 ;  /* 0x00af68d601007387 */ /* 0x000fe80000100a00 */
[----:B------:R1:W-:Y:S04]  /*f2e90*/  STL.64 [R1+0xaf60], R212 ;  /* 0x00af60d401007387 */ /* 0x0003e80000100a00 */
[----:B-1----:R-:W2:Y:S04]  /*f2ea0*/  LDL R212, [R1+0x10] ;  /* 0x0000100001d47983 */ /* 0x002ea80000100800 */
[----:B------:R-:W2:Y:S01]  /*f2eb0*/  LDL R213, [R1+0x14] ;  /* 0x0000140001d57983 */ /* 0x000ea20000100800 */
[----:B---3--:R-:W-:Y:S01]  /*f2ec0*/  HMMA.1688.F32.TF32 R220, R184, R248, R220 ;  /* 0x000000f8b8dc723c */ /* 0x008fe200000810dc */
[----:B------:R-:W-:Y:S01]  /*f2ed0*/  MOV R3, R248 ;  /* 0x000000f800037202 */ /* 0x000fe20000000f00 */
[----:B------:R-:W-:-:S06]  /*f2ee0*/  IMAD.MOV.U32 R0, RZ, RZ, R249 ;  /* 0x000000ffff007224 */ /* 0x000fcc00078e00f9 */
[C---:B--2---:R-:W-:Y:S11]  /*f2ef0*/  HMMA.1688.F32.TF32 R216, R184.reuse, R212, R216 ;  /* 0x000000d4b8d8723c */ /* 0x044ff600000810d8 */
[----:B------:R-:W-:Y:S11]  /*f2f00*/  @!UPT UIADD3 URZ, URZ, URZ, URZ ;  /* 0x0000003f3f3ff290 */ /* 0x000ff6000fffe03f */
[----:B------:R-:W-:Y:S01]  /*f2f10*/  @!UPT UIADD3 URZ, URZ, URZ, URZ ;  /* 0x0000003f3f3ff290 */ /* 0x000fe2000fffe03f */
[----:B------:R1:W-:Y:S04]  /*f2f20*/  STL.64 [R1+0xaf58], R218 ;  /* 0x00af58da01007387 */ /* 0x0003e80000100a00 */
[----:B------:R-:W-:Y:S04]  /*f2f30*/  STL.64 [R1+0xaf50], R216 ;  /* 0x00af50d801007387 */ /* 0x000fe80000100a00 */
[----:B------:R-:W2:Y:S04]  /*f2f40*/  LDL R214, [R1+0x38] ;  /* 0x0000380001d67983 */ /* 0x000ea80000100800 */
[----:B-1----:R-:W3:Y:S04]  /*f2f50*/  LDL R218, [R1+0x28] ;  /* 0x0000280001da7983 */ /* 0x002ee80000100800 */
[----:B------:R-:W3:Y:S04]  /*f2f60*/  LDL R219, [R1+0x2c] ;  /* 0x00002c0001db7983 */ /* 0x000ee80000100800 */
[----:B------:R-:W2:Y:S04]  /*f2f70*/  LDL R215, [R1+0x3c] ;  /* 0x00003c0001d77983 */ /* 0x000ea80000100800 */
[----:B------:R-:W3:Y:S04]  /*f2f80*/  LDL.LU.64 R250, [R1+0xaf78] ;  /* 0x00af780001fa7983 */ /* 0x000ee80000300a00 */
[----:B------:R-:W3:Y:S01]  /*f2f90*/  LDL.LU.64 R248, [R1+0xaf70] ;  /* 0x00af700001f87983 */ /* 0x000ee20000300a00 */
[C---:B------:R-:W-:Y:S08]  /*f2fa0*/  HMMA.1688.F32.TF32 R228, R184.reuse, R244, R228 ;  /* 0x000000f4b8e4723c */ /* 0x040ff000000810e4 */
[C---:B------:R-:W-:Y:S08]  /*f2fb0*/  HMMA.1688.F32.TF32 R232, R184.reuse, R108, R232 ;  /* 0x0000006cb8e8723c */ /* 0x040ff000000810e8 */
        /* <DEDUP_REMOVED lines=26> */
[----:B---3--:R-:W-:Y:S01]  /*f3160*/  HMMA.1688.F32.TF32 R224, R184, R248, R224 ;  /* 0x000000f8b8e0723c */ /* 0x008fe200000810e0 */
[----:B------:R-:W2:Y:S04]  /*f3170*/  LDL R186, [R1+0x8] ;  /* 0x0000080001ba7983 */ /* 0x000ea80000100800 */
[----:B------:R-:W2:Y:S04]  /*f3180*/  LDL R187, [R1+0xc] ;  /* 0x00000c0001bb7983 */ /* 0x000ea80000100800 */
[----:B------:R-:W3:Y:S04]  /*f3190*/  LDL.LU.64 R214, [R1+0xaf68] ;  /* 0x00af680001d67983 */ /* 0x000ee80000300a00 */
[----:B------:R-:W3:Y:S04]  /*f31a0*/  LDL.LU.64 R212, [R1+0xaf60] ;  /* 0x00af600001d47983 */ /* 0x000ee80000300a00 */
[----:B------:R-:W-:Y:S04]  /*f31b0*/  STL.64 [R1+0x1430], R208 ;  /* 0x001430d001007387 */ /* 0x000fe80000100a00 */
[----:B------:R1:W-:Y:S04]  /*f31c0*/  STL.64 [R1+0x1438], R210 ;  /* 0x001438d201007387 */ /* 0x0003e80000100a00 */
[----:B-1----:R-:W4:Y:S04]  /*f31d0*/  LDL R210, [R1+0x18] ;  /* 0x0000180001d27983 */ /* 0x002f280000100800 */
[----:B------:R-:W4:Y:S01]  /*f31e0*/  LDL R211, [R1+0x1c] ;  /* 0x00001c0001d37983 */ /* 0x000f220000100800 */
[C---:B---3--:R-:W-:Y:S03]  /*f31f0*/  HMMA.1688.F32.TF32 R212, R4.reuse, R218, R212 ;  /* 0x000000da04d4723c */ /* 0x048fe600000810d4 */
[----:B------:R-:W4:Y:S04]  /*f3200*/  LDL.LU.64 R218, [R1+0xaf58] ;  /* 0x00af580001da7983 */ /* 0x000f280000300a00 */
[----:B------:R-:W4:Y:S11]  /*f3210*/  LDL.LU.64 R216, [R1+0xaf50] ;  /* 0x00af500001d87983 */ /* 0x000f360000300a00 */
[----:B------:R-:W-:Y:S05]  /*f3220*/  @!UPT UIADD3 URZ, URZ, URZ, URZ ;  /* 0x0000003f3f3ff290 */ /* 0x000fea000fffe03f */
[----:B------:R-:W-:Y:S04]  /*f3230*/  STL.64 [R1+0x1420], R212 ;  /* 0x001420d401007387 */ /* 0x000fe80000100a00 */
[----:B------:R4:W-:Y:S01]  /*f3240*/  STL.64 [R1+0x1428], R214 ;  /* 0x001428d601007387 */ /* 0x0009e20000100a00 */
[C---:B------:R-:W-:Y:S08]  /*f3250*/  HMMA.1688.F32.TF32 R8, R4.reuse, R98, R8 ;  /* 0x000000620408723c */ /* 0x040ff00000081008 */
[C---:B----4-:R-:W-:Y:S08]  /*f3260*/  HMMA.1688.F32.TF32 R212, R4.reuse, R210, R216 ;  /* 0x000000d204d4723c */ /* 0x050ff000000810d8 */
[C---:B--2---:R-:W-:Y:S08]  /*f3270*/  HMMA.1688.F32.TF32 R208, R4.reuse, R186, R220 ;  /* 0x000000ba04d0723c */ /* 0x044ff000000810dc */
[C---:B------:R-:W-:Y:S07]  /*f3280*/  HMMA.1688.F32.TF32 R184, R4.reuse, R250, R224 ;  /* 0x000000fa04b8723c */ /* 0x040fee00000810e0 */
        /* <DEDUP_REMOVED lines=10> */
[----:B------:R-:W-:Y:S11]  /*f3330*/  STL.64 [R1+0xad90], R244 ;  /* 0x00ad90f401007387 */ /* 0x000ff60000100a00 */
[----:B------:R-:W-:Y:S06]  /*f3340*/  @!UPT UIADD3 URZ, URZ, URZ, URZ ;  /* 0x0000003f3f3ff290 */ /* 0x000fec000fffe03f */
        /* <DEDUP_REMOVED lines=17> */
[----:B------:R-:W-:Y:S04]  /*f3460*/  STL.64 [R1+0xadc0], R100 ;  /* 0x00adc06401007387 */ /* 0x000fe80000100a00 */
[----:B------:R-:W-:Y:S04]  /*f3470*/  LDS R185, [R252+0x8780] ;  /* 0x00878000fcb97984 */ /* 0x000fe80000000800 */
[----:B------:R-:W1:Y:S04]  /*f3480*/  LDS R187, [R252+0xa780] ;  /* 0x00a78000fcbb7984 */ /* 0x000e680000000800 */
[----:B------:R-:W-:Y:S04]  /*f3490*/  STL.64 [R1+0x13b0], R104 ;  /* 0x0013b06801007387 */ /* 0x000fe80000100a00 */
[----:B------:R-:W-:Y:S04]  /*f34a0*/  STL.64 [R1+0x13b8], R106 ;  /* 0x0013b86a01007387 */ /* 0x000fe80000100a00 */
[----:B------:R-:W-:Y:S04]  /*f34b0*/  STL.64 [R1+0xadd8], R98 ;  /* 0x00add86201007387 */ /* 0x000fe80000100a00 */
[----:B------:R-:W-:Y:S04]  /*f34c0*/  STL.64 [R1+0xadd0], R96 ;  /* 0x00add06001007387 */ /* 0x000fe80000100a00 */
        /* <DEDUP_REMOVED lines=91> */
[----:B------:R2:W-:Y:S04]  /*f3a80*/  STL.64 [R1+0x12b8], R10 ;  /* 0x0012b80a01007387 */ /* 0x0005e80000100a00 */
[----:B------:R-:W1:Y:S01]  /*f3a90*/  LDL.LU R208, [R1+0x2f70] ;  /* 0x002f700001d07983 */ /* 0x000e620000300800 */
[C---:B--2---:R-:W-:Y:S11]  /*f3aa0*/  HMMA.1688.F32.TF32 R8, R4.reuse, R42, R176 ;  /* 0x0000002a0408723c */ /* 0x044ff600000810b0 */
[----:B------:R-:W-:Y:S11]  /*f3ab0*/  @!UPT UIADD3 URZ, URZ, URZ, URZ ;  /* 0x0000003f3f3ff290 */ /* 0x000ff6000fffe03f */
[----:B------:R-:W-:Y:S01]  /*f3ac0*/  @!UPT UIADD3 URZ, URZ, URZ, URZ ;  /* 0x0000003f3f3ff290 */ /* 0x000fe2000fffe03f */
[----:B------:R-:W-:Y:S04]  /*f3ad0*/  STL.64 [R1+0x12a0], R8 ;  /* 0x0012a00801007387 */ /* 0x000fe80000100a00 */
[----:B------:R2:W-:Y:S04]  /*f3ae0*/  STL.64 [R1+0x12a8], R10 ;  /* 0x0012a80a01007387 */ /* 0x0005e80000100a00 */
[----:B------:R-:W1:Y:S04]  /*f3af0*/  LDL.LU R209, [R1+0x2f74] ;  /* 0x002f740001d17983 */ /* 0x000e680000300800 */
[----:B------:R-:W1:Y:S01]  /*f3b00*/  LDL.LU R210, [R1+0x2f78] ;  /* 0x002f780001d27983 */ /* 0x000e620000300800 */
[C---:B--2---:R-:W-:Y:S03]  /*f3b10*/  HMMA.1688.F32.TF32 R8, R4.reuse, R38, R180 ;  /* 0x000000260408723c */ /* 0x044fe600000810b4 */
[----:B------:R-:W1:Y:S04]  /*f3b20*/  LDL.LU R211, [R1+0x2f7c] ;  /* 0x002f7c0001d37983 */ /* 0x000e680000300800 */
        /* <DEDUP_REMOVED lines=9> */
[C---:B--2---:R-:W-:Y:S03]  /*f3bc0*/  HMMA.1688.F32.TF32 R8, R4.reuse, R34, R188 ;  /* 0x000000220408723c */ /* 0x044fe600000810bc */
[----:B------:R-:W-:Y:S04]  /*f3bd0*/  STL.64 [R1+0xaf48], R36 ;  /* 0x00af482401007387 */ /* 0x000fe80000100a00 */
[----:B------:R-:W-:Y:S04]  /*f3be0*/  STL [R1+0xad44], R34 ;  /* 0x00ad442201007387 */ /* 0x000fe80000100800 */
[----:B------:R2:W-:Y:S04]  /*f3bf0*/  STL [R1+0xad40], R35 ;  /* 0x00ad402301007387 */ /* 0x0005e80000100800 */
[----:B------:R-:W3:Y:S08]  /*f3c00*/  LDS R183, [R252+0xe780] ;  /* 0x00e78000fcb77984 */ /* 0x000ef00000000800 */
[----:B------:R-:W-:Y:S04]  /*f3c10*/  STL.64 [R1+0x1280], R8 ;  /* 0x0012800801007387 */ /* 0x000fe80000100a00 */
[----:B------:R-:W-:Y:S04]  /*f3c20*/  STL.64 [R1+0x1288], R10 ;  /* 0x0012880a01007387 */ /* 0x000fe80000100a00 */
[----:B------:R4:W-:Y:S04]  /*f3c30*/  STL.64 [R1+0xaf40], R32 ;  /* 0x00af402001007387 */ /* 0x0009e80000100a00 */
[----:B--2---:R-:W3:Y:S04]  /*f3c40*/  LDL.64 R34, [R1+0x478] ;  /* 0x0004780001227983 */ /* 0x004ee80000100a00 */
[----:B----4-:R-:W1:Y:S01]  /*f3c50*/  LDL.64 R32, [R1+0x470] ;  /* 0x0004700001207983 */ /* 0x010e620000100a00 */
[C---:B------:R-:W-:Y:S03]  /*f3c60*/  HMMA.1688.F32.TF32 R8, R4.reuse, R30, R192 ;  /* 0x0000001e0408723c */ /* 0x040fe600000810c0 */
[----:B------:R-:W-:Y:S04]  /*f3c70*/  STL [R1+0xad4c], R30 ;  /* 0x00ad4c1e01007387 */ /* 0x000fe80000100800 */
[----:B------:R-:W-:Y:S11]  /*f3c80*/  STL [R1+0xad48], R31 ;  /* 0x00ad481f01007387 */ /* 0x000ff60000100800 */
[----:B------:R-:W-:Y:S05]  /*f3c90*/  @!UPT UIADD3 URZ, URZ, URZ, URZ ;  /* 0x0000003f3f3ff290 */ /* 0x000fea000fffe03f */
[----:B------:R-:W-:Y:S04]  /*f3ca0*/  STL.64 [R1+0x1270], R8 ;  /* 0x0012700801007387 */ /* 0x000fe80000100a00 */
[----:B------:R2:W-:Y:S02]  /*f3cb0*/  STL.64 [R1+0x1278], R10 ;  /* 0x0012780a01007387 */ /* 0x0005e40000100a00 */
[C---:B--2---:R-:W-:Y:S02]  /*f3cc0*/  HMMA.1688.F32.TF32 R8, R4.reuse, R26, R196 ;  /* 0x0000001a0408723c */ /* 0x044fe400000810c4 */
[----:B------:R-:W-:Y:S04]  /*f3cd0*/  STL.64 [R1+0xaf38], R28 ;  /* 0x00af381c01007387 */ /* 0x000fe80000100a00 */
[----:B------:R-:W-:Y:S04]  /*f3ce0*/  STL [R1+0xad54], R26 ;  /* 0x00ad541a01007387 */ /* 0x000fe80000100800 */
[----:B------:R-:W-:Y:S11]  /*f3cf0*/  STL [R1+0xad50], R27 ;  /* 0x00ad501b01007387 */ /* 0x000ff60000100800 */
[----:B------:R-:W-:Y:S02]  /*f3d00*/  @!UPT UIADD3 URZ, URZ, URZ, URZ ;  /* 0x0000003f3f3ff290 */ /* 0x000fe4000fffe03f */
[----:B------:R-:W-:Y:S04]  /*f3d10*/  STL.64 [R1+0x1260], R8 ;  /* 0x0012600801007387 */ /* 0x000fe80000100a00 */
[----:B------:R2:W-:Y:S02]  /*f3d20*/  STL.64 [R1+0x1268], R10 ;  /* 0x0012680a01007387 */ /* 0x0005e40000100a00 */
[C---:B--2---:R-:W-:Y:S08]  /*f3d30*/  HMMA.1688.F32.TF32 R8, R4.reuse, R22, R200 ;  /* 0x000000160408723c */ /* 0x044ff000000810c8 */
[----:B------:R-:W-:Y:S01]  /*f3d40*/  HMMA.1688.F32.TF32 R4, R4, R114, R204 ;  /* 0x000000720404723c */ /* 0x000fe200000810cc */
[----:B------:R-:W-:Y:S04]  /*f3d50*/  STL.64 [R1+0xaf30], R24 ;  /* 0x00af301801007387 */ /* 0x000fe80000100a00 */
[----:B------:R-:W-:Y:S04]  /*f3d60*/  STL [R1+0xad5c], R22 ;  /* 0x00ad5c1601007387 */ /* 0x000fe80000100800 */
[----:B------:R-:W-:Y:S06]  /*f3d70*/  STL [R1+0xad58], R23 ;  /* 0x00ad581701007387 */ /* 0x000fec0000100800 */
[----:B------:R-:W-:Y:S04]  /*f3d80*/  STL.64 [R1+0x1250], R8 ;  /* 0x0012500801007387 */ /* 0x000fe80000100a00 */
[----:B------:R-:W-:Y:S04]  /*f3d90*/  STL.64 [R1+0x1258], R10 ;  /* 0x0012580a01007387 */ /* 0x000fe80000100a00 */
[----:B------:R-:W-:Y:S04]  /*f3da0*/  STL.64 [R1+0xaf28], R20 ;  /* 0x00af281401007387 */ /* 0x000fe80000100a00 */
[----:B------:R-:W-:Y:S04]  /*f3db0*/  STL.64 [R1+0xaee8], R114 ;  /* 0x00aee87201007387 */ /* 0x000fe80000100a00 */
[----:B------:R2:W-:Y:S04]  /*f3dc0*/  STL.64 [R1+0xaee0], R112 ;  /* 0x00aee07001007387 */ /* 0x0005e80000100a00 */
[----:B------:R4:W-:Y:S04]  /*f3dd0*/  STL.64 [R1+0x1240], R4 ;  /* 0x0012400401007387 */ /* 0x0009e80000100a00 */
[----:B------:R1:W-:Y:S04]  /*f3de0*/  STL.64 [R1+0x1248], R6 ;  /* 0x0012480601007387 */ /* 0x0003e80000100a00 */
        /* <DEDUP_REMOVED lines=64> */
[----:B--2---:R-:W2:Y:S04]  /*f41f0*/  LDL R112, [R1+0x500] ;  /* 0x0005000001707983 */ /* 0x004ea80000100800 */
[----:B------:R-:W2:Y:S04]  /*f4200*/  LDL R113, [R1+0x504] ;  /* 0x0005040001717983 */ /* 0x000ea80000100800 */
[----:B------:R-:W2:Y:S04]  /*f4210*/  LDL R114, [R1+0x508] ;  /* 0x0005080001727983 */ /* 0x000ea80000100800 */
[----:B------:R-:W2:Y:S04]  /*f4220*/  LDL R115, [R1+0x50c] ;  /* 0x00050c0001737983 */ /* 0x000ea80000100800 */
[----:B------:R-:W2:Y:S04]  /*f4230*/  LDL.64 R28, [R1+0x480] ;  /* 0x00048000011c7983 */ /* 0x000ea80000100a00 */
[----:B------:R-:W2:Y:S04]  /*f4240*/  LDL.64 R30, [R1+0x488] ;  /* 0x00048800011e7983 */ /* 0x000ea80000100a00 */
[----:B------:R-:W2:Y:S04]  /*f4250*/  LDL.64 R24, [R1+0x490] ;  /* 0x0004900001187983 */ /* 0x000ea80000100a00 */
[----:B------:R-:W2:Y:S04]  /*f4260*/  LDL.64 R26, [R1+0x498] ;  /* 0x00049800011a7983 */ /* 0x000ea80000100a00 */
[----:B------:R-:W2:Y:S04]  /*f4270*/  LDL.64 R20, [R1+0x4a0] ;  /* 0x0004a00001147983 */ /* 0x000ea80000100a00 */
[----:B------:R-:W2:Y:S04]  /*f4280*/  LDL.64 R22, [R1+0x4a8] ;  /* 0x0004a80001167983 */ /* 0x000ea80000100a00 */
[----:B----4-:R-:W4:Y:S04]  /*f4290*/  LDL R4, [R1+0x4f0] ;  /* 0x0004f00001047983 */ /* 0x010f280000100800 */
[----:B------:R-:W4:Y:S04]  /*f42a0*/  LDL R5, [R1+0x4f4] ;  /* 0x0004f40001057983 */ /* 0x000f280000100800 */
[----:B-1----:R-:W2:Y:S04]  /*f42b0*/  LDL R6, [R1+0x4f8] ;  /* 0x0004f80001067983 */ /* 0x002ea80000100800 */
[----:B------:R-:W2:Y:S04]  /*f42c0*/  LDL R7, [R1+0x4fc] ;  /* 0x0004fc0001077983 */ /* 0x000ea80000100800 */
[----:B------:R-:W2:Y:S04]  /*f42d0*/  LDL R244, [R1+0x520] ;  /* 0x0005200001f47983 */ /* 0x000ea80000100800 */
[----:B------:R-:W2:Y:S04]  /*f42e0*/  LDL R245, [R1+0x524] ;  /* 0x0005240001f57983 */ /* 0x000ea80000100800 */
[----:B------:R-:W2:Y:S04]  /*f42f0*/  LDL R246, [R1+0x528] ;  /* 0x0005280001f67983 */ /* 0x000ea80000100800 */
[----:B------:R-:W2:Y:S01]  /*f4300*/  LDL R247, [R1+0x52c] ;  /* 0x00052c0001f77983 */ /* 0x000ea20000100800 */
[C---:B------:R-:W-:Y:S03]  /*f4310*/  HMMA.1688.F32.TF32 R188, R184.reuse, R32, R208 ;  /* 0x00000020b8bc723c */ /* 0x040fe600000810d0 */
[----:B------:R-:W4:Y:S04]  /*f4320*/  LDL.LU R220, [R1+0x2ef0] ;  /* 0x002ef00001dc7983 */ /* 0x000f280000300800 */
[----:B------:R-:W4:Y:S04]  /*f4330*/  LDL.LU R221, [R1+0x2ef4] ;  /* 0x002ef40001dd7983 */ /* 0x000f280000300800 */
[----:B------:R-:W4:Y:S04]  /*f4340*/  LDL.LU R222, [R1+0x2ef8] ;  /* 0x002ef80001de7983 */ /* 0x000f280000300800 */
[----:B------:R-:W4:Y:S04]  /*f4350*/  LDL.LU R223, [R1+0x2efc] ;  /* 0x002efc0001df7983 */ /* 0x000f280000300800 */
        /* <DEDUP_REMOVED lines=10> */
[----:B------:R-:W3:Y:S04]  /*f4400*/  LDL R236, [R1+0x4b0] ;  /* 0x0004b00001ec7983 */ /* 0x000ee80000100800 */
[----:B------:R-:W3:Y:S04]  /*f4410*/  LDL R237, [R1+0x4b4] ;  /* 0x0004b40001ed7983 */ /* 0x000ee80000100800 */
        /* <DEDUP_REMOVED lines=44> */
[C---:B--2---:R-:W-:Y:S11]  /*f46e0*/  HMMA.1688.F32.TF32 R208, R184.reuse, R208, R232 ;  /* 0x000000d0b8d0723c */ /* 0x044ff600000810e8 */
[----:B------:R-:W-:Y:S11]  /*f46f0*/  @!UPT UIADD3 URZ, URZ, URZ, URZ ;  /* 0x0000003f3f3ff290 */ /* 0x000ff6000fffe03f */
[----:B------:R-:W-:Y:S01]  /*f4700*/  @!UPT UIADD3 URZ, URZ, URZ, URZ ;  /* 0x0000003f3f3ff290 */ /* 0x000fe2000fffe03f */
[----:B------:R1:W-:Y:S04]  /*f4710*/  STL.64 [R1+0xaf20], R210 ;  /* 0x00af20d201007387 */ /* 0x0003e80000100a00 */
[----:B------:R-:W-:Y:S01]  /*f4720*/  STL.64 [R1+0xaf18], R208 ;  /* 0x00af18d001007387 */ /* 0x000fe20000100a00 */
[C---:B---3--:R-:W-:Y:S08]  /*f4730*/  HMMA.1688.F32.TF32 R212, R184.reuse, R212, R228 ;  /* 0x000000d4b8d4723c */ /* 0x048ff000000810e4 */
[C---:B----4-:R-:W-:Y:S11]  /*f4740*/  HMMA.1688.F32.TF32 R216, R184.reuse, R216, R224 ;  /* 0x000000d8b8d8723c */ /* 0x050ff600000810e0 */
[----:B------:R-:W-:Y:S04]  /*f4750*/  @!UPT UIADD3 URZ, URZ, URZ, URZ ;  /* 0x0000003f3f3ff290 */ /* 0x000fe8000fffe03f */
[----:B------:R-:W-:Y:S04]  /*f4760*/  STL.64 [R1+0xaf10], R214 ;  /* 0x00af10d601007387 */ /* 0x000fe80000100a00 */
[----:B------:R-:W-:Y:S04]  /*f4770*/  STL.64 [R1+0xaf08], R212 ;  /* 0x00af08d401007387 */ /* 0x000fe80000100a00 */
[----:B------:R2:W-:Y:S04]  /*f4780*/  STL.64 [R1+0xaf00], R218 ;  /* 0x00af00da01007387 */ /* 0x0005e80000100a00 */
[----:B------:R-:W-:Y:S04]  /*f4790*/  STL.64 [R1+0xaef8], R216 ;  /* 0x00aef8d801007387 */ /* 0x000fe80000100a00 */
        /* <DEDUP_REMOVED lines=96> */
[----:B------:R2:W-:Y:S04]  /*f4da0*/  STL.64 [R1+0xaef0], R6 ;  /* 0x00aef00601007387 */ /* 0x0005e80000100a00 */
[----:B-1----:R-:W4:Y:S01]  /*f4db0*/  LDL.64 R210, [R1+0x4b8] ;  /* 0x0004b80001d27983 */ /* 0x002f220000100a00 */
[C---:B------:R-:W-:Y:S03]  /*f4dc0*/  HMMA.1688.F32.TF32 R220, R184.reuse, R4, R220 ;  /* 0x00000004b8dc723c */ /* 0x040fe600000810dc */
[----:B--2---:R-:W2:Y:S04]  /*f4dd0*/  LDL R218, [R1+0x4d8] ;  /* 0x0004d80001da7983 */ /* 0x004ea80000100800 */
[----:B------:R-:W2:Y:S01]  /*f4de0*/  LDL R219, [R1+0x4dc] ;  /* 0x0004dc0001db7983 */ /* 0x000ea20000100800 */
[C---:B------:R-:W-:Y:S03]  /*f4df0*/  HMMA.1688.F32.TF32 R156, R184.reuse, R88, R156 ;  /* 0x00000058b89c723c */ /* 0x040fe6000008109c */
[----:B------:R-:W2:Y:S04]  /*f4e00*/  LDL R214, [R1+0x4c8] ;  /* 0x0004c80001d67983 */ /* 0x000ea80000100800 */
[----:B------:R-:W2:Y:S01]  /*f4e10*/  LDL R215, [R1+0x4cc] ;  /* 0x0004cc0001d77983 */ /* 0x000ea20000100800 */
[C---:B------:R-:W-:Y:S03]  /*f4e20*/  HMMA.1688.F32.TF32 R160, R184.reuse, R12, R160 ;  /* 0x0000000cb8a0723c */ /* 0x040fe600000810a0 */
[----:B------:R-:W2:Y:S04]  /*f4e30*/  LDL R6, [R1+0x4e8] ;  /* 0x0004e80001067983 */ /* 0x000ea80000100800 */
[----:B------:R-:W2:Y:S01]  /*f4e40*/  LDL R7, [R1+0x4ec] ;  /* 0x0004ec0001077983 */ /* 0x000ea20000100800 */
[C---:B---3--:R-:W-:Y:S03]  /*f4e50*/  HMMA.1688.F32.TF32 R152, R184.reuse, R84, R152 ;  /* 0x00000054b898723c */ /* 0x048fe60000081098 */
[----:B------:R-:W-:Y:S04]  /*f4e60*/  LDS R4, [R2+0x10780] ;  /* 0x0107800002047984 */ /* 0x000fe80000000800 */
[----:B------:R-:W-:Y:S01]  /*f4e70*/  LDS R5, [R252+0x10780] ;  /* 0x01078000fc057984 */ /* 0x000fe20000000800 */
[C---:B------:R-:W-:Y:S08]  /*f4e80*/  HMMA.1688.F32.TF32 R168, R184.reuse, R92, R168 ;  /* 0x0000005cb8a8723c */ /* 0x040ff000000810a8 */
[C---:B----4-:R-:W-:Y:S08]  /*f4e90*/  HMMA.1688.F32.TF32 R144, R184.reuse, R76, R144 ;  /* 0x0000004cb890723c */ /* 0x050ff00000081090 */
[C---:B------:R-:W-:Y:S08]  /*f4ea0*/  HMMA.1688.F32.TF32 R172, R184.reuse, R96, R172 ;  /* 0x00000060b8ac723c */ /* 0x040ff000000810ac */
[C---:B------:R-:W-:Y:S08]  /*f4eb0*/  HMMA.1688.F32.TF32 R140, R184.reuse, R72, R140 ;  /* 0x00000048b88c723c */ /* 0x040ff0000008108c */
[C---:B------:R-:W-:Y:S08]  /*f4ec0*/  HMMA.1688.F32.TF32 R176, R184.reuse, R100, R176 ;  /* 0x00000064b8b0723c */ /* 0x040ff000000810b0 */
[----:B------:R-:W-:Y:S08]  /*f4ed0*/  HMMA.1688.F32.TF32 R124, R184, R56, R124 ;  /* 0x00000038b87c723c */ /* 0x000ff0000008107c */
[----:B------:R-:W-:Y:S08]  /*f4ee0*/  HMMA.1688.F32.TF32 R188, R180, R34, R188 ;  /* 0x00000022b4bc723c */ /* 0x000ff000000810bc */
[----:B------:R-:W-:Y:S08]  /*f4ef0*/  HMMA.1688.F32.TF32 R120, R184, R52, R120 ;  /* 0x00000034b878723c */ /* 0x000ff00000081078 */
[----:B------:R-:W-:Y:S08]  /*f4f00*/  HMMA.1688.F32.TF32 R192, R180, R30, R192 ;  /* 0x0000001eb4c0723c */ /* 0x000ff000000810c0 */
[C---:B------:R-:W-:Y:S08]  /*f4f10*/  HMMA.1688.F32.TF32 R116, R184.reuse, R48, R116 ;  /* 0x00000030b874723c */ /* 0x040ff00000081074 */
[----:B------:R-:W-:Y:S08]  /*f4f20*/  HMMA.1688.F32.TF32 R240, R184, R44, R240 ;  /* 0x0000002cb8f0723c */ /* 0x000ff000000810f0 */
[----:B------:R-:W-:Y:S08]  /*f4f30*/  HMMA.1688.F32.TF32 R196, R180, R26, R196 ;  /* 0x0000001ab4c4723c */ /* 0x000ff000000810c4 */
[----:B------:R-:W-:Y:S08]  /*f4f40*/  HMMA.1688.F32.TF32 R236, R184, R40, R236 ;  /* 0x00000028b8ec723c */ /* 0x000ff000000810ec */
        /* <DEDUP_REMOVED lines=12> */
[----:B------:R-:W4:Y:S02]  /*f5010*/  LDL.LU.64 R32, [R1+0xaf40] ;  /* 0x00af400001207983 */ /* 0x000f240000300a00 */
[----:B------:R-:W-:Y:S01]  /*f5020*/  IMAD.MOV.U32 R38, RZ, RZ, R34 ;  /* 0x000000ffff267224 */ /* 0x000fe200078e0022 */
[----:B------:R-:W-:Y:S01]  /*f5030*/  MOV R34, R30 ;  /* 0x0000001e00227202 */ /* 0x000fe20000000f00 */
[----:B------:R-:W-:Y:S01]  /*f5040*/  IMAD.MOV.U32 R39, RZ, RZ, R35 ;  /* 0x000000ffff277224 */ /* 0x000fe200078e0023 */
[----:B------:R-:W2:Y:S01]  /*f5050*/  LDL.LU.64 R28, [R1+0xaf38] ;  /* 0x00af3800011c7983 */ /* 0x000ea20000300a00 */
[----:B------:R-:W-:-:S02]  /*f5060*/  IMAD.MOV.U32 R35, RZ, RZ, R31 ;  /* 0x000000ffff237224 */ /* 0x000fc400078e001f */
[----:B------:R-:W-:Y:S01]  /*f5070*/  IMAD.MOV.U32 R30, RZ, RZ, R26 ;  /* 0x000000ffff1e7224 */ /* 0x000fe200078e001a */
[----:B------:R-:W2:Y:S01]  /*f5080*/  LDL.LU.64 R24, [R1+0xaf30] ;  /* 0x00af300001187983 */ /* 0x000ea20000300a00 */
[----:B------:R-:W-:Y:S01]  /*f5090*/  IMAD.MOV.U32 R31, RZ, RZ, R27 ;  /* 0x000000ffff1f7224 */ /* 0x000fe200078e001b */
[----:B------:R-:W-:Y:S01]  /*f50a0*/  MOV R26, R22 ;  /* 0x00000016001a7202 */ /* 0x000fe20000000f00 */
[----:B------:R-:W-:Y:S01]  /*f50b0*/  IMAD.MOV.U32 R27, RZ, RZ, R23 ;  /* 0x000000ffff1b7224 */ /* 0x000fe200078e0017 */
[----:B------:R-:W2:Y:S01]  /*f50c0*/  LDL.LU.64 R20, [R1+0xaf28] ;  /* 0x00af280001147983 */ /* 0x000ea20000300a00 */
[C---:B------:R-:W-:Y:S01]  /*f50d0*/  HMMA.1688.F32.TF32 R204, R180.reuse, R210, R204 ;  /* 0x000000d2b4cc723c */ /* 0x040fe200000810cc */
[----:B------:R-:W-:Y:S02]  /*f50e0*/  IMAD.MOV.U32 R22, RZ, RZ, R210 ;  /* 0x000000ffff167224 */ /* 0x000fe400078e00d2 */
[----:B------:R-:W-:Y:S02]  /*f50f0*/  IMAD.MOV.U32 R23, RZ, RZ, R211 ;  /* 0x000000ffff177224 */ /* 0x000fe400078e00d3 */
[----:B------:R-:W2:Y:S04]  /*f5100*/  LDL.LU.64 R210, [R1+0xaf20] ;  /* 0x00af200001d27983 */ /* 0x000ea80000300a00 */
[----:B------:R-:W2:Y:S02]  /*f5110*/  LDL.LU.64 R208, [R1+0xaf18] ;  /* 0x00af180001d07983 */ /* 0x000ea40000300a00 */
[C---:B--2---:R-:W-:Y:S02]  /*f5120*/  HMMA.1688.F32.TF32 R208, R180.reuse, R214, R208 ;  /* 0x000000d6b4d0723c */ /* 0x044fe400000810d0 */
[----:B------:R-:W2:Y:S04]  /*f5130*/  LDL.LU.64 R214, [R1+0xaf10] ;  /* 0x00af100001d67983 */ /* 0x000ea80000300a00 */
[----:B------:R-:W2:Y:S02]  /*f5140*/  LDL.LU.64 R212, [R1+0xaf08] ;  /* 0x00af080001d47983 */ /* 0x000ea40000300a00 */
[C---:B--2---:R-:W-:Y:S02]  /*f5150*/  HMMA.1688.F32.TF32 R212, R180.reuse, R218, R212 ;  /* 0x000000dab4d4723c */ /* 0x044fe400000810d4 */
[----:B------:R-:W2:Y:S04]  /*f5160*/  LDL.LU.64 R218, [R1+0xaf00] ;  /* 0x00af000001da7983 */ /* 0x000ea80000300a00 */
[----:B------:R-:W2:Y:S02]  /*f5170*/  LDL.LU.64 R216, [R1+0xaef8] ;  /* 0x00aef80001d87983 */ /* 0x000ea40000300a00 */
[C---:B------:R-:W-:Y:S08]  /*f5180*/  HMMA.1688.F32.TF32 R224, R180.reuse, R114, R224 ;  /* 0x00000072b4e0723c */ /* 0x040ff000000810e0 */
[C---:B------:R-:W-:Y:S08]  /*f5190*/  HMMA.1688.F32.TF32 R236, R180.reuse, R42, R236 ;  /* 0x0000002ab4ec723c */ /* 0x040ff000000810ec */
[C---:B------:R-:W-:Y:S08]  /*f51a0*/  HMMA.1688.F32.TF32 R240, R180.reuse, R46, R240 ;  /* 0x0000002eb4f0723c */ /* 0x040ff000000810f0 */
[C---:B--2---:R-:W-:Y:S01]  /*f51b0*/  HMMA.1688.F32.TF32 R216, R180.reuse, R6, R216 ;  /* 0x00000006b4d8723c */ /* 0x044fe200000810d8 */
[----:B------:R-:W2:Y:S04]  /*f51c0*/  LDL.LU.64 R6, [R1+0xaef0] ;  /* 0x00aef00001067983 */ /* 0x000ea80000300a00 */
[----:B------:R-:W3:Y:S04]  /*f51d0*/  LDL.LU.64 R114, [R1+0xaee8] ;  /* 0x00aee80001727983 */ /* 0x000ee80000300a00 */
[----:B------:R-:W3:Y:S04]  /*f51e0*/  LDL.LU.64 R112, [R1+0xaee0] ;  /* 0x00aee00001707983 */ /* 0x000ee80000300a00 */
[----:B------:R-:W3:Y:S04]  /*f51f0*/  LDL R108, [R1+0x30] ;  /* 0x00003000016c7983 */ /* 0x000ee80000100800 */
[----:B------:R-:W3:Y:S04]  /*f5200*/  LDL R109, [R1+0x34] ;  /* 0x00003400016d7983 */ /* 0x000ee80000100800 */
[----:B------:R-:W3:Y:S04]  /*f5210*/  LDL R244, [R1+0x20] ;  /* 0x0000200001f47983 */ /* 0x000ee80000100800 */
[----:B------:R-:W3:Y:S04]  /*f5220*/  LDL R245, [R1+0x24] ;  /* 0x0000240001f57983 */ /* 0x000ee80000100800 */
[----:B------:R-:W3:Y:S04]  /*f5230*/  LDL.LU.64 R42, [R1+0xaed8] ;  /* 0x00aed800012a7983 */ /* 0x000ee80000300a00 */
[----:B------:R-:W3:Y:S04]  /*f5240*/  LDL.LU.64 R40, [R1+0xaed0] ;  /* 0x00aed00001287983 */ /* 0x000ee80000300a00 */
[----:B------:R-:W3:Y:S04]  /*f5250*/  LDL.LU.64 R46, [R1+0xaec8] ;  /* 0x00aec800012e7983 */ /* 0x000ee80000300a00 */
[----:B------:R-:W3:Y:S04]  /*f5260*/  LDL.LU.64 R44, [R1+0xaec0] ;  /* 0x00aec000012c7983 */ /* 0x000ee80000300a00 */
[----:B------:R-:W3:Y:S04]  /*f5270*/  LDL R248, [R1+0x10] ;  /* 0x0000100001f87983 */ /* 0x000ee80000100800 */
[----:B------:R-:W4:Y:S01]  /*f5280*/  LDL R249, [R1+0x14] ;  /* 0x0000140001f97983 */ /* 0x000f220000100800 */
        /* <DEDUP_REMOVED lines=48> */
[C---:B------:R-:W-:Y:S08]  /*f5590*/  HMMA.1688.F32.TF32 R228, R180.reuse, R110, R228 ;  /* 0x0000006eb4e4723c */ /* 0x040ff000000810e4 */
[C---:B------:R-:W-:Y:S08]  /*f55a0*/  HMMA.1688.F32.TF32 R232, R180.reuse, R246, R232 ;  /* 0x000000f6b4e8723c */ /* 0x040ff000000810e8 */
[C---:B------:R-:W-:Y:S08]  /*f55b0*/  HMMA.1688.F32.TF32 R8, R180.reuse, R250, R8 ;  /* 0x000000fab408723c */ /* 0x040ff00000081008 */
[C---:B--2---:R-:W-:Y:S01]  /*f55c0*/  HMMA.1688.F32.TF32 R220, R180.reuse, R6, R220 ;  /* 0x00000006b4dc723c */ /* 0x044fe200000810dc */
[----:B------:R-:W-:Y:S04]  /*f55d0*/  LDS R6, [R2+0x12780] ;  /* 0x0127800002067984 */ /* 0x000fe80000000800 */
[----:B------:R-:W3:Y:S03]  /*f55e0*/  LDS R7, [R252+0x12780] ;  /* 0x01278000fc077984 */ /* 0x000ee60000000800 */
[----:B------:R-:W-:Y:S01]  /*f55f0*/  HMMA.1688.F32.TF32 R180, R180, R106, R184 ;  /* 0x0000006ab4b4723c */ /* 0x000fe200000810b8 */
[----:B------:R-:W2:Y:S04]  /*f5600*/  LDL.LU.64 R106, [R1+0xadb8] ;  /* 0x00adb800016a7983 */ /* 0x000ea80000300a00 */
[----:B------:R-:W2:Y:S04]  /*f5610*/  LDL.LU.64 R104, [R1+0xadb0] ;  /* 0x00adb00001687983 */ /* 0x000ea80000300a00 */
[----:B------:R-:W-:Y:S04]  /*f5620*/  LDS R184, [R2+0x14780] ;  /* 0x0147800002b87984 */ /* 0x000fe80000000800 */
[----:B------:R1:W-:Y:S04]  /*f5630*/  LDS R186, [R2+0x16780] ;  /* 0x0167800002ba7984 */ /* 0x0003e80000000800 */
[----:B------:R-:W-:Y:S04]  /*f5640*/  LDS R185, [R252+0x14780] ;  /* 0x01478000fcb97984 */ /* 0x000fe80000000800 */
[----:B-1----:R-:W2:Y:S04]  /*f5650*/  LDL R2, [R1+0x18c4] ;  /* 0x0018c40001027983 */ /* 0x002ea80000100800 */
[----:B------:R-:W1:Y:S01]  /*f5660*/  LDS R187, [R252+0x16780] ;  /* 0x01678000fcbb7984 */ /* 0x000e620000000800 */
[C---:B---3--:R-:W-:Y:S08]  /*f5670*/  HMMA.1688.F32.TF32 R192, R4.reuse, R244, R192 ;  /* 0x000000f404c0723c */ /* 0x048ff000000810c0 */
[C---:B----4-:R-:W-:Y:S01]  /*f5680*/  HMMA.1688.F32.TF32 R196, R4.reuse, R248, R196 ;  /* 0x000000f804c4723c */ /* 0x050fe200000810c4 */
[----:B------:R3:W-:Y:S07]  /*f5690*/  STL [R1+0x89a8], R252 ;  /* 0x0089a8fc01007387 */ /* 0x0007ee0000100800 */
[----:B------:R-:W-:Y:S01]  /*f56a0*/  HMMA.1688.F32.TF32 R188, R4, R108, R188 ;  /* 0x0000006c04bc723c */ /* 0x000fe200000810bc */
[----:B---3--:R-:W3:Y:S04]  /*f56b0*/  LDL R252, [R1+0x18c0] ;  /* 0x0018c00001fc7983 */ /* 0x008ee80000100800 */
[----:B------:R-:W4:Y:S04]  /*f56c0*/  LDL.LU.64 R110, [R1+0xada8] ;  /* 0x00ada800016e7983 */ /* 0x000f280000300a00 */
[----:B------:R-:W3:Y:S04]  /*f56d0*/  LDL.LU.64 R108, [R1+0xada0] ;  /* 0x00ada000016c7983 */ /* 0x000ee80000300a00 */
[----:B------:R-:W4:Y:S04]  /*f56e0*/  LDL.LU.64 R246, [R1+0xad98] ;  /* 0x00ad980001f67983 */ /* 0x000f280000300a00 */
[----:B------:R-:W4:Y:S04]  /*f56f0*/  LDL.LU.64 R244, [R1+0xad90] ;  /* 0x00ad900001f47983 */ /* 0x000f280000300a00 */
[----:B------:R1:W-:Y:S04]  /*f5700*/  STL.64 [R1+0xad78], R194 ;  /* 0x00ad78c201007387 */ /* 0x0003e80000100a00 */
[----:B------:R1:W-:Y:S04]  /*f5710*/  STL.64 [R1+0xad70], R192 ;  /* 0x00ad70c001007387 */ /* 0x0003e80000100a00 */
[----:B------:R-:W4:Y:S04]  /*f5720*/  LDL.LU.64 R250, [R1+0xad88] ;  /* 0x00ad880001fa7983 */ /* 0x000f280000300a00 */
[----:B------:R-:W4:Y:S04]  /*f5730*/  LDL.LU.64 R248, [R1+0xad80] ;  /* 0x00ad800001f87983 */ /* 0x000f280000300a00 */
[----:B------:R1:W-:Y:S04]  /*f5740*/  STL.64 [R1+0xad68], R198 ;  /* 0x00ad68c601007387 */ /* 0x0003e80000100a00 */
[----:B------:R-:W-:Y:S04]  /*f5750*/  STL.64 [R1+0xad60], R196 ;  /* 0x00ad60c401007387 */ /* 0x000fe80000100a00 */
[----:B-1----:R-:W4:Y:S01]  /*f5760*/  LDL.64 R194, [R1+0x38] ;  /* 0x0000380001c27983 */ /* 0x002f220000100a00 */
[----:B------:R-:W-:Y:S01]  /*f5770*/  MOV R192, R3 ;  /* 0x0000000300c07202 */ /* 0x000fe20000000f00 */
[----:B------:R-:W-:-:S02]  /*f5780*/  IMAD.MOV.U32 R193, RZ, RZ, R0 ;  /* 0x000000ffffc17224 */ /* 0x000fc400078e0000 */
        /* <DEDUP_REMOVED lines=26> */
[C---:B--2---:R-:W-:Y:S08]  /*f5930*/  HMMA.1688.F32.TF32 R216, R4.reuse, R104, R216 ;  /* 0x0000006804d8723c */ /* 0x044ff000000810d8 */
[C---:B---3--:R-:W-:Y:S01]  /*f5940*/  HMMA.1688.F32.TF32 R212, R4.reuse, R108, R212 ;  /* 0x0000006c04d4723c */ /* 0x048fe200000810d4 */
[----:B----4-:R-:W-:Y:S04]  /*f5950*/  STL [R1+0xab60], R244 ;  /* 0x00ab60f401007387 */ /* 0x010fe80000100800 */
[----:B------:R-:W-:Y:S03]  /*f5960*/  STL [R1+0xab5c], R245 ;  /* 0x00ab5cf501007387 */ /* 0x000fe60000100800 */
[----:B------:R-:W-:Y:S01]  /*f5970*/  HMMA.1688.F32.TF32 R208, R4, R244, R208 ;  /* 0x000000f404d0723c */ /* 0x000fe200000810d0 */
[----:B------:R-:W-:Y:S07]  /*f5980*/  STL [R1+0xab64], R109 ;  /* 0x00ab646d01007387 */ /* 0x000fee0000100800 */
[----:B------:R-:W-:Y:S01]  /*f5990*/  HMMA.1688.F32.TF32 R188, R184, R194, R188 ;  /* 0x000000c2b8bc723c */ /* 0x000fe200000810bc */
[----:B------:R-:W-:Y:S04]  /*f59a0*/  STL [R1+0xab58], R105 ;  /* 0x00ab586901007387 */ /* 0x000fe80000100800 */
[----:B------:R1:W-:Y:S03]  /*f59b0*/  STL [R1+0xab54], R96 ;  /* 0x00ab546001007387 */ /* 0x0003e60000100800 */
[----:B------:R-:W-:Y:S01]  /*f59c0*/  HMMA.1688.F32.TF32 R204, R4, R248, R204 ;  /* 0x000000f804cc723c */ /* 0x000fe200000810cc */
[----:B------:R2:W-:Y:S01]  /*f59d0*/  STL [R1+0xab50], R97 ;  /* 0x00ab506101007387 */ /* 0x0005e20000100800 */
[----:B------:R-:W-:-:S03]  /*f59e0*/  IMAD.MOV.U32 R3, RZ, RZ, R194 ;  /* 0x000000ffff037224 */ /* 0x000fc600078e00c2 */
[----:B------:R-:W3:Y:S01]  /*f59f0*/  LDL.64 R6, [R1+0x8] ;  /* 0x0000080001067983 */ /* 0x000ee20000100a00 */
[----:B------:R-:W-:-:S09]  /*f5a00*/  IMAD.MOV.U32 R0, RZ, RZ, R195 ;  /* 0x000000ffff007224 */ /* 0x000fd200078e00c3 */
[----:B------:R-:W-:Y:S04]  /*f5a10*/  STL.64 [R1+0x1230], R188 ;  /* 0x001230bc01007387 */ /* 0x000fe80000100a00 */
[----:B------:R4:W-:Y:S04]  /*f5a20*/  STL.64 [R1+0x1238], R190 ;  /* 0x001238be01007387 */ /* 0x0009e80000100a00 */
[----:B------:R-:W3:Y:S04]  /*f5a30*/  LDL.LU.64 R194, [R1+0xad78] ;  /* 0x00ad780001c27983 */ /* 0x000ee80000300a00 */
[----:B------:R-:W3:Y:S01]  /*f5a40*/  LDL.LU.64 R192, [R1+0xad70] ;  /* 0x00ad700001c07983 */ /* 0x000ee20000300a00 */
[----:B-1----:R-:W-:Y:S01]  /*f5a50*/  MOV R96, R198 ;  /* 0x000000c600607202 */ /* 0x002fe20000000f00 */
[----:B--2---:R-:W-:-:S02]  /*f5a60*/  IMAD.MOV.U32 R97, RZ, RZ, R199 ;  /* 0x000000ffff617224 */ /* 0x004fc400078e00c7 */
[----:B----4-:R-:W2:Y:S01]  /*f5a70*/  LDL.64 R190, [R1+0x18] ;  /* 0x0000180001be7983 */ /* 0x010ea20000100a00 */
[----:B---3--:R-:W-:Y:S11]  /*f5a80*/  HMMA.1688.F32.TF32 R192, R184, R198, R192 ;  /* 0x000000c6b8c0723c */ /* 0x008ff600000810c0 */
[----:B------:R-:W-:Y:S11]  /*f5a90*/  @!UPT UIADD3 URZ, URZ, URZ, URZ ;  /* 0x0000003f3f3ff290 */ /* 0x000ff6000fffe03f */
[----:B------:R-:W-:Y:S01]  /*f5aa0*/  @!UPT UIADD3 URZ, URZ, URZ, URZ ;  /* 0x0000003f3f3ff290 */ /* 0x000fe2000fffe03f */
[----:B------:R-:W-:Y:S04]  /*f5ab0*/  STL.64 [R1+0x1220], R192 ;  /* 0x001220c001007387 */ /* 0x000fe80000100a00 */
[----:B------:R1:W-:Y:S04]  /*f5ac0*/  STL.64 [R1+0x1228], R194 ;  /* 0x001228c201007387 */ /* 0x0003e80000100a00 */
[----:B------:R-:W1:Y:S04]  /*f5ad0*/  LDL.LU.64 R198, [R1+0xad68] ;  /* 0x00ad680001c67983 */ /* 0x000e680000300a00 */
[----:B------:R-:W1:Y:S01]  /*f5ae0*/  LDL.LU.64 R196, [R1+0xad60] ;  /* 0x00ad600001c47983 */ /* 0x000e620000300a00 */
[----:B--2---:R-:W-:-:S02]  /*f5af0*/  IMAD.MOV.U32 R245, RZ, RZ, R190 ;  /* 0x000000fffff57224 */ /* 0x004fc400078e00be */
[----:B------:R-:W-:Y:S01]  /*f5b00*/  IMAD.MOV.U32 R105, RZ, RZ, R191 ;  /* 0x000000ffff697224 */ /* 0x000fe200078e00bf */
[----:B------:R-:W-:Y:S01]  /*f5b10*/  MOV R109, R6 ;  /* 0x00000006006d7202 */ /* 0x000fe20000000f00 */
[----:B------:R-:W-:Y:S01]  /*f5b20*/  IMAD.MOV.U32 R244, RZ, RZ, R7 ;  /* 0x000000fffff47224 */ /* 0x000fe200078e0007 */
[C---:B------:R-:W-:Y:S08]  /*f5b30*/  HMMA.1688.F32.TF32 R8, R184.reuse, R86, R8 ;  /* 0x00000056b808723c */ /* 0x040ff00000081008 */
[C---:B-1----:R-:W-:Y:S08]  /*f5b40*/  HMMA.1688.F32.TF32 R192, R184.reuse, R190, R196 ;  /* 0x000000beb8c0723c */ /* 0x042ff000000810c4 */
[C---:B------:R-:W-:Y:S08]  /*f5b50*/  HMMA.1688.F32.TF32 R188, R184.reuse, R6, R200 ;  /* 0x00000006b8bc723c */ /* 0x040ff000000810c8 */
        /* <DEDUP_REMOVED lines=26> */
[----:B------:R1:W-:Y:S04]  /*f5d00*/  STL.64 [R1+0x11c8], R6 ;  /* 0x0011c80601007387 */ /* 0x0003e80000100a00 */
[----:B------:R-:W-:Y:S04]  /*f5d10*/  STL.64 [R1+0xabb0], R102 ;  /* 0x00abb06601007387 */ /* 0x000fe80000100a00 */
[----:B------:R2:W-:Y:S01]  /*f5d20*/  STL.64 [R1+0xaba8], R100 ;  /* 0x00aba86401007387 */ /* 0x0005e20000100a00 */
[C---:B-1----:R-:W-:Y:S08]  /*f5d30*/  HMMA.1688.F32.TF32 R4, R184.reuse, R102, R220 ;  /* 0x00000066b804723c */ /* 0x042ff000000810dc */
[C---:B--2---:R-:W-:Y:S11]  /*f5d40*/  HMMA.1688.F32.TF32 R100, R184.reuse, R98, R224 ;  /* 0x00000062b864723c */ /* 0x044ff600000810e0 */
[----:B------:R-:W-:Y:S04]  /*f5d50*/  @!UPT UIADD3 URZ, URZ, URZ, URZ ;  /* 0x0000003f3f3ff290 */ /* 0x000fe8000fffe03f */
[----:B------:R-:W-:Y:S04]  /*f5d60*/  STL.64 [R1+0x11b0], R4 ;  /* 0x0011b00401007387 */ /* 0x000fe80000100a00 */
[----:B------:R-:W-:Y:S04]  /*f5d70*/  STL.64 [R1+0x11b8], R6 ;  /* 0x0011b80601007387 */ /* 0x000fe80000100a00 */
[----:B------:R-:W-:Y:S04]  /*f5d80*/  STL.64 [R1+0xabc0], R98 ;  /* 0x00abc06201007387 */ /* 0x000fe80000100a00 */
[----:B------:R1:W-:Y:S04]  /*f5d90*/  STL.64 [R1+0xabb8], R96 ;  /* 0x00abb86001007387 */ /* 0x0003e80000100a00 */
[----:B------:R-:W-:Y:S04]  /*f5da0*/  STL.64 [R1+0x11a0], R100 ;  /* 0x0011a06401007387 */ /* 0x000fe80000100a00 */
[----:B------:R-:W-:Y:S01]  /*f5db0*/  STL.64 [R1+0x11a8], R102 ;  /* 0x0011a86601007387 */ /* 0x000fe20000100a00 */
[----:B-1----:R-:W-:Y:S03]  /*f5dc0*/  HMMA.1688.F32.TF32 R96, R184, R94, R228 ;  /* 0x0000005eb860723c */ /* 0x002fe600000810e4 */
[----:B------:R-:W-:Y:S04]  /*f5dd0*/  STL.64 [R1+0xabd0], R94 ;  /* 0x00abd05e01007387 */ /* 0x000fe80000100a00 */
[----:B------:R1:W-:Y:S01]  /*f5de0*/  STL.64 [R1+0xabc8], R92 ;  /* 0x00abc85c01007387 */ /* 0x0003e20000100a00 */
[----:B------:R-:W-:Y:S01]  /*f5df0*/  IMAD.MOV.U32 R190, RZ, RZ, R22 ;  /* 0x000000ffffbe7224 */ /* 0x000fe200078e0016 */
[----:B------:R-:W-:Y:S01]  /*f5e00*/  MOV R198, R26 ;  /* 0x0000001a00c67202 */ /* 0x000fe20000000f00 */
[----:B------:R-:W-:-:S02]  /*f5e10*/  IMAD.MOV.U32 R191, RZ, RZ, R23 ;  /* 0x000000ffffbf7224 */ /* 0x000fc400078e0017 */
[----:B------:R-:W-:Y:S02]  /*f5e20*/  IMAD.MOV.U32 R199, RZ, RZ, R27 ;  /* 0x000000ffffc77224 */ /* 0x000fe400078e001b */
[----:B------:R-:W-:Y:S02]  /*f5e30*/  IMAD.MOV.U32 R206, RZ, RZ, R30 ;  /* 0x000000ffffce7224 */ /* 0x000fe400078e001e */
[----:B------:R-:W-:Y:S01]  /*f5e40*/  IMAD.MOV.U32 R207, RZ, RZ, R31 ;  /* 0x000000ffffcf7224 */ /* 0x000fe200078e001f */
[----:B------:R-:W-:Y:S01]  /*f5e50*/  MOV R210, R34 ;  /* 0x0000002200d27202 */ /* 0x000fe20000000f00 */
[----:B------:R-:W-:Y:S01]  /*f5e60*/  IMAD.MOV.U32 R211, RZ, RZ, R35 ;  /* 0x000000ffffd37224 */ /* 0x000fe200078e0023 */
[----:B-1----:R-:W-:Y:S01]  /*f5e70*/  HMMA.1688.F32.TF32 R92, R184, R18, R232 ;  /* 0x00000012b85c723c */ /* 0x002fe200000810e8 */
[----:B------:R-:W-:Y:S01]  /*f5e80*/  IMAD.MOV.U32 R214, RZ, RZ, R38 ;  /* 0x000000ffffd67224 */ /* 0x000fe200078e0026 */
[----:B------:R-:W-:Y:S04]  /*f5e90*/  LDS R4, [R252+0xc000] ;  /* 0x00c00000fc047984 */ /* 0x000fe80000000800 */
[----:B------:R-:W-:Y:S04]  /*f5ea0*/  STL.64 [R1+0x1190], R96 ;  /* 0x0011906001007387 */ /* 0x000fe80000100a00 */
[----:B------:R-:W-:Y:S04]  /*f5eb0*/  STL.64 [R1+0x1198], R98 ;  /* 0x0011986201007387 */ /* 0x000fe80000100a00 */
[----:B------:R-:W-:Y:S04]  /*f5ec0*/  STL.64 [R1+0xabe0], R18 ;  /* 0x00abe01201007387 */ /* 0x000fe80000100a00 */
[----:B------:R1:W-:Y:S01]  /*f5ed0*/  STL.64 [R1+0xabd8], R16 ;  /* 0x00abd81001007387 */ /* 0x0003e20000100a00 */
[----:B------:R-:W-:-:S03]  /*f5ee0*/  IMAD.MOV.U32 R215, RZ, RZ, R39 ;  /* 0x000000ffffd77224 */ /* 0x000fc600078e0027 */
[----:B------:R-:W-:Y:S04]  /*f5ef0*/  LDS R6, [R252+0xe000] ;  /* 0x00e00000fc067984 */ /* 0x000fe80000000800 */
[----:B------:R-:W-:Y:S01]  /*f5f00*/  STL.64 [R1+0x1180], R92 ;  /* 0x0011805c01007387 */ /* 0x000fe20000100a00 */
[C---:B-1----:R-:W-:Y:S03]  /*f5f10*/  HMMA.1688.F32.TF32 R16, R184.reuse, R14, R236 ;  /* 0x0000000eb810723c */ /* 0x042fe600000810ec */
[----:B------:R-:W-:Y:S04]  /*f5f20*/  STL.64 [R1+0x1188], R94 ;  /* 0x0011885e01007387 */ /* 0x000fe80000100a00 */
[----:B------:R-:W-:Y:S04]  /*f5f30*/  STL.64 [R1+0xabf0], R14 ;  /* 0x00abf00e01007387 */ /* 0x000fe80000100a00 */
[----:B------:R1:W-:Y:S04]  /*f5f40*/  STL.64 [R1+0xabe8], R12 ;  /* 0x00abe80c01007387 */ /* 0x0003e80000100a00 */
[----:B------:R-:W-:Y:S04]  /*f5f50*/  LDS R5, [R2+0xc000] ;  /* 0x00c0000002057984 */ /* 0x000fe80000000800 */
[----:B------:R-:W2:Y:S01]  /*f5f60*/  LDS R7, [R2+0xe000] ;  /* 0x00e0000002077984 */ /* 0x000ea20000000800 */
[C---:B-1----:R-:W-:Y:S03]  /*f5f70*/  HMMA.1688.F32.TF32 R12, R184.reuse, R90, R240 ;  /* 0x0000005ab80c723c */ /* 0x042fe600000810f0 */
[----:B------:R-:W-:Y:S04]  /*f5f80*/  STL.64 [R1+0x1170], R16 ;  /* 0x0011701001007387 */ /* 0x000fe80000100a00 */
[----:B------:R-:W-:Y:S04]  /*f5f90*/  STL.64 [R1+0x1178], R18 ;  /* 0x0011781201007387 */ /* 0x000fe80000100a00 */
[----:B------:R-:W-:Y:S04]  /*f5fa0*/  STL.64 [R1+0xac00], R90 ;  /* 0x00ac005a01007387 */ /* 0x000fe80000100a00 */
[----:B------:R-:W-:Y:S08]  /*f5fb0*/  STL.64 [R1+0xabf8], R88 ;  /* 0x00abf85801007387 */ /* 0x000ff00000100a00 */
        /* <DEDUP_REMOVED lines=9> */
[----:B------:R-:W-:Y:S04]  /*f6050*/  LDS R118, [R252+0x12000] ;  /* 0x01200000fc767984 */ /* 0x000fe80000000800 */
[----:B------:R-:W1:Y:S04]  /*f6060*/  LDS R119, [R2+0x12000] ;  /* 0x0120000002777984 */ /* 0x000e680000000800 */
[----:B------:R-:W-:Y:S04]  /*f6070*/  LDS R116, [R252+0x10000] ;  /* 0x01000000fc747984 */ /* 0x000fe80000000800 */
[----:B------:R-:W3:Y:S04]  /*f6080*/  LDS R117, [R2+0x10000] ;  /* 0x0100000002757984 */ /* 0x000ee80000000800 */
        /* <DEDUP_REMOVED lines=55> */
[----:B------:R4:W-:Y:S04]  /*f6400*/  STL.64 [R1+0x10b8], R10 ;  /* 0x0010b80a01007387 */ /* 0x0009e80000100a00 */
[----:B------:R-:W2:Y:S01]  /*f6410*/  LDL.LU R22, [R1+0xad5c] ;  /* 0x00ad5c0001167983 */ /* 0x000ea20000300800 */
[C---:B----4-:R-:W-:Y:S11]  /*f6420*/  HMMA.1688.F32.TF32 R8, R184.reuse, R42, R156 ;  /* 0x0000002ab808723c */ /* 0x050ff6000008109c */
[----:B------:R-:W-:Y:S11]  /*f6430*/  @!UPT UIADD3 URZ, URZ, URZ, URZ ;  /* 0x0000003f3f3ff290 */ /* 0x000ff6000fffe03f */
[----:B------:R-:W-:Y:S01]  /*f6440*/  @!UPT UIADD3 URZ, URZ, URZ, URZ ;  /* 0x0000003f3f3ff290 */ /* 0x000fe2000fffe03f */
        /* <DEDUP_REMOVED lines=31> */
[----:B------:R-:W-:Y:S04]  /*f6640*/  STL.64 [R1+0xacc0], R42 ;  /* 0x00acc02a01007387 */ /* 0x000fe80000100a00 */
[----:B------:R-:W-:Y:S01]  /*f6650*/  STL.64 [R1+0xacb8], R40 ;  /* 0x00acb82801007387 */ /* 0x000fe20000100a00 */
[C---:B----4-:R-:W-:Y:S03]  /*f6660*/  HMMA.1688.F32.TF32 R8, R184.reuse, R38, R160 ;  /* 0x00000026b808723c */ /* 0x050fe600000810a0 */
[----:B------:R-:W-:Y:S04]  /*f6670*/  STL.64 [R1+0xacd0], R38 ;  /* 0x00acd02601007387 */ /* 0x000fe80000100a00 */
[----:B------:R-:W-:Y:S11]  /*f6680*/  STL.64 [R1+0xacc8], R36 ;  /* 0x00acc82401007387 */ /* 0x000ff60000100a00 */
[----:B------:R-:W-:Y:S05]  /*f6690*/  @!UPT UIADD3 URZ, URZ, URZ, URZ ;  /* 0x0000003f3f3ff290 */ /* 0x000fea000fffe03f */
        /* <DEDUP_REMOVED lines=26> */
[----:B--2---:R-:W-:Y:S02]  /*f6840*/  HMMA.1688.F32.TF32 R8, R184, R114, R180 ;  /* 0x00000072b808723c */ /* 0x004fe400000810b4 */
[----:B------:R-:W-:Y:S04]  /*f6850*/  STL.64 [R1+0xad20], R114 ;  /* 0x00ad207201007387 */ /* 0x000fe80000100a00 */
[----:B------:R-:W-:Y:S02]  /*f6860*/  STL.64 [R1+0xad18], R112 ;  /* 0x00ad187001007387 */ /* 0x000fe40000100a00 */
[C---:B------:R-:W-:Y:S08]  /*f6870*/  HMMA.1688.F32.TF32 R236, R4.reuse, R206, R248 ;  /* 0x000000ce04ec723c */ /* 0x040ff000000810f8 */
[C---:B------:R-:W-:Y:S07]  /*f6880*/  HMMA.1688.F32.TF32 R204, R4.reuse, R198, R200 ;  /* 0x000000c604cc723c */ /* 0x040fee00000810c8 */
[----:B------:R-:W-:Y:S04]  /*f6890*/  STL.64 [R1+0x870], R8 ;  /* 0x0008700801007387 */ /* 0x000fe80000100a00 */
[----:B------:R2:W-:Y:S04]  /*f68a0*/  STL.64 [R1+0x878], R10 ;  /* 0x0008780a01007387 */ /* 0x0005e80000100a00 */
[----:B-1----:R-:W-:Y:S04]  /*f68b0*/  STL.64 [R1+0xad30], R118 ;  /* 0x00ad307601007387 */ /* 0x002fe80000100a00 */
[----:B---3--:R1:W-:Y:S04]  /*f68c0*/  STL.64 [R1+0xad28], R116 ;  /* 0x00ad287401007387 */ /* 0x0083e80000100a00 */
[----:B------:R-:W3:Y:S04]  /*f68d0*/  LDL R234, [R1+0x668] ;  /* 0x0006680001ea7983 */ /* 0x000ee80000100800 */
[----:B------:R-:W3:Y:S04]  /*f68e0*/  LDL R235, [R1+0x66c] ;  /* 0x00066c0001eb7983 */ /* 0x000ee80000100800 */
[----:B------:R-:W4:Y:S04]  /*f68f0*/  LDL R202, [R1+0x658] ;  /* 0x0006580001ca7983 */ /* 0x000f280000100800 */
[----:B------:R-:W4:Y:S04]  /*f6900*/  LDL R203, [R1+0x65c] ;  /* 0x00065c0001cb7983 */ /* 0x000f280000100800 */
[----:B------:R-:W4:Y:S04]  /*f6910*/  LDL.LU R104, [R1+0x2ae0] ;  /* 0x002ae00001687983 */ /* 0x000f280000300800 */
[----:B------:R-:W4:Y:S04]  /*f6920*/  LDL.LU R105, [R1+0x2ae4] ;  /* 0x002ae40001697983 */ /* 0x000f280000300800 */
[----:B------:R-:W4:Y:S04]  /*f6930*/  LDL.LU R106, [R1+0x2ae8] ;  /* 0x002ae800016a7983 */ /* 0x000f280000300800 */
[----:B------:R-:W4:Y:S01]  /*f6940*/  LDL.LU R107, [R1+0x2aec] ;  /* 0x002aec00016b7983 */ /* 0x000f220000300800 */
[C---:B------:R-:W-:Y:S03]  /*f6950*/  HMMA.1688.F32.TF32 R240, R4.reuse, R210, R244 ;  /* 0x000000d204f0723c */ /* 0x040fe600000810f4 */
[----:B------:R-:W2:Y:S04]  /*f6960*/  LDL R198, [R1+0x648] ;  /* 0x0006480001c67983 */ /* 0x000ea80000100800 */
[----:B------:R-:W2:Y:S01]  /*f6970*/  LDL R199, [R1+0x64c] ;  /* 0x00064c0001c77983 */ /* 0x000ea20000100800 */
[C---:B------:R-:W-:Y:S03]  /*f6980*/  HMMA.1688.F32.TF32 R208, R4.reuse, R190, R192 ;  /* 0x000000be04d0723c */ /* 0x040fe600000810c0 */
        /* <DEDUP_REMOVED lines=238> */
[----:B------:R-:W3:Y:S04]  /*f7870*/  LDL R4, [R1+0x10] ;  /* 0x0000100001047983 */ /* 0x000ee80000100800 */
[----:B------:R-:W3:Y:S04]  /*f7880*/  LDL R5, [R1+0x14] ;  /* 0x0000140001057983 */ /* 0x000ee80000100800 */
[----:B------:R-:W4:Y:S01]  /*f7890*/  LDL.LU.64 R246, [R1+0xab80] ;  /* 0x00ab800001f67983 */ /* 0x000f220000300a00 */
[C---:B--2---:R-:W-:Y:S08]  /*f78a0*/  HMMA.1688.F32.TF32 R240, R116.reuse, R248, R240 ;  /* 0x000000f874f0723c */ /* 0x044ff000000810f0 */
[----:B------:R-:W-:Y:S01]  /*f78b0*/  HMMA.1688.F32.TF32 R228, R116, R244, R228 ;  /* 0x000000f474e4723c */ /* 0x000fe200000810e4 */
[----:B------:R-:W2:Y:S04]  /*f78c0*/  LDL.LU.64 R244, [R1+0xab78] ;  /* 0x00ab780001f47983 */ /* 0x000ea80000300a00 */
[----:B------:R-:W2:Y:S04]  /*f78d0*/  LDL.LU.64 R250, [R1+0xab70] ;  /* 0x00ab700001fa7983 */ /* 0x000ea80000300a00 */
[----:B------:R-:W2:Y:S06]  /*f78e0*/  LDL.LU.64 R248, [R1+0xab68] ;  /* 0x00ab680001f87983 */ /* 0x000eac0000300a00 */
[----:B------:R-:W-:Y:S04]  /*f78f0*/  STL.64 [R1+0xab40], R242 ;  /* 0x00ab40f201007387 */ /* 0x000fe80000100a00 */
[----:B------:R1:W-:Y:S04]  /*f7900*/  STL.64 [R1+0xab38], R240 ;  /* 0x00ab38f001007387 */ /* 0x0003e80000100a00 */
[----:B-1----:R-:W2:Y:S04]  /*f7910*/  LDL R240, [R1] ;  /* 0x0000000001f07983 */ /* 0x002ea80000100800 */
[----:B------:R-:W2:Y:S01]  /*f7920*/  LDL R241, [R1+0x4] ;  /* 0x0000040001f17983 */ /* 0x000ea20000100800 */
[----:B------:R-:W-:-:S02]  /*f7930*/  IMAD.MOV.U32 R242, RZ, RZ, R3 ;  /* 0x000000fffff27224 */ /* 0x000fc400078e0003 */
[----:B------:R-:W-:Y:S01]  /*f7940*/  IMAD.MOV.U32 R243, RZ, RZ, R0 ;  /* 0x000000fffff37224 */ /* 0x000fe200078e0000 */
[----:B---3--:R-:W-:Y:S01]  /*f7950*/  HMMA.1688.F32.TF32 R4, R116, R4, R236 ;  /* 0x000000047404723c */ /* 0x008fe200000810ec */
[----:B------:R-:W-:Y:S04]  /*f7960*/  LDS R236, [R252+0x14000] ;  /* 0x01400000fcec7984 */ /* 0x000fe80000000800 */
[----:B------:R-:W-:Y:S04]  /*f7970*/  LDS R238, [R252+0x16000] ;  /* 0x01600000fcee7984 */ /* 0x000fe80000000800 */
[----:B------:R-:W-:Y:S04]  /*f7980*/  LDS R237, [R2+0x14000] ;  /* 0x0140000002ed7984 */ /* 0x000fe80000000800 */
[----:B------:R-:W1:Y:S10]  /*f7990*/  LDS R239, [R2+0x16000] ;  /* 0x0160000002ef7984 */ /* 0x000e740000000800 */
[----:B------:R3:W-:Y:S04]  /*f79a0*/  STL.64 [R1+0xab30], R6 ;  /* 0x00ab300601007387 */ /* 0x0007e80000100a00 */
[----:B------:R-:W-:Y:S01]  /*f79b0*/  STL.64 [R1+0xab28], R4 ;  /* 0x00ab280401007387 */ /* 0x000fe20000100a00 */
[----:B---3--:R-:W-:Y:S01]  /*f79c0*/  MOV R6, R96 ;  /* 0x0000006000067202 */ /* 0x008fe20000000f00 */
[----:B------:R-:W-:Y:S01]  /*f79d0*/  IMAD.MOV.U32 R7, RZ, RZ, R97 ;  /* 0x000000ffff077224 */ /* 0x000fe200078e0061 */
[----:B-1----:R-:W-:Y:S08]  /*f79e0*/  HMMA.1688.F32.TF32 R228, R236, R242, R228 ;  /* 0x000000f2ece4723c */ /* 0x002ff000000810e4 */
[----:B--2---:R-:W-:Y:S11]  /*f79f0*/  HMMA.1688.F32.TF32 R204, R116, R240, R204 ;  /* 0x000000f074cc723c */ /* 0x004ff600000810cc */
[----:B------:R-:W-:Y:S11]  /*f7a00*/  @!UPT UIADD3 URZ, URZ, URZ, URZ ;  /* 0x0000003f3f3ff290 */ /* 0x000ff6000fffe03f */
[----:B------:R-:W-:Y:S01]  /*f7a10*/  @!UPT UIADD3 URZ, URZ, URZ, URZ ;  /* 0x0000003f3f3ff290 */ /* 0x000fe2000fffe03f */
[----:B------:R1:W-:Y:S04]  /*f7a20*/  STL.64 [R1+0xab20], R206 ;  /* 0x00ab20ce01007387 */ /* 0x0003e80000100a00 */
[----:B------:R-:W-:Y:S04]  /*f7a30*/  STL.64 [R1+0xab18], R204 ;  /* 0x00ab18cc01007387 */ /* 0x000fe80000100a00 */
[----:B------:R2:W-:Y:S04]  /*f7a40*/  STL.64 [R1+0xab10], R250 ;  /* 0x00ab10fa01007387 */ /* 0x0005e80000100a00 */
[----:B------:R3:W-:Y:S01]  /*f7a50*/  STL.64 [R1+0xab08], R248 ;  /* 0x00ab08f801007387 */ /* 0x0007e20000100a00 */
[----:B-1----:R-:W-:-:S02]  /*f7a60*/  IMAD.MOV.U32 R206, RZ, RZ, R245 ;  /* 0x000000ffffce7224 */ /* 0x002fc400078e00f5 */
[----:B------:R-:W-:Y:S01]  /*f7a70*/  IMAD.MOV.U32 R207, RZ, RZ, R105 ;  /* 0x000000ffffcf7224 */ /* 0x000fe200078e0069 */
[----:B--2---:R-:W-:Y:S01]  /*f7a80*/  MOV R250, R109 ;  /* 0x0000006d00fa7202 */ /* 0x004fe20000000f00 */
[----:B------:R-:W-:Y:S01]  /*f7a90*/  IMAD.MOV.U32 R251, RZ, RZ, R244 ;  /* 0x000000fffffb7224 */ /* 0x000fe200078e00f4 */
        /* <DEDUP_REMOVED lines=19> */
[----:B---3--:R-:W3:Y:S04]  /*f7bd0*/  LDL.LU.64 R248, [R1+0xab08] ;  /* 0x00ab080001f87983 */ /* 0x008ee80000300a00 */
[----:B--2---:R-:W-:Y:S04]  /*f7be0*/  STL.64 [R1+0xa918], R250 ;  /* 0x00a918fa01007387 */ /* 0x004fe80000100a00 */
[----:B---3--:R1:W-:Y:S02]  /*f7bf0*/  STL.64 [R1+0xa910], R248 ;  /* 0x00a910f801007387 */ /* 0x0083e40000100a00 */
[----:B-1----:R-:W-:Y:S01]  /*f7c00*/  MOV R248, R0 ;  /* 0x0000000000f87202 */ /* 0x002fe20000000f00 */
[----:B------:R-:W-:Y:S01]  /*f7c10*/  IMAD.MOV.U32 R249, RZ, RZ, R3 ;  /* 0x000000fffff97224 */ /* 0x000fe200078e0003 */
[----:B------:R-:W2:Y:S04]  /*f7c20*/  LDL.LU R0, [R1+0xab04] ;  /* 0x00ab040001007983 */ /* 0x000ea80000300800 */
[----:B------:R-:W3:Y:S01]  /*f7c30*/  LDL.LU R3, [R1+0xab00] ;  /* 0x00ab000001037983 */ /* 0x000ee20000300800 */
[C---:B------:R-:W-:Y:S03]  /*f7c40*/  HMMA.1688.F32.TF32 R212, R116.reuse, R244, R212 ;  /* 0x000000f474d4723c */ /* 0x040fe600000810d4 */
[----:B----4-:R-:W-:Y:S04]  /*f7c50*/  STL.64 [R1+0xa928], R246 ;  /* 0x00a928f601007387 */ /* 0x010fe80000100a00 */
[----:B------:R1:W-:Y:S01]  /*f7c60*/  STL.64 [R1+0xa920], R244 ;  /* 0x00a920f401007387 */ /* 0x0003e20000100a00 */
[----:B------:R-:W-:Y:S03]  /*f7c70*/  HMMA.1688.F32.TF32 R216, R116, R108, R216 ;  /* 0x0000006c74d8723c */ /* 0x000fe600000810d8 */
[----:B-1----:R-:W4:Y:S04]  /*f7c80*/  LDL R244, [R1+0x410] ;  /* 0x0004100001f47983 */ /* 0x002f280000100800 */
[----:B------:R-:W4:Y:S04]  /*f7c90*/  LDL R245, [R1+0x414] ;  /* 0x0004140001f57983 */ /* 0x000f280000100800 */
[----:B------:R-:W-:Y:S04]  /*f7ca0*/  STL.64 [R1+0xa938], R110 ;  /* 0x00a9386e01007387 */ /* 0x000fe80000100a00 */
[----:B------:R2:W-:Y:S02]  /*f7cb0*/  STL.64 [R1+0xa930], R108 ;  /* 0x00a9306c01007387 */ /* 0x0005e40000100a00 */
[----:B--2---:R-:W-:-:S02]  /*f7cc0*/  IMAD.MOV.U32 R109, RZ, RZ, R0 ;  /* 0x000000ffff6d7224 */ /* 0x004fc400078e0000 */
[----:B---3--:R-:W-:Y:S02]  /*f7cd0*/  IMAD.MOV.U32 R108, RZ, RZ, R3 ;  /* 0x000000ffff6c7224 */ /* 0x008fe400078e0003 */
[----:B------:R-:W2:Y:S04]  /*f7ce0*/  LDL.LU R3, [R1+0xaafc] ;  /* 0x00aafc0001037983 */ /* 0x000ea80000300800 */
[----:B------:R-:W3:Y:S01]  /*f7cf0*/  LDL.LU R0, [R1+0xaaf8] ;  /* 0x00aaf80001007983 */ /* 0x000ee20000300800 */
[C---:B------:R-:W-:Y:S03]  /*f7d00*/  HMMA.1688.F32.TF32 R220, R116.reuse, R104, R220 ;  /* 0x0000006874dc723c */ /* 0x040fe600000810dc */
[----:B------:R-:W-:Y:S04]  /*f7d10*/  STL.64 [R1+0xa948], R106 ;  /* 0x00a9486a01007387 */ /* 0x000fe80000100a00 */
[----:B------:R1:W-:Y:S01]  /*f7d20*/  STL.64 [R1+0xa940], R104 ;  /* 0x00a9406801007387 */ /* 0x0003e20000100a00 */
[----:B------:R-:W-:Y:S03]  /*f7d30*/  HMMA.1688.F32.TF32 R224, R116, R100, R224 ;  /* 0x0000006474e0723c */ /* 0x000fe600000810e0 */
[----:B-1----:R-:W4:Y:S04]  /*f7d40*/  LDL R104, [R1+0x430] ;  /* 0x0004300001687983 */ /* 0x002f280000100800 */
[----:B------:R-:W4:Y:S04]  /*f7d50*/  LDL R105, [R1+0x434] ;  /* 0x0004340001697983 */ /* 0x000f280000100800 */
[----:B------:R-:W-:Y:S04]  /*f7d60*/  STL.64 [R1+0xa958], R102 ;  /* 0x00a9586601007387 */ /* 0x000fe80000100a00 */
[----:B------:R2:W-:Y:S02]  /*f7d70*/  STL.64 [R1+0xa950], R100 ;  /* 0x00a9506401007387 */ /* 0x0005e40000100a00 */
[----:B--2---:R-:W-:Y:S01]  /*f7d80*/  IMAD.MOV.U32 R101, RZ, RZ, R3 ;  /* 0x000000ffff657224 */ /* 0x004fe200078e0003 */
[----:B---3--:R-:W-:-:S02]  /*f7d90*/  MOV R100, R0 ;  /* 0x0000000000647202 */ /* 0x008fc40000000f00 */
        /* <DEDUP_REMOVED lines=17> */
[C---:B------:R-:W-:Y:S03]  /*f7eb0*/  HMMA.1688.F32.TF32 R128, R116.reuse, R12, R128 ;  /* 0x0000000c7480723c */ /* 0x040fe60000081080 */
[----:B-1----:R-:W4:Y:S04]  /*f7ec0*/  LDL R16, [R1+0x670] ;  /* 0x0006700001107983 */ /* 0x002f280000100800 */
[----:B------:R-:W4:Y:S04]  /*f7ed0*/  LDL R17, [R1+0x674] ;  /* 0x0006740001117983 */ /* 0x000f280000100800 */
[----:B------:R-:W-:Y:S04]  /*f7ee0*/  STL.64 [R1+0xa998], R14 ;  /* 0x00a9980e01007387 */ /* 0x000fe80000100a00 */
[----:B------:R2:W-:Y:S01]  /*f7ef0*/  STL.64 [R1+0xa990], R12 ;  /* 0x00a9900c01007387 */ /* 0x0005e20000100a00 */
[C---:B------:R-:W-:Y:S08]  /*f7f00*/  HMMA.1688.F32.TF32 R132, R116.reuse, R88, R132 ;  /* 0x000000587484723c */ /* 0x040ff00000081084 */
[----:B------:R-:W-:Y:S01]  /*f7f10*/  HMMA.1688.F32.TF32 R136, R116, R84, R136 ;  /* 0x000000547488723c */ /* 0x000fe20000081088 */
[----:B--2---:R-:W-:Y:S01]  /*f7f20*/  IMAD.MOV.U32 R13, RZ, RZ, R3 ;  /* 0x000000ffff0d7224 */ /* 0x004fe200078e0003 */
[----:B---3--:R-:W-:-:S02]  /*f7f30*/  MOV R12, R0 ;  /* 0x00000000000c7202 */ /* 0x008fc40000000f00 */
[----:B------:R-:W2:Y:S04]  /*f7f40*/  LDL.LU R0, [R1+0xaae4] ;  /* 0x00aae40001007983 */ /* 0x000ea80000300800 */
[----:B------:R-:W3:Y:S04]  /*f7f50*/  LDL.LU R3, [R1+0xaae0] ;  /* 0x00aae00001037983 */ /* 0x000ee80000300800 */
[----:B------:R-:W-:Y:S04]  /*f7f60*/  STL.64 [R1+0xa9a8], R90 ;  /* 0x00a9a85a01007387 */ /* 0x000fe80000100a00 */
[----:B------:R1:W-:Y:S04]  /*f7f70*/  STL.64 [R1+0xa9a0], R88 ;  /* 0x00a9a05801007387 */ /* 0x0003e80000100a00 */
[----:B-1----:R-:W4:Y:S04]  /*f7f80*/  LDL.64 R88, [R1+0x690] ;  /* 0x0006900001587983 */ /* 0x002f280000100a00 */
[----:B------:R-:W-:Y:S04]  /*f7f90*/  STL.64 [R1+0xa9b8], R86 ;  /* 0x00a9b85601007387 */ /* 0x000fe80000100a00 */
[----:B------:R1:W-:Y:S04]  /*f7fa0*/  STL.64 [R1+0xa9b0], R84 ;  /* 0x00a9b05401007387 */ /* 0x0003e80000100a00 */
[----:B-1----:R-:W4:Y:S04]  /*f7fb0*/  LDL R84, [R1+0x6a0] ;  /* 0x0006a00001547983 */ /* 0x002f280000100800 */
[----:B------:R-:W4:Y:S01]  /*f7fc0*/  LDL R85, [R1+0x6a4] ;  /* 0x0006a40001557983 */ /* 0x000f220000100800 */
        /* <DEDUP_REMOVED lines=49> */
[----:B---3--:R-:W-:-:S03]  /*f82e0*/  IMAD.MOV.U32 R80, RZ, RZ, R3 ;  /* 0x000000ffff507224 */ /* 0x008fc600078e0003 */
[----:B------:R-:W-:Y:S01]  /*f82f0*/  STL.64 [R1+0xaa90], R28 ;  /* 0x00aa901c01007387 */ /* 0x000fe20000100a00 */
[C---:B------:R-:W-:Y:S03]  /*f8300*/  HMMA.1688.F32.TF32 R196, R236.reuse, R26, R196 ;  /* 0x0000001aecc4723c */ /* 0x040fe600000810c4 */
[----:B------:R-:W-:Y:S04]  /*f8310*/  STL.64 [R1+0xaaa8], R26 ;  /* 0x00aaa81a01007387 */ /* 0x000fe80000100a00 */
[----:B------:R1:W-:Y:S01]  /*f8320*/  STL.64 [R1+0xaaa0], R24 ;  /* 0x00aaa01801007387 */ /* 0x0003e20000100a00 */
[----:B------:R-:W-:Y:S03]  /*f8330*/  HMMA.1688.F32.TF32 R200, R236, R22, R200 ;  /* 0x00000016ecc8723c */ /* 0x000fe600000810c8 */
[----:B------:R-:W-:Y:S04]  /*f8340*/  STL.64 [R1+0xaab8], R22 ;  /* 0x00aab81601007387 */ /* 0x000fe80000100a00 */
[----:B------:R2:W-:Y:S01]  /*f8350*/  STL.64 [R1+0xaab0], R20 ;  /* 0x00aab01401007387 */ /* 0x0005e20000100a00 */
[C---:B-1----:R-:W-:Y:S08]  /*f8360*/  HMMA.1688.F32.TF32 R24, R116.reuse, R80, R228 ;  /* 0x000000507418723c */ /* 0x042ff000000810e4 */
[----:B----4-:R-:W-:Y:S08]  /*f8370*/  HMMA.1688.F32.TF32 R4, R116, R88, R4 ;  /* 0x000000587404723c */ /* 0x010ff00000081004 */
[----:B------:R-:W-:Y:S08]  /*f8380*/  HMMA.1688.F32.TF32 R208, R236, R250, R208 ;  /* 0x000000faecd0723c */ /* 0x000ff000000810d0 */
[----:B--2---:R-:W-:Y:S08]  /*f8390*/  HMMA.1688.F32.TF32 R20, R116, R84, R240 ;  /* 0x000000547414723c */ /* 0x004ff000000810f0 */
[C---:B------:R-:W-:Y:S01]  /*f83a0*/  HMMA.1688.F32.TF32 R212, R236.reuse, R246, R212 ;  /* 0x000000f6ecd4723c */ /* 0x040fe200000810d4 */
        /* <DEDUP_REMOVED lines=9> */
[----:B------:R-:W-:Y:S08]  /*f8440*/  HMMA.1688.F32.TF32 R124, R236, R18, R124 ;  /* 0x00000012ec7c723c */ /* 0x000ff0000008107c */
[C---:B------:R-:W-:Y:S08]  /*f8450*/  HMMA.1688.F32.TF32 R16, R116.reuse, R16, R208 ;  /* 0x000000107410723c */ /* 0x040ff000000810d0 */
[----:B-1----:R-:W-:Y:S08]  /*f8460*/  HMMA.1688.F32.TF32 R4, R116, R12, R204 ;  /* 0x0000000c7404723c */ /* 0x002ff000000810cc */
[C---:B------:R-:W-:Y:S08]  /*f8470*/  HMMA.1688.F32.TF32 R220, R236.reuse, R106, R220 ;  /* 0x0000006aecdc723c */ /* 0x040ff000000810dc */
[----:B------:R-:W-:Y:S08]  /*f8480*/  HMMA.1688.F32.TF32 R128, R236, R14, R128 ;  /* 0x0000000eec80723c */ /* 0x000ff00000081080 */
[----:B------:R-:W-:Y:S08]  /*f8490*/  HMMA.1688.F32.TF32 R12, R116, R92, R212 ;  /* 0x0000005c740c723c */ /* 0x000ff000000810d4 */
[C---:B------:R-:W-:Y:S08]  /*f84a0*/  HMMA.1688.F32.TF32 R224, R236.reuse, R102, R224 ;  /* 0x00000066ece0723c */ /* 0x040ff000000810e0 */
[----:B------:R-:W-:Y:S01]  /*f84b0*/  HMMA.1688.F32.TF32 R8, R236, R98, R8 ;  /* 0x00000062ec08723c */ /* 0x000fe20000081008 */
[----:B------:R-:W-:Y:S04]  /*f84c0*/  STL.64 [R1+0x1040], R4 ;  /* 0x0010400401007387 */ /* 0x000fe80000100a00 */
[----:B------:R1:W-:Y:S04]  /*f84d0*/  STL.64 [R1+0x1048], R6 ;  /* 0x0010480601007387 */ /* 0x0003e80000100a00 */
[----:B------:R-:W-:Y:S04]  /*f84e0*/  STL.64 [R1+0x1030], R16 ;  /* 0x0010301001007387 */ /* 0x000fe80000100a00 */
[----:B------:R2:W-:Y:S01]  /*f84f0*/  STL.64 [R1+0x1038], R18 ;  /* 0x0010381201007387 */ /* 0x0005e20000100a00 */
[C---:B-1----:R-:W-:Y:S03]  /*f8500*/  HMMA.1688.F32.TF32 R4, R116.reuse, R96, R216 ;  /* 0x000000607404723c */ /* 0x042fe600000810d8 */
[----:B------:R-:W-:Y:S04]  /*f8510*/  STL.64 [R1+0x1020], R12 ;  /* 0x0010200c01007387 */ /* 0x000fe80000100a00 */
[----:B------:R1:W-:Y:S01]  /*f8520*/  STL.64 [R1+0x1028], R14 ;  /* 0x0010280e01007387 */ /* 0x0003e20000100a00 */
[----:B--2---:R-:W-:Y:S08]  /*f8530*/  HMMA.1688.F32.TF32 R16, R116, R100, R220 ;  /* 0x000000647410723c */ /* 0x004ff000000810dc */
[----:B------:R-:W-:Y:S08]  /*f8540*/  HMMA.1688.F32.TF32 R120, R236, R94, R120 ;  /* 0x0000005eec78723c */ /* 0x000ff00000081078 */
        /* <DEDUP_REMOVED lines=11> */
[----:B------:R-:W3:Y:S05]  /*f8600*/  LDL R250, [R1+0x4b8] ;  /* 0x0004b80001fa7983 */ /* 0x000eea0000100800 */
        /* <DEDUP_REMOVED lines=17> */
[----:B------:R-:W-:Y:S01]  /*f8720*/  MOV R3, R88 ;  /* 0x0000005800037202 */ /* 0x000fe20000000f00 */
[----:B------:R-:W-:Y:S01]  /*f8730*/  IMAD.MOV.U32 R0, RZ, RZ, R89 ;  /* 0x000000ffff007224 */ /* 0x000fe200078e0059 */
[----:B------:R-:W-:Y:S04]  /*f8740*/  LDS R4, [R252+0xc080] ;  /* 0x00c08000fc047984 */ /* 0x000fe80000000800 */
[----:B------:R-:W-:Y:S01]  /*f8750*/  LDS R6, [R252+0xe080] ;  /* 0x00e08000fc067984 */ /* 0x000fe20000000800 */
[C---:B--2---:R-:W-:Y:S03]  /*f8760*/  HMMA.1688.F32.TF32 R8, R116.reuse, R248, R124 ;  /* 0x000000f87408723c */ /* 0x044fe6000008107c */
[----:B------:R-:W-:Y:S04]  /*f8770*/  STL.64 [R1+0xfd0], R12 ;  /* 0x000fd00c01007387 */ /* 0x000fe80000100a00 */
[----:B------:R1:W-:Y:S04]  /*f8780*/  STL.64 [R1+0xfd8], R14 ;  /* 0x000fd80e01007387 */ /* 0x0003e80000100a00 */
[----:B------:R-:W-:Y:S04]  /*f8790*/  LDS R5, [R2+0xc080] ;  /* 0x00c0800002057984 */ /* 0x000fe80000000800 */
[----:B------:R-:W2:Y:S08]  /*f87a0*/  LDS R7, [R2+0xe080] ;  /* 0x00e0800002077984 */ /* 0x000eb00000000800 */
[----:B------:R-:W-:Y:S04]  /*f87b0*/  STL.64 [R1+0xfc0], R8 ;  /* 0x000fc00801007387 */ /* 0x000fe80000100a00 */
[----:B------:R4:W-:Y:S04]  /*f87c0*/  STL.64 [R1+0xfc8], R10 ;  /* 0x000fc80a01007387 */ /* 0x0009e80000100a00 */
        /* <DEDUP_REMOVED lines=15> */
[----:B------:R-:W4:Y:S04]  /*f88c0*/  LDL R112, [R1+0x3e0] ;  /* 0x0003e00001707983 */ /* 0x000f280000100800 */
[----:B------:R-:W4:Y:S04]  /*f88d0*/  LDL R113, [R1+0x3e4] ;  /* 0x0003e40001717983 */ /* 0x000f280000100800 */
        /* <DEDUP_REMOVED lines=42> */
[----:B-1----:R-:W3:Y:S04]  /*f8b80*/  LDL R14, [R1+0x478] ;  /* 0x00047800010e7983 */ /* 0x002ee80000100800 */
        /* <DEDUP_REMOVED lines=11> */
[C---:B---3--:R-:W-:Y:S07]  /*f8c40*/  HMMA.1688.F32.TF32 R112, R116.reuse, R236, R136 ;  /* 0x000000ec7470723c */ /* 0x048fee0000081088 */
[----:B------:R-:W-:Y:S01]  /*f8c50*/  STL.64 [R1+0xfb0], R120 ;  /* 0x000fb07801007387 */ /* 0x000fe20000100a00 */
[C---:B------:R-:W-:Y:S03]  /*f8c60*/  HMMA.1688.F32.TF32 R20, R116.reuse, R20, R140 ;  /* 0x000000147414723c */ /* 0x040fe6000008108c */
        /* <DEDUP_REMOVED lines=48> */
[----:B-1----:R-:W-:Y:S01]  /*f8f70*/  HMMA.1688.F32.TF32 R8, R116, R84, R232 ;  /* 0x000000547408723c */ /* 0x002fe200000810e8 */
[----:B------:R-:W-:Y:S04]  /*f8f80*/  LDS R118, [R252+0x12080] ;  /* 0x01208000fc767984 */ /* 0x000fe80000000800 */
[----:B------:R-:W1:Y:S04]  /*f8f90*/  LDS R119, [R2+0x12080] ;  /* 0x0120800002777984 */ /* 0x000e680000000800 */
[----:B------:R-:W-:Y:S04]  /*f8fa0*/  LDS R116, [R252+0x10080] ;  /* 0x01008000fc747984 */ /* 0x000fe80000000800 */
[----:B------:R-:W2:Y:S04]  /*f8fb0*/  LDS R117, [R2+0x10080] ;  /* 0x0100800002757984 */ /* 0x000ea80000000800 */
[----:B------:R-:W-:Y:S04]  /*f8fc0*/  STL.64 [R1+0xea0], R24 ;  /* 0x000ea01801007387 */ /* 0x000fe80000100a00 */
[----:B------:R-:W-:Y:S04]  /*f8fd0*/  STL.64 [R1+0xea8], R26 ;  /* 0x000ea81a01007387 */ /* 0x000fe80000100a00 */
[----:B------:R-:W-:Y:S04]  /*f8fe0*/  STL.64 [R1+0xe90], R20 ;  /* 0x000e901401007387 */ /* 0x000fe80000100a00 */
[----:B------:R-:W-:Y:S04]  /*f8ff0*/  STL.64 [R1+0xe98], R22 ;  /* 0x000e981601007387 */ /* 0x000fe80000100a00 */
[----:B------:R-:W-:Y:S01]  /*f9000*/  STL.64 [R1+0xe80], R8 ;  /* 0x000e800801007387 */ /* 0x000fe20000100a00 */
[C---:B------:R-:W-:Y:S03]  /*f9010*/  HMMA.1688.F32.TF32 R204, R4.reuse, R110, R104 ;  /* 0x0000006e04cc723c */ /* 0x040fe60000081068 */
[----:B------:R3:W-:Y:S04]  /*f9020*/  STL.64 [R1+0xe88], R10 ;  /* 0x000e880a01007387 */ /* 0x0007e80000100a00 */
[----:B-1----:R-:W-:Y:S04]  /*f9030*/  STL.64 [R1+0xaad8], R118 ;  /* 0x00aad87601007387 */ /* 0x002fe80000100a00 */
[----:B--2---:R1:W-:Y:S04]  /*f9040*/  STL.64 [R1+0xaad0], R116 ;  /* 0x00aad07401007387 */ /* 0x0043e80000100a00 */
[----:B------:R-:W2:Y:S04]  /*f9050*/  LDL R234, [R1+0x668] ;  /* 0x0006680001ea7983 */ /* 0x000ea80000100800 */
[----:B------:R-:W2:Y:S04]  /*f9060*/  LDL R235, [R1+0x66c] ;  /* 0x00066c0001eb7983 */ /* 0x000ea80000100800 */
[----:B------:R-:W4:Y:S04]  /*f9070*/  LDL R202, [R1+0x658] ;  /* 0x0006580001ca7983 */ /* 0x000f280000100800 */
[----:B------:R-:W4:Y:S04]  /*f9080*/  LDL R203, [R1+0x65c] ;  /* 0x00065c0001cb7983 */ /* 0x000f280000100800 */
[----:B------:R-:W4:Y:S04]  /*f9090*/  LDL.LU R104, [R1+0x2da0] ;  /* 0x002da00001687983 */ /* 0x000f280000300800 */
[----:B------:R-:W4:Y:S04]  /*f90a0*/  LDL.LU R105, [R1+0x2da4] ;  /* 0x002da40001697983 */ /* 0x000f280000300800 */
[----:B------:R-:W4:Y:S01]  /*f90b0*/  LDL.LU R106, [R1+0x2da8] ;  /* 0x002da800016a7983 */ /* 0x000f220000300800 */
[C---:B------:R-:W-:Y:S03]  /*f90c0*/  HMMA.1688.F32.TF32 R236, R4.reuse, R102, R96 ;  /* 0x0000006604ec723c */ /* 0x040fe60000081060 */
[----:B------:R-:W4:Y:S04]  /*f90d0*/  LDL.LU R107, [R1+0x2dac] ;  /* 0x002dac00016b7983 */ /* 0x000f280000300800 */
        /* <DEDUP_REMOVED lines=8> */
[----:B------:R-:W2:Y:S01]  /*f9160*/  LDL.LU R96, [R1+0x2dc0] ;  /* 0x002dc00001607983 */ /* 0x000ea20000300800 */
[C---:B------:R-:W-:Y:S03]  /*f9170*/  HMMA.1688.F32.TF32 R240, R4.reuse, R94, R16 ;  /* 0x0000005e04f0723c */ /* 0x040fe60000081010 */
        /* <DEDUP_REMOVED lines=92> */
[----:B---3--:R-:W3:Y:S04]  /*f9740*/  LDL R10, [R1+0x508] ;  /* 0x00050800010a7983 */ /* 0x008ee80000100800 */
[----:B------:R-:W3:Y:S04]  /*f9750*/  LDL R11, [R1+0x50c] ;  /* 0x00050c00010b7983 */ /* 0x000ee80000100800 */
[----:B------:R-:W3:Y:S04]  /*f9760*/  LDL.LU R28, [R1+0x3030] ;  /* 0x00303000011c7983 */ /* 0x000ee80000300800 */
[----:B------:R-:W3:Y:S04]  /*f9770*/  LDL.LU R29, [R1+0x3034] ;  /* 0x00303400011d7983 */ /* 0x000ee80000300800 */
[----:B------:R-:W3:Y:S04]  /*f9780*/  LDL.LU R30, [R1+0x3038] ;  /* 0x00303800011e7983 */ /* 0x000ee80000300800 */
[----:B------:R-:W3:Y:S04]  /*f9790*/  LDL.LU R31, [R1+0x303c] ;  /* 0x00303c00011f7983 */ /* 0x000ee80000300800 */
        /* <DEDUP_REMOVED lines=138> */
[C---:B------:R-:W-:Y:S01]  /*fa040*/  HMMA.1688.F32.TF32 R228, R116.reuse, R244, R228 ;  /* 0x000000f474e4723c */ /* 0x040fe200000810e4 */
[----:B------:R-:W2:Y:S04]  /*fa050*/  LDL.LU.64 R244, [R1+0xa920] ;  /* 0x00a9200001f47983 */ /* 0x000ea80000300a00 */
[----:B------:R-:W2:Y:S04]  /*fa060*/  LDL.LU.64 R250, [R1+0xa918] ;  /* 0x00a9180001fa7983 */ /* 0x000ea80000300a00 */
[----:B------:R-:W2:Y:S06]  /*fa070*/  LDL.LU.64 R248, [R1+0xa910] ;  /* 0x00a9100001f87983 */ /* 0x000eac0000300a00 */
[----:B------:R-:W-:Y:S04]  /*fa080*/  STL.64 [R1+0xa908], R242 ;  /* 0x00a908f201007387 */ /* 0x000fe80000100a00 */
[----:B------:R1:W-:Y:S04]  /*fa090*/  STL.64 [R1+0xa900], R240 ;  /* 0x00a900f001007387 */ /* 0x0003e80000100a00 */
[----:B-1----:R-:W2:Y:S04]  /*fa0a0*/  LDL R240, [R1] ;  /* 0x0000000001f07983 */ /* 0x002ea80000100800 */
[----:B------:R-:W2:Y:S01]  /*fa0b0*/  LDL R241, [R1+0x4] ;  /* 0x0000040001f17983 */ /* 0x000ea20000100800 */
[C---:B---3--:R-:W-:Y:S03]  /*fa0c0*/  HMMA.1688.F32.TF32 R4, R116.reuse, R4, R236 ;  /* 0x000000047404723c */ /* 0x048fe600000810ec */
[----:B------:R-:W-:Y:S04]  /*fa0d0*/  LDS R236, [R252+0x14080] ;  /* 0x01408000fcec7984 */ /* 0x000fe80000000800 */
[----:B------:R-:W-:Y:S04]  /*fa0e0*/  LDS R238, [R252+0x16080] ;  /* 0x01608000fcee7984 */ /* 0x000fe80000000800 */
[----:B------:R-:W-:Y:S04]  /*fa0f0*/  LDS R237, [R2+0x14080] ;  /* 0x0140800002ed7984 */ /* 0x000fe80000000800 */
[----:B------:R-:W1:Y:S08]  /*fa100*/  LDS R239, [R2+0x16080] ;  /* 0x0160800002ef7984 */ /* 0x000e700000000800 */
[----:B------:R-:W-:Y:S04]  /*fa110*/  STL.64 [R1+0xa8f8], R6 ;  /* 0x00a8f80601007387 */ /* 0x000fe80000100a00 */
[----:B------:R-:W-:Y:S01]  /*fa120*/  STL.64 [R1+0xa8f0], R4 ;  /* 0x00a8f00401007387 */ /* 0x000fe20000100a00 */
[----:B--2---:R-:W-:Y:S11]  /*fa130*/  HMMA.1688.F32.TF32 R204, R116, R240, R204 ;  /* 0x000000f074cc723c */ /* 0x004ff600000810cc */
[----:B------:R-:W-:Y:S11]  /*fa140*/  @!UPT UIADD3 URZ, URZ, URZ, URZ ;  /* 0x0000003f3f3ff290 */ /* 0x000ff6000fffe03f */
[----:B------:R-:W-:Y:S01]  /*fa150*/  @!UPT UIADD3 URZ, URZ, URZ, URZ ;  /* 0x0000003f3f3ff290 */ /* 0x000fe2000fffe03f */
        /* <DEDUP_REMOVED lines=24> */
[----:B---3--:R-:W3:Y:S03]  /*fa2e0*/  LDL.LU.64 R248, [R1+0xa8d0] ;  /* 0x00a8d00001f87983 */ /* 0x008ee60000300a00 */
[C---:B------:R-:W-:Y:S08]  /*fa2f0*/  HMMA.1688.F32.TF32 R212, R116.reuse, R244, R212 ;  /* 0x000000f474d4723c */ /* 0x040ff000000810d4 */
[C---:B------:R-:W-:Y:S08]  /*fa300*/  HMMA.1688.F32.TF32 R216, R116.reuse, R108, R216 ;  /* 0x0000006c74d8723c */ /* 0x040ff000000810d8 */
[C---:B------:R-:W-:Y:S08]  /*fa310*/  HMMA.1688.F32.TF32 R160, R116.reuse, R60, R160 ;  /* 0x0000003c74a0723c */ /* 0x040ff000000810a0 */
[C---:B------:R-:W-:Y:S08]  /*fa320*/  HMMA.1688.F32.TF32 R156, R116.reuse, R64, R156 ;  /* 0x00000040749c723c */ /* 0x040ff0000008109c */
[C---:B------:R-:W-:Y:S01]  /*fa330*/  HMMA.1688.F32.TF32 R144, R116.reuse, R76, R144 ;  /* 0x0000004c7490723c */ /* 0x040fe20000081090 */
[----:B--2---:R-:W-:Y:S04]  /*fa340*/  STL.64 [R1+0xa708], R250 ;  /* 0x00a708fa01007387 */ /* 0x004fe80000100a00 */
[----:B---3--:R1:W-:Y:S04]  /*fa350*/  STL.64 [R1+0xa700], R248 ;  /* 0x00a700f801007387 */ /* 0x0083e80000100a00 */
[----:B-1----:R-:W2:Y:S04]  /*fa360*/  LDL.64 R248, [R1+0x460] ;  /* 0x0004600001f87983 */ /* 0x002ea80000100a00 */
[----:B----4-:R-:W-:Y:S04]  /*fa370*/  STL.64 [R1+0xa718], R246 ;  /* 0x00a718f601007387 */ /* 0x010fe80000100a00 */
[----:B------:R1:W-:Y:S04]  /*fa380*/  STL.64 [R1+0xa710], R244 ;  /* 0x00a710f401007387 */ /* 0x0003e80000100a00 */
[----:B-1----:R-:W3:Y:S04]  /*fa390*/  LDL.64 R244, [R1+0x670] ;  /* 0x0006700001f47983 */ /* 0x002ee80000100a00 */
[----:B------:R-:W-:Y:S04]  /*fa3a0*/  STL.64 [R1+0xa728], R110 ;  /* 0x00a7286e01007387 */ /* 0x000fe80000100a00 */
[----:B------:R1:W-:Y:S04]  /*fa3b0*/  STL.64 [R1+0xa720], R108 ;  /* 0x00a7206c01007387 */ /* 0x0003e80000100a00 */
[----:B-1----:R-:W4:Y:S04]  /*fa3c0*/  LDL.64 R108, [R1+0x680] ;  /* 0x00068000016c7983 */ /* 0x002f280000100a00 */
        /* <DEDUP_REMOVED lines=19> */
[----:B------:R-:W-:Y:S04]  /*fa500*/  STL.64 [R1+0xa730], R76 ;  /* 0x00a7304c01007387 */ /* 0x000fe80000100a00 */
[----:B------:R-:W-:Y:S04]  /*fa510*/  STL [R1+0xa674], R75 ;  /* 0x00a6744b01007387 */ /* 0x000fe80000100800 */
[----:B------:R-:W-:Y:S04]  /*fa520*/  STL [R1+0xa670], R71 ;  /* 0x00a6704701007387 */ /* 0x000fe80000100800 */
[----:B------:R-:W-:Y:S04]  /*fa530*/  STL.64 [R1+0xa748], R66 ;  /* 0x00a7484201007387 */ /* 0x000fe80000100a00 */
[----:B------:R-:W-:Y:S04]  /*fa540*/  STL.64 [R1+0xa740], R64 ;  /* 0x00a7404001007387 */ /* 0x000fe80000100a00 */
[----:B------:R-:W-:Y:S04]  /*fa550*/  STL.64 [R1+0xa758], R62 ;  /* 0x00a7583e01007387 */ /* 0x000fe80000100a00 */
[----:B------:R1:W-:Y:S04]  /*fa560*/  STL.64 [R1+0xa750], R60 ;  /* 0x00a7503c01007387 */ /* 0x0003e80000100a00 */
[----:B-1----:R-:W2:Y:S04]  /*fa570*/  LDL.64 R60, [R1+0x450] ;  /* 0x00045000013c7983 */ /* 0x002ea80000100a00 */
[----:B------:R-:W-:Y:S04]  /*fa580*/  STL.64 [R1+0xa768], R58 ;  /* 0x00a7683a01007387 */ /* 0x000fe80000100a00 */
[----:B------:R-:W-:Y:S04]  /*fa590*/  STL.64 [R1+0xa760], R56 ;  /* 0x00a7603801007387 */ /* 0x000fe80000100a00 */
[----:B------:R-:W2:Y:S04]  /*fa5a0*/  LDL.64 R64, [R1+0x6b0] ;  /* 0x0006b00001407983 */ /* 0x000ea80000100a00 */
        /* <DEDUP_REMOVED lines=41> */
[----:B------:R-:W-:Y:S03]  /*fa840*/  HMMA.1688.F32.TF32 R200, R236, R22, R200 ;  /* 0x00000016ecc8723c */ /* 0x000fe600000810c8 */
[----:B------:R-:W-:Y:S04]  /*fa850*/  STL.64 [R1+0xa7e8], R26 ;  /* 0x00a7e81a01007387 */ /* 0x000fe80000100a00 */
[----:B------:R-:W-:Y:S04]  /*fa860*/  STL.64 [R1+0xa7e0], R24 ;  /* 0x00a7e01801007387 */ /* 0x000fe80000100a00 */
[----:B------:R-:W-:Y:S04]  /*fa870*/  STL.64 [R1+0xa7f8], R22 ;  /* 0x00a7f81601007387 */ /* 0x000fe80000100a00 */
[----:B------:R2:W-:Y:S04]  /*fa880*/  STL.64 [R1+0xa7f0], R20 ;  /* 0x00a7f01401007387 */ /* 0x0005e80000100a00 */
[----:B------:R-:W-:Y:S04]  /*fa890*/  STL.64 [R1+0xa808], R114 ;  /* 0x00a8087201007387 */ /* 0x000fe80000100a00 */
[----:B------:R-:W-:Y:S01]  /*fa8a0*/  STL.64 [R1+0xa800], R112 ;  /* 0x00a8007001007387 */ /* 0x000fe20000100a00 */
[----:B--2---:R-:W-:Y:S01]  /*fa8b0*/  HMMA.1688.F32.TF32 R20, R116, R64, R228 ;  /* 0x000000407414723c */ /* 0x004fe200000810e4 */
[----:B------:R-:W-:-:S02]  /*fa8c0*/  IMAD.MOV.U32 R56, RZ, RZ, R3 ;  /* 0x000000ffff387224 */ /* 0x000fc400078e0003 */
[----:B------:R-:W-:Y:S11]  /*fa8d0*/  IMAD.MOV.U32 R57, RZ, RZ, R0 ;  /* 0x000000ffff397224 */ /* 0x000ff600078e0000 */
[----:B------:R-:W-:Y:S09]  /*fa8e0*/  @!UPT UIADD3 URZ, URZ, URZ, URZ ;  /* 0x0000003f3f3ff290 */ /* 0x000ff2000fffe03f */
[----:B------:R-:W-:Y:S04]  /*fa8f0*/  STL.64 [R1+0xe70], R20 ;  /* 0x000e701401007387 */ /* 0x000fe80000100a00 */
[----:B------:R3:W-:Y:S02]  /*fa900*/  STL.64 [R1+0xe78], R22 ;  /* 0x000e781601007387 */ /* 0x0007e40000100a00 */
[----:B---3--:R-:W-:Y:S01]  /*fa910*/  HMMA.1688.F32.TF32 R20, R116, R76, R240 ;  /* 0x0000004c7414723c */ /* 0x008fe200000810f0 */
[----:B------:R-:W-:Y:S01]  /*fa920*/  MOV R3, R64 ;  /* 0x0000004000037202 */ /* 0x000fe20000000f00 */
[----:B------:R-:W-:Y:S02]  /*fa930*/  IMAD.MOV.U32 R0, RZ, RZ, R65 ;  /* 0x000000ffff007224 */ /* 0x000fe400078e0041 */
[----:B------:R-:W2:Y:S04]  /*fa940*/  LDL.64 R64, [R1+0x440] ;  /* 0x0004400001407983 */ /* 0x000ea80000100a00 */
[----:B------:R-:W-:Y:S11]  /*fa950*/  HMMA.1688.F32.TF32 R208, R236, R250, R208 ;  /* 0x000000faecd0723c */ /* 0x000ff600000810d0 */
[----:B------:R-:W-:Y:S04]  /*fa960*/  @!UPT UIADD3 URZ, URZ, URZ, URZ ;  /* 0x0000003f3f3ff290 */ /* 0x000fe8000fffe03f */
[----:B------:R-:W-:Y:S04]  /*fa970*/  STL.64 [R1+0xe60], R20 ;  /* 0x000e601401007387 */ /* 0x000fe80000100a00 */
[----:B------:R1:W-:Y:S02]  /*fa980*/  STL.64 [R1+0xe68], R22 ;  /* 0x000e681601007387 */ /* 0x0003e40000100a00 */
[C---:B-1----:R-:W-:Y:S08]  /*fa990*/  HMMA.1688.F32.TF32 R20, R116.reuse, R56, R4 ;  /* 0x000000387414723c */ /* 0x042ff00000081004 */
[----:B----4-:R-:W-:Y:S08]  /*fa9a0*/  HMMA.1688.F32.TF32 R4, R116, R108, R204 ;  /* 0x0000006c7404723c */ /* 0x010ff000000810cc */
[C---:B------:R-:W-:Y:S07]  /*fa9b0*/  HMMA.1688.F32.TF32 R152, R236.reuse, R70, R152 ;  /* 0x00000046ec98723c */ /* 0x040fee0000081098 */
[----:B------:R-:W-:Y:S01]  /*fa9c0*/  IMAD.MOV.U32 R71, RZ, RZ, R77 ;  /* 0x000000ffff477224 */ /* 0x000fe200078e004d */
[----:B------:R-:W-:Y:S07]  /*fa9d0*/  HMMA.1688.F32.TF32 R148, R236, R74, R148 ;  /* 0x0000004aec94723c */ /* 0x000fee0000081094 */
[----:B------:R-:W-:-:S02]  /*fa9e0*/  IMAD.MOV.U32 R75, RZ, RZ, R76 ;  /* 0x000000ffff4b7224 */ /* 0x000fc400078e004c */
[----:B------:R-:W3:Y:S04]  /*fa9f0*/  LDL.64 R76, [R1+0x430] ;  /* 0x00043000014c7983 */ /* 0x000ee80000100a00 */
[----:B------:R-:W-:Y:S04]  /*faa00*/  STL.64 [R1+0xa828], R70 ;  /* 0x00a8284601007387 */ /* 0x000fe80000100a00 */
[----:B------:R-:W-:Y:S04]  /*faa10*/  STL.64 [R1+0xa820], R68 ;  /* 0x00a8204401007387 */ /* 0x000fe80000100a00 */
[----:B------:R-:W-:Y:S01]  /*faa20*/  STL.64 [R1+0xa818], R74 ;  /* 0x00a8184a01007387 */ /* 0x000fe20000100a00 */
[----:B------:R-:W-:Y:S03]  /*faa30*/  HMMA.1688.F32.TF32 R140, R236, R82, R140 ;  /* 0x00000052ec8c723c */ /* 0x000fe6000008108c */
[----:B------:R-:W-:Y:S04]  /*faa40*/  STL.64 [R1+0xa810], R72 ;  /* 0x00a8104801007387 */ /* 0x000fe80000100a00 */
[----:B------:R-:W-:Y:S01]  /*faa50*/  STL.64 [R1+0xe50], R20 ;  /* 0x000e501401007387 */ /* 0x000fe20000100a00 */
[----:B------:R-:W-:Y:S01]  /*faa60*/  MOV R82, R108 ;  /* 0x0000006c00527202 */ /* 0x000fe20000000f00 */
[----:B------:R-:W-:-:S02]  /*faa70*/  IMAD.MOV.U32 R83, RZ, RZ, R109 ;  /* 0x000000ffff537224 */ /* 0x000fc400078e006d */
[----:B------:R-:W-:Y:S01]  /*faa80*/  STL.64 [R1+0xe58], R22 ;  /* 0x000e581601007387 */ /* 0x000fe20000100a00 */
[----:B------:R-:W-:Y:S03]  /*faa90*/  HMMA.1688.F32.TF32 R212, R236, R246, R212 ;  /* 0x000000f6ecd4723c */ /* 0x000fe600000810d4 */
[----:B------:R-:W-:Y:S04]  /*faaa0*/  STL.64 [R1+0xe40], R4 ;  /* 0x000e400401007387 */ /* 0x000fe80000100a00 */
[----:B------:R1:W-:Y:S04]  /*faab0*/  STL.64 [R1+0xe48], R6 ;  /* 0x000e480601007387 */ /* 0x0003e80000100a00 */
[----:B------:R-:W4:Y:S01]  /*faac0*/  LDL.64 R108, [R1+0x420] ;  /* 0x00042000016c7983 */ /* 0x000f220000100a00 */
[----:B-1----:R-:W-:Y:S03]  /*faad0*/  HMMA.1688.F32.TF32 R4, R116, R244, R208 ;  /* 0x000000f47404723c */ /* 0x002fe600000810d0 */
[----:B------:R-:W-:Y:S04]  /*faae0*/  STL.64 [R1+0xa838], R82 ;  /* 0x00a8385201007387 */ /* 0x000fe80000100a00 */
[----:B------:R-:W-:Y:S01]  /*faaf0*/  STL.64 [R1+0xa830], R80 ;  /* 0x00a8305001007387 */ /* 0x000fe20000100a00 */
[----:B------:R-:W-:Y:S07]  /*fab00*/  HMMA.1688.F32.TF32 R136, R236, R86, R136 ;  /* 0x00000056ec88723c */ /* 0x000fee0000081088 */
[----:B------:R-:W-:-:S02]  /*fab10*/  IMAD.MOV.U32 R86, RZ, RZ, R244 ;  /* 0x000000ffff567224 */ /* 0x000fc400078e00f4 */
[----:B------:R-:W-:-:S06]  /*fab20*/  IMAD.MOV.U32 R87, RZ, RZ, R245 ;  /* 0x000000ffff577224 */ /* 0x000fcc00078e00f5 */
[----:B------:R-:W-:Y:S04]  /*fab30*/  STL.64 [R1+0xe30], R4 ;  /* 0x000e300401007387 */ /* 0x000fe80000100a00 */
[----:B------:R1:W-:Y:S04]  /*fab40*/  STL.64 [R1+0xe38], R6 ;  /* 0x000e380601007387 */ /* 0x0003e80000100a00 */
[----:B------:R-:W4:Y:S01]  /*fab50*/  LDL.64 R244, [R1+0x410] ;  /* 0x0004100001f47983 */ /* 0x000f220000100a00 */
[----:B-1----:R-:W-:Y:S03]  /*fab60*/  HMMA.1688.F32.TF32 R4, R116, R248, R212 ;  /* 0x000000f87404723c */ /* 0x002fe600000810d4 */
[----:B------:R-:W-:Y:S04]  /*fab70*/  STL.64 [R1+0xa848], R86 ;  /* 0x00a8485601007387 */ /* 0x000fe80000100a00 */
[----:B------:R-:W-:Y:S01]  /*fab80*/  STL.64 [R1+0xa840], R84 ;  /* 0x00a8405401007387 */ /* 0x000fe20000100a00 */
[----:B------:R-:W-:Y:S07]  /*fab90*/  HMMA.1688.F32.TF32 R132, R236, R90, R132 ;  /* 0x0000005aec84723c */ /* 0x000fee0000081084 */
[----:B------:R-:W-:Y:S01]  /*faba0*/  MOV R90, R248 ;  /* 0x000000f8005a7202 */ /* 0x000fe20000000f00 */
[----:B------:R-:W-:-:S07]  /*fabb0*/  IMAD.MOV.U32 R91, RZ, RZ, R249 ;  /* 0x000000ffff5b7224 */ /* 0x000fce00078e00f9 */
[----:B------:R-:W-:Y:S04]  /*fabc0*/  STL.64 [R1+0xe20], R4 ;  /* 0x000e200401007387 */ /* 0x000fe80000100a00 */
[----:B------:R1:W-:Y:S04]  /*fabd0*/  STL.64 [R1+0xe28], R6 ;  /* 0x000e280601007387 */ /* 0x0003e80000100a00 */
[----:B------:R-:W4:Y:S01]  /*fabe0*/  LDL.64 R248, [R1+0x400] ;  /* 0x0004000001f87983 */ /* 0x000f220000100a00 */
[C---:B------:R-:W-:Y:S08]  /*fabf0*/  HMMA.1688.F32.TF32 R216, R236.reuse, R110, R216 ;  /* 0x0000006eecd8723c */ /* 0x040ff000000810d8 */
[----:B------:R-:W-:Y:S11]  /*fac00*/  HMMA.1688.F32.TF32 R220, R236, R106, R220 ;  /* 0x0000006aecdc723c */ /* 0x000ff600000810dc */
[----:B------:R-:W-:Y:S05]  /*fac10*/  @!UPT UIADD3 URZ, URZ, URZ, URZ ;  /* 0x0000003f3f3ff290 */ /* 0x000fea000fffe03f */
[----:B-1----:R-:W-:Y:S01]  /*fac20*/  HMMA.1688.F32.TF32 R4, R116, R60, R216 ;  /* 0x0000003c7404723c */ /* 0x002fe200000810d8 */
[----:B------:R-:W-:Y:S04]  /*fac30*/  STL.64 [R1+0xa858], R90 ;  /* 0x00a8585a01007387 */ /* 0x000fe80000100a00 */
[----:B------:R-:W-:Y:S03]  /*fac40*/  STL.64 [R1+0xa850], R88 ;  /* 0x00a8505801007387 */ /* 0x000fe60000100a00 */
[C---:B------:R-:W-:Y:S08]  /*fac50*/  HMMA.1688.F32.TF32 R224, R236.reuse, R102, R224 ;  /* 0x00000066ece0723c */ /* 0x040ff000000810e0 */
[C---:B------:R-:W-:Y:S07]  /*fac60*/  HMMA.1688.F32.TF32 R8, R236.reuse, R98, R8 ;  /* 0x00000062ec08723c */ /* 0x040fee0000081008 */
[----:B------:R-:W-:Y:S04]  /*fac70*/  STL.64 [R1+0xe10], R4 ;  /* 0x000e100401007387 */ /* 0x000fe80000100a00 */
[----:B------:R2:W-:Y:S01]  /*fac80*/  STL.64 [R1+0xe18], R6 ;  /* 0x000e180601007387 */ /* 0x0005e20000100a00 */
[----:B------:R-:W-:Y:S07]  /*fac90*/  HMMA.1688.F32.TF32 R128, R236, R14, R128 ;  /* 0x0000000eec80723c */ /* 0x000fee0000081080 */
[----:B------:R-:W-:-:S02]  /*faca0*/  IMAD.MOV.U32 R14, RZ, RZ, R60 ;  /* 0x000000ffff0e7224 */ /* 0x000fc400078e003c */
[----:B------:R-:W-:-:S05]  /*facb0*/  IMAD.MOV.U32 R15, RZ, RZ, R61 ;  /* 0x000000ffff0f7224 */ /* 0x000fca00078e003d */
[----:B------:R-:W-:Y:S04]  /*facc0*/  STL.64 [R1+0xa868], R14 ;  /* 0x00a8680e01007387 */ /* 0x000fe80000100a00 */
[----:B------:R-:W-:Y:S01]  /*facd0*/  STL.64 [R1+0xa860], R12 ;  /* 0x00a8600c01007387 */ /* 0x000fe20000100a00 */
[----:B------:R-:W-:Y:S08]  /*face0*/  HMMA.1688.F32.TF32 R120, R236, R94, R120 ;  /* 0x0000005eec78723c */ /* 0x000ff00000081078 */
[----:B--2---:R-:W-:Y:S11]  /*facf0*/  HMMA.1688.F32.TF32 R4, R116, R64, R220 ;  /* 0x000000407404723c */ /* 0x004ff600000810dc */
[----:B------:R-:W-:Y:S11]  /*fad00*/  @!UPT UIADD3 URZ, URZ, URZ, URZ ;  /* 0x0000003f3f3ff290 */ /* 0x000ff6000fffe03f */
[----:B------:R-:W-:Y:S01]  /*fad10*/  @!UPT UIADD3 URZ, URZ, URZ, URZ ;  /* 0x0000003f3f3ff290 */ /* 0x000fe2000fffe03f */
[----:B------:R-:W-:Y:S04]  /*fad20*/  STL.64 [R1+0xe00], R4 ;  /* 0x000e000401007387 */ /* 0x000fe80000100a00 */
[----:B------:R3:W-:Y:S01]  /*fad30*/  STL.64 [R1+0xe08], R6 ;  /* 0x000e080601007387 */ /* 0x0007e20000100a00 */
[----:B------:R-:W-:Y:S07]  /*fad40*/  HMMA.1688.F32.TF32 R124, R236, R18, R124 ;  /* 0x00000012ec7c723c */ /* 0x000fee000008107c */
[----:B------:R-:W-:Y:S01]  /*fad50*/  MOV R18, R64 ;  /* 0x0000004000127202 */ /* 0x000fe20000000f00 */
[----:B------:R-:W-:-:S05]  /*fad60*/  IMAD.MOV.U32 R19, RZ, RZ, R65 ;  /* 0x000000ffff137224 */ /* 0x000fca00078e0041 */
[----:B------:R-:W-:Y:S04]  /*fad70*/  STL.64 [R1+0xa878], R18 ;  /* 0x00a8781201007387 */ /* 0x000fe80000100a00 */
[----:B------:R-:W-:Y:S01]  /*fad80*/  STL.64 [R1+0xa870], R16 ;  /* 0x00a8701001007387 */ /* 0x000fe20000100a00 */
[----:B---3--:R-:W-:Y:S01]  /*fad90*/  HMMA.1688.F32.TF32 R4, R116, R76, R224 ;  /* 0x0000004c7404723c */ /* 0x008fe200000810e0 */
[----:B------:R-:W-:Y:S02]  /*fada0*/  IMAD.MOV.U32 R94, RZ, RZ, R76 ;  /* 0x000000ffff5e7224 */ /* 0x000fe400078e004c */
[----:B------:R-:W-:-:S05]  /*fadb0*/  IMAD.MOV.U32 R95, RZ, RZ, R77 ;  /* 0x000000ffff5f7224 */ /* 0x000fca00078e004d */
[----:B----4-:R-:W-:Y:S11]  /*fadc0*/  HMMA.1688.F32.TF32 R8, R116, R108, R8 ;  /* 0x0000006c7408723c */ /* 0x010ff60000081008 */
[----:B------:R-:W-:Y:S04]  /*fadd0*/  @!UPT UIADD3 URZ, URZ, URZ, URZ ;  /* 0x0000003f3f3ff290 */ /* 0x000fe8000fffe03f */
[----:B------:R-:W-:Y:S04]  /*fade0*/  STL.64 [R1+0xdf0], R4 ;  /* 0x000df00401007387 */ /* 0x000fe80000100a00 */
[----:B------:R-:W-:Y:S04]  /*fadf0*/  STL.64 [R1+0xdf8], R6 ;  /* 0x000df80601007387 */ /* 0x000fe80000100a00 */
[----:B------:R-:W-:Y:S04]  /*fae00*/  STL.64 [R1+0xa888], R94 ;  /* 0x00a8885e01007387 */ /* 0x000fe80000100a00 */
[----:B------:R-:W-:Y:S01]  /*fae10*/  STL.64 [R1+0xa880], R92 ;  /* 0x00a8805c01007387 */ /* 0x000fe20000100a00 */
[----:B------:R-:W-:Y:S01]  /*fae20*/  MOV R98, R108 ;  /* 0x0000006c00627202 */ /* 0x000fe20000000f00 */
[----:B------:R-:W-:Y:S01]  /*fae30*/  IMAD.MOV.U32 R99, RZ, RZ, R109 ;  /* 0x000000ffff637224 */ /* 0x000fe200078e006d */
[C---:B------:R-:W-:Y:S01]  /*fae40*/  HMMA.1688.F32.TF32 R144, R236.reuse, R78, R144 ;  /* 0x0000004eec90723c */ /* 0x040fe20000081090 */
[----:B------:R-:W-:Y:S04]  /*fae50*/  LDS R4, [R252+0xc100] ;  /* 0x00c10000fc047984 */ /* 0x000fe80000000800 */
[----:B------:R-:W-:Y:S04]  /*fae60*/  LDS R6, [R252+0xe100] ;  /* 0x00e10000fc067984 */ /* 0x000fe80000000800 */
[----:B------:R-:W-:Y:S04]  /*fae70*/  STL.64 [R1+0xde0], R8 ;  /* 0x000de00801007387 */ /* 0x000fe80000100a00 */
[----:B------:R1:W-:Y:S01]  /*fae80*/  STL.64 [R1+0xde8], R10 ;  /* 0x000de80a01007387 */ /* 0x0003e20000100a00 */
[----:B------:R-:W-:Y:S03]  /*fae90*/  HMMA.1688.F32.TF32 R156, R236, R66, R156 ;  /* 0x00000042ec9c723c */ /* 0x000fe6000008109c */
        /* <DEDUP_REMOVED lines=8> */
[----:B-1----:R-:W-:Y:S01]  /*faf20*/  HMMA.1688.F32.TF32 R8, R116, R248, R124 ;  /* 0x000000f87408723c */ /* 0x002fe2000008107c */
        /* <DEDUP_REMOVED lines=12> */
[----:B------:R-:W2:Y:S04]  /*faff0*/  LDL R110, [R1+0x4a8] ;  /* 0x0004a800016e7983 */ /* 0x000ea80000100800 */
[----:B------:R-:W2:Y:S01]  /*fb000*/  LDL R111, [R1+0x4ac] ;  /* 0x0004ac00016f7983 */ /* 0x000ea20000100800 */
[C---:B------:R-:W-:Y:S03]  /*fb010*/  HMMA.1688.F32.TF32 R164, R236.reuse, R58, R164 ;  /* 0x0000003aeca4723c */ /* 0x040fe600000810a4 */
[----:B------:R-:W2:Y:S04]  /*fb020*/  LDL.LU R76, [R1+0x33e0] ;  /* 0x0033e000014c7983 */ /* 0x000ea80000300800 */
[----:B------:R-:W2:Y:S04]  /*fb030*/  LDL.LU R77, [R1+0x33e4] ;  /* 0x0033e400014d7983 */ /* 0x000ea80000300800 */
[----:B------:R-:W2:Y:S01]  /*fb040*/  LDL.LU R78, [R1+0x33e8] ;  /* 0x0033e800014e7983 */ /* 0x000ea20000300800 */
[C---:B------:R-:W-:Y:S03]  /*fb050*/  HMMA.1688.F32.TF32 R168, R236.reuse, R54, R168 ;  /* 0x00000036eca8723c */ /* 0x040fe600000810a8 */
        /* <DEDUP_REMOVED lines=11> */
[----:B------:R-:W1:Y:S04]  /*fb110*/  LDL R216, [R1+0x3e0] ;  /* 0x0003e00001d87983 */ /* 0x000e680000100800 */
[----:B------:R-:W1:Y:S04]  /*fb120*/  LDL R217, [R1+0x3e4] ;  /* 0x0003e40001d97983 */ /* 0x000e680000100800 */
        /* <DEDUP_REMOVED lines=18> */
[C---:B------:R-:W-:Y:S03]  /*fb250*/  HMMA.1688.F32.TF32 R160, R236.reuse, R62, R160 ;  /* 0x0000003eeca0723c */ /* 0x040fe600000810a0 */
        /* <DEDUP_REMOVED lines=23> */
[----:B------:R-:W-:Y:S03]  /*fb3d0*/  HMMA.1688.F32.TF32 R232, R236, R114, R232 ;  /* 0x00000072ece8723c */ /* 0x000fe600000810e8 */
        /* <DEDUP_REMOVED lines=13> */
[----:B------:R-:W-:-:S05]  /*fb4b0*/  IMAD.MOV.U32 R107, RZ, RZ, R249 ;  /* 0x000000ffff6b7224 */ /* 0x000fca00078e00f9 */
[----:B------:R-:W-:Y:S04]  /*fb4c0*/  STL.64 [R1+0xa8b8], R106 ;  /* 0x00a8b86a01007387 */ /* 0x000fe80000100a00 */
[----:B------:R-:W-:Y:S01]  /*fb4d0*/  STL.64 [R1+0xa8b0], R104 ;  /* 0x00a8b06801007387 */ /* 0x000fe20000100a00 */
[C---:B--2---:R-:W-:Y:S08]  /*fb4e0*/  HMMA.1688.F32.TF32 R12, R116.reuse, R12, R128 ;  /* 0x0000000c740c723c */ /* 0x044ff00000081080 */
[C---:B-1----:R-:W-:Y:S08]  /*fb4f0*/  HMMA.1688.F32.TF32 R8, R116.reuse, R216, R132 ;  /* 0x000000d87408723c */ /* 0x042ff00000081084 */
[C---:B---3--:R-:W-:Y:S07]  /*fb500*/  HMMA.1688.F32.TF32 R16, R116.reuse, R88, R136 ;  /* 0x000000587410723c */ /* 0x048fee0000081088 */
[----:B------:R-:W-:Y:S04]  /*fb510*/  STL.64 [R1+0xdb0], R12 ;  /* 0x000db00c01007387 */ /* 0x000fe80000100a00 */
[----:B------:R4:W-:Y:S04]  /*fb520*/  STL.64 [R1+0xdb8], R14 ;  /* 0x000db80e01007387 */ /* 0x0009e80000100a00 */
[----:B------:R-:W-:Y:S04]  /*fb530*/  STL.64 [R1+0xda0], R8 ;  /* 0x000da00801007387 */ /* 0x000fe80000100a00 */
[----:B------:R1:W-:Y:S01]  /*fb540*/  STL.64 [R1+0xda8], R10 ;  /* 0x000da80a01007387 */ /* 0x0003e20000100a00 */
[C---:B----4-:R-:W-:Y:S08]  /*fb550*/  HMMA.1688.F32.TF32 R12, R116.reuse, R212, R140 ;  /* 0x000000d4740c723c */ /* 0x050ff0000008108c */
        /* <DEDUP_REMOVED lines=39> */
[----:B------:R-:W-:Y:S04]  /*fb7d0*/  STL.64 [R1+0xcc0], R12 ;  /* 0x000cc00c01007387 */ /* 0x000fe80000100a00 */
[----:B------:R2:W-:Y:S01]  /*fb7e0*/  STL.64 [R1+0xcc8], R14 ;  /* 0x000cc80e01007387 */ /* 0x0005e20000100a00 */
[C---:B-1----:R-:W-:Y:S03]  /*fb7f0*/  HMMA.1688.F32.TF32 R16, R116.reuse, R32, R196 ;  /* 0x000000207410723c */ /* 0x042fe600000810c4 */
[----:B------:R-:W-:Y:S04]  /*fb800*/  STL.64 [R1+0xcb0], R8 ;  /* 0x000cb00801007387 */ /* 0x000fe80000100a00 */
[----:B------:R1:W-:Y:S01]  /*fb810*/  STL.64 [R1+0xcb8], R10 ;  /* 0x000cb80a01007387 */ /* 0x0003e20000100a00 */
[C---:B--2---:R-:W-:Y:S08]  /*fb820*/  HMMA.1688.F32.TF32 R12, R116.reuse, R36, R200 ;  /* 0x00000024740c723c */ /* 0x044ff000000810c8 */
[----:B-1----:R-:W-:Y:S01]  /*fb830*/  HMMA.1688.F32.TF32 R8, R116, R40, R232 ;  /* 0x000000287408723c */ /* 0x002fe200000810e8 */
[----:B------:R-:W-:Y:S04]  /*fb840*/  LDS R118, [R252+0x12100] ;  /* 0x01210000fc767984 */ /* 0x000fe80000000800 */
[----:B------:R-:W1:Y:S04]  /*fb850*/  LDS R119, [R2+0x12100] ;  /* 0x0121000002777984 */ /* 0x000e680000000800 */
[----:B------:R-:W-:Y:S04]  /*fb860*/  LDS R116, [R252+0x10100] ;  /* 0x01010000fc747984 */ /* 0x000fe80000000800 */
[----:B------:R-:W2:Y:S04]  /*fb870*/  LDS R117, [R2+0x10100] ;  /* 0x0101000002757984 */ /* 0x000ea80000000800 */
[----:B------:R3:W-:Y:S04]  /*fb880*/  STL.64 [R1+0xca0], R16 ;  /* 0x000ca01001007387 */ /* 0x0007e80000100a00 */
[----:B------:R4:W-:Y:S04]  /*fb890*/  STL.64 [R1+0xca8], R18 ;  /* 0x000ca81201007387 */ /* 0x0009e80000100a00 */
        /* <DEDUP_REMOVED lines=114> */
[----:B---3--:R-:W2:Y:S04]  /*fbfc0*/  LDL.LU R16, [R1+0x3220] ;  /* 0x0032200001107983 */ /* 0x008ea80000300800 */
[----:B------:R-:W2:Y:S04]  /*fbfd0*/  LDL.LU R17, [R1+0x3224] ;  /* 0x0032240001117983 */ /* 0x000ea80000300800 */
[----:B----4-:R-:W2:Y:S04]  /*fbfe0*/  LDL.LU R18, [R1+0x3228] ;  /* 0x0032280001127983 */ /* 0x010ea80000300800 */
[----:B------:R-:W2:Y:S04]  /*fbff0*/  LDL.LU R19, [R1+0x322c] ;  /* 0x00322c0001137983 */ /* 0x000ea80000300800 */
[----:B------:R-:W3:Y:S04]  /*fc000*/  LDL R10, [R1+0x508] ;  /* 0x00050800010a7983 */ /* 0x000ee80000100800 */
[----:B------:R-:W3:Y:S04]  /*fc010*/  LDL R11, [R1+0x50c] ;  /* 0x00050c00010b7983 */ /* 0x000ee80000100800 */
[----:B------:R-:W3:Y:S04]  /*fc020*/  LDL.LU R92, [R1+0x3230] ;  /* 0x00323000015c7983 */ /* 0x000ee80000300800 */
        /* <DEDUP_REMOVED lines=184> */
[----:B------:R-:W-:Y:S01]  /*fcbb0*/  HMMA.1688.F32.TF32 R212, R116, R244, R212 ;  /* 0x000000f474d4723c */ /* 0x000fe200000810d4 */
[----:B--2---:R-:W-:Y:S04]  /*fcbc0*/  STL.64 [R1+0xa4a8], R250 ;  /* 0x00a4a8fa01007387 */ /* 0x004fe80000100a00 */
[----:B---3--:R1:W-:Y:S02]  /*fcbd0*/  STL.64 [R1+0xa4a0], R248 ;  /* 0x00a4a0f801007387 */ /* 0x0083e40000100a00 */
[----:B-1----:R-:W-:-:S02]  /*fcbe0*/  IMAD.MOV.U32 R248, RZ, RZ, R106 ;  /* 0x000000fffff87224 */ /* 0x002fc400078e006a */
[----:B------:R-:W2:Y:S01]  /*fcbf0*/  LDL.LU R106, [R1+0xa6bc] ;  /* 0x00a6bc00016a7983 */ /* 0x000ea20000300800 */
[----:B------:R-:W-:-:S03]  /*fcc00*/  IMAD.MOV.U32 R249, RZ, RZ, R107 ;  /* 0x000000fffff97224 */ /* 0x000fc600078e006b */
[----:B------:R-:W2:Y:S04]  /*fcc10*/  LDL.LU R107, [R1+0xa6b8] ;  /* 0x00a6b800016b7983 */ /* 0x000ea80000300800 */
[----:B----4-:R-:W-:Y:S04]  /*fcc20*/  STL.64 [R1+0xa4b8], R246 ;  /* 0x00a4b8f601007387 */ /* 0x010fe80000100a00 */
[----:B------:R1:W-:Y:S02]  /*fcc30*/  STL.64 [R1+0xa4b0], R244 ;  /* 0x00a4b0f401007387 */ /* 0x0003e40000100a00 */
[----:B-1----:R-:W-:Y:S01]  /*fcc40*/  MOV R244, R102 ;  /* 0x0000006600f47202 */ /* 0x002fe20000000f00 */
[----:B------:R-:W-:Y:S01]  /*fcc50*/  IMAD.MOV.U32 R245, RZ, RZ, R103 ;  /* 0x000000fffff57224 */ /* 0x000fe200078e0067 */
[----:B------:R-:W3:Y:S04]  /*fcc60*/  LDL.LU R102, [R1+0xa6b4] ;  /* 0x00a6b40001667983 */ /* 0x000ee80000300800 */
[----:B------:R-:W3:Y:S01]  /*fcc70*/  LDL.LU R103, [R1+0xa6b0] ;  /* 0x00a6b00001677983 */ /* 0x000ee20000300800 */
[C---:B------:R-:W-:Y:S03]  /*fcc80*/  HMMA.1688.F32.TF32 R216, R116.reuse, R108, R216 ;  /* 0x0000006c74d8723c */ /* 0x040fe600000810d8 */
[----:B------:R-:W-:Y:S04]  /*fcc90*/  STL.64 [R1+0xa4c8], R110 ;  /* 0x00a4c86e01007387 */ /* 0x000fe80000100a00 */
[----:B------:R1:W-:Y:S01]  /*fcca0*/  STL.64 [R1+0xa4c0], R108 ;  /* 0x00a4c06c01007387 */ /* 0x0003e20000100a00 */
[----:B------:R-:W-:Y:S01]  /*fccb0*/  HMMA.1688.F32.TF32 R220, R116, R104, R220 ;  /* 0x0000006874dc723c */ /* 0x000fe200000810dc */
[----:B-1----:R-:W-:-:S02]  /*fccc0*/  IMAD.MOV.U32 R108, RZ, RZ, R98 ;  /* 0x000000ffff6c7224 */ /* 0x002fc400078e0062 */
[----:B------:R-:W4:Y:S01]  /*fccd0*/  LDL.LU R98, [R1+0xa6ac] ;  /* 0x00a6ac0001627983 */ /* 0x000f220000300800 */
[----:B------:R-:W-:-:S03]  /*fcce0*/  IMAD.MOV.U32 R109, RZ, RZ, R99 ;  /* 0x000000ffff6d7224 */ /* 0x000fc600078e0063 */
[----:B------:R-:W4:Y:S01]  /*fccf0*/  LDL.LU R99, [R1+0xa6a8] ;  /* 0x00a6a80001637983 */ /* 0x000f220000300800 */
[----:B------:R-:W-:Y:S03]  /*fcd00*/  HMMA.1688.F32.TF32 R224, R116, R100, R224 ;  /* 0x0000006474e0723c */ /* 0x000fe600000810e0 */
[----:B--2---:R-:W-:Y:S04]  /*fcd10*/  STL.64 [R1+0xa4d8], R106 ;  /* 0x00a4d86a01007387 */ /* 0x004fe80000100a00 */
[----:B------:R1:W-:Y:S02]  /*fcd20*/  STL.64 [R1+0xa4d0], R104 ;  /* 0x00a4d06801007387 */ /* 0x0003e40000100a00 */
[----:B-1----:R-:W-:Y:S01]  /*fcd30*/  MOV R104, R94 ;  /* 0x0000005e00687202 */ /* 0x002fe20000000f00 */
[----:B------:R-:W-:Y:S01]  /*fcd40*/  IMAD.MOV.U32 R105, RZ, RZ, R95 ;  /* 0x000000ffff697224 */ /* 0x000fe200078e005f */
[----:B------:R-:W2:Y:S04]  /*fcd50*/  LDL.LU R94, [R1+0xa6a4] ;  /* 0x00a6a400015e7983 */ /* 0x000ea80000300800 */
[----:B------:R-:W2:Y:S04]  /*fcd60*/  LDL.LU R95, [R1+0xa6a0] ;  /* 0x00a6a000015f7983 */ /* 0x000ea80000300800 */
[----:B---3--:R-:W-:Y:S04]  /*fcd70*/  STL.64 [R1+0xa4e8], R102 ;  /* 0x00a4e86601007387 */ /* 0x008fe80000100a00 */
[----:B------:R1:W-:Y:S02]  /*fcd80*/  STL.64 [R1+0xa4e0], R100 ;  /* 0x00a4e06401007387 */ /* 0x0003e40000100a00 */
[----:B-1----:R-:W-:-:S02]  /*fcd90*/  IMAD.MOV.U32 R100, RZ, RZ, R18 ;  /* 0x000000ffff647224 */ /* 0x002fc400078e0012 */
[----:B------:R-:W3:Y:S01]  /*fcda0*/  LDL.LU R18, [R1+0xa69c] ;  /* 0x00a69c0001127983 */ /* 0x000ee20000300800 */
[----:B------:R-:W-:-:S03]  /*fcdb0*/  IMAD.MOV.U32 R101, RZ, RZ, R19 ;  /* 0x000000ffff657224 */ /* 0x000fc600078e0013 */
[----:B------:R-:W3:Y:S01]  /*fcdc0*/  LDL.LU R19, [R1+0xa698] ;  /* 0x00a6980001137983 */ /* 0x000ee20000300800 */
[C---:B------:R-:W-:Y:S03]  /*fcdd0*/  HMMA.1688.F32.TF32 R8, R116.reuse, R96, R8 ;  /* 0x000000607408723c */ /* 0x040fe60000081008 */
[----:B----4-:R-:W-:Y:S04]  /*fcde0*/  STL.64 [R1+0xa4f8], R98 ;  /* 0x00a4f86201007387 */ /* 0x010fe80000100a00 */
[----:B------:R1:W-:Y:S01]  /*fcdf0*/  STL.64 [R1+0xa4f0], R96 ;  /* 0x00a4f06001007387 */ /* 0x0003e20000100a00 */
[C---:B------:R-:W-:Y:S01]  /*fce00*/  HMMA.1688.F32.TF32 R120, R116.reuse, R92, R120 ;  /* 0x0000005c7478723c */ /* 0x040fe20000081078 */
[----:B-1----:R-:W-:Y:S01]  /*fce10*/  MOV R96, R14 ;  /* 0x0000000e00607202 */ /* 0x002fe20000000f00 */
[----:B------:R-:W-:Y:S01]  /*fce20*/  IMAD.MOV.U32 R97, RZ, RZ, R15 ;  /* 0x000000ffff617224 */ /* 0x000fe200078e000f */
[----:B------:R-:W4:Y:S04]  /*fce30*/  LDL.LU R14, [R1+0xa694] ;  /* 0x00a69400010e7983 */ /* 0x000f280000300800 */
[----:B------:R-:W4:Y:S01]  /*fce40*/  LDL.LU R15, [R1+0xa690] ;  /* 0x00a69000010f7983 */ /* 0x000f220000300800 */
[----:B------:R-:W-:Y:S03]  /*fce50*/  HMMA.1688.F32.TF32 R124, R116, R16, R124 ;  /* 0x00000010747c723c */ /* 0x000fe6000008107c */
[----:B--2---:R-:W-:Y:S04]  /*fce60*/  STL.64 [R1+0xa508], R94 ;  /* 0x00a5085e01007387 */ /* 0x004fe80000100a00 */
[----:B------:R1:W-:Y:S02]  /*fce70*/  STL.64 [R1+0xa500], R92 ;  /* 0x00a5005c01007387 */ /* 0x0003e40000100a00 */
[----:B-1----:R-:W-:-:S02]  /*fce80*/  IMAD.MOV.U32 R92, RZ, RZ, R90 ;  /* 0x000000ffff5c7224 */ /* 0x002fc400078e005a */
[----:B------:R-:W2:Y:S01]  /*fce90*/  LDL.LU R90, [R1+0xa68c] ;  /* 0x00a68c00015a7983 */ /* 0x000ea20000300800 */
[----:B------:R-:W-:-:S03]  /*fcea0*/  IMAD.MOV.U32 R93, RZ, RZ, R91 ;  /* 0x000000ffff5d7224 */ /* 0x000fc600078e005b */
[----:B------:R-:W2:Y:S04]  /*fceb0*/  LDL.LU R91, [R1+0xa688] ;  /* 0x00a68800015b7983 */ /* 0x000ea80000300800 */
[----:B---3--:R-:W-:Y:S04]  /*fcec0*/  STL.64 [R1+0xa518], R18 ;  /* 0x00a5181201007387 */ /* 0x008fe80000100a00 */
[----:B------:R1:W-:Y:S02]  /*fced0*/  STL.64 [R1+0xa510], R16 ;  /* 0x00a5101001007387 */ /* 0x0003e40000100a00 */
[----:B-1----:R-:W-:Y:S01]  /*fcee0*/  MOV R16, R86 ;  /* 0x0000005600107202 */ /* 0x002fe20000000f00 */
[----:B------:R-:W-:Y:S01]  /*fcef0*/  IMAD.MOV.U32 R17, RZ, RZ, R87 ;  /* 0x000000ffff117224 */ /* 0x000fe200078e0057 */
[----:B------:R-:W3:Y:S04]  /*fcf00*/  LDL.LU R86, [R1+0xa684] ;  /* 0x00a6840001567983 */ /* 0x000ee80000300800 */
[----:B------:R-:W3:Y:S01]  /*fcf10*/  LDL.LU R87, [R1+0xa680] ;  /* 0x00a6800001577983 */ /* 0x000ee20000300800 */
[C---:B------:R-:W-:Y:S03]  /*fcf20*/  HMMA.1688.F32.TF32 R128, R116.reuse, R12, R128 ;  /* 0x0000000c7480723c */ /* 0x040fe60000081080 */
[----:B----4-:R-:W-:Y:S04]  /*fcf30*/  STL.64 [R1+0xa528], R14 ;  /* 0x00a5280e01007387 */ /* 0x010fe80000100a00 */
[----:B------:R1:W-:Y:S01]  /*fcf40*/  STL.64 [R1+0xa520], R12 ;  /* 0x00a5200c01007387 */ /* 0x0003e20000100a00 */
[----:B------:R-:W-:Y:S01]  /*fcf50*/  HMMA.1688.F32.TF32 R132, R116, R88, R132 ;  /* 0x000000587484723c */ /* 0x000fe20000081084 */
[----:B-1----:R-:W-:-:S02]  /*fcf60*/  IMAD.MOV.U32 R12, RZ, RZ, R82 ;  /* 0x000000ffff0c7224 */ /* 0x002fc400078e0052 */
[----:B------:R-:W4:Y:S01]  /*fcf70*/  LDL.LU R82, [R1+0xa67c] ;  /* 0x00a67c0001527983 */ /* 0x000f220000300800 */
[----:B------:R-:W-:-:S03]  /*fcf80*/  IMAD.MOV.U32 R13, RZ, RZ, R83 ;  /* 0x000000ffff0d7224 */ /* 0x000fc600078e0053 */
[----:B------:R-:W4:Y:S01]  /*fcf90*/  LDL.LU R83, [R1+0xa678] ;  /* 0x00a6780001537983 */ /* 0x000f220000300800 */
[C---:B------:R-:W-:Y:S03]  /*fcfa0*/  HMMA.1688.F32.TF32 R136, R116.reuse, R84, R136 ;  /* 0x000000547488723c */ /* 0x040fe60000081088 */
[----:B--2---:R-:W-:Y:S04]  /*fcfb0*/  STL.64 [R1+0xa538], R90 ;  /* 0x00a5385a01007387 */ /* 0x004fe80000100a00 */
[----:B------:R1:W-:Y:S04]  /*fcfc0*/  STL.64 [R1+0xa530], R88 ;  /* 0x00a5305801007387 */ /* 0x0003e80000100a00 */
[----:B-1----:R-:W2:Y:S04]  /*fcfd0*/  LDL.64 R88, [R1+0x690] ;  /* 0x0006900001587983 */ /* 0x002ea80000100a00 */
[----:B---3--:R-:W-:Y:S04]  /*fcfe0*/  STL.64 [R1+0xa548], R86 ;  /* 0x00a5485601007387 */ /* 0x008fe80000100a00 */
[----:B------:R1:W-:Y:S02]  /*fcff0*/  STL.64 [R1+0xa540], R84 ;  /* 0x00a5405401007387 */ /* 0x0003e40000100a00 */
[----:B-1----:R-:W-:Y:S01]  /*fd000*/  MOV R84, R75 ;  /* 0x0000004b00547202 */ /* 0x002fe20000000f00 */
[----:B------:R-:W-:Y:S01]  /*fd010*/  IMAD.MOV.U32 R85, RZ, RZ, R71 ;  /* 0x000000ffff557224 */ /* 0x000fe200078e0047 */
[----:B------:R-:W3:Y:S04]  /*fd020*/  LDL.LU R75, [R1+0xa674] ;  /* 0x00a67400014b7983 */ /* 0x000ee80000300800 */
[----:B------:R-:W2:Y:S01]  /*fd030*/  LDL.LU R71, [R1+0xa670] ;  /* 0x00a6700001477983 */ /* 0x000ea20000300800 */
        /* <DEDUP_REMOVED lines=21> */
[----:B----4-:R-:W-:Y:S04]  /*fd190*/  STL.64 [R1+0xa558], R82 ;  /* 0x00a5585201007387 */ /* 0x010fe80000100a00 */
[----:B------:R4:W-:Y:S04]  /*fd1a0*/  STL.64 [R1+0xa550], R80 ;  /* 0x00a5505001007387 */ /* 0x0009e80000100a00 */
[----:B------:R-:W-:Y:S04]  /*fd1b0*/  STL.64 [R1+0xa568], R78 ;  /* 0x00a5684e01007387 */ /* 0x000fe80000100a00 */
[----:B------:R-:W-:Y:S01]  /*fd1c0*/  STL.64 [R1+0xa560], R76 ;  /* 0x00a5604c01007387 */ /* 0x000fe20000100a00 */
[----:B----4-:R-:W-:-:S02]  /*fd1d0*/  IMAD.MOV.U32 R80, RZ, RZ, R3 ;  /* 0x000000ffff507224 */ /* 0x010fc400078e0003 */
[----:B------:R-:W-:Y:S01]  /*fd1e0*/  IMAD.MOV.U32 R81, RZ, RZ, R0 ;  /* 0x000000ffff517224 */ /* 0x000fe200078e0000 */
[C---:B------:R-:W-:Y:S08]  /*fd1f0*/  HMMA.1688.F32.TF32 R196, R236.reuse, R26, R196 ;  /* 0x0000001aecc4723c */ /* 0x040ff000000810c4 */
[C---:B------:R-:W-:Y:S08]  /*fd200*/  HMMA.1688.F32.TF32 R200, R236.reuse, R22, R200 ;  /* 0x00000016ecc8723c */ /* 0x040ff000000810c8 */
[C---:B------:R-:W-:Y:S08]  /*fd210*/  HMMA.1688.F32.TF32 R208, R236.reuse, R250, R208 ;  /* 0x000000faecd0723c */ /* 0x040ff000000810d0 */
[C---:B------:R-:W-:Y:S08]  /*fd220*/  HMMA.1688.F32.TF32 R212, R236.reuse, R246, R212 ;  /* 0x000000f6ecd4723c */ /* 0x040ff000000810d4 */
[C---:B------:R-:W-:Y:S08]  /*fd230*/  HMMA.1688.F32.TF32 R216, R236.reuse, R110, R216 ;  /* 0x0000006eecd8723c */ /* 0x040ff000000810d8 */
[----:B------:R-:W-:Y:S08]  /*fd240*/  HMMA.1688.F32.TF32 R124, R236, R18, R124 ;  /* 0x00000012ec7c723c */ /* 0x000ff0000008107c */
[----:B-1----:R-:W-:Y:S08]  /*fd250*/  HMMA.1688.F32.TF32 R16, R116, R16, R208 ;  /* 0x000000107410723c */ /* 0x002ff000000810d0 */
[C---:B------:R-:W-:Y:S08]  /*fd260*/  HMMA.1688.F32.TF32 R220, R236.reuse, R106, R220 ;  /* 0x0000006aecdc723c */ /* 0x040ff000000810dc */
[----:B------:R-:W-:Y:S01]  /*fd270*/  HMMA.1688.F32.TF32 R128, R236, R14, R128 ;  /* 0x0000000eec80723c */ /* 0x000fe20000081080 */
[----:B---3--:R-:W-:Y:S04]  /*fd280*/  STL.64 [R1+0xa578], R74 ;  /* 0x00a5784a01007387 */ /* 0x008fe80000100a00 */
[----:B------:R-:W-:Y:S04]  /*fd290*/  STL.64 [R1+0xa570], R72 ;  /* 0x00a5704801007387 */ /* 0x000fe80000100a00 */
        /* <DEDUP_REMOVED lines=24> */
[----:B------:R-:W-:Y:S01]  /*fd420*/  STL.64 [R1+0xa648], R22 ;  /* 0x00a6481601007387 */ /* 0x000fe20000100a00 */
[C---:B------:R-:W-:Y:S03]  /*fd430*/  HMMA.1688.F32.TF32 R4, R116.reuse, R88, R4 ;  /* 0x000000587404723c */ /* 0x040fe60000081004 */
[----:B------:R2:W-:Y:S05]  /*fd440*/  STL.64 [R1+0xa640], R20 ;  /* 0x00a6401401007387 */ /* 0x0005ea0000100a00 */
[C---:B-1----:R-:W-:Y:S08]  /*fd450*/  HMMA.1688.F32.TF32 R24, R116.reuse, R80, R228 ;  /* 0x000000507418723c */ /* 0x042ff000000810e4 */
[----:B--2---:R-:W-:Y:S01]  /*fd460*/  HMMA.1688.F32.TF32 R20, R116, R84, R240 ;  /* 0x000000547414723c */ /* 0x004fe200000810f0 */
[----:B------:R-:W-:Y:S04]  /*fd470*/  STL.64 [R1+0xa658], R114 ;  /* 0x00a6587201007387 */ /* 0x000fe80000100a00 */
[----:B------:R-:W-:Y:S10]  /*fd480*/  STL.64 [R1+0xa650], R112 ;  /* 0x00a6507001007387 */ /* 0x000ff40000100a00 */
[----:B------:R-:W-:Y:S04]  /*fd490*/  STL.64 [R1+0xc70], R24 ;  /* 0x000c701801007387 */ /* 0x000fe80000100a00 */
[----:B------:R-:W-:Y:S04]  /*fd4a0*/  STL.64 [R1+0xc78], R26 ;  /* 0x000c781a01007387 */ /* 0x000fe80000100a00 */
[----:B------:R-:W-:Y:S04]  /*fd4b0*/  STL.64 [R1+0xc60], R20 ;  /* 0x000c601401007387 */ /* 0x000fe80000100a00 */
[----:B------:R-:W-:Y:S04]  /*fd4c0*/  STL.64 [R1+0xc68], R22 ;  /* 0x000c681601007387 */ /* 0x000fe80000100a00 */
[----:B------:R-:W-:Y:S04]  /*fd4d0*/  STL.64 [R1+0xc50], R4 ;  /* 0x000c500401007387 */ /* 0x000fe80000100a00 */
[----:B------:R1:W-:Y:S01]  /*fd4e0*/  STL.64 [R1+0xc58], R6 ;  /* 0x000c580601007387 */ /* 0x0003e20000100a00 */
[----:B------:R-:W-:Y:S08]  /*fd4f0*/  HMMA.1688.F32.TF32 R224, R236, R102, R224 ;  /* 0x00000066ece0723c */ /* 0x000ff000000810e0 */
[C---:B-1----:R-:W-:Y:S08]  /*fd500*/  HMMA.1688.F32.TF32 R4, R116.reuse, R12, R204 ;  /* 0x0000000c7404723c */ /* 0x042ff000000810cc */
[----:B------:R-:W-:Y:S08]  /*fd510*/  HMMA.1688.F32.TF32 R12, R116, R92, R212 ;  /* 0x0000005c740c723c */ /* 0x000ff000000810d4 */
[----:B------:R-:W-:Y:S07]  /*fd520*/  HMMA.1688.F32.TF32 R8, R236, R98, R8 ;  /* 0x00000062ec08723c */ /* 0x000fee0000081008 */
        /* <DEDUP_REMOVED lines=103> */
[----:B------:R-:W3:Y:S01]  /*fdba0*/  LDL R95, [R1+0x48c] ;  /* 0x00048c00015f7983 */ /* 0x000ee20000100800 */
[----:B------:R-:W3:Y:S02]  /*fdbb0*/  LDL.LU R16, [R1+0x3710] ;  /* 0x0037100001107983 */ /* 0x000ee40000300800 */
[----:B------:R-:W3:Y:S02]  /*fdbc0*/  LDL.LU R17, [R1+0x3714] ;  /* 0x0037140001117983 */ /* 0x000ee40000300800 */
[----:B------:R-:W3:Y:S01]  /*fdbd0*/  LDL.LU R18, [R1+0x3718] ;  /* 0x0037180001127983 */ /* 0x000ee20000300800 */
[----:B------:R-:W3:Y:S01]  /*fdbe0*/  LDL.LU R19, [R1+0x371c] ;  /* 0x00371c0001137983 */ /* 0x000ee20000300800 */
[----:B-1----:R-:W3:Y:S02]  /*fdbf0*/  LDL R14, [R1+0x478] ;  /* 0x00047800010e7983 */ /* 0x002ee40000100800 */
[----:B------:R-:W3:Y:S02]  /*fdc00*/  LDL R15, [R1+0x47c] ;  /* 0x00047c00010f7983 */ /* 0x000ee40000100800 */
[----:B------:R-:W3:Y:S01]  /*fdc10*/  LDL.LU R88, [R1+0x3720] ;  /* 0x0037200001587983 */ /* 0x000ee20000300800 */
[----:B------:R-:W3:Y:S01]  /*fdc20*/  LDL.LU R89, [R1+0x3724] ;  /* 0x0037240001597983 */ /* 0x000ee20000300800 */
[----:B------:R-:W3:Y:S02]  /*fdc30*/  LDL.LU R90, [R1+0x3728] ;  /* 0x00372800015a7983 */ /* 0x000ee40000300800 */
[----:B------:R-:W3:Y:S02]  /*fdc40*/  LDL.LU R91, [R1+0x372c] ;  /* 0x00372c00015b7983 */ /* 0x000ee40000300800 */
[----:B------:R-:W3:Y:S01]  /*fdc50*/  LDL.LU R244, [R1+0x36e0] ;  /* 0x0036e00001f47983 */ /* 0x000ee20000300800 */
[----:B------:R-:W3:Y:S01]  /*fdc60*/  LDL.LU R245, [R1+0x36e4] ;  /* 0x0036e40001f57983 */ /* 0x000ee20000300800 */
[----:B------:R-:W3:Y:S02]  /*fdc70*/  LDL.LU R246, [R1+0x36e8] ;  /* 0x0036e80001f67983 */ /* 0x000ee40000300800 */
[----:B------:R-:W3:Y:S01]  /*fdc80*/  LDL.LU R247, [R1+0x36ec] ;  /* 0x0036ec0001f77983 */ /* 0x000ee20000300800 */
[C---:B--2---:R-:W-:Y:S08]  /*fdc90*/  HMMA.1688.F32.TF32 R120, R116.reuse, R228, R128 ;  /* 0x000000e47478723c */ /* 0x044ff00000081080 */
[C---:B----4-:R-:W-:Y:S08]  /*fdca0*/  HMMA.1688.F32.TF32 R8, R116.reuse, R112, R132 ;  /* 0x000000707408723c */ /* 0x050ff00000081084 */
[C---:B---3--:R-:W-:Y:S07]  /*fdcb0*/  HMMA.1688.F32.TF32 R112, R116.reuse, R236, R136 ;  /* 0x000000ec7470723c */ /* 0x048fee0000081088 */
[----:B------:R-:W-:Y:S01]  /*fdcc0*/  STL.64 [R1+0xbb0], R120 ;  /* 0x000bb07801007387 */ /* 0x000fe20000100a00 */
[----:B------:R-:W-:Y:S01]  /*fdcd0*/  STL.64 [R1+0xbb8], R122 ;  /* 0x000bb87a01007387 */ /* 0x000fe20000100a00 */
[C---:B------:R-:W-:Y:S06]  /*fdce0*/  HMMA.1688.F32.TF32 R20, R116.reuse, R20, R140 ;  /* 0x000000147414723c */ /* 0x040fec000008108c */
[----:B------:R-:W-:Y:S01]  /*fdcf0*/  STL.64 [R1+0xba0], R8 ;  /* 0x000ba00801007387 */ /* 0x000fe20000100a00 */
[----:B------:R1:W-:Y:S02]  /*fdd00*/  STL.64 [R1+0xba8], R10 ;  /* 0x000ba80a01007387 */ /* 0x0003e40000100a00 */
[C---:B-1----:R-:W-:Y:S05]  /*fdd10*/  HMMA.1688.F32.TF32 R8, R116.reuse, R24, R144 ;  /* 0x000000187408723c */ /* 0x042fea0000081090 */
[----:B------:R-:W-:Y:S01]  /*fdd20*/  STL.64 [R1+0xb90], R112 ;  /* 0x000b907001007387 */ /* 0x000fe20000100a00 */
[----:B------:R-:W-:Y:S02]  /*fdd30*/  STL.64 [R1+0xb98], R114 ;  /* 0x000b987201007387 */ /* 0x000fe40000100a00 */
[C---:B------:R-:W-:Y:S06]  /*fdd40*/  HMMA.1688.F32.TF32 R24, R116.reuse, R28, R148 ;  /* 0x0000001c7418723c */ /* 0x040fec0000081094 */
[----:B------:R-:W-:Y:S01]  /*fdd50*/  STL.64 [R1+0xb80], R20 ;  /* 0x000b801401007387 */ /* 0x000fe20000100a00 */
[----:B------:R1:W-:Y:S02]  /*fdd60*/  STL.64 [R1+0xb88], R22 ;  /* 0x000b881601007387 */ /* 0x0003e40000100a00 */
[C---:B-1----:R-:W-:Y:S06]  /*fdd70*/  HMMA.1688.F32.TF32 R20, R116.reuse, R32, R152 ;  /* 0x000000207414723c */ /* 0x042fec0000081098 */
[----:B------:R-:W-:Y:S01]  /*fdd80*/  STL.64 [R1+0xb70], R8 ;  /* 0x000b700801007387 */ /* 0x000fe20000100a00 */
[----:B------:R1:W-:Y:S02]  /*fdd90*/  STL.64 [R1+0xb78], R10 ;  /* 0x000b780a01007387 */ /* 0x0003e40000100a00 */
[C---:B-1----:R-:W-:Y:S05]  /*fdda0*/  HMMA.1688.F32.TF32 R8, R116.reuse, R36, R156 ;  /* 0x000000247408723c */ /* 0x042fea000008109c */
[----:B------:R-:W-:Y:S01]  /*fddb0*/  STL.64 [R1+0xb60], R24 ;  /* 0x000b601801007387 */ /* 0x000fe20000100a00 */
[----:B------:R1:W-:Y:S08]  /*fddc0*/  STL.64 [R1+0xb68], R26 ;  /* 0x000b681a01007387 */ /* 0x0003f00000100a00 */
[----:B------:R-:W-:Y:S01]  /*fddd0*/  STL.64 [R1+0xb50], R20 ;  /* 0x000b501401007387 */ /* 0x000fe20000100a00 */
        /* <DEDUP_REMOVED lines=32> */
[----:B-1----:R-:W-:Y:S01]  /*fdfe0*/  HMMA.1688.F32.TF32 R8, R116, R84, R232 ;  /* 0x000000547408723c */ /* 0x002fe200000810e8 */
[----:B------:R-:W-:Y:S04]  /*fdff0*/  LDS R118, [R252+0x12180] ;  /* 0x01218000fc767984 */ /* 0x000fe80000000800 */
[----:B------:R-:W1:Y:S04]  /*fe000*/  LDS R119, [R2+0x12180] ;  /* 0x0121800002777984 */ /* 0x000e680000000800 */
[----:B------:R-:W-:Y:S04]  /*fe010*/  LDS R116, [R252+0x10180] ;  /* 0x01018000fc747984 */ /* 0x000fe80000000800 */
[----:B------:R-:W2:Y:S04]  /*fe020*/  LDS R117, [R2+0x10180] ;  /* 0x0101800002757984 */ /* 0x000ea80000000800 */
[----:B------:R-:W-:Y:S01]  /*fe030*/  STL.64 [R1+0xaa0], R24 ;  /* 0x000aa01801007387 */ /* 0x000fe20000100a00 */
[----:B------:R-:W-:Y:S03]  /*fe040*/  STL.64 [R1+0xaa8], R26 ;  /* 0x000aa81a01007387 */ /* 0x000fe60000100a00 */
[----:B------:R-:W-:Y:S01]  /*fe050*/  STL.64 [R1+0xa90], R20 ;  /* 0x000a901401007387 */ /* 0x000fe20000100a00 */
[----:B------:R-:W-:Y:S01]  /*fe060*/  STL.64 [R1+0xa98], R22 ;  /* 0x000a981601007387 */ /* 0x000fe20000100a00 */
[C---:B------:R-:W-:Y:S08]  /*fe070*/  HMMA.1688.F32.TF32 R204, R4.reuse, R110, R104 ;  /* 0x0000006e04cc723c */ /* 0x040ff00000081068 */
[C---:B------:R-:W-:Y:S01]  /*fe080*/  HMMA.1688.F32.TF32 R236, R4.reuse, R102, R96 ;  /* 0x0000006604ec723c */ /* 0x040fe20000081060 */
[----:B------:R-:W-:Y:S01]  /*fe090*/  STL.64 [R1+0xa80], R8 ;  /* 0x000a800801007387 */ /* 0x000fe20000100a00 */
[----:B------:R3:W-:Y:S06]  /*fe0a0*/  STL.64 [R1+0xa88], R10 ;  /* 0x000a880a01007387 */ /* 0x0007ec0000100a00 */
[C---:B------:R-:W-:Y:S01]  /*fe0b0*/  HMMA.1688.F32.TF32 R240, R4.reuse, R94, R16 ;  /* 0x0000005e04f0723c */ /* 0x040fe20000081010 */
[----:B-1----:R-:W-:Y:S01]  /*fe0c0*/  STL.64 [R1+0xa668], R118 ;  /* 0x00a6687601007387 */ /* 0x002fe20000100a00 */
[----:B--2---:R1:W-:Y:S02]  /*fe0d0*/  STL.64 [R1+0xa660], R116 ;  /* 0x00a6607401007387 */ /* 0x0043e40000100a00 */
[----:B------:R-:W2:Y:S02]  /*fe0e0*/  LDL R234, [R1+0x668] ;  /* 0x0006680001ea7983 */ /* 0x000ea40000100800 */
[----:B------:R-:W2:Y:S01]  /*fe0f0*/  LDL R235, [R1+0x66c] ;  /* 0x00066c0001eb7983 */ /* 0x000ea20000100800 */
[----:B------:R-:W4:Y:S04]  /*fe100*/  LDL R202, [R1+0x658] ;  /* 0x0006580001ca7983 */ /* 0x000f280000100800 */
[----:B------:R-:W4:Y:S01]  /*fe110*/  LDL R203, [R1+0x65c] ;  /* 0x00065c0001cb7983 */ /* 0x000f220000100800 */
[----:B------:R-:W4:Y:S02]  /*fe120*/  LDL.LU R104, [R1+0x3480] ;  /* 0x0034800001687983 */ /* 0x000f240000300800 */
[----:B------:R-:W4:Y:S02]  /*fe130*/  LDL.LU R105, [R1+0x3484] ;  /* 0x0034840001697983 */ /* 0x000f240000300800 */
[----:B------:R-:W4:Y:S01]  /*fe140*/  LDL.LU R106, [R1+0x3488] ;  /* 0x00348800016a7983 */ /* 0x000f220000300800 */
[----:B------:R-:W4:Y:S01]  /*fe150*/  LDL.LU R107, [R1+0x348c] ;  /* 0x00348c00016b7983 */ /* 0x000f220000300800 */
[----:B------:R-:W2:Y:S02]  /*fe160*/  LDL R198, [R1+0x648] ;  /* 0x0006480001c67983 */ /* 0x000ea40000100800 */
[----:B------:R-:W2:Y:S02]  /*fe170*/  LDL R199, [R1+0x64c] ;  /* 0x00064c0001c77983 */ /* 0x000ea40000100800 */
[----:B------:R-:W2:Y:S01]  /*fe180*/  LDL.LU R100, [R1+0x34a0] ;  /* 0x0034a00001647983 */ /* 0x000ea20000300800 */
[----:B------:R-:W2:Y:S01]  /*fe190*/  LDL.LU R101, [R1+0x34a4] ;  /* 0x0034a40001657983 */ /* 0x000ea20000300800 */
[----:B------:R-:W2:Y:S02]  /*fe1a0*/  LDL.LU R102, [R1+0x34a8] ;  /* 0x0034a80001667983 */ /* 0x000ea40000300800 */
[----:B------:R-:W2:Y:S02]  /*fe1b0*/  LDL.LU R103, [R1+0x34ac] ;  /* 0x0034ac0001677983 */ /* 0x000ea40000300800 */
[----:B------:R-:W2:Y:S01]  /*fe1c0*/  LDL R194, [R1+0x638] ;  /* 0x0006380001c27983 */ /* 0x000ea20000100800 */
[----:B------:R-:W2:Y:S01]  /*fe1d0*/  LDL R195, [R1+0x63c] ;  /* 0x00063c0001c37983 */ /* 0x000ea20000100800 */
[----:B------:R-:W2:Y:S02]  /*fe1e0*/  LDL.LU R96, [R1+0x34c0] ;  /* 0x0034c00001607983 */ /* 0x000ea40000300800 */
[----:B------:R-:W2:Y:S02]  /*fe1f0*/  LDL.LU R97, [R1+0x34c4] ;  /* 0x0034c40001617983 */ /* 0x000ea40000300800 */
[----:B------:R-:W2:Y:S01]  /*fe200*/  LDL.LU R98, [R1+0x34c8] ;  /* 0x0034c80001627983 */ /* 0x000ea20000300800 */
[----:B------:R-:W2:Y:S01]  /*fe210*/  LDL.LU R99, [R1+0x34cc] ;  /* 0x0034cc0001637983 */ /* 0x000ea20000300800 */
[----:B------:R-:W2:Y:S02]  /*fe220*/  LDL R190, [R1+0x628] ;  /* 0x0006280001be7983 */ /* 0x000ea40000100800 */
[----:B------:R-:W2:Y:S02]  /*fe230*/  LDL R191, [R1+0x62c] ;  /* 0x00062c0001bf7983 */ /* 0x000ea40000100800 */
        /* <DEDUP_REMOVED lines=8> */
[----:B------:R-:W2:Y:S01]  /*fe2c0*/  LDL.LU R12, [R1+0x3520] ;  /* 0x00352000010c7983 */ /* 0x000ea20000300800 */
[C---:B------:R-:W-:Y:S01]  /*fe2d0*/  HMMA.1688.F32.TF32 R228, R4.reuse, R14, R88 ;  /* 0x0000000e04e4723c */ /* 0x040fe20000081058 */
        /* <DEDUP_REMOVED lines=77> */
[----:B---3--:R-:W3:Y:S02]  /*fe7b0*/  LDL R10, [R1+0x508] ;  /* 0x00050800010a7983 */ /* 0x008ee40000100800 */
[----:B------:R-:W3:Y:S02]  /*fe7c0*/  LDL R11, [R1+0x50c] ;  /* 0x00050c00010b7983 */ /* 0x000ee40000100800 */
[----:B------:R-:W3:Y:S01]  /*fe7d0*/  LDL.LU R28, [R1+0x3690] ;  /* 0x00369000011c7983 */ /* 0x000ee20000300800 */
[----:B------:R-:W3:Y:S01]  /*fe7e0*/  LDL.LU R29, [R1+0x3694] ;  /* 0x00369400011d7983 */ /* 0x000ee20000300800 */
[----:B------:R-:W3:Y:S02]  /*fe7f0*/  LDL.LU R30, [R1+0x3698] ;  /* 0x00369800011e7983 */ /* 0x000ee40000300800 */
[----:B------:R-:W3:Y:S02]  /*fe800*/  LDL.LU R31, [R1+0x369c] ;  /* 0x00369c00011f7983 */ /* 0x000ee40000300800 */
        /* <DEDUP_REMOVED lines=16> */
[----:B-1----:R-:W2:Y:S01]  /*fe910*/  LDL.LU R116, [R1+0x36d0] ;  /* 0x0036d00001747983 */ /* 0x002ea20000300800 */
[----:B------:R-:W2:Y:S01]  /*fe920*/  LDL.LU R117, [R1+0x36d4] ;  /* 0x0036d40001757983 */ /* 0x000ea20000300800 */
[----:B------:R-:W2:Y:S02]  /*fe930*/  LDL.LU R118, [R1+0x36d8] ;  /* 0x0036d80001767983 */ /* 0x000ea40000300800 */
[----:B------:R-:W2:Y:S02]  /*fe940*/  LDL.LU R119, [R1+0x36dc] ;  /* 0x0036dc0001777983 */ /* 0x000ea40000300800 */
        /* <DEDUP_REMOVED lines=26> */
[----:B------:R-:W4:Y:S01]  /*feaf0*/  LDL.LU R110, [R1+0x3468] ;  /* 0x00346800016e7983 */ /* 0x000f220000300800 */
[C---:B------:R-:W-:Y:S01]  /*feb00*/  HMMA.1688.F32.TF32 R208, R4.reuse, R250, R244 ;  /* 0x000000fa04d0723c */ /* 0x040fe200000810f4 */
[----:B------:R-:W4:Y:S01]  /*feb10*/  LDL.LU R111, [R1+0x346c] ;  /* 0x00346c00016f7983 */ /* 0x000f220000300800 */
[----:B------:R-:W4:Y:S04]  /*feb20*/  LDL R244, [R1+0x30] ;  /* 0x0000300001f47983 */ /* 0x000f280000100800 */
[----:B------:R-:W4:Y:S04]  /*feb30*/  LDL R245, [R1+0x34] ;  /* 0x0000340001f57983 */ /* 0x000f280000100800 */
[----:B------:R-:W4:Y:S04]  /*feb40*/  LDL R248, [R1+0x20] ;  /* 0x0000200001f87983 */ /* 0x000f280000100800 */
[----:B------:R-:W4:Y:S01]  /*feb50*/  LDL R249, [R1+0x24] ;  /* 0x0000240001f97983 */ /* 0x000f220000100800 */
[C---:B--2---:R-:W-:Y:S03]  /*feb60*/  HMMA.1688.F32.TF32 R212, R4.reuse, R214, R116 ;  /* 0x000000d604d4723c */ /* 0x044fe60000081074 */
[----:B------:R-:W2:Y:S01]  /*feb70*/  LDL.LU.64 R118, [R1+0xa668] ;  /* 0x00a6680001767983 */ /* 0x000ea20000300a00 */
[----:B------:R-:W2:Y:S04]  /*feb80*/  LDL.LU.64 R116, [R1+0xa660] ;  /* 0x00a6600001747983 */ /* 0x000ea80000300a00 */
[C---:B------:R-:W-:Y:S01]  /*feb90*/  HMMA.1688.F32.TF32 R216, R4.reuse, R218, R112 ;  /* 0x000000da04d8723c */ /* 0x040fe20000081070 */
[----:B------:R-:W2:Y:S01]  /*feba0*/  LDL.LU.64 R114, [R1+0xa658] ;  /* 0x00a6580001727983 */ /* 0x000ea20000300a00 */
[----:B------:R-:W2:Y:S06]  /*febb0*/  LDL.LU.64 R112, [R1+0xa650] ;  /* 0x00a6500001707983 */ /* 0x000eac0000300a00 */
[C---:B---3--:R-:W-:Y:S01]  /*febc0*/  HMMA.1688.F32.TF32 R220, R4.reuse, R222, R20 ;  /* 0x000000de04dc723c */ /* 0x048fe20000081014 */
[----:B------:R-:W3:Y:S02]  /*febd0*/  LDL.LU.64 R22, [R1+0xa648] ;  /* 0x00a6480001167983 */ /* 0x000ee40000300a00 */
[----:B------:R-:W3:Y:S05]  /*febe0*/  LDL.LU.64 R20, [R1+0xa640] ;  /* 0x00a6400001147983 */ /* 0x000eea0000300a00 */
[C---:B------:R-:W-:Y:S01]  /*febf0*/  HMMA.1688.F32.TF32 R224, R4.reuse, R226, R24 ;  /* 0x000000e204e0723c */ /* 0x040fe20000081018 */
[----:B------:R-:W3:Y:S01]  /*fec00*/  LDL.LU.64 R26, [R1+0xa638] ;  /* 0x00a63800011a7983 */ /* 0x000ee20000300a00 */
[----:B------:R-:W3:Y:S06]  /*fec10*/  LDL.LU.64 R24, [R1+0xa630] ;  /* 0x00a6300001187983 */ /* 0x000eec0000300a00 */
[C---:B------:R-:W-:Y:S01]  /*fec20*/  HMMA.1688.F32.TF32 R8, R4.reuse, R10, R28 ;  /* 0x0000000a0408723c */ /* 0x040fe2000008101c */
[----:B------:R-:W3:Y:S01]  /*fec30*/  LDL.LU.64 R30, [R1+0xa628] ;  /* 0x00a62800011e7983 */ /* 0x000ee20000300a00 */
[----:B------:R-:W3:Y:S06]  /*fec40*/  LDL.LU.64 R28, [R1+0xa620] ;  /* 0x00a62000011c7983 */ /* 0x000eec0000300a00 */
[C---:B------:R-:W-:Y:S01]  /*fec50*/  HMMA.1688.F32.TF32 R120, R4.reuse, R122, R32 ;  /* 0x0000007a0478723c */ /* 0x040fe20000081020 */
[----:B------:R-:W3:Y:S02]  /*fec60*/  LDL.LU.64 R34, [R1+0xa618] ;  /* 0x00a6180001227983 */ /* 0x000ee40000300a00 */
[----:B------:R-:W3:Y:S05]  /*fec70*/  LDL.LU.64 R32, [R1+0xa610] ;  /* 0x00a6100001207983 */ /* 0x000eea0000300a00 */
[C---:B----4-:R-:W-:Y:S01]  /*fec80*/  HMMA.1688.F32.TF32 R124, R4.reuse, R126, R36 ;  /* 0x0000007e047c723c */ /* 0x050fe20000081024 */
[----:B------:R-:W4:Y:S01]  /*fec90*/  LDL.LU.64 R38, [R1+0xa608] ;  /* 0x00a6080001267983 */ /* 0x000f220000300a00 */
[----:B------:R-:W3:Y:S06]  /*feca0*/  LDL.LU.64 R36, [R1+0xa600] ;  /* 0x00a6000001247983 */ /* 0x000eec0000300a00 */
[C---:B------:R-:W-:Y:S01]  /*fecb0*/  HMMA.1688.F32.TF32 R128, R4.reuse, R130, R40 ;  /* 0x000000820480723c */ /* 0x040fe20000081028 */
[----:B------:R-:W3:Y:S01]  /*fecc0*/  LDL.LU.64 R42, [R1+0xa5f8] ;  /* 0x00a5f800012a7983 */ /* 0x000ee20000300a00 */
[----:B------:R-:W3:Y:S06]  /*fecd0*/  LDL.LU.64 R40, [R1+0xa5f0] ;  /* 0x00a5f00001287983 */ /* 0x000eec0000300a00 */
[C---:B------:R-:W-:Y:S01]  /*fece0*/  HMMA.1688.F32.TF32 R132, R4.reuse, R134, R44 ;  /* 0x000000860484723c */ /* 0x040fe2000008102c */
        /* <DEDUP_REMOVED lines=53> */
[----:B------:R-:W-:Y:S01]  /*ff040*/  HMMA.1688.F32.TF32 R232, R4, R234, R108 ;  /* 0x000000ea04e8723c */ /* 0x000fe2000008106c */
[----:B------:R-:W3:Y:S02]  /*ff050*/  LDL.LU.64 R110, [R1+0xa4c8] ;  /* 0x00a4c800016e7983 */ /* 0x000ee40000300a00 */
[----:B------:R-:W3:Y:S01]  /*ff060*/  LDL.LU.64 R108, [R1+0xa4c0] ;  /* 0x00a4c000016c7983 */ /* 0x000ee20000300a00 */
[----:B------:R-:W3:Y:S04]  /*ff070*/  LDL R4, [R1+0x10] ;  /* 0x0000100001047983 */ /* 0x000ee80000100800 */
[----:B------:R-:W3:Y:S01]  /*ff080*/  LDL R5, [R1+0x14] ;  /* 0x0000140001057983 */ /* 0x000ee20000100800 */
[----:B------:R-:W4:Y:S01]  /*ff090*/  LDL.LU.64 R246, [R1+0xa4b8] ;  /* 0x00a4b80001f67983 */ /* 0x000f220000300a00 */
[C---:B--2---:R-:W-:Y:S08]  /*ff0a0*/  HMMA.1688.F32.TF32 R240, R116.reuse, R248, R240 ;  /* 0x000000f874f0723c */ /* 0x044ff000000810f0 */
[C---:B------:R-:W-:Y:S01]  /*ff0b0*/  HMMA.1688.F32.TF32 R228, R116.reuse, R244, R228 ;  /* 0x000000f474e4723c */ /* 0x040fe200000810e4 */
[----:B------:R-:W2:Y:S01]  /*ff0c0*/  LDL.LU.64 R244, [R1+0xa4b0] ;  /* 0x00a4b00001f47983 */ /* 0x000ea20000300a00 */
[----:B------:R-:W2:Y:S02]  /*ff0d0*/  LDL.LU.64 R250, [R1+0xa4a8] ;  /* 0x00a4a80001fa7983 */ /* 0x000ea40000300a00 */
[----:B------:R-:W2:Y:S11]  /*ff0e0*/  LDL.LU.64 R248, [R1+0xa4a0] ;  /* 0x00a4a00001f87983 */ /* 0x000eb60000300a00 */
[----:B------:R-:W-:Y:S01]  /*ff0f0*/  STL.64 [R1+0xa498], R242 ;  /* 0x00a498f201007387 */ /* 0x000fe20000100a00 */
[----:B------:R1:W-:Y:S03]  /*ff100*/  STL.64 [R1+0xa490], R240 ;  /* 0x00a490f001007387 */ /* 0x0003e60000100a00 */
[----:B-1----:R-:W2:Y:S04]  /*ff110*/  LDL R240, [R1] ;  /* 0x0000000001f07983 */ /* 0x002ea80000100800 */
[----:B------:R-:W2:Y:S01]  /*ff120*/  LDL R241, [R1+0x4] ;  /* 0x0000040001f17983 */ /* 0x000ea20000100800 */
[C---:B---3--:R-:W-:Y:S03]  /*ff130*/  HMMA.1688.F32.TF32 R4, R116.reuse, R4, R236 ;  /* 0x000000047404723c */ /* 0x048fe600000810ec */
[----:B------:R-:W-:Y:S04]  /*ff140*/  LDS R236, [R252+0x14180] ;  /* 0x01418000fcec7984 */ /* 0x000fe80000000800 */
[----:B------:R-:W-:Y:S04]  /*ff150*/  LDS R238, [R252+0x16180] ;  /* 0x01618000fcee7984 */ /* 0x000fe80000000800 */
[----:B------:R-:W-:Y:S04]  /*ff160*/  LDS R237, [R2+0x14180] ;  /* 0x0141800002ed7984 */ /* 0x000fe80000000800 */
[----:B------:R-:W1:Y:S08]  /*ff170*/  LDS R239, [R2+0x16180] ;  /* 0x0161800002ef7984 */ /* 0x000e700000000800 */
[----:B------:R3:W-:Y:S01]  /*ff180*/  STL.64 [R1+0xa488], R6 ;  /* 0x00a4880601007387 */ /* 0x0007e20000100a00 */
[----:B------:R-:W-:Y:S01]  /*ff190*/  STL.64 [R1+0xa480], R4 ;  /* 0x00a4800401007387 */ /* 0x000fe20000100a00 */
[----:B--2---:R-:W-:Y:S11]  /*ff1a0*/  HMMA.1688.F32.TF32 R204, R116, R240, R204 ;  /* 0x000000f074cc723c */ /* 0x004ff600000810cc */
[----:B------:R-:W-:Y:S11]  /*ff1b0*/  @!UPT UIADD3 URZ, URZ, URZ, URZ ;  /* 0x0000003f3f3ff290 */ /* 0x000ff6000fffe03f */
[----:B------:R-:W-:Y:S01]  /*ff1c0*/  @!UPT UIADD3 URZ, URZ, URZ, URZ ;  /* 0x0000003f3f3ff290 */ /* 0x000fe2000fffe03f */
[----:B------:R2:W-:Y:S01]  /*ff1d0*/  STL.64 [R1+0xa478], R206 ;  /* 0x00a478ce01007387 */ /* 0x0005e20000100a00 */
[----:B------:R-:W-:Y:S02]  /*ff1e0*/  STL.64 [R1+0xa470], R204 ;  /* 0x00a470cc01007387 */ /* 0x000fe40000100a00 */
[----:B------:R1:W-:Y:S02]  /*ff1f0*/  STL.64 [R1+0xa468], R250 ;  /* 0x00a468fa01007387 */ /* 0x0003e40000100a00 */
[----:B------:R4:W-:Y:S01]  /*ff200*/  STL.64 [R1+0xa460], R248 ;  /* 0x00a460f801007387 */ /* 0x0009e20000100a00 */
[----:B------:R-:W4:Y:S04]  /*ff210*/  LDL R242, [R1+0x38] ;  /* 0x0000380001f27983 */ /* 0x000f280000100800 */
[----:B------:R-:W4:Y:S04]  /*ff220*/  LDL R243, [R1+0x3c] ;  /* 0x00003c0001f37983 */ /* 0x000f280000100800 */
[----:B---3--:R-:W3:Y:S04]  /*ff230*/  LDL R6, [R1+0x28] ;  /* 0x0000280001067983 */ /* 0x008ee80000100800 */
[----:B------:R-:W3:Y:S04]  /*ff240*/  LDL R7, [R1+0x2c] ;  /* 0x00002c0001077983 */ /* 0x000ee80000100800 */
[----:B--2---:R-:W2:Y:S04]  /*ff250*/  LDL R206, [R1+0x18] ;  /* 0x0000180001ce7983 */ /* 0x004ea80000100800 */
[----:B-1----:R-:W2:Y:S04]  /*ff260*/  LDL R250, [R1+0x8] ;  /* 0x0000080001fa7983 */ /* 0x002ea80000100800 */
[----:B------:R-:W2:Y:S04]  /*ff270*/  LDL R251, [R1+0xc] ;  /* 0x00000c0001fb7983 */ /* 0x000ea80000100800 */
[----:B------:R-:W2:Y:S01]  /*ff280*/  LDL R207, [R1+0x1c] ;  /* 0x00001c0001cf7983 */ /* 0x000ea20000100800 */
[C---:B----4-:R-:W-:Y:S03]  /*ff290*/  HMMA.1688.F32.TF32 R228, R236.reuse, R242, R228 ;  /* 0x000000f2ece4723c */ /* 0x050fe600000810e4 */
[----:B------:R-:W3:Y:S01]  /*ff2a0*/  LDL.LU.64 R242, [R1+0xa498] ;  /* 0x00a4980001f27983 */ /* 0x000ee20000300a00 */
[----:B------:R-:W3:Y:S04]  /*ff2b0*/  LDL.LU.64 R240, [R1+0xa490] ;  /* 0x00a4900001f07983 */ /* 0x000ee80000300a00 */
[C---:B---3--:R-:W-:Y:S01]  /*ff2c0*/  HMMA.1688.F32.TF32 R240, R236.reuse, R6, R240 ;  /* 0x00000006ecf0723c */ /* 0x048fe200000810f0 */
[----:B------:R-:W2:Y:S01]  /*ff2d0*/  LDL.LU.64 R6, [R1+0xa488] ;  /* 0x00a4880001067983 */ /* 0x000ea20000300a00 */
[----:B------:R-:W2:Y:S06]  /*ff2e0*/  LDL.LU.64 R4, [R1+0xa480] ;  /* 0x00a4800001047983 */ /* 0x000eac0000300a00 */
[----:B--2---:R-:W-:Y:S01]  /*ff2f0*/  HMMA.1688.F32.TF32 R4, R236, R206, R4 ;  /* 0x000000ceec04723c */ /* 0x004fe20000081004 */
[----:B------:R-:W2:Y:S01]  /*ff300*/  LDL.LU.64 R206, [R1+0xa478] ;  /* 0x00a4780001ce7983 */ /* 0x000ea20000300a00 */
[----:B------:R-:W2:Y:S06]  /*ff310*/  LDL.LU.64 R204, [R1+0xa470] ;  /* 0x00a4700001cc7983 */ /* 0x000eac0000300a00 */
[----:B------:R-:W-:Y:S08]  /*ff320*/  HMMA.1688.F32.TF32 R208, R116, R248, R208 ;  /* 0x000000f874d0723c */ /* 0x000ff000000810d0 */
[----:B--2---:R-:W-:Y:S01]  /*ff330*/  HMMA.1688.F32.TF32 R204, R236, R250, R204 ;  /* 0x000000faeccc723c */ /* 0x004fe200000810cc */
[----:B------:R-:W2:Y:S01]  /*ff340*/  LDL.LU.64 R250, [R1+0xa468] ;  /* 0x00a4680001fa7983 */ /* 0x000ea20000300a00 */
[----:B------:R-:W3:Y:S06]  /*ff350*/  LDL.LU.64 R248, [R1+0xa460] ;  /* 0x00a4600001f87983 */ /* 0x000eec0000300a00 */
[C---:B------:R-:W-:Y:S08]  /*ff360*/  HMMA.1688.F32.TF32 R212, R116.reuse, R244, R212 ;  /* 0x000000f474d4723c */ /* 0x040ff000000810d4 */
[C---:B------:R-:W-:Y:S08]  /*ff370*/  HMMA.1688.F32.TF32 R216, R116.reuse, R108, R216 ;  /* 0x0000006c74d8723c */ /* 0x040ff000000810d8 */
[C---:B------:R-:W-:Y:S08]  /*ff380*/  HMMA.1688.F32.TF32 R160, R116.reuse, R60, R160 ;  /* 0x0000003c74a0723c */ /* 0x040ff000000810a0 */
[C---:B------:R-:W-:Y:S08]  /*ff390*/  HMMA.1688.F32.TF32 R156, R116.reuse, R64, R156 ;  /* 0x00000040749c723c */ /* 0x040ff0000008109c */
[C---:B------:R-:W-:Y:S01]  /*ff3a0*/  HMMA.1688.F32.TF32 R144, R116.reuse, R76, R144 ;  /* 0x0000004c7490723c */ /* 0x040fe20000081090 */
[----:B--2---:R-:W-:Y:S01]  /*ff3b0*/  STL.64 [R1+0xa298], R250 ;  /* 0x00a298fa01007387 */ /* 0x004fe20000100a00 */
[----:B---3--:R1:W-:Y:S03]  /*ff3c0*/  STL.64 [R1+0xa290], R248 ;  /* 0x00a290f801007387 */ /* 0x0083e60000100a00 */
[----:B-1----:R-:W2:Y:S01]  /*ff3d0*/  LDL.64 R248, [R1+0x460] ;  /* 0x0004600001f87983 */ /* 0x002ea20000100a00 */
[----:B------:R-:W-:Y:S02]  /*ff3e0*/  STL.64 [R1+0xa2a8], R246 ;  /* 0x00a2a8f601007387 */ /* 0x000fe40000100a00 */
[----:B------:R1:W-:Y:S02]  /*ff3f0*/  STL.64 [R1+0xa2a0], R244 ;  /* 0x00a2a0f401007387 */ /* 0x0003e40000100a00 */
[----:B-1----:R-:W3:Y:S01]  /*ff400*/  LDL.64 R244, [R1+0x670] ;  /* 0x0006700001f47983 */ /* 0x002ee20000100a00 */
[----:B------:R-:W-:Y:S02]  /*ff410*/  STL.64 [R1+0xa2b8], R110 ;  /* 0x00a2b86e01007387 */ /* 0x000fe40000100a00 */
[----:B------:R1:W-:Y:S02]  /*ff420*/  STL.64 [R1+0xa2b0], R108 ;  /* 0x00a2b06c01007387 */ /* 0x0003e40000100a00 */
[----:B-1----:R-:W4:Y:S01]  /*ff430*/  LDL.64 R108, [R1+0x680] ;  /* 0x00068000016c7983 */ /* 0x002f220000100a00 */
[----:B------:R-:W-:Y:S02]  /*ff440*/  STL [R1+0xa24c], R106 ;  /* 0x00a24c6a01007387 */ /* 0x000fe40000100800 */
[----:B------:R-:W-:Y:S02]  /*ff450*/  STL [R1+0xa248], R107 ;  /* 0x00a2486b01007387 */ /* 0x000fe40000100800 */
[----:B------:R-:W-:Y:S01]  /*ff460*/  STL [R1+0xa244], R102 ;  /* 0x00a2446601007387 */ /* 0x000fe20000100800 */
[----:B------:R-:W-:Y:S01]  /*ff470*/  STL [R1+0xa240], R103 ;  /* 0x00a2406701007387 */ /* 0x000fe20000100800 */
        /* <DEDUP_REMOVED lines=14> */
[----:B------:R-:W-:Y:S01]  /*ff560*/  STL.64 [R1+0xa2c8], R78 ;  /* 0x00a2c84e01007387 */ /* 0x000fe20000100a00 */
[----:B------:R-:W-:Y:S01]  /*ff570*/  STL.64 [R1+0xa2c0], R76 ;  /* 0x00a2c04c01007387 */ /* 0x000fe20000100a00 */
[----:B------:R-:W-:Y:S02]  /*ff580*/  STL [R1+0xa204], R75 ;  /* 0x00a2044b01007387 */ /* 0x000fe40000100800 */
[----:B------:R-:W-:Y:S02]  /*ff590*/  STL [R1+0xa200], R71 ;  /* 0x00a2004701007387 */ /* 0x000fe40000100800 */
[----:B------:R-:W-:Y:S01]  /*ff5a0*/  STL.64 [R1+0xa2d8], R66 ;  /* 0x00a2d84201007387 */ /* 0x000fe20000100a00 */
[----:B------:R-:W-:Y:S01]  /*ff5b0*/  STL.64 [R1+0xa2d0], R64 ;  /* 0x00a2d04001007387 */ /* 0x000fe20000100a00 */
[----:B------:R-:W-:Y:S02]  /*ff5c0*/  STL.64 [R1+0xa2e8], R62 ;  /* 0x00a2e83e01007387 */ /* 0x000fe40000100a00 */
[----:B------:R1:W-:Y:S02]  /*ff5d0*/  STL.64 [R1+0xa2e0], R60 ;  /* 0x00a2e03c01007387 */ /* 0x0003e40000100a00 */
[----:B-1----:R-:W2:Y:S01]  /*ff5e0*/  LDL.64 R60, [R1+0x450] ;  /* 0x00045000013c7983 */ /* 0x002ea20000100a00 */
[----:B------:R-:W-:Y:S02]  /*ff5f0*/  STL.64 [R1+0xa2f8], R58 ;  /* 0x00a2f83a01007387 */ /* 0x000fe40000100a00 */
[----:B------:R1:W-:Y:S02]  /*ff600*/  STL.64 [R1+0xa2f0], R56 ;  /* 0x00a2f03801007387 */ /* 0x0003e40000100a00 */
[----:B------:R-:W2:Y:S01]  /*ff610*/  LDL.64 R64, [R1+0x6b0] ;  /* 0x0006b00001407983 */ /* 0x000ea20000100a00 */
        /* <DEDUP_REMOVED lines=44> */
[----:B------:R2:W-:Y:S01]  /*ff8e0*/  STL.64 [R1+0xa380], R20 ;  /* 0x00a3801401007387 */ /* 0x0005e20000100a00 */
[----:B------:R-:W-:Y:S01]  /*ff8f0*/  HMMA.1688.F32.TF32 R200, R236, R22, R200 ;  /* 0x00000016ecc8723c */ /* 0x000fe200000810c8 */
[----:B------:R-:W-:Y:S01]  /*ff900*/  STL.64 [R1+0xa398], R114 ;  /* 0x00a3987201007387 */ /* 0x000fe20000100a00 */
[----:B------:R-:W-:Y:S01]  /*ff910*/  STL.64 [R1+0xa390], R112 ;  /* 0x00a3907001007387 */ /* 0x000fe20000100a00 */
[----:B-1----:R-:W-:-:S02]  /*ff920*/  IMAD.MOV.U32 R56, RZ, RZ, R3 ;  /* 0x000000ffff387224 */ /* 0x002fc400078e0003 */
[----:B------:R-:W-:-:S03]  /*ff930*/  IMAD.MOV.U32 R57, RZ, RZ, R0 ;  /* 0x000000ffff397224 */ /* 0x000fc600078e0000 */
[C---:B------:R-:W-:Y:S08]  /*ff940*/  HMMA.1688.F32.TF32 R208, R236.reuse, R250, R208 ;  /* 0x000000faecd0723c */ /* 0x040ff000000810d0 */
[C---:B------:R-:W-:Y:S08]  /*ff950*/  HMMA.1688.F32.TF32 R152, R236.reuse, R70, R152 ;  /* 0x00000046ec98723c */ /* 0x040ff00000081098 */
[C---:B------:R-:W-:Y:S08]  /*ff960*/  HMMA.1688.F32.TF32 R148, R236.reuse, R74, R148 ;  /* 0x0000004aec94723c */ /* 0x040ff00000081094 */
[C---:B------:R-:W-:Y:S08]  /*ff970*/  HMMA.1688.F32.TF32 R140, R236.reuse, R82, R140 ;  /* 0x00000052ec8c723c */ /* 0x040ff0000008108c */
[C---:B------:R-:W-:Y:S08]  /*ff980*/  HMMA.1688.F32.TF32 R212, R236.reuse, R246, R212 ;  /* 0x000000f6ecd4723c */ /* 0x040ff000000810d4 */
[C---:B------:R-:W-:Y:S08]  /*ff990*/  HMMA.1688.F32.TF32 R136, R236.reuse, R86, R136 ;  /* 0x00000056ec88723c */ /* 0x040ff00000081088 */
[----:B------:R-:W-:Y:S08]  /*ff9a0*/  HMMA.1688.F32.TF32 R132, R236, R90, R132 ;  /* 0x0000005aec84723c */ /* 0x000ff00000081084 */
[C---:B--2---:R-:W-:Y:S11]  /*ff9b0*/  HMMA.1688.F32.TF32 R20, R116.reuse, R64, R228 ;  /* 0x000000407414723c */ /* 0x044ff600000810e4 */
[----:B------:R-:W-:Y:S11]  /*ff9c0*/  @!UPT UIADD3 URZ, URZ, URZ, URZ ;  /* 0x0000003f3f3ff290 */ /* 0x000ff6000fffe03f */
[----:B------:R-:W-:Y:S01]  /*ff9d0*/  @!UPT UIADD3 URZ, URZ, URZ, URZ ;  /* 0x0000003f3f3ff290 */ /* 0x000fe2000fffe03f */
[----:B------:R-:W-:Y:S01]  /*ff9e0*/  STL.64 [R1+0xa70], R20 ;  /* 0x000a701401007387 */ /* 0x000fe20000100a00 */
[----:B------:R3:W-:Y:S02]  /*ff9f0*/  STL.64 [R1+0xa78], R22 ;  /* 0x000a781601007387 */ /* 0x0007e40000100a00 */
[C---:B---3--:R-:W-:Y:S01]  /*ffa00*/  HMMA.1688.F32.TF32 R20, R116.reuse, R76, R240 ;  /* 0x0000004c7414723c */ /* 0x048fe200000810f0 */
[----:B------:R-:W-:Y:S01]  /*ffa10*/  MOV R3, R64 ;  /* 0x0000004000037202 */ /* 0x000fe20000000f00 */
[----:B------:R-:W-:Y:S02]  /*ffa20*/  IMAD.MOV.U32 R0, RZ, RZ, R65 ;  /* 0x000000ffff007224 */ /* 0x000fe400078e0041 */
[----:B------:R-:W2:Y:S01]  /*ffa30*/  LDL.64 R64, [R1+0x440] ;  /* 0x0004400001407983 */ /* 0x000ea20000100a00 */
[----:B------:R-:W-:Y:S11]  /*ffa40*/  IMAD.MOV.U32 R71, RZ, RZ, R77 ;  /* 0x000000ffff477224 */ /* 0x000ff600078e004d */
[----:B------:R-:W-:Y:S07]  /*ffa50*/  @!UPT UIADD3 URZ, URZ, URZ, URZ ;  /* 0x0000003f3f3ff290 */ /* 0x000fee000fffe03f */
[----:B------:R-:W-:Y:S01]  /*ffa60*/  STL.64 [R1+0xa60], R20 ;  /* 0x000a601401007387 */ /* 0x000fe20000100a00 */
[----:B------:R1:W-:Y:S02]  /*ffa70*/  STL.64 [R1+0xa68], R22 ;  /* 0x000a681601007387 */ /* 0x0003e40000100a00 */
[C---:B-1----:R-:W-:Y:S08]  /*ffa80*/  HMMA.1688.F32.TF32 R20, R116.reuse, R56, R4 ;  /* 0x000000387414723c */ /* 0x042ff00000081004 */
[----:B----4-:R-:W-:Y:S01]  /*ffa90*/  HMMA.1688.F32.TF32 R4, R116, R108, R204 ;  /* 0x0000006c7404723c */ /* 0x010fe200000810cc */
[----:B------:R-:W-:-:S02]  /*ffaa0*/  IMAD.MOV.U32 R75, RZ, RZ, R76 ;  /* 0x000000ffff4b7224 */ /* 0x000fc400078e004c */
[----:B------:R-:W3:Y:S01]  /*ffab0*/  LDL.64 R76, [R1+0x430] ;  /* 0x00043000014c7983 */ /* 0x000ee20000100a00 */
[----:B------:R-:W-:Y:S02]  /*ffac0*/  STL.64 [R1+0xa3b8], R70 ;  /* 0x00a3b84601007387 */ /* 0x000fe40000100a00 */
[----:B------:R-:W-:Y:S02]  /*ffad0*/  STL.64 [R1+0xa3b0], R68 ;  /* 0x00a3b04401007387 */ /* 0x000fe40000100a00 */
[----:B------:R-:W-:Y:S01]  /*ffae0*/  STL.64 [R1+0xa3a8], R74 ;  /* 0x00a3a84a01007387 */ /* 0x000fe20000100a00 */
[----:B------:R-:W-:Y:S01]  /*ffaf0*/  STL.64 [R1+0xa3a0], R72 ;  /* 0x00a3a04801007387 */ /* 0x000fe20000100a00 */
[----:B------:R-:W-:Y:S01]  /*ffb00*/  MOV R82, R108 ;  /* 0x0000006c00527202 */ /* 0x000fe20000000f00 */
[----:B------:R-:W-:-:S04]  /*ffb10*/  IMAD.MOV.U32 R83, RZ, RZ, R109 ;  /* 0x000000ffff537224 */ /* 0x000fc800078e006d */
[----:B------:R-:W-:Y:S01]  /*ffb20*/  STL.64 [R1+0xa50], R20 ;  /* 0x000a501401007387 */ /* 0x000fe20000100a00 */
[----:B------:R-:W-:Y:S07]  /*ffb30*/  STL.64 [R1+0xa58], R22 ;  /* 0x000a581601007387 */ /* 0x000fee0000100a00 */
[----:B------:R-:W-:Y:S02]  /*ffb40*/  STL.64 [R1+0xa40], R4 ;  /* 0x000a400401007387 */ /* 0x000fe40000100a00 */
[----:B------:R1:W-:Y:S01]  /*ffb50*/  STL.64 [R1+0xa48], R6 ;  /* 0x000a480601007387 */ /* 0x0003e20000100a00 */
[----:B------:R-:W4:Y:S01]  /*ffb60*/  LDL.64 R108, [R1+0x420] ;  /* 0x00042000016c7983 */ /* 0x000f220000100a00 */
[----:B-1----:R-:W-:Y:S03]  /*ffb70*/  HMMA.1688.F32.TF32 R4, R116, R244, R208 ;  /* 0x000000f47404723c */ /* 0x002fe600000810d0 */
[----:B------:R-:W-:Y:S01]  /*ffb80*/  STL.64 [R1+0xa3c8], R82 ;  /* 0x00a3c85201007387 */ /* 0x000fe20000100a00 */
[----:B------:R-:W-:Y:S02]  /*ffb90*/  STL.64 [R1+0xa3c0], R80 ;  /* 0x00a3c05001007387 */ /* 0x000fe40000100a00 */
[----:B------:R-:W-:-:S02]  /*ffba0*/  IMAD.MOV.U32 R86, RZ, RZ, R244 ;  /* 0x000000ffff567224 */ /* 0x000fc400078e00f4 */
[----:B------:R-:W-:Y:S11]  /*ffbb0*/  IMAD.MOV.U32 R87, RZ, RZ, R245 ;  /* 0x000000ffff577224 */ /* 0x000ff600078e00f5 */
[----:B------:R-:W-:Y:S04]  /*ffbc0*/  @!UPT UIADD3 URZ, URZ, URZ, URZ ;  /* 0x0000003f3f3ff290 */ /* 0x000fe8000fffe03f */
[----:B------:R-:W-:Y:S01]  /*ffbd0*/  STL.64 [R1+0xa30], R4 ;  /* 0x000a300401007387 */ /* 0x000fe20000100a00 */
[----:B------:R1:W-:Y:S02]  /*ffbe0*/  STL.64 [R1+0xa38], R6 ;  /* 0x000a380601007387 */ /* 0x0003e40000100a00 */
[----:B------:R-:W4:Y:S01]  /*ffbf0*/  LDL.64 R244, [R1+0x410] ;  /* 0x0004100001f47983 */ /* 0x000f220000100a00 */
[----:B-1----:R-:W-:Y:S01]  /*ffc00*/  HMMA.1688.F32.TF32 R4, R116, R248, R212 ;  /* 0x000000f87404723c */ /* 0x002fe200000810d4 */
[----:B------:R-:W-:Y:S01]  /*ffc10*/  STL.64 [R1+0xa3d8], R86 ;  /* 0x00a3d85601007387 */ /* 0x000fe20000100a00 */
[----:B------:R-:W-:Y:S01]  /*ffc20*/  STL.64 [R1+0xa3d0], R84 ;  /* 0x00a3d05401007387 */ /* 0x000fe20000100a00 */
[----:B------:R-:W-:Y:S01]  /*ffc30*/  MOV R90, R248 ;  /* 0x000000f8005a7202 */ /* 0x000fe20000000f00 */
[----:B------:R-:W-:Y:S11]  /*ffc40*/  IMAD.MOV.U32 R91, RZ, RZ, R249 ;  /* 0x000000ffff5b7224 */ /* 0x000ff600078e00f9 */
[----:B------:R-:W-:Y:S08]  /*ffc50*/  @!UPT UIADD3 URZ, URZ, URZ, URZ ;  /* 0x0000003f3f3ff290 */ /* 0x000ff0000fffe03f */
[----:B------:R-:W-:Y:S01]  /*ffc60*/  STL.64 [R1+0xa20], R4 ;  /* 0x000a200401007387 */ /* 0x000fe20000100a00 */
[----:B------:R1:W-:Y:S02]  /*ffc70*/  STL.64 [R1+0xa28], R6 ;  /* 0x000a280601007387 */ /* 0x0003e40000100a00 */
[----:B------:R-:W4:Y:S01]  /*ffc80*/  LDL.64 R248, [R1+0x400] ;  /* 0x0004000001f87983 */ /* 0x000f220000100a00 */
[C---:B------:R-:W-:Y:S08]  /*ffc90*/  HMMA.1688.F32.TF32 R216, R236.reuse, R110, R216 ;  /* 0x0000006eecd8723c */ /* 0x040ff000000810d8 */
[----:B------:R-:W-:Y:S01]  /*ffca0*/  HMMA.1688.F32.TF32 R220, R236, R106, R220 ;  /* 0x0000006aecdc723c */ /* 0x000fe200000810dc */
[----:B------:R-:W-:Y:S11]  /*ffcb0*/  STL.64 [R1+0xa3e8], R90 ;  /* 0x00a3e85a01007387 */ /* 0x000ff60000100a00 */
[----:B------:R-:W-:Y:S04]  /*ffcc0*/  @!UPT UIADD3 URZ, URZ, URZ, URZ ;  /* 0x0000003f3f3ff290 */ /* 0x000fe8000fffe03f */
[----:B-1----:R-:W-:Y:S01]  /*ffcd0*/  HMMA.1688.F32.TF32 R4, R116, R60, R216 ;  /* 0x0000003c7404723c */ /* 0x002fe200000810d8 */
[----:B------:R-:W-:Y:S07]  /*ffce0*/  STL.64 [R1+0xa3e0], R88 ;  /* 0x00a3e05801007387 */ /* 0x000fee0000100a00 */
[C---:B------:R-:W-:Y:S08]  /*ffcf0*/  HMMA.1688.F32.TF32 R224, R236.reuse, R102, R224 ;  /* 0x00000066ece0723c */ /* 0x040ff000000810e0 */
[C---:B------:R-:W-:Y:S08]  /*ffd00*/  HMMA.1688.F32.TF32 R8, R236.reuse, R98, R8 ;  /* 0x00000062ec08723c */ /* 0x040ff00000081008 */
[----:B------:R-:W-:Y:S01]  /*ffd10*/  HMMA.1688.F32.TF32 R128, R236, R14, R128 ;  /* 0x0000000eec80723c */ /* 0x000fe20000081080 */
[----:B------:R-:W-:Y:S01]  /*ffd20*/  STL.64 [R1+0xa10], R4 ;  /* 0x000a100401007387 */ /* 0x000fe20000100a00 */
[----:B------:R2:W-:Y:S05]  /*ffd30*/  STL.64 [R1+0xa18], R6 ;  /* 0x000a180601007387 */ /* 0x0005ea0000100a00 */
[----:B------:R-:W-:-:S02]  /*ffd40*/  IMAD.MOV.U32 R14, RZ, RZ, R60 ;  /* 0x000000ffff0e7224 */ /* 0x000fc400078e003c */
[----:B------:R-:W-:-:S05]  /*ffd50*/  IMAD.MOV.U32 R15, RZ, RZ, R61 ;  /* 0x000000ffff0f7224 */ /* 0x000fca00078e003d */
[----:B------:R-:W-:Y:S01]  /*ffd60*/  STL.64 [R1+0xa3f8], R14 ;  /* 0x00a3f80e01007387 */ /* 0x000fe20000100a00 */
[----:B------:R-:W-:Y:S01]  /*ffd70*/  STL.64 [R1+0xa3f0], R12 ;  /* 0x00a3f00c01007387 */ /* 0x000fe20000100a00 */
[C---:B------:R-:W-:Y:S08]  /*ffd80*/  HMMA.1688.F32.TF32 R120, R236.reuse, R94, R120 ;  /* 0x0000005eec78723c */ /* 0x040ff00000081078 */
[----:B------:R-:W-:Y:S08]  /*ffd90*/  HMMA.1688.F32.TF32 R124, R236, R18, R124 ;  /* 0x00000012ec7c723c */ /* 0x000ff0000008107c */
[C---:B--2---:R-:W-:Y:S01]  /*ffda0*/  HMMA.1688.F32.TF32 R4, R116.reuse, R64, R220 ;  /* 0x000000407404723c */ /* 0x044fe200000810dc */
[----:B------:R-:W-:Y:S01]  /*ffdb0*/  MOV R18, R64 ;  /* 0x0000004000127202 */ /* 0x000fe20000000f00 */
[----:B------:R-:W-:Y:S11]  /*ffdc0*/  IMAD.MOV.U32 R19, RZ, RZ, R65 ;  /* 0x000000ffff137224 */ /* 0x000ff600078e0041 */
[----:B------:R-:W-:Y:S10]  /*ffdd0*/  @!UPT UIADD3 URZ, URZ, URZ, URZ ;  /* 0x0000003f3f3ff290 */ /* 0x000ff4000fffe03f */
[----:B------:R-:W-:Y:S01]  /*ffde0*/  STL.64 [R1+0xa00], R4 ;  /* 0x000a000401007387 */ /* 0x000fe20000100a00 */
[----:B------:R3:W-:Y:S02]  /*ffdf0*/  STL.64 [R1+0xa08], R6 ;  /* 0x000a080601007387 */ /* 0x0007e40000100a00 */
[C---:B---3--:R-:W-:Y:S01]  /*ffe00*/  HMMA.1688.F32.TF32 R4, R116.reuse, R76, R224 ;  /* 0x0000004c7404723c */ /* 0x048fe200000810e0 */
[----:B------:R-:W-:Y:S02]  /*ffe10*/  IMAD.MOV.U32 R94, RZ, RZ, R76 ;  /* 0x000000ffff5e7224 */ /* 0x000fe400078e004c */
[----:B------:R-:W-:Y:S01]  /*ffe20*/  IMAD.MOV.U32 R95, RZ, RZ, R77 ;  /* 0x000000ffff5f7224 */ /* 0x000fe200078e004d */
[----:B------:R-:W-:Y:S01]  /*ffe30*/  STL.64 [R1+0xa408], R18 ;  /* 0x00a4081201007387 */ /* 0x000fe20000100a00 */
[----:B------:R-:W-:Y:S03]  /*ffe40*/  STL.64 [R1+0xa400], R16 ;  /* 0x00a4001001007387 */ /* 0x000fe60000100a00 */
[----:B----4-:R-:W-:Y:S11]  /*ffe50*/  HMMA.1688.F32.TF32 R8, R116, R108, R8 ;  /* 0x0000006c7408723c */ /* 0x010ff60000081008 */
[----:B------:R-:W-:Y:S04]  /*ffe60*/  @!UPT UIADD3 URZ, URZ, URZ, URZ ;  /* 0x0000003f3f3ff290 */ /* 0x000fe8000fffe03f */
[----:B------:R-:W-:Y:S01]  /*ffe70*/  STL.64 [R1+0x9f0], R4 ;  /* 0x0009f00401007387 */ /* 0x000fe20000100a00 */
[----:B------:R-:W-:Y:S02]  /*ffe80*/  STL.64 [R1+0x9f8], R6 ;  /* 0x0009f80601007387 */ /* 0x000fe40000100a00 */
[----:B------:R-:W-:Y:S02]  /*ffe90*/  STL.64 [R1+0xa418], R94 ;  /* 0x00a4185e01007387 */ /* 0x000fe40000100a00 */
[----:B------:R-:W-:Y:S01]  /*ffea0*/  STL.64 [R1+0xa410], R92 ;  /* 0x00a4105c01007387 */ /* 0x000fe20000100a00 */
[----:B------:R-:W-:Y:S01]  /*ffeb0*/  MOV R98, R108 ;  /* 0x0000006c00627202 */ /* 0x000fe20000000f00 */
        /* <DEDUP_REMOVED lines=15> */
[----:B------:R-:W-:Y:S01]  /*fffb0*/  STL.64 [R1+0x9e0], R8 ;  /* 0x0009e00801007387 */ /* 0x000fe20000100a00 */
[----:B------:R1:W-:Y:S03]  /*fffc0*/  STL.64 [R1+0x9e8], R10 ;  /* 0x0009e80a01007387 */ /* 0x0003e60000100a00 */
[----:B------:R-:W-:Y:S04]  /*fffd0*/  LDS R6, [R252+0xe200] ;  /* 0x00e20000fc067984 */ /* 0x000fe80000000800 */
[----:B------:R-:W-:Y:S04]  /*fffe0*/  LDS R5, [R2+0xc200] ;  /* 0x00c2000002057984 */ /* 0x000fe80000000800 */
[----:B------:R-:W2:Y:S01]  /*ffff0*/  LDS R7, [R2+0xe200] ;  /* 0x00e2000002077984 */ /* 0x000ea20000000800 */
        /* <DEDUP_REMOVED lines=8> */
[----:B-1----:R-:W-:Y:S01]  /*100080*/  HMMA.1688.F32.TF32 R8, R116, R248, R124 ;  /* 0x000000f87408723c */ /* 0x002fe2000008107c */
[----:B------:R-:W-:Y:S01]  /*100090*/  STL.64 [R1+0xa438], R102 ;  /* 0x00a4386601007387 */ /* 0x000fe20000100a00 */
[----:B------:R-:W-:Y:S11]  /*1000a0*/  STL.64 [R1+0xa430], R100 ;  /* 0x00a4306401007387 */ /* 0x000ff60000100a00 */
[----:B------:R-:W-:Y:S10]  /*1000b0*/  @!UPT UIADD3 URZ, URZ, URZ, URZ ;  /* 0x0000003f3f3ff290 */ /* 0x000ff4000fffe03f */
[----:B------:R-:W-:Y:S01]  /*1000c0*/  STL.64 [R1+0x9c0], R8 ;  /* 0x0009c00801007387 */ /* 0x000fe20000100a00 */
[----:B------:R1:W-:Y:S02]  /*1000d0*/  STL.64 [R1+0x9c8], R10 ;  /* 0x0009c80a01007387 */ /* 0x0003e40000100a00 */
[----:B------:R-:W3:Y:S02]  /*1000e0*/  LDL R250, [R1+0x4b8] ;  /* 0x0004b80001fa7983 */ /* 0x000ee40000100800 */
[----:B------:R-:W3:Y:S01]  /*1000f0*/  LDL R251, [R1+0x4bc] ;  /* 0x0004bc0001fb7983 */ /* 0x000ee20000100800 */
[----:B------:R-:W3:Y:S01]  /*100100*/  LDL.LU R244, [R1+0x38e0] ;  /* 0x0038e00001f47983 */ /* 0x000ee20000300800 */
[----:B------:R-:W3:Y:S02]  /*100110*/  LDL.LU R245, [R1+0x38e4] ;  /* 0x0038e40001f57983 */ /* 0x000ee40000300800 */
[----:B------:R-:W3:Y:S02]  /*100120*/  LDL.LU R246, [R1+0x38e8] ;  /* 0x0038e80001f67983 */ /* 0x000ee40000300800 */
[----:B------:R-:W3:Y:S01]  /*100130*/  LDL.LU R247, [R1+0x38ec] ;  /* 0x0038ec0001f77983 */ /* 0x000ee20000300800 */
[----:B------:R-:W2:Y:S04]  /*100140*/  LDL R110, [R1+0x4a8] ;  /* 0x0004a800016e7983 */ /* 0x000ea80000100800 */
[----:B------:R-:W2:Y:S01]  /*100150*/  LDL R111, [R1+0x4ac] ;  /* 0x0004ac00016f7983 */ /* 0x000ea20000100800 */
[----:B------:R-:W2:Y:S02]  /*100160*/  LDL.LU R76, [R1+0x38f0] ;  /* 0x0038f000014c7983 */ /* 0x000ea40000300800 */
[----:B------:R-:W2:Y:S02]  /*100170*/  LDL.LU R77, [R1+0x38f4] ;  /* 0x0038f400014d7983 */ /* 0x000ea40000300800 */
[----:B------:R-:W2:Y:S01]  /*100180*/  LDL.LU R78, [R1+0x38f8] ;  /* 0x0038f800014e7983 */ /* 0x000ea20000300800 */
[----:B------:R-:W2:Y:S01]  /*100190*/  LDL.LU R79, [R1+0x38fc] ;  /* 0x0038fc00014f7983 */ /* 0x000ea20000300800 */
[----:B------:R-:W4:Y:S02]  /*1001a0*/  LDL R66, [R1+0x498] ;  /* 0x0004980001427983 */ /* 0x000f240000100800 */
[----:B------:R-:W4:Y:S02]  /*1001b0*/  LDL R67, [R1+0x49c] ;  /* 0x00049c0001437983 */ /* 0x000f240000100800 */
        /* <DEDUP_REMOVED lines=8> */
[----:B------:R-:W1:Y:S01]  /*100240*/  LDL R216, [R1+0x3e0] ;  /* 0x0003e00001d87983 */ /* 0x000e620000100800 */
        /* <DEDUP_REMOVED lines=47> */
[----:B------:R-:W-:Y:S01]  /*100540*/  MOV R106, R248 ;  /* 0x000000f8006a7202 */ /* 0x000fe20000000f00 */
[----:B------:R-:W-:-:S05]  /*100550*/  IMAD.MOV.U32 R107, RZ, RZ, R249 ;  /* 0x000000ffff6b7224 */ /* 0x000fca00078e00f9 */
[----:B------:R-:W-:Y:S01]  /*100560*/  STL.64 [R1+0xa448], R106 ;  /* 0x00a4486a01007387 */ /* 0x000fe20000100a00 */
[----:B------:R-:W-:Y:S01]  /*100570*/  STL.64 [R1+0xa440], R104 ;  /* 0x00a4406801007387 */ /* 0x000fe20000100a00 */
[C---:B--2---:R-:W-:Y:S08]  /*100580*/  HMMA.1688.F32.TF32 R12, R116.reuse, R12, R128 ;  /* 0x0000000c740c723c */ /* 0x044ff00000081080 */
[C---:B-1----:R-:W-:Y:S08]  /*100590*/  HMMA.1688.F32.TF32 R8, R116.reuse, R216, R132 ;  /* 0x000000d87408723c */ /* 0x042ff00000081084 */
[C---:B---3--:R-:W-:Y:S07]  /*1005a0*/  HMMA.1688.F32.TF32 R16, R116.reuse, R88, R136 ;  /* 0x000000587410723c */ /* 0x048fee0000081088 */
[----:B------:R-:W-:Y:S01]  /*1005b0*/  STL.64 [R1+0x9b0], R12 ;  /* 0x0009b00c01007387 */ /* 0x000fe20000100a00 */
[----:B------:R4:W-:Y:S07]  /*1005c0*/  STL.64 [R1+0x9b8], R14 ;  /* 0x0009b80e01007387 */ /* 0x0009ee0000100a00 */
[----:B------:R-:W-:Y:S02]  /*1005d0*/  STL.64 [R1+0x9a0], R8 ;  /* 0x0009a00801007387 */ /* 0x000fe40000100a00 */
[----:B------:R1:W-:Y:S01]  /*1005e0*/  STL.64 [R1+0x9a8], R10 ;  /* 0x0009a80a01007387 */ /* 0x0003e20000100a00 */
[C---:B----4-:R-:W-:Y:S08]  /*1005f0*/  HMMA.1688.F32.TF32 R12, R116.reuse, R212, R140 ;  /* 0x000000d4740c723c */ /* 0x050ff0000008108c */
[C---:B-1----:R-:W-:Y:S01]  /*100600*/  HMMA.1688.F32.TF32 R8, R116.reuse, R84, R144 ;  /* 0x000000547408723c */ /* 0x042fe20000081090 */
        /* <DEDUP_REMOVED lines=44> */
[----:B--2---:R-:W-:Y:S01]  /*1008d0*/  HMMA.1688.F32.TF32 R8, R116, R40, R232 ;  /* 0x000000287408723c */ /* 0x004fe200000810e8 */
[----:B------:R-:W-:Y:S04]  /*1008e0*/  LDS R118, [R252+0x12200] ;  /* 0x01220000fc767984 */ /* 0x000fe80000000800 */
[----:B------:R-:W1:Y:S04]  /*1008f0*/  LDS R119, [R2+0x12200] ;  /* 0x0122000002777984 */ /* 0x000e680000000800 */
[----:B------:R-:W-:Y:S04]  /*100900*/  LDS R116, [R252+0x10200] ;  /* 0x01020000fc747984 */ /* 0x000fe80000000800 */
[----:B------:R-:W2:Y:S04]  /*100910*/  LDS R117, [R2+0x10200] ;  /* 0x0102000002757984 */ /* 0x000ea80000000800 */
[----:B------:R3:W-:Y:S01]  /*100920*/  STL.64 [R1+0x8a0], R16 ;  /* 0x0008a01001007387 */ /* 0x0007e20000100a00 */
[----:B------:R4:W-:Y:S01]  /*100930*/  STL.64 [R1+0x8a8], R18 ;  /* 0x0008a81201007387 */ /* 0x0009e20000100a00 */
[C---:B------:R-:W-:Y:S08]  /*100940*/  HMMA.1688.F32.TF32 R204, R4.reuse, R110, R76 ;  /* 0x0000006e04cc723c */ /* 0x040ff0000008104c */
[C---:B------:R-:W-:Y:S01]  /*100950*/  HMMA.1688.F32.TF32 R236, R4.reuse, R66, R60 ;  /* 0x0000004204ec723c */ /* 0x040fe2000008103c */
[----:B------:R-:W-:Y:S01]  /*100960*/  STL.64 [R1+0x890], R12 ;  /* 0x0008900c01007387 */ /* 0x000fe20000100a00 */
[----:B------:R-:W-:Y:S02]  /*100970*/  STL.64 [R1+0x898], R14 ;  /* 0x0008980e01007387 */ /* 0x000fe40000100a00 */
[----:B------:R-:W-:Y:S02]  /*100980*/  STL.64 [R1+0x880], R8 ;  /* 0x0008800801007387 */ /* 0x000fe40000100a00 */
[----:B------:R1:W-:Y:S02]  /*100990*/  STL.64 [R1+0x888], R10 ;  /* 0x0008880a01007387 */ /* 0x0003e40000100a00 */
[----:B-1----:R-:W-:Y:S01]  /*1009a0*/  STL.64 [R1+0xa458], R118 ;  /* 0x00a4587601007387 */ /* 0x002fe20000100a00 */
[----:B--2---:R1:W-:Y:S02]  /*1009b0*/  STL.64 [R1+0xa450], R116 ;  /* 0x00a4507401007387 */ /* 0x0043e40000100a00 */
[----:B------:R-:W2:Y:S02]  /*1009c0*/  LDL R234, [R1+0x668] ;  /* 0x0006680001ea7983 */ /* 0x000ea40000100800 */
[----:B------:R-:W2:Y:S01]  /*1009d0*/  LDL R235, [R1+0x66c] ;  /* 0x00066c0001eb7983 */ /* 0x000ea20000100800 */
[----:B------:R-:W2:Y:S04]  /*1009e0*/  LDL R202, [R1+0x658] ;  /* 0x0006580001ca7983 */ /* 0x000ea80000100800 */
        /* <DEDUP_REMOVED lines=17> */
[C---:B------:R-:W-:Y:S01]  /*100b00*/  HMMA.1688.F32.TF32 R240, R4.reuse, R58, R52 ;  /* 0x0000003a04f0723c */ /* 0x040fe20000081034 */
        /* <DEDUP_REMOVED lines=85> */
[----:B---3--:R-:W2:Y:S02]  /*101060*/  LDL.LU R16, [R1+0x3880] ;  /* 0x0038800001107983 */ /* 0x008ea40000300800 */
[----:B------:R-:W2:Y:S02]  /*101070*/  LDL.LU R17, [R1+0x3884] ;  /* 0x0038840001117983 */ /* 0x000ea40000300800 */
[----:B----4-:R-:W2:Y:S01]  /*101080*/  LDL.LU R18, [R1+0x3888] ;  /* 0x0038880001127983 */ /* 0x010ea20000300800 */
[----:B------:R-:W2:Y:S01]  /*101090*/  LDL.LU R19, [R1+0x388c] ;  /* 0x00388c0001137983 */ /* 0x000ea20000300800 */
[----:B------:R-:W3:Y:S02]  /*1010a0*/  LDL R10, [R1+0x508] ;  /* 0x00050800010a7983 */ /* 0x000ee40000100800 */
[----:B------:R-:W3:Y:S02]  /*1010b0*/  LDL R11, [R1+0x50c] ;  /* 0x00050c00010b7983 */ /* 0x000ee40000100800 */
[----:B------:R-:W3:Y:S01]  /*1010c0*/  LDL.LU R92, [R1+0x3890] ;  /* 0x00389000015c7983 */ /* 0x000ee20000300800 */
[----:B------:R-:W3:Y:S01]  /*1010d0*/  LDL.LU R93, [R1+0x3894] ;  /* 0x00389400015d7983 */ /* 0x000ee20000300800 */
[----:B------:R-:W3:Y:S02]  /*1010e0*/  LDL.LU R94, [R1+0x3898] ;  /* 0x00389800015e7983 */ /* 0x000ee40000300800 */
[----:B------:R-:W3:Y:S02]  /*1010f0*/  LDL.LU R95, [R1+0x389c] ;  /* 0x00389c00015f7983 */ /* 0x000ee40000300800 */
[----:B------:R-:W4:Y:S01]  /*101100*/  LDL R226, [R1+0x4f8] ;  /* 0x0004f80001e27983 */ /* 0x000f220000100800 */
[----:B------:R-:W4:Y:S01]  /*101110*/  LDL R227, [R1+0x4fc] ;  /* 0x0004fc0001e37983 */ /* 0x000f220000100800 */
[----:B------:R-:W4:Y:S02]  /*101120*/  LDL.LU R96, [R1+0x38a0] ;  /* 0x0038a00001607983 */ /* 0x000f240000300800 */
[----:B------:R-:W4:Y:S02]  /*101130*/  LDL.LU R97, [R1+0x38a4] ;  /* 0x0038a40001617983 */ /* 0x000f240000300800 */
[----:B------:R-:W4:Y:S01]  /*101140*/  LDL.LU R98, [R1+0x38a8] ;  /* 0x0038a80001627983 */ /* 0x000f220000300800 */
[----:B------:R-:W4:Y:S01]  /*101150*/  LDL.LU R99, [R1+0x38ac] ;  /* 0x0038ac0001637983 */ /* 0x000f220000300800 */
        /* <DEDUP_REMOVED lines=175> */
[----:B------:R-:W-:Y:S01]  /*101c50*/  HMMA.1688.F32.TF32 R212, R116, R244, R212 ;  /* 0x000000f474d4723c */ /* 0x000fe200000810d4 */
[----:B--2---:R-:W-:Y:S01]  /*101c60*/  STL.64 [R1+0xa038], R250 ;  /* 0x00a038fa01007387 */ /* 0x004fe20000100a00 */
[----:B---3--:R1:W-:Y:S02]  /*101c70*/  STL.64 [R1+0xa030], R248 ;  /* 0x00a030f801007387 */ /* 0x0083e40000100a00 */
[----:B-1----:R-:W-:-:S02]  /*101c80*/  IMAD.MOV.U32 R248, RZ, RZ, R106 ;  /* 0x000000fffff87224 */ /* 0x002fc400078e006a */
[----:B------:R-:W-:Y:S01]  /*101c90*/  IMAD.MOV.U32 R249, RZ, RZ, R107 ;  /* 0x000000fffff97224 */ /* 0x000fe200078e006b */
[----:B------:R-:W2:Y:S01]  /*101ca0*/  LDL.LU R106, [R1+0xa24c] ;  /* 0x00a24c00016a7983 */ /* 0x000ea20000300800 */
[----:B------:R-:W2:Y:S02]  /*101cb0*/  LDL.LU R107, [R1+0xa248] ;  /* 0x00a24800016b7983 */ /* 0x000ea40000300800 */
[----:B------:R-:W-:Y:S02]  /*101cc0*/  STL.64 [R1+0xa048], R246 ;  /* 0x00a048f601007387 */ /* 0x000fe40000100a00 */
[----:B------:R1:W-:Y:S02]  /*101cd0*/  STL.64 [R1+0xa040], R244 ;  /* 0x00a040f401007387 */ /* 0x0003e40000100a00 */
[----:B-1----:R-:W-:Y:S01]  /*101ce0*/  MOV R244, R102 ;  /* 0x0000006600f47202 */ /* 0x002fe20000000f00 */
[----:B------:R-:W-:Y:S01]  /*101cf0*/  IMAD.MOV.U32 R245, RZ, RZ, R103 ;  /* 0x000000fffff57224 */ /* 0x000fe200078e0067 */
[----:B------:R-:W3:Y:S01]  /*101d00*/  LDL.LU R102, [R1+0xa244] ;  /* 0x00a2440001667983 */ /* 0x000ee20000300800 */
[----:B------:R-:W3:Y:S02]  /*101d10*/  LDL.LU R103, [R1+0xa240] ;  /* 0x00a2400001677983 */ /* 0x000ee40000300800 */
[----:B------:R-:W-:Y:S01]  /*101d20*/  STL.64 [R1+0xa058], R110 ;  /* 0x00a0586e01007387 */ /* 0x000fe20000100a00 */
[C---:B------:R-:W-:Y:S01]  /*101d30*/  HMMA.1688.F32.TF32 R216, R116.reuse, R108, R216 ;  /* 0x0000006c74d8723c */ /* 0x040fe200000810d8 */
[----:B------:R1:W-:Y:S07]  /*101d40*/  STL.64 [R1+0xa050], R108 ;  /* 0x00a0506c01007387 */ /* 0x0003ee0000100a00 */
[C---:B------:R-:W-:Y:S08]  /*101d50*/  HMMA.1688.F32.TF32 R220, R116.reuse, R104, R220 ;  /* 0x0000006874dc723c */ /* 0x040ff000000810dc */
[----:B------:R-:W-:Y:S01]  /*101d60*/  HMMA.1688.F32.TF32 R224, R116, R100, R224 ;  /* 0x0000006474e0723c */ /* 0x000fe200000810e0 */
[----:B-1----:R-:W-:-:S02]  /*101d70*/  IMAD.MOV.U32 R108, RZ, RZ, R98 ;  /* 0x000000ffff6c7224 */ /* 0x002fc400078e0062 */
[----:B------:R-:W-:Y:S01]  /*101d80*/  IMAD.MOV.U32 R109, RZ, RZ, R99 ;  /* 0x000000ffff6d7224 */ /* 0x000fe200078e0063 */
[----:B------:R-:W4:Y:S01]  /*101d90*/  LDL.LU R98, [R1+0xa23c] ;  /* 0x00a23c0001627983 */ /* 0x000f220000300800 */
[----:B------:R-:W4:Y:S03]  /*101da0*/  LDL.LU R99, [R1+0xa238] ;  /* 0x00a2380001637983 */ /* 0x000f260000300800 */
[----:B--2---:R-:W-:Y:S01]  /*101db0*/  STL.64 [R1+0xa068], R106 ;  /* 0x00a0686a01007387 */ /* 0x004fe20000100a00 */
[----:B------:R1:W-:Y:S02]  /*101dc0*/  STL.64 [R1+0xa060], R104 ;  /* 0x00a0606801007387 */ /* 0x0003e40000100a00 */
[----:B-1----:R-:W-:Y:S01]  /*101dd0*/  MOV R104, R94 ;  /* 0x0000005e00687202 */ /* 0x002fe20000000f00 */
[----:B------:R-:W-:Y:S01]  /*101de0*/  IMAD.MOV.U32 R105, RZ, RZ, R95 ;  /* 0x000000ffff697224 */ /* 0x000fe200078e005f */
[----:B------:R-:W2:Y:S01]  /*101df0*/  LDL.LU R94, [R1+0xa234] ;  /* 0x00a23400015e7983 */ /* 0x000ea20000300800 */
[----:B------:R-:W2:Y:S02]  /*101e00*/  LDL.LU R95, [R1+0xa230] ;  /* 0x00a23000015f7983 */ /* 0x000ea40000300800 */
[----:B---3--:R-:W-:Y:S02]  /*101e10*/  STL.64 [R1+0xa078], R102 ;  /* 0x00a0786601007387 */ /* 0x008fe40000100a00 */
[----:B------:R1:W-:Y:S02]  /*101e20*/  STL.64 [R1+0xa070], R100 ;  /* 0x00a0706401007387 */ /* 0x0003e40000100a00 */
[----:B-1----:R-:W-:-:S02]  /*101e30*/  IMAD.MOV.U32 R100, RZ, RZ, R18 ;  /* 0x000000ffff647224 */ /* 0x002fc400078e0012 */
[----:B------:R-:W-:Y:S01]  /*101e40*/  IMAD.MOV.U32 R101, RZ, RZ, R19 ;  /* 0x000000ffff657224 */ /* 0x000fe200078e0013 */
[----:B------:R-:W3:Y:S01]  /*101e50*/  LDL.LU R18, [R1+0xa22c] ;  /* 0x00a22c0001127983 */ /* 0x000ee20000300800 */
[----:B------:R-:W3:Y:S02]  /*101e60*/  LDL.LU R19, [R1+0xa228] ;  /* 0x00a2280001137983 */ /* 0x000ee40000300800 */
[----:B----4-:R-:W-:Y:S01]  /*101e70*/  STL.64 [R1+0xa088], R98 ;  /* 0x00a0886201007387 */ /* 0x010fe20000100a00 */
[C---:B------:R-:W-:Y:S01]  /*101e80*/  HMMA.1688.F32.TF32 R8, R116.reuse, R96, R8 ;  /* 0x000000607408723c */ /* 0x040fe20000081008 */
[----:B------:R1:W-:Y:S07]  /*101e90*/  STL.64 [R1+0xa080], R96 ;  /* 0x00a0806001007387 */ /* 0x0003ee0000100a00 */
[C---:B------:R-:W-:Y:S08]  /*101ea0*/  HMMA.1688.F32.TF32 R120, R116.reuse, R92, R120 ;  /* 0x0000005c7478723c */ /* 0x040ff00000081078 */
[----:B------:R-:W-:Y:S01]  /*101eb0*/  HMMA.1688.F32.TF32 R124, R116, R16, R124 ;  /* 0x00000010747c723c */ /* 0x000fe2000008107c */
[----:B-1----:R-:W-:Y:S01]  /*101ec0*/  MOV R96, R14 ;  /* 0x0000000e00607202 */ /* 0x002fe20000000f00 */
[----:B------:R-:W-:Y:S01]  /*101ed0*/  IMAD.MOV.U32 R97, RZ, RZ, R15 ;  /* 0x000000ffff617224 */ /* 0x000fe200078e000f */
[----:B------:R-:W4:Y:S01]  /*101ee0*/  LDL.LU R14, [R1+0xa224] ;  /* 0x00a22400010e7983 */ /* 0x000f220000300800 */
[----:B------:R-:W4:Y:S03]  /*101ef0*/  LDL.LU R15, [R1+0xa220] ;  /* 0x00a22000010f7983 */ /* 0x000f260000300800 */
[----:B--2---:R-:W-:Y:S01]  /*101f00*/  STL.64 [R1+0xa098], R94 ;  /* 0x00a0985e01007387 */ /* 0x004fe20000100a00 */
[----:B------:R1:W-:Y:S02]  /*101f10*/  STL.64 [R1+0xa090], R92 ;  /* 0x00a0905c01007387 */ /* 0x0003e40000100a00 */
[----:B-1----:R-:W-:-:S02]  /*101f20*/  IMAD.MOV.U32 R92, RZ, RZ, R90 ;  /* 0x000000ffff5c7224 */ /* 0x002fc400078e005a */
[----:B------:R-:W-:Y:S01]  /*101f30*/  IMAD.MOV.U32 R93, RZ, RZ, R91 ;  /* 0x000000ffff5d7224 */ /* 0x000fe200078e005b */
[----:B------:R-:W2:Y:S01]  /*101f40*/  LDL.LU R90, [R1+0xa21c] ;  /* 0x00a21c00015a7983 */ /* 0x000ea20000300800 */
[----:B------:R-:W2:Y:S02]  /*101f50*/  LDL.LU R91, [R1+0xa218] ;  /* 0x00a21800015b7983 */ /* 0x000ea40000300800 */
[----:B---3--:R-:W-:Y:S02]  /*101f60*/  STL.64 [R1+0xa0a8], R18 ;  /* 0x00a0a81201007387 */ /* 0x008fe40000100a00 */
[----:B------:R1:W-:Y:S02]  /*101f70*/  STL.64 [R1+0xa0a0], R16 ;  /* 0x00a0a01001007387 */ /* 0x0003e40000100a00 */
[----:B-1----:R-:W-:Y:S01]  /*101f80*/  MOV R16, R86 ;  /* 0x0000005600107202 */ /* 0x002fe20000000f00 */
        /* <DEDUP_REMOVED lines=13> */
[----:B------:R1:W-:Y:S03]  /*102060*/  STL.64 [R1+0xa0c0], R88 ;  /* 0x00a0c05801007387 */ /* 0x0003e60000100a00 */
[----:B-1----:R-:W2:Y:S04]  /*102070*/  LDL.64 R88, [R1+0x690] ;  /* 0x0006900001587983 */ /* 0x002ea80000100a00 */
[----:B---3--:R-:W-:Y:S01]  /*102080*/  STL.64 [R1+0xa0d8], R86 ;  /* 0x00a0d85601007387 */ /* 0x008fe20000100a00 */
[----:B------:R1:W-:Y:S02]  /*102090*/  STL.64 [R1+0xa0d0], R84 ;  /* 0x00a0d05401007387 */ /* 0x0003e40000100a00 */
[----:B-1----:R-:W-:Y:S01]  /*1020a0*/  MOV R84, R75 ;  /* 0x0000004b00547202 */ /* 0x002fe20000000f00 */
[----:B------:R-:W-:Y:S01]  /*1020b0*/  IMAD.MOV.U32 R85, RZ, RZ, R71 ;  /* 0x000000ffff557224 */ /* 0x000fe200078e0047 */
[----:B------:R-:W3:Y:S01]  /*1020c0*/  LDL.LU R75, [R1+0xa204] ;  /* 0x00a20400014b7983 */ /* 0x000ee20000300800 */
        /* <DEDUP_REMOVED lines=22> */
[----:B----4-:R-:W-:Y:S01]  /*102230*/  STL.64 [R1+0xa0e8], R82 ;  /* 0x00a0e85201007387 */ /* 0x010fe20000100a00 */
[----:B------:R4:W-:Y:S02]  /*102240*/  STL.64 [R1+0xa0e0], R80 ;  /* 0x00a0e05001007387 */ /* 0x0009e40000100a00 */
[----:B------:R-:W-:Y:S02]  /*102250*/  STL.64 [R1+0xa0f8], R78 ;  /* 0x00a0f84e01007387 */ /* 0x000fe40000100a00 */
[----:B------:R-:W-:Y:S02]  /*102260*/  STL.64 [R1+0xa0f0], R76 ;  /* 0x00a0f04c01007387 */ /* 0x000fe40000100a00 */
[----:B----4-:R-:W-:-:S02]  /*102270*/  IMAD.MOV.U32 R80, RZ, RZ, R3 ;  /* 0x000000ffff507224 */ /* 0x010fc400078e0003 */
        /* <DEDUP_REMOVED lines=11> */
[----:B-1----:R-:W-:Y:S08]  /*102330*/  HMMA.1688.F32.TF32 R16, R116, R16, R208 ;  /* 0x000000107410723c */ /* 0x002ff000000810d0 */
        /* <DEDUP_REMOVED lines=17> */
[----:B---3--:R-:W-:Y:S01]  /*102450*/  STL.64 [R1+0xa108], R74 ;  /* 0x00a1084a01007387 */ /* 0x008fe20000100a00 */
[----:B------:R-:W-:Y:S02]  /*102460*/  STL.64 [R1+0xa100], R72 ;  /* 0x00a1004801007387 */ /* 0x000fe40000100a00 */
[----:B--2---:R-:W-:Y:S02]  /*102470*/  STL.64 [R1+0xa118], R70 ;  /* 0x00a1184601007387 */ /* 0x004fe40000100a00 */
        /* <DEDUP_REMOVED lines=25> */
[C---:B------:R-:W-:Y:S08]  /*102610*/  HMMA.1688.F32.TF32 R4, R116.reuse, R88, R4 ;  /* 0x000000587404723c */ /* 0x040ff00000081004 */
[C---:B-1----:R-:W-:Y:S08]  /*102620*/  HMMA.1688.F32.TF32 R24, R116.reuse, R80, R228 ;  /* 0x000000507418723c */ /* 0x042ff000000810e4 */
[C---:B--2---:R-:W-:Y:S01]  /*102630*/  HMMA.1688.F32.TF32 R20, R116.reuse, R84, R240 ;  /* 0x000000547414723c */ /* 0x044fe200000810f0 */
[----:B------:R-:W-:Y:S01]  /*102640*/  STL.64 [R1+0xa1e8], R114 ;  /* 0x00a1e87201007387 */ /* 0x000fe20000100a00 */
[----:B------:R-:W-:Y:S11]  /*102650*/  STL.64 [R1+0xa1e0], R112 ;  /* 0x00a1e07001007387 */ /* 0x000ff60000100a00 */
[----:B------:R-:W-:Y:S02]  /*102660*/  @!UPT UIADD3 URZ, URZ, URZ, URZ ;  /* 0x0000003f3f3ff290 */ /* 0x000fe4000fffe03f */
[----:B------:R-:W-:Y:S01]  /*102670*/  STL.64 [R1+0x19f0], R24 ;  /* 0x0019f01801007387 */ /* 0x000fe20000100a00 */
[----:B------:R-:W-:Y:S07]  /*102680*/  STL.64 [R1+0x19f8], R26 ;  /* 0x0019f81a01007387 */ /* 0x000fee0000100a00 */
[----:B------:R-:W-:Y:S02]  /*102690*/  STL.64 [R1+0x1670], R20 ;  /* 0x0016701401007387 */ /* 0x000fe40000100a00 */
[----:B------:R-:W-:Y:S01]  /*1026a0*/  STL.64 [R1+0x1678], R22 ;  /* 0x0016781601007387 */ /* 0x000fe20000100a00 */
[----:B------:R-:W-:Y:S01]  /*1026b0*/  STL.64 [R1+0x1690], R4 ;  /* 0x0016900401007387 */ /* 0x000fe20000100a00 */
[----:B------:R1:W-:Y:S02]  /*1026c0*/  STL.64 [R1+0x1698], R6 ;  /* 0x0016980601007387 */ /* 0x0003e40000100a00 */
[C---:B-1----:R-:W-:Y:S08]  /*1026d0*/  HMMA.1688.F32.TF32 R4, R116.reuse, R12, R204 ;  /* 0x0000000c7404723c */ /* 0x042ff000000810cc */
[C---:B------:R-:W-:Y:S11]  /*1026e0*/  HMMA.1688.F32.TF32 R12, R116.reuse, R92, R212 ;  /* 0x0000005c740c723c */ /* 0x040ff600000810d4 */
[----:B------:R-:W-:Y:S04]  /*1026f0*/  @!UPT UIADD3 URZ, URZ, URZ, URZ ;  /* 0x0000003f3f3ff290 */ /* 0x000fe8000fffe03f */
[----:B------:R-:W-:Y:S01]  /*102700*/  STL.64 [R1+0x16a0], R4 ;  /* 0x0016a00401007387 */ /* 0x000fe20000100a00 */
[----:B------:R1:W-:Y:S02]  /*102710*/  STL.64 [R1+0x16a8], R6 ;  /* 0x0016a80601007387 */ /* 0x0003e40000100a00 */
[----:B------:R-:W-:Y:S02]  /*102720*/  STL.64 [R1+0x16c0], R16 ;  /* 0x0016c01001007387 */ /* 0x000fe40000100a00 */
[----:B------:R2:W-:Y:S03]  /*102730*/  STL.64 [R1+0x16c8], R18 ;  /* 0x0016c81201007387 */ /* 0x0005e60000100a00 */
[----:B------:R-:W-:Y:S01]  /*102740*/  STL.64 [R1+0x16d0], R12 ;  /* 0x0016d00c01007387 */ /* 0x000fe20000100a00 */
[----:B------:R3:W-:Y:S01]  /*102750*/  STL.64 [R1+0x16d8], R14 ;  /* 0x0016d80e01007387 */ /* 0x0007e20000100a00 */
[C---:B-1----:R-:W-:Y:S08]  /*102760*/  HMMA.1688.F32.TF32 R4, R116.reuse, R96, R216 ;  /* 0x000000607404723c */ /* 0x042ff000000810d8 */
[C---:B--2---:R-:W-:Y:S08]  /*102770*/  HMMA.1688.F32.TF32 R16, R116.reuse, R100, R220 ;  /* 0x000000647410723c */ /* 0x044ff000000810dc */
[----:B---3--:R-:W-:Y:S07]  /*102780*/  HMMA.1688.F32.TF32 R12, R116, R104, R224 ;  /* 0x00000068740c723c */ /* 0x008fee00000810e0 */
[----:B------:R-:W-:Y:S01]  /*102790*/  STL.64 [R1+0x1700], R4 ;  /* 0x0017000401007387 */ /* 0x000fe20000100a00 */
[----:B------:R-:W-:Y:S07]  /*1027a0*/  STL.64 [R1+0x1708], R6 ;  /* 0x0017080601007387 */ /* 0x000fee0000100a00 */
[----:B------:R-:W-:Y:S02]  /*1027b0*/  STL.64 [R1+0x1710], R16 ;  /* 0x0017101001007387 */ /* 0x000fe40000100a00 */
[----:B------:R-:W-:Y:S06]  /*1027c0*/  STL.64 [R1+0x1718], R18 ;  /* 0x0017181201007387 */ /* 0x000fec0000100a00 */
[----:B------:R-:W-:Y:S01]  /*1027d0*/  STL.64 [R1+0x1740], R12 ;  /* 0x0017400c01007387 */ /* 0x000fe20000100a00 */
[----:B------:R1:W-:Y:S02]  /*1027e0*/  STL.64 [R1+0x1748], R14 ;  /* 0x0017480e01007387 */ /* 0x0003e40000100a00 */
[----:B------:R-:W-:Y:S02]  /*1027f0*/  STL.64 [R1+0x1760], R8 ;  /* 0x0017600801007387 */ /* 0x000fe40000100a00 */
[----:B------:R2:W-:Y:S01]  /*102800*/  STL.64 [R1+0x1768], R10 ;  /* 0x0017680a01007387 */ /* 0x0005e20000100a00 */
[----:B------:R-:W3:Y:S01]  /*102810*/  LDL R250, [R1+0x4b8] ;  /* 0x0004b80001fa7983 */ /* 0x000ee20000100800 */
[C---:B------:R-:W-:Y:S08]  /*102820*/  HMMA.1688.F32.TF32 R148, R236.reuse, R74, R148 ;  /* 0x0000004aec94723c */ /* 0x040ff00000081094 */
[----:B------:R-:W-:Y:S08]  /*102830*/  HMMA.1688.F32.TF32 R152, R236, R70, R152 ;  /* 0x00000046ec98723c */ /* 0x000ff00000081098 */
[C---:B-1----:R-:W-:Y:S01]  /*102840*/  HMMA.1688.F32.TF32 R12, R116.reuse, R244, R120 ;  /* 0x000000f4740c723c */ /* 0x042fe20000081078 */
[----:B------:R-:W-:Y:S01]  /*102850*/  MOV R3, R88 ;  /* 0x0000005800037202 */ /* 0x000fe20000000f00 */
[----:B------:R-:W-:Y:S01]  /*102860*/  IMAD.MOV.U32 R0, RZ, RZ, R89 ;  /* 0x000000ffff007224 */ /* 0x000fe200078e0059 */
[----:B------:R-:W-:Y:S04]  /*102870*/  LDS R4, [R252+0xc280] ;  /* 0x00c28000fc047984 */ /* 0x000fe80000000800 */
[----:B------:R-:W-:Y:S04]  /*102880*/  LDS R6, [R252+0xe280] ;  /* 0x00e28000fc067984 */ /* 0x000fe80000000800 */
[----:B------:R-:W-:Y:S04]  /*102890*/  LDS R5, [R2+0xc280] ;  /* 0x00c2800002057984 */ /* 0x000fe80000000800 */
[----:B------:R-:W1:Y:S01]  /*1028a0*/  LDS R7, [R2+0xe280] ;  /* 0x00e2800002077984 */ /* 0x000e620000000800 */
[C---:B--2---:R-:W-:Y:S07]  /*1028b0*/  HMMA.1688.F32.TF32 R8, R116.reuse, R248, R124 ;  /* 0x000000f87408723c */ /* 0x044fee000008107c */
[----:B------:R-:W-:Y:S01]  /*1028c0*/  STL.64 [R1+0x1770], R12 ;  /* 0x0017700c01007387 */ /* 0x000fe20000100a00 */
[----:B------:R2:W-:Y:S11]  /*1028d0*/  STL.64 [R1+0x1778], R14 ;  /* 0x0017780e01007387 */ /* 0x0005f60000100a00 */
[----:B------:R-:W-:Y:S04]  /*1028e0*/  @!UPT UIADD3 URZ, URZ, URZ, URZ ;  /* 0x0000003f3f3ff290 */ /* 0x000fe8000fffe03f */
[----:B------:R-:W-:Y:S01]  /*1028f0*/  STL.64 [R1+0x1790], R8 ;  /* 0x0017900801007387 */ /* 0x000fe20000100a00 */
[----:B------:R4:W-:Y:S02]  /*102900*/  STL.64 [R1+0x1798], R10 ;  /* 0x0017980a01007387 */ /* 0x0009e40000100a00 */
[----:B------:R-:W3:Y:S02]  /*102910*/  LDL R251, [R1+0x4bc] ;  /* 0x0004bc0001fb7983 */ /* 0x000ee40000100800 */
[----:B------:R-:W1:Y:S01]  /*102920*/  LDL R110, [R1+0x4a8] ;  /* 0x0004a800016e7983 */ /* 0x000e620000100800 */
[----:B------:R-:W1:Y:S01]  /*102930*/  LDL R111, [R1+0x4ac] ;  /* 0x0004ac00016f7983 */ /* 0x000e620000100800 */
[----:B------:R-:W1:Y:S02]  /*102940*/  LDL.LU R104, [R1+0x3bc0] ;  /* 0x003bc00001687983 */ /* 0x000e640000300800 */
[----:B------:R-:W1:Y:S02]  /*102950*/  LDL.LU R105, [R1+0x3bc4] ;  /* 0x003bc40001697983 */ /* 0x000e640000300800 */
[----:B------:R-:W1:Y:S01]  /*102960*/  LDL.LU R106, [R1+0x3bc8] ;  /* 0x003bc800016a7983 */ /* 0x000e620000300800 */
[----:B------:R-:W1:Y:S01]  /*102970*/  LDL.LU R107, [R1+0x3bcc] ;  /* 0x003bcc00016b7983 */ /* 0x000e620000300800 */
[----:B------:R-:W3:Y:S02]  /*102980*/  LDL R102, [R1+0x498] ;  /* 0x0004980001667983 */ /* 0x000ee40000100800 */
[----:B------:R-:W3:Y:S02]  /*102990*/  LDL R103, [R1+0x49c] ;  /* 0x00049c0001677983 */ /* 0x000ee40000100800 */
[----:B------:R-:W3:Y:S01]  /*1029a0*/  LDL.LU R96, [R1+0x3bd0] ;  /* 0x003bd00001607983 */ /* 0x000ee20000300800 */
[----:B------:R-:W3:Y:S01]  /*1029b0*/  LDL.LU R97, [R1+0x3bd4] ;  /* 0x003bd40001617983 */ /* 0x000ee20000300800 */
[----:B------:R-:W3:Y:S02]  /*1029c0*/  LDL.LU R98, [R1+0x3bd8] ;  /* 0x003bd80001627983 */ /* 0x000ee40000300800 */
[----:B------:R-:W3:Y:S02]  /*1029d0*/  LDL.LU R99, [R1+0x3bdc] ;  /* 0x003bdc0001637983 */ /* 0x000ee40000300800 */
[----:B------:R-:W3:Y:S01]  /*1029e0*/  LDL R228, [R1+0x3f0] ;  /* 0x0003f00001e47983 */ /* 0x000ee20000100800 */
        /* <DEDUP_REMOVED lines=45> */
[----:B--2---:R-:W2:Y:S02]  /*102cc0*/  LDL R14, [R1+0x478] ;  /* 0x00047800010e7983 */ /* 0x004ea40000100800 */
[----:B------:R-:W2:Y:S02]  /*102cd0*/  LDL R15, [R1+0x47c] ;  /* 0x00047c00010f7983 */ /* 0x000ea40000100800 */
[----:B------:R-:W2:Y:S01]  /*102ce0*/  LDL.LU R88, [R1+0x3bf0] ;  /* 0x003bf00001587983 */ /* 0x000ea20000300800 */
[----:B------:R-:W2:Y:S01]  /*102cf0*/  LDL.LU R89, [R1+0x3bf4] ;  /* 0x003bf40001597983 */ /* 0x000ea20000300800 */
[----:B------:R-:W2:Y:S02]  /*102d00*/  LDL.LU R90, [R1+0x3bf8] ;  /* 0x003bf800015a7983 */ /* 0x000ea40000300800 */
[----:B------:R-:W2:Y:S02]  /*102d10*/  LDL.LU R91, [R1+0x3bfc] ;  /* 0x003bfc00015b7983 */ /* 0x000ea40000300800 */
[----:B------:R-:W2:Y:S01]  /*102d20*/  LDL.LU R244, [R1+0x3bb0] ;  /* 0x003bb00001f47983 */ /* 0x000ea20000300800 */
[----:B------:R-:W2:Y:S01]  /*102d30*/  LDL.LU R245, [R1+0x3bb4] ;  /* 0x003bb40001f57983 */ /* 0x000ea20000300800 */
[----:B------:R-:W2:Y:S02]  /*102d40*/  LDL.LU R246, [R1+0x3bb8] ;  /* 0x003bb80001f67983 */ /* 0x000ea40000300800 */
[----:B------:R-:W2:Y:S01]  /*102d50*/  LDL.LU R247, [R1+0x3bbc] ;  /* 0x003bbc0001f77983 */ /* 0x000ea20000300800 */
[C---:B---3--:R-:W-:Y:S08]  /*102d60*/  HMMA.1688.F32.TF32 R120, R116.reuse, R228, R128 ;  /* 0x000000e47478723c */ /* 0x048ff00000081080 */
[C---:B----4-:R-:W-:Y:S08]  /*102d70*/  HMMA.1688.F32.TF32 R8, R116.reuse, R112, R132 ;  /* 0x000000707408723c */ /* 0x050ff00000081084 */
[C---:B------:R-:W-:Y:S08]  /*102d80*/  HMMA.1688.F32.TF32 R112, R116.reuse, R236, R136 ;  /* 0x000000ec7470723c */ /* 0x040ff00000081088 */
[C---:B------:R-:W-:Y:S01]  /*102d90*/  HMMA.1688.F32.TF32 R20, R116.reuse, R20, R140 ;  /* 0x000000147414723c */ /* 0x040fe2000008108c */
[----:B------:R-:W-:Y:S01]  /*102da0*/  STL.64 [R1+0x17b0], R120 ;  /* 0x0017b07801007387 */ /* 0x000fe20000100a00 */
[----:B------:R-:W-:Y:S05]  /*102db0*/  STL.64 [R1+0x17b8], R122 ;  /* 0x0017b87a01007387 */ /* 0x000fea0000100a00 */
[----:B------:R-:W-:Y:S01]  /*102dc0*/  STL.64 [R1+0x17c0], R8 ;  /* 0x0017c00801007387 */ /* 0x000fe20000100a00 */
[----:B------:R3:W-:Y:S02]  /*102dd0*/  STL.64 [R1+0x17c8], R10 ;  /* 0x0017c80a01007387 */ /* 0x0007e40000100a00 */
[C---:B---3--:R-:W-:Y:S05]  /*102de0*/  HMMA.1688.F32.TF32 R8, R116.reuse, R24, R144 ;  /* 0x000000187408723c */ /* 0x048fea0000081090 */
[----:B------:R-:W-:Y:S01]  /*102df0*/  STL.64 [R1+0x17f0], R112 ;  /* 0x0017f07001007387 */ /* 0x000fe20000100a00 */
[----:B------:R-:W-:Y:S02]  /*102e00*/  STL.64 [R1+0x17f8], R114 ;  /* 0x0017f87201007387 */ /* 0x000fe40000100a00 */
[C---:B------:R-:W-:Y:S05]  /*102e10*/  HMMA.1688.F32.TF32 R24, R116.reuse, R28, R148 ;  /* 0x0000001c7418723c */ /* 0x040fea0000081094 */
[----:B------:R-:W-:Y:S01]  /*102e20*/  STL.64 [R1+0x1800], R20 ;  /* 0x0018001401007387 */ /* 0x000fe20000100a00 */
[----:B------:R3:W-:Y:S02]  /*102e30*/  STL.64 [R1+0x1808], R22 ;  /* 0x0018081601007387 */ /* 0x0007e40000100a00 */
[C---:B---3--:R-:W-:Y:S07]  /*102e40*/  HMMA.1688.F32.TF32 R20, R116.reuse, R32, R152 ;  /* 0x000000207414723c */ /* 0x048fee0000081098 */
[----:B------:R-:W-:Y:S01]  /*102e50*/  STL.64 [R1+0x1830], R8 ;  /* 0x0018300801007387 */ /* 0x000fe20000100a00 */
[----:B------:R3:W-:Y:S02]  /*102e60*/  STL.64 [R1+0x1838], R10 ;  /* 0x0018380a01007387 */ /* 0x0007e40000100a00 */
[C---:B---3--:R-:W-:Y:S05]  /*102e70*/  HMMA.1688.F32.TF32 R8, R116.reuse, R36, R156 ;  /* 0x000000247408723c */ /* 0x048fea000008109c */
[----:B------:R-:W-:Y:S01]  /*102e80*/  STL.64 [R1+0x1840], R24 ;  /* 0x0018401801007387 */ /* 0x000fe20000100a00 */
[----:B------:R3:W-:Y:S07]  /*102e90*/  STL.64 [R1+0x1848], R26 ;  /* 0x0018481a01007387 */ /* 0x0007ee0000100a00 */
[----:B------:R-:W-:Y:S02]  /*102ea0*/  STL.64 [R1+0x1860], R20 ;  /* 0x0018601401007387 */ /* 0x000fe40000100a00 */
[----:B------:R4:W-:Y:S01]  /*102eb0*/  STL.64 [R1+0x1868], R22 ;  /* 0x0018681601007387 */ /* 0x0009e20000100a00 */
[C---:B---3--:R-:W-:Y:S08]  /*102ec0*/  HMMA.1688.F32.TF32 R24, R116.reuse, R40, R160 ;  /* 0x000000287418723c */ /* 0x048ff000000810a0 */
[C---:B----4-:R-:W-:Y:S01]  /*102ed0*/  HMMA.1688.F32.TF32 R20, R116.reuse, R44, R164 ;  /* 0x0000002c7414723c */ /* 0x050fe200000810a4 */
[----:B------:R-:W-:Y:S01]  /*102ee0*/  STL.64 [R1+0x1870], R8 ;  /* 0x0018700801007387 */ /* 0x000fe20000100a00 */
[----:B------:R3:W-:Y:S06]  /*102ef0*/  STL.64 [R1+0x1878], R10 ;  /* 0x0018780a01007387 */ /* 0x0007ec0000100a00 */
[C---:B---3--:R-:W-:Y:S07]  /*102f00*/  HMMA.1688.F32.TF32 R8, R116.reuse, R48, R168 ;  /* 0x000000307408723c */ /* 0x048fee00000810a8 */
        /* <DEDUP_REMOVED lines=26> */
[----:B---3--:R-:W-:Y:S01]  /*1030b0*/  HMMA.1688.F32.TF32 R8, R116, R84, R232 ;  /* 0x000000547408723c */ /* 0x008fe200000810e8 */
[----:B------:R-:W-:Y:S04]  /*1030c0*/  LDS R118, [R252+0x12280] ;  /* 0x01228000fc767984 */ /* 0x000fe80000000800 */
[----:B------:R-:W3:Y:S04]  /*1030d0*/  LDS R119, [R2+0x12280] ;  /* 0x0122800002777984 */ /* 0x000ee80000000800 */
[----:B------:R-:W-:Y:S04]  /*1030e0*/  LDS R116, [R252+0x10280] ;  /* 0x01028000fc747984 */ /* 0x000fe80000000800 */
[----:B------:R-:W4:Y:S04]  /*1030f0*/  LDS R117, [R2+0x10280] ;  /* 0x0102800002757984 */ /* 0x000f280000000800 */
[----:B------:R-:W-:Y:S01]  /*103100*/  STL.64 [R1+0x19a0], R24 ;  /* 0x0019a01801007387 */ /* 0x000fe20000100a00 */
[----:B------:R-:W-:Y:S02]  /*103110*/  STL.64 [R1+0x19a8], R26 ;  /* 0x0019a81a01007387 */ /* 0x000fe40000100a00 */
[----:B------:R-:W-:Y:S02]  /*103120*/  STL.64 [R1+0x19d0], R20 ;  /* 0x0019d01401007387 */ /* 0x000fe40000100a00 */
[----:B------:R-:W-:Y:S01]  /*103130*/  STL.64 [R1+0x19d8], R22 ;  /* 0x0019d81601007387 */ /* 0x000fe20000100a00 */
[C---:B-1----:R-:W-:Y:S08]  /*103140*/  HMMA.1688.F32.TF32 R204, R4.reuse, R110, R104 ;  /* 0x0000006e04cc723c */ /* 0x042ff00000081068 */
[C---:B------:R-:W-:Y:S01]  /*103150*/  HMMA.1688.F32.TF32 R236, R4.reuse, R102, R96 ;  /* 0x0000006604ec723c */ /* 0x040fe20000081060 */
[----:B------:R-:W-:Y:S01]  /*103160*/  STL.64 [R1+0x19b0], R8 ;  /* 0x0019b00801007387 */ /* 0x000fe20000100a00 */
[----:B------:R1:W-:Y:S06]  /*103170*/  STL.64 [R1+0x19b8], R10 ;  /* 0x0019b80a01007387 */ /* 0x0003ec0000100a00 */
[C---:B------:R-:W-:Y:S01]  /*103180*/  HMMA.1688.F32.TF32 R240, R4.reuse, R94, R16 ;  /* 0x0000005e04f0723c */ /* 0x040fe20000081010 */
[----:B---3--:R-:W-:Y:S01]  /*103190*/  STL.64 [R1+0xa1f8], R118 ;  /* 0x00a1f87601007387 */ /* 0x008fe20000100a00 */
[----:B----4-:R3:W-:Y:S02]  /*1031a0*/  STL.64 [R1+0xa1f0], R116 ;  /* 0x00a1f07401007387 */ /* 0x0107e40000100a00 */
[----:B------:R-:W4:Y:S02]  /*1031b0*/  LDL R234, [R1+0x668] ;  /* 0x0006680001ea7983 */ /* 0x000f240000100800 */
[----:B------:R-:W4:Y:S01]  /*1031c0*/  LDL R235, [R1+0x66c] ;  /* 0x00066c0001eb7983 */ /* 0x000f220000100800 */
[----:B------:R-:W4:Y:S04]  /*1031d0*/  LDL R202, [R1+0x658] ;  /* 0x0006580001ca7983 */ /* 0x000f280000100800 */
[----:B------:R-:W4:Y:S01]  /*1031e0*/  LDL R203, [R1+0x65c] ;  /* 0x00065c0001cb7983 */ /* 0x000f220000100800 */
[----:B------:R-:W4:Y:S02]  /*1031f0*/  LDL.LU R104, [R1+0x3940] ;  /* 0x0039400001687983 */ /* 0x000f240000300800 */
[----:B------:R-:W4:Y:S02]  /*103200*/  LDL.LU R105, [R1+0x3944] ;  /* 0x0039440001697983 */ /* 0x000f240000300800 */
[----:B------:R-:W4:Y:S01]  /*103210*/  LDL.LU R106, [R1+0x3948] ;  /* 0x00394800016a7983 */ /* 0x000f220000300800 */
[----:B------:R-:W4:Y:S01]  /*103220*/  LDL.LU R107, [R1+0x394c] ;  /* 0x00394c00016b7983 */ /* 0x000f220000300800 */
[----:B------:R-:W4:Y:S02]  /*103230*/  LDL R198, [R1+0x648] ;  /* 0x0006480001c67983 */ /* 0x000f240000100800 */
[----:B------:R-:W4:Y:S02]  /*103240*/  LDL R199, [R1+0x64c] ;  /* 0x00064c0001c77983 */ /* 0x000f240000100800 */
[----:B------:R-:W4:Y:S01]  /*103250*/  LDL.LU R100, [R1+0x3950] ;  /* 0x0039500001647983 */ /* 0x000f220000300800 */
[----:B------:R-:W4:Y:S01]  /*103260*/  LDL.LU R101, [R1+0x3954] ;  /* 0x0039540001657983 */ /* 0x000f220000300800 */
[----:B------:R-:W4:Y:S02]  /*103270*/  LDL.LU R102, [R1+0x3958] ;  /* 0x0039580001667983 */ /* 0x000f240000300800 */
[----:B------:R-:W4:Y:S02]  /*103280*/  LDL.LU R103, [R1+0x395c] ;  /* 0x00395c0001677983 */ /* 0x000f240000300800 */
[----:B------:R-:W4:Y:S01]  /*103290*/  LDL R194, [R1+0x638] ;  /* 0x0006380001c27983 */ /* 0x000f220000100800 */
[----:B------:R-:W4:Y:S01]  /*1032a0*/  LDL R195, [R1+0x63c] ;  /* 0x00063c0001c37983 */ /* 0x000f220000100800 */
[----:B------:R-:W4:Y:S02]  /*1032b0*/  LDL.LU R96, [R1+0x3960] ;  /* 0x0039600001607983 */ /* 0x000f240000300800 */
[----:B------:R-:W4:Y:S02]  /*1032c0*/  LDL.LU R97, [R1+0x3964] ;  /* 0x0039640001617983 */ /* 0x000f240000300800 */
[----:B------:R-:W4:Y:S01]  /*1032d0*/  LDL.LU R98, [R1+0x3968] ;  /* 0x0039680001627983 */ /* 0x000f220000300800 */
[----:B------:R-:W4:Y:S01]  /*1032e0*/  LDL.LU R99, [R1+0x396c] ;  /* 0x00396c0001637983 */ /* 0x000f220000300800 */
[----:B------:R-:W4:Y:S02]  /*1032f0*/  LDL R190, [R1+0x628] ;  /* 0x0006280001be7983 */ /* 0x000f240000100800 */
[----:B------:R-:W4:Y:S02]  /*103300*/  LDL R191, [R1+0x62c] ;  /* 0x00062c0001bf7983 */ /* 0x000f240000100800 */
        /* <DEDUP_REMOVED lines=9> */
[C---:B--2---:R-:W-:Y:S01]  /*1033a0*/  HMMA.1688.F32.TF32 R228, R4.reuse, R14, R88 ;  /* 0x0000000e04e4723c */ /* 0x044fe20000081058 */
[----:B------:R-:W4:Y:S01]  /*1033b0*/  LDL.LU R13, [R1+0x3994] ;  /* 0x00399400010d7983 */ /* 0x000f220000300800 */
[----:B------:R-:W4:Y:S02]  /*1033c0*/  LDL.LU R14, [R1+0x3998] ;  /* 0x00399800010e7983 */ /* 0x000f240000300800 */
[----:B------:R-:W4:Y:S02]  /*1033d0*/  LDL.LU R15, [R1+0x399c] ;  /* 0x00399c00010f7983 */ /* 0x000f240000300800 */
        /* <DEDUP_REMOVED lines=74> */
[----:B-1----:R-:W2:Y:S02]  /*103880*/  LDL R10, [R1+0x508] ;  /* 0x00050800010a7983 */ /* 0x002ea40000100800 */
        /* <DEDUP_REMOVED lines=21> */
[----:B---3--:R-:W2:Y:S01]  /*1039e0*/  LDL.LU R116, [R1+0x3ba0] ;  /* 0x003ba00001747983 */ /* 0x008ea20000300800 */
        /* <DEDUP_REMOVED lines=4676> */
[----:B------:R-:W-:Y:S01]  /*115e30*/  STL.64 [R1+0x9090], R248 ;  /* 0x009090f801007387 */ /* 0x000fe20000100a00 */
[----:B------:R-:W4:Y:S04]  /*115e40*/  LDL R242, [R1+0x38] ;  /* 0x0000380001f27983 */ /* 0x000f280000100800 */
[----:B------:R-:W4:Y:S04]  /*115e50*/  LDL R243, [R1+0x3c] ;  /* 0x00003c0001f37983 */ /* 0x000f280000100800 */
[----:B---3--:R-:W3:Y:S04]  /*115e60*/  LDL R6, [R1+0x28] ;  /* 0x0000280001067983 */ /* 0x008ee80000100800 */
[----:B------:R-:W3:Y:S04]  /*115e70*/  LDL R7, [R1+0x2c] ;  /* 0x00002c0001077983 */ /* 0x000ee80000100800 */
[----:B--2---:R-:W2:Y:S04]  /*115e80*/  LDL.64 R206, [R1+0x18] ;  /* 0x0000180001ce7983 */ /* 0x004ea80000100a00 */
[----:B-1----:R-:W2:Y:S04]  /*115e90*/  LDL R250, [R1+0x8] ;  /* 0x0000080001fa7983 */ /* 0x002ea80000100800 */
[----:B------:R-:W2:Y:S01]  /*115ea0*/  LDL R251, [R1+0xc] ;  /* 0x00000c0001fb7983 */ /* 0x000ea20000100800 */
[C---:B----4-:R-:W-:Y:S03]  /*115eb0*/  HMMA.1688.F32.TF32 R228, R236.reuse, R242, R228 ;  /* 0x000000f2ece4723c */ /* 0x050fe600000810e4 */
[----:B------:R-:W3:Y:S01]  /*115ec0*/  LDL.LU.64 R242, [R1+0x90c8] ;  /* 0x0090c80001f27983 */ /* 0x000ee20000300a00 */
[----:B------:R-:W3:Y:S04]  /*115ed0*/  LDL.LU.64 R240, [R1+0x90c0] ;  /* 0x0090c00001f07983 */ /* 0x000ee80000300a00 */
[----:B---3--:R-:W-:Y:S01]  /*115ee0*/  HMMA.1688.F32.TF32 R240, R236, R6, R240 ;  /* 0x00000006ecf0723c */ /* 0x008fe200000810f0 */
[----:B------:R-:W3:Y:S01]  /*115ef0*/  LDL.LU.64 R6, [R1+0x90b8] ;  /* 0x0090b80001067983 */ /* 0x000ee20000300a00 */
[----:B------:R-:W3:Y:S06]  /*115f00*/  LDL.LU.64 R4, [R1+0x90b0] ;  /* 0x0090b00001047983 */ /* 0x000eec0000300a00 */
        /* <DEDUP_REMOVED lines=29> */
[----:B------:R2:W-:Y:S04]  /*1160e0*/  LDS R118, [R252+0x1a600] ;  /* 0x01a60000fc767984 */ /* 0x0005e80000000800 */
[----:B------:R-:W-:Y:S04]  /*1160f0*/  LDS R117, [R2+0x18600] ;  /* 0x0186000002757984 */ /* 0x000fe80000000800 */
[----:B------:R1:W4:Y:S01]  /*116100*/  LDS R119, [R2+0x1a600] ;  /* 0x01a6000002777984 */ /* 0x0003220000000800 */
[----:B--2---:R-:W-:-:S02]  /*116110*/  IMAD.MOV.U32 R252, RZ, RZ, R206 ;  /* 0x000000fffffc7224 */ /* 0x004fc400078e00ce */
[----:B-1----:R-:W-:Y:S01]  /*116120*/  IMAD.MOV.U32 R2, RZ, RZ, R207 ;  /* 0x000000ffff027224 */ /* 0x002fe200078e00cf */
[C---:B---3--:R-:W-:Y:S01]  /*116130*/  HMMA.1688.F32.TF32 R4, R236.reuse, R206, R4 ;  /* 0x000000ceec04723c */ /* 0x048fe20000081004 */
[----:B------:R-:W2:Y:S01]  /*116140*/  LDL.LU.64 R206, [R1+0x90a8] ;  /* 0x0090a80001ce7983 */ /* 0x000ea20000300a00 */
[----:B------:R-:W2:Y:S06]  /*116150*/  LDL.LU.64 R204, [R1+0x90a0] ;  /* 0x0090a00001cc7983 */ /* 0x000eac0000300a00 */
[----:B--2---:R-:W-:Y:S01]  /*116160*/  HMMA.1688.F32.TF32 R204, R236, R250, R204 ;  /* 0x000000faeccc723c */ /* 0x004fe200000810cc */
[----:B------:R-:W2:Y:S01]  /*116170*/  LDL.LU.64 R250, [R1+0x9098] ;  /* 0x0090980001fa7983 */ /* 0x000ea20000300a00 */
[----:B------:R-:W3:Y:S03]  /*116180*/  LDL.LU.64 R248, [R1+0x9090] ;  /* 0x0090900001f87983 */ /* 0x000ee60000300a00 */
[----:B--2---:R-:W-:Y:S01]  /*116190*/  STL.64 [R1+0x8e78], R250 ;  /* 0x008e78fa01007387 */ /* 0x004fe20000100a00 */
[----:B---3--:R1:W-:Y:S02]  /*1161a0*/  STL.64 [R1+0x8e70], R248 ;  /* 0x008e70f801007387 */ /* 0x0083e40000100a00 */
[----:B-1----:R-:W-:Y:S01]  /*1161b0*/  MOV R248, R106 ;  /* 0x0000006a00f87202 */ /* 0x002fe20000000f00 */
[----:B------:R-:W-:Y:S01]  /*1161c0*/  IMAD.MOV.U32 R249, RZ, RZ, R107 ;  /* 0x000000fffff97224 */ /* 0x000fe200078e006b */
[----:B------:R-:W2:Y:S01]  /*1161d0*/  LDL.LU R106, [R1+0x908c] ;  /* 0x00908c00016a7983 */ /* 0x000ea20000300800 */
[----:B------:R-:W2:Y:S02]  /*1161e0*/  LDL.LU R107, [R1+0x9088] ;  /* 0x00908800016b7983 */ /* 0x000ea40000300800 */
[----:B------:R-:W-:Y:S02]  /*1161f0*/  STL.64 [R1+0x8e88], R246 ;  /* 0x008e88f601007387 */ /* 0x000fe40000100a00 */
[----:B------:R1:W-:Y:S02]  /*116200*/  STL.64 [R1+0x8e80], R244 ;  /* 0x008e80f401007387 */ /* 0x0003e40000100a00 */
[----:B-1----:R-:W-:-:S02]  /*116210*/  IMAD.MOV.U32 R244, RZ, RZ, R102 ;  /* 0x000000fffff47224 */ /* 0x002fc400078e0066 */
[----:B------:R-:W-:Y:S01]  /*116220*/  IMAD.MOV.U32 R245, RZ, RZ, R103 ;  /* 0x000000fffff57224 */ /* 0x000fe200078e0067 */
[----:B------:R-:W3:Y:S01]  /*116230*/  LDL.LU R102, [R1+0x9084] ;  /* 0x0090840001667983 */ /* 0x000ee20000300800 */
[----:B------:R-:W3:Y:S02]  /*116240*/  LDL.LU R103, [R1+0x9080] ;  /* 0x0090800001677983 */ /* 0x000ee40000300800 */
[----:B------:R-:W-:Y:S02]  /*116250*/  STL.64 [R1+0x8e98], R110 ;  /* 0x008e986e01007387 */ /* 0x000fe40000100a00 */
[----:B------:R1:W-:Y:S02]  /*116260*/  STL.64 [R1+0x8e90], R108 ;  /* 0x008e906c01007387 */ /* 0x0003e40000100a00 */
        /* <DEDUP_REMOVED lines=16> */
[----:B----4-:R-:W-:Y:S02]  /*116370*/  STL.64 [R1+0x8ec8], R98 ;  /* 0x008ec86201007387 */ /* 0x010fe40000100a00 */
[----:B------:R1:W-:Y:S02]  /*116380*/  STL.64 [R1+0x8ec0], R96 ;  /* 0x008ec06001007387 */ /* 0x0003e40000100a00 */
        /* <DEDUP_REMOVED lines=16> */
[----:B----4-:R-:W-:Y:S02]  /*116490*/  STL.64 [R1+0x8ef8], R14 ;  /* 0x008ef80e01007387 */ /* 0x010fe40000100a00 */
[----:B------:R1:W-:Y:S02]  /*1164a0*/  STL.64 [R1+0x8ef0], R12 ;  /* 0x008ef00c01007387 */ /* 0x0003e40000100a00 */
[----:B-1----:R-:W-:Y:S01]  /*1164b0*/  MOV R12, R82 ;  /* 0x00000052000c7202 */ /* 0x002fe20000000f00 */
        /* <DEDUP_REMOVED lines=8> */
[----:B-1----:R-:W-:-:S02]  /*116540*/  IMAD.MOV.U32 R84, RZ, RZ, R75 ;  /* 0x000000ffff547224 */ /* 0x002fc400078e004b */
[----:B------:R-:W-:Y:S01]  /*116550*/  IMAD.MOV.U32 R85, RZ, RZ, R71 ;  /* 0x000000ffff557224 */ /* 0x000fe200078e0047 */
[----:B------:R-:W3:Y:S01]  /*116560*/  LDL.LU R75, [R1+0x9044] ;  /* 0x00904400014b7983 */ /* 0x000ee20000300800 */
[----:B------:R-:W2:Y:S02]  /*116570*/  LDL.LU R71, [R1+0x9040] ;  /* 0x0090400001477983 */ /* 0x000ea40000300800 */
[----:B----4-:R-:W-:Y:S02]  /*116580*/  STL.64 [R1+0x8f28], R82 ;  /* 0x008f285201007387 */ /* 0x010fe40000100a00 */
[----:B------:R1:W-:Y:S01]  /*116590*/  STL.64 [R1+0x8f20], R80 ;  /* 0x008f205001007387 */ /* 0x0003e20000100a00 */
[----:B------:R-:W-:Y:S01]  /*1165a0*/  STL.64 [R1+0x8f38], R78 ;  /* 0x008f384e01007387 */ /* 0x000fe20000100a00 */
[----:B------:R-:W-:Y:S01]  /*1165b0*/  STL.64 [R1+0x8f30], R76 ;  /* 0x008f304c01007387 */ /* 0x000fe20000100a00 */
[C---:B------:R-:W-:Y:S08]  /*1165c0*/  HMMA.1688.F32.TF32 R196, R236.reuse, R26, R196 ;  /* 0x0000001aecc4723c */ /* 0x040ff000000810c4 */
[----:B------:R-:W-:Y:S01]  /*1165d0*/  HMMA.1688.F32.TF32 R200, R236, R22, R200 ;  /* 0x00000016ecc8723c */ /* 0x000fe200000810c8 */
[----:B-1----:R-:W-:Y:S01]  /*1165e0*/  MOV R80, R3 ;  /* 0x0000000300507202 */ /* 0x002fe20000000f00 */
[----:B------:R-:W-:-:S06]  /*1165f0*/  IMAD.MOV.U32 R81, RZ, RZ, R0 ;  /* 0x000000ffff517224 */ /* 0x000fcc00078e0000 */
        /* <DEDUP_REMOVED lines=67> */
[----:B------:R-:W-:Y:S01]  /*116a30*/  HMMA.1688.F32.TF32 R12, R116, R92, R212 ;  /* 0x0000005c740c723c */ /* 0x000fe200000810d4 */
[----:B------:R-:W-:-:S02]  /*116a40*/  IMAD.MOV.U32 R0, RZ, RZ, R88 ;  /* 0x000000ffff007224 */ /* 0x000fc400078e0058 */
[----:B------:R-:W-:-:S03]  /*116a50*/  IMAD.MOV.U32 R3, RZ, RZ, R89 ;  /* 0x000000ffff037224 */ /* 0x000fc600078e0059 */
[----:B------:R1:W-:Y:S04]  /*116a60*/  STL [R1+0x89b0], R0 ;  /* 0x0089b00001007387 */ /* 0x0003e80000100800 */
[----:B-1----:R-:W2:Y:S01]  /*116a70*/  LDL R0, [R1+0x18c4] ;  /* 0x0018c40001007983 */ /* 0x002ea20000100800 */
[----:B------:R1:W-:Y:S03]  /*116a80*/  STL [R1+0x89ac], R3 ;  /* 0x0089ac0301007387 */ /* 0x0003e60000100800 */
[----:B-1----:R-:W3:Y:S01]  /*116a90*/  LDL R3, [R1+0x18c0] ;  /* 0x0018c00001037983 */ /* 0x002ee20000100800 */
[----:B------:R-:W-:Y:S02]  /*116aa0*/  STL.64 [R1+0x39b0], R4 ;  /* 0x0039b00401007387 */ /* 0x000fe40000100a00 */
[----:B------:R1:W-:Y:S02]  /*116ab0*/  STL.64 [R1+0x39b8], R6 ;  /* 0x0039b80601007387 */ /* 0x0003e40000100a00 */
[----:B------:R-:W-:Y:S01]  /*116ac0*/  STL.64 [R1+0x39a0], R16 ;  /* 0x0039a01001007387 */ /* 0x000fe20000100a00 */
[----:B------:R4:W-:Y:S03]  /*116ad0*/  STL.64 [R1+0x39a8], R18 ;  /* 0x0039a81201007387 */ /* 0x0009e60000100a00 */
[----:B------:R-:W-:Y:S02]  /*116ae0*/  STL.64 [R1+0x3990], R12 ;  /* 0x0039900c01007387 */ /* 0x000fe40000100a00 */
[----:B------:R4:W-:Y:S01]  /*116af0*/  STL.64 [R1+0x3998], R14 ;  /* 0x0039980e01007387 */ /* 0x0009e20000100a00 */
[C---:B-1----:R-:W-:Y:S08]  /*116b00*/  HMMA.1688.F32.TF32 R4, R116.reuse, R96, R216 ;  /* 0x000000607404723c */ /* 0x042ff000000810d8 */
[C---:B----4-:R-:W-:Y:S08]  /*116b10*/  HMMA.1688.F32.TF32 R16, R116.reuse, R100, R220 ;  /* 0x000000647410723c */ /* 0x050ff000000810dc */
[C---:B------:R-:W-:Y:S07]  /*116b20*/  HMMA.1688.F32.TF32 R12, R116.reuse, R104, R224 ;  /* 0x00000068740c723c */ /* 0x040fee00000810e0 */
        /* <DEDUP_REMOVED lines=9> */
[C---:B-1----:R-:W-:Y:S08]  /*116bc0*/  HMMA.1688.F32.TF32 R12, R116.reuse, R244, R120 ;  /* 0x000000f4740c723c */ /* 0x042ff00000081078 */
[----:B----4-:R-:W-:Y:S11]  /*116bd0*/  HMMA.1688.F32.TF32 R8, R116, R248, R124 ;  /* 0x000000f87408723c */ /* 0x010ff6000008107c */
[----:B------:R-:W-:Y:S04]  /*116be0*/  @!UPT UIADD3 URZ, URZ, URZ, URZ ;  /* 0x0000003f3f3ff290 */ /* 0x000fe8000fffe03f */
[----:B------:R-:W-:Y:S01]  /*116bf0*/  STL.64 [R1+0x38e0], R12 ;  /* 0x0038e00c01007387 */ /* 0x000fe20000100a00 */
[----:B------:R1:W-:Y:S07]  /*116c00*/  STL.64 [R1+0x38e8], R14 ;  /* 0x0038e80e01007387 */ /* 0x0003ee0000100a00 */
[----:B------:R-:W-:Y:S02]  /*116c10*/  STL.64 [R1+0x38b0], R8 ;  /* 0x0038b00801007387 */ /* 0x000fe40000100a00 */
[----:B------:R4:W-:Y:S01]  /*116c20*/  STL.64 [R1+0x38b8], R10 ;  /* 0x0038b80a01007387 */ /* 0x0009e20000100a00 */
[----:B------:R-:W4:Y:S04]  /*116c30*/  LDL R251, [R1+0x4bc] ;  /* 0x0004bc0001fb7983 */ /* 0x000f280000100800 */
        /* <DEDUP_REMOVED lines=13> */
[----:B------:R-:W4:Y:S04]  /*116d10*/  LDL R229, [R1+0x3f4] ;  /* 0x0003f40001e57983 */ /* 0x000f280000100800 */
[----:B------:R-:W4:Y:S04]  /*116d20*/  LDL R112, [R1+0x3e0] ;  /* 0x0003e00001707983 */ /* 0x000f280000100800 */
[----:B------:R-:W4:Y:S01]  /*116d30*/  LDL R113, [R1+0x3e4] ;  /* 0x0003e40001717983 */ /* 0x000f220000100800 */
[C---:B------:R-:W-:Y:S08]  /*116d40*/  HMMA.1688.F32.TF32 R148, R236.reuse, R74, R148 ;  /* 0x0000004aec94723c */ /* 0x040ff00000081094 */
[----:B------:R-:W-:Y:S01]  /*116d50*/  HMMA.1688.F32.TF32 R152, R236, R70, R152 ;  /* 0x00000046ec98723c */ /* 0x000fe20000081098 */
[----:B------:R-:W4:Y:S01]  /*116d60*/  LDL R236, [R1+0x3d0] ;  /* 0x0003d00001ec7983 */ /* 0x000f220000100800 */
        /* <DEDUP_REMOVED lines=41> */
[----:B-1----:R-:W4:Y:S02]  /*117000*/  LDL R14, [R1+0x478] ;  /* 0x00047800010e7983 */ /* 0x002f240000100800 */
[----:B------:R-:W4:Y:S02]  /*117010*/  LDL R15, [R1+0x47c] ;  /* 0x00047c00010f7983 */ /* 0x000f240000100800 */
[----:B------:R-:W4:Y:S01]  /*117020*/  LDL.LU R88, [R1+0x5290] ;  /* 0x0052900001587983 */ /* 0x000f220000300800 */
[----:B------:R-:W4:Y:S01]  /*117030*/  LDL.LU R89, [R1+0x5294] ;  /* 0x0052940001597983 */ /* 0x000f220000300800 */
[----:B------:R-:W4:Y:S02]  /*117040*/  LDL.LU R90, [R1+0x5298] ;  /* 0x00529800015a7983 */ /* 0x000f240000300800 */
[----:B------:R-:W4:Y:S02]  /*117050*/  LDL.LU R91, [R1+0x529c] ;  /* 0x00529c00015b7983 */ /* 0x000f240000300800 */
[----:B------:R-:W4:Y:S01]  /*117060*/  LDL.LU R244, [R1+0x5250] ;  /* 0x0052500001f47983 */ /* 0x000f220000300800 */
[----:B------:R-:W4:Y:S01]  /*117070*/  LDL.LU R245, [R1+0x5254] ;  /* 0x0052540001f57983 */ /* 0x000f220000300800 */
[----:B------:R-:W4:Y:S02]  /*117080*/  LDL.LU R246, [R1+0x5258] ;  /* 0x0052580001f67983 */ /* 0x000f240000300800 */
[----:B------:R-:W4:Y:S01]  /*117090*/  LDL.LU R247, [R1+0x525c] ;  /* 0x00525c0001f77983 */ /* 0x000f220000300800 */
[----:B--2---:R-:W-:Y:S04]  /*1170a0*/  LDS R5, [R0+0xc680] ;  /* 0x00c6800000057984 */ /* 0x004fe80000000800 */
[----:B------:R-:W-:Y:S04]  /*1170b0*/  LDS R7, [R0+0xe680] ;  /* 0x00e6800000077984 */ /* 0x000fe80000000800 */
[----:B---3--:R-:W-:Y:S04]  /*1170c0*/  LDS R4, [R3+0xc680] ;  /* 0x00c6800003047984 */ /* 0x008fe80000000800 */
[----:B------:R-:W1:Y:S01]  /*1170d0*/  LDS R6, [R3+0xe680] ;  /* 0x00e6800003067984 */ /* 0x000e620000000800 */
[C---:B----4-:R-:W-:Y:S08]  /*1170e0*/  HMMA.1688.F32.TF32 R120, R116.reuse, R228, R128 ;  /* 0x000000e47478723c */ /* 0x050ff00000081080 */
[C---:B------:R-:W-:Y:S08]  /*1170f0*/  HMMA.1688.F32.TF32 R8, R116.reuse, R112, R132 ;  /* 0x000000707408723c */ /* 0x040ff00000081084 */
[C---:B------:R-:W-:Y:S08]  /*117100*/  HMMA.1688.F32.TF32 R112, R116.reuse, R236, R136 ;  /* 0x000000ec7470723c */ /* 0x040ff00000081088 */
[C---:B------:R-:W-:Y:S01]  /*117110*/  HMMA.1688.F32.TF32 R20, R116.reuse, R20, R140 ;  /* 0x000000147414723c */ /* 0x040fe2000008108c */
[----:B------:R-:W-:Y:S01]  /*117120*/  STL.64 [R1+0x3880], R120 ;  /* 0x0038807801007387 */ /* 0x000fe20000100a00 */
[----:B------:R-:W-:Y:S05]  /*117130*/  STL.64 [R1+0x3888], R122 ;  /* 0x0038887a01007387 */ /* 0x000fea0000100a00 */
[----:B------:R-:W-:Y:S02]  /*117140*/  STL.64 [R1+0x3850], R8 ;  /* 0x0038500801007387 */ /* 0x000fe40000100a00 */
[----:B------:R2:W-:Y:S02]  /*117150*/  STL.64 [R1+0x3858], R10 ;  /* 0x0038580a01007387 */ /* 0x0005e40000100a00 */
[C---:B--2---:R-:W-:Y:S08]  /*117160*/  HMMA.1688.F32.TF32 R8, R116.reuse, R24, R144 ;  /* 0x000000187408723c */ /* 0x044ff00000081090 */
[C---:B------:R-:W-:Y:S01]  /*117170*/  HMMA.1688.F32.TF32 R24, R116.reuse, R28, R148 ;  /* 0x0000001c7418723c */ /* 0x040fe20000081094 */
[----:B------:R-:W-:Y:S01]  /*117180*/  STL.64 [R1+0x3830], R112 ;  /* 0x0038307001007387 */ /* 0x000fe20000100a00 */
[----:B------:R-:W-:Y:S02]  /*117190*/  STL.64 [R1+0x3838], R114 ;  /* 0x0038387201007387 */ /* 0x000fe40000100a00 */
[----:B------:R-:W-:Y:S02]  /*1171a0*/  STL.64 [R1+0x37f0], R20 ;  /* 0x0037f01401007387 */ /* 0x000fe40000100a00 */
[----:B------:R2:W-:Y:S02]  /*1171b0*/  STL.64 [R1+0x37f8], R22 ;  /* 0x0037f81601007387 */ /* 0x0005e40000100a00 */
        /* <DEDUP_REMOVED lines=34> */
[----:B------:R-:W-:Y:S04]  /*1173e0*/  LDS R198, [R3+0x12680] ;  /* 0x0126800003c67984 */ /* 0x000fe80000000800 */
[----:B------:R-:W2:Y:S04]  /*1173f0*/  LDS R199, [R0+0x12680] ;  /* 0x0126800000c77984 */ /* 0x000ea80000000800 */
[----:B------:R-:W-:Y:S04]  /*117400*/  LDS R196, [R3+0x10680] ;  /* 0x0106800003c47984 */ /* 0x000fe80000000800 */
[----:B------:R-:W3:Y:S04]  /*117410*/  LDS R197, [R0+0x10680] ;  /* 0x0106800000c57984 */ /* 0x000ee80000000800 */
[----:B------:R-:W-:Y:S01]  /*117420*/  STL.64 [R1+0x3660], R20 ;  /* 0x0036601401007387 */ /* 0x000fe20000100a00 */
[----:B------:R4:W-:Y:S02]  /*117430*/  STL.64 [R1+0x3668], R22 ;  /* 0x0036681601007387 */ /* 0x0009e40000100a00 */
[C---:B----4-:R-:W-:Y:S01]  /*117440*/  HMMA.1688.F32.TF32 R20, R116.reuse, R80, R200 ;  /* 0x000000507414723c */ /* 0x050fe200000810c8 */
[----:B------:R-:W-:Y:S01]  /*117450*/  STL.64 [R1+0x3640], R8 ;  /* 0x0036400801007387 */ /* 0x000fe20000100a00 */
[----:B------:R4:W-:Y:S06]  /*117460*/  STL.64 [R1+0x3648], R10 ;  /* 0x0036480a01007387 */ /* 0x0009ec0000100a00 */
[----:B----4-:R-:W-:Y:S01]  /*117470*/  HMMA.1688.F32.TF32 R8, R116, R84, R232 ;  /* 0x000000547408723c */ /* 0x010fe200000810e8 */
[----:B------:R-:W-:Y:S01]  /*117480*/  STL.64 [R1+0x3630], R24 ;  /* 0x0036301801007387 */ /* 0x000fe20000100a00 */
[----:B------:R-:W-:Y:S11]  /*117490*/  STL.64 [R1+0x3638], R26 ;  /* 0x0036381a01007387 */ /* 0x000ff60000100a00 */
[----:B------:R-:W-:Y:S02]  /*1174a0*/  @!UPT UIADD3 URZ, URZ, URZ, URZ ;  /* 0x0000003f3f3ff290 */ /* 0x000fe4000fffe03f */
[----:B------:R-:W-:Y:S01]  /*1174b0*/  STL.64 [R1+0x3620], R20 ;  /* 0x0036201401007387 */ /* 0x000fe20000100a00 */
[----:B------:R-:W-:Y:S01]  /*1174c0*/  STL.64 [R1+0x3628], R22 ;  /* 0x0036281601007387 */ /* 0x000fe20000100a00 */
[C---:B-1----:R-:W-:Y:S08]  /*1174d0*/  HMMA.1688.F32.TF32 R220, R4.reuse, R110, R104 ;  /* 0x0000006e04dc723c */ /* 0x042ff00000081068 */
[C---:B------:R-:W-:Y:S08]  /*1174e0*/  HMMA.1688.F32.TF32 R224, R4.reuse, R250, R244 ;  /* 0x000000fa04e0723c */ /* 0x040ff000000810f4 */
[C---:B------:R-:W-:Y:S01]  /*1174f0*/  HMMA.1688.F32.TF32 R216, R4.reuse, R102, R96 ;  /* 0x0000006604d8723c */ /* 0x040fe20000081060 */
[----:B------:R-:W-:Y:S01]  /*117500*/  STL.64 [R1+0x35e0], R8 ;  /* 0x0035e00801007387 */ /* 0x000fe20000100a00 */
[----:B------:R1:W-:Y:S02]  /*117510*/  STL.64 [R1+0x35e8], R10 ;  /* 0x0035e80a01007387 */ /* 0x0003e40000100a00 */
[----:B--2---:R-:W-:Y:S02]  /*117520*/  STL.64 [R1+0x9038], R198 ;  /* 0x009038c601007387 */ /* 0x004fe40000100a00 */
[----:B---3--:R2:W-:Y:S01]  /*117530*/  STL.64 [R1+0x9030], R196 ;  /* 0x009030c401007387 */ /* 0x0085e20000100a00 */
[----:B------:R-:W3:Y:S04]  /*117540*/  LDL R244, [R1+0x30] ;  /* 0x0000300001f47983 */ /* 0x000ee80000100800 */
[----:B------:R-:W3:Y:S04]  /*117550*/  LDL R245, [R1+0x34] ;  /* 0x0000340001f57983 */ /* 0x000ee80000100800 */
[----:B------:R-:W4:Y:S04]  /*117560*/  LDL R110, [R1+0x668] ;  /* 0x00066800016e7983 */ /* 0x000f280000100800 */
[----:B------:R-:W4:Y:S04]  /*117570*/  LDL R111, [R1+0x66c] ;  /* 0x00066c00016f7983 */ /* 0x000f280000100800 */
[----:B------:R-:W3:Y:S04]  /*117580*/  LDL R154, [R1+0x658] ;  /* 0x00065800019a7983 */ /* 0x000ee80000100800 */
[----:B------:R-:W3:Y:S01]  /*117590*/  LDL R155, [R1+0x65c] ;  /* 0x00065c00019b7983 */ /* 0x000ee20000100800 */
[----:B------:R-:W3:Y:S02]  /*1175a0*/  LDL.LU R100, [R1+0x1450] ;  /* 0x0014500001647983 */ /* 0x000ee40000300800 */
[----:B------:R-:W3:Y:S02]  /*1175b0*/  LDL.LU R101, [R1+0x1454] ;  /* 0x0014540001657983 */ /* 0x000ee40000300800 */
[----:B------:R-:W3:Y:S01]  /*1175c0*/  LDL.LU R102, [R1+0x1458] ;  /* 0x0014580001667983 */ /* 0x000ee20000300800 */
[----:B------:R-:W3:Y:S01]  /*1175d0*/  LDL.LU R103, [R1+0x145c] ;  /* 0x00145c0001677983 */ /* 0x000ee20000300800 */
[----:B------:R-:W3:Y:S02]  /*1175e0*/  LDL R150, [R1+0x648] ;  /* 0x0006480001967983 */ /* 0x000ee40000100800 */
[----:B------:R-:W3:Y:S02]  /*1175f0*/  LDL R151, [R1+0x64c] ;  /* 0x00064c0001977983 */ /* 0x000ee40000100800 */
[----:B------:R-:W3:Y:S01]  /*117600*/  LDL.LU R96, [R1+0x1460] ;  /* 0x0014600001607983 */ /* 0x000ee20000300800 */
[----:B------:R-:W3:Y:S01]  /*117610*/  LDL.LU R97, [R1+0x1464] ;  /* 0x0014640001617983 */ /* 0x000ee20000300800 */
[----:B------:R-:W3:Y:S02]  /*117620*/  LDL.LU R98, [R1+0x1468] ;  /* 0x0014680001627983 */ /* 0x000ee40000300800 */
[----:B------:R-:W3:Y:S02]  /*117630*/  LDL.LU R99, [R1+0x146c] ;  /* 0x00146c0001637983 */ /* 0x000ee40000300800 */
[----:B------:R-:W3:Y:S01]  /*117640*/  LDL R146, [R1+0x638] ;  /* 0x0006380001927983 */ /* 0x000ee20000100800 */
[----:B------:R-:W3:Y:S01]  /*117650*/  LDL R147, [R1+0x63c] ;  /* 0x00063c0001937983 */ /* 0x000ee20000100800 */
[----:B------:R-:W3:Y:S01]  /*117660*/  LDL.LU R92, [R1+0x1470] ;  /* 0x00147000015c7983 */ /* 0x000ee20000300800 */
[C---:B------:R-:W-:Y:S01]  /*117670*/  HMMA.1688.F32.TF32 R212, R4.reuse, R94, R16 ;  /* 0x0000005e04d4723c */ /* 0x040fe20000081010 */
[----:B------:R-:W3:Y:S01]  /*117680*/  LDL.LU R93, [R1+0x1474] ;  /* 0x00147400015d7983 */ /* 0x000ee20000300800 */
[----:B------:R-:W3:Y:S01]  /*117690*/  LDL.LU R94, [R1+0x1478] ;  /* 0x00147800015e7983 */ /* 0x000ee20000300800 */
[----:B------:R-:W3:Y:S02]  /*1176a0*/  LDL.LU R95, [R1+0x147c] ;  /* 0x00147c00015f7983 */ /* 0x000ee40000300800 */
[----:B------:R-:W3:Y:S02]  /*1176b0*/  LDL R142, [R1+0x628] ;  /* 0x00062800018e7983 */ /* 0x000ee40000100800 */
[----:B------:R-:W3:Y:S01]  /*1176c0*/  LDL R143, [R1+0x62c] ;  /* 0x00062c00018f7983 */ /* 0x000ee20000100800 */
[----:B------:R-:W3:Y:S04]  /*1176d0*/  LDL R138, [R1+0x618] ;  /* 0x00061800018a7983 */ /* 0x000ee80000100800 */
        /* <DEDUP_REMOVED lines=8> */
[----:B------:R-:W3:Y:S01]  /*117760*/  LDL.LU R88, [R1+0x14a0] ;  /* 0x0014a00001587983 */ /* 0x000ee20000300800 */
[----:B------:R-:W3:Y:S02]  /*117770*/  LDL.LU R89, [R1+0x14a4] ;  /* 0x0014a40001597983 */ /* 0x000ee40000300800 */
[----:B------:R-:W3:Y:S02]  /*117780*/  LDL.LU R90, [R1+0x14a8] ;  /* 0x0014a800015a7983 */ /* 0x000ee40000300800 */
[----:B------:R-:W3:Y:S01]  /*117790*/  LDL.LU R91, [R1+0x14ac] ;  /* 0x0014ac00015b7983 */ /* 0x000ee20000300800 */
        /* <DEDUP_REMOVED lines=8> */
[----:B------:R-:W3:Y:S01]  /*117820*/  LDL R122, [R1+0x5d8] ;  /* 0x0005d800017a7983 */ /* 0x000ee20000100800 */
        /* <DEDUP_REMOVED lines=11> */
[----:B-1----:R-:W3:Y:S01]  /*1178e0*/  LDL R10, [R1+0x5b8] ;  /* 0x0005b800010a7983 */ /* 0x002ee20000100800 */
        /* <DEDUP_REMOVED lines=75> */
[----:B--2---:R-:W3:Y:S01]  /*117da0*/  LDL.LU R196, [R1+0x5240] ;  /* 0x0052400001c47983 */ /* 0x004ee20000300800 */
[----:B------:R-:W3:Y:S01]  /*117db0*/  LDL.LU R197, [R1+0x5244] ;  /* 0x0052440001c57983 */ /* 0x000ee20000300800 */
[----:B------:R-:W3:Y:S02]  /*117dc0*/  LDL.LU R198, [R1+0x5248] ;  /* 0x0052480001c67983 */ /* 0x000ee40000300800 */
[----:B------:R-:W3:Y:S02]  /*117dd0*/  LDL.LU R199, [R1+0x524c] ;  /* 0x00524c0001c77983 */ /* 0x000ee40000300800 */
        /* <DEDUP_REMOVED lines=28> */
[----:B------:R-:W4:Y:S01]  /*117fa0*/  LDL R248, [R1+0x20] ;  /* 0x0000200001f87983 */ /* 0x000f220000100800 */
[----:B------:R-:W4:Y:S01]  /*117fb0*/  LDL R249, [R1+0x24] ;  /* 0x0000240001f97983 */ /* 0x000f220000100800 */
[C---:B---3--:R-:W-:Y:S03]  /*117fc0*/  HMMA.1688.F32.TF32 R228, R4.reuse, R230, R196 ;  /* 0x000000e604e4723c */ /* 0x048fe600000810c4 */
[----:B------:R-:W3:Y:S01]  /*117fd0*/  LDL.LU.64 R198, [R1+0x9038] ;  /* 0x0090380001c67983 */ /* 0x000ee20000300a00 */
[----:B------:R-:W3:Y:S04]  /*117fe0*/  LDL.LU.64 R196, [R1+0x9030] ;  /* 0x0090300001c47983 */ /* 0x000ee80000300a00 */
        /* <DEDUP_REMOVED lines=9> */
[C---:B--2---:R-:W-:Y:S01]  /*118080*/  HMMA.1688.F32.TF32 R200, R4.reuse, R202, R28 ;  /* 0x000000ca04c8723c */ /* 0x044fe2000008101c */
[----:B------:R-:W2:Y:S01]  /*118090*/  LDL.LU.64 R30, [R1+0x8ff8] ;  /* 0x008ff800011e7983 */ /* 0x000ea20000300a00 */
[----:B------:R-:W2:Y:S01]  /*1180a0*/  LDL.LU.64 R28, [R1+0x8ff0] ;  /* 0x008ff000011c7983 */ /* 0x000ea20000300a00 */
[----:B------:R-:W2:Y:S02]  /*1180b0*/  LDL R204, [R1] ;  /* 0x0000000001cc7983 */ /* 0x000ea40000100800 */
[----:B------:R-:W2:Y:S03]  /*1180c0*/  LDL R205, [R1+0x4] ;  /* 0x0000040001cd7983 */ /* 0x000ea60000100800 */
[C---:B------:R-:W-:Y:S01]  /*1180d0*/  HMMA.1688.F32.TF32 R160, R4.reuse, R162, R32 ;  /* 0x000000a204a0723c */ /* 0x040fe20000081020 */
[----:B------:R-:W2:Y:S01]  /*1180e0*/  LDL.LU.64 R34, [R1+0x8fe8] ;  /* 0x008fe80001227983 */ /* 0x000ea20000300a00 */
[----:B------:R-:W2:Y:S06]  /*1180f0*/  LDL.LU.64 R32, [R1+0x8fe0] ;  /* 0x008fe00001207983 */ /* 0x000eac0000300a00 */
[C---:B------:R-:W-:Y:S01]  /*118100*/  HMMA.1688.F32.TF32 R164, R4.reuse, R166, R36 ;  /* 0x000000a604a4723c */ /* 0x040fe20000081024 */
[----:B------:R-:W2:Y:S01]  /*118110*/  LDL.LU.64 R38, [R1+0x8fd8] ;  /* 0x008fd80001267983 */ /* 0x000ea20000300a00 */
[----:B------:R-:W2:Y:S06]  /*118120*/  LDL.LU.64 R36, [R1+0x8fd0] ;  /* 0x008fd00001247983 */ /* 0x000eac0000300a00 */
[C---:B------:R-:W-:Y:S01]  /*118130*/  HMMA.1688.F32.TF32 R168, R4.reuse, R170, R40 ;  /* 0x000000aa04a8723c */ /* 0x040fe20000081028 */
[----:B------:R-:W2:Y:S02]  /*118140*/  LDL.LU.64 R42, [R1+0x8fc8] ;  /* 0x008fc800012a7983 */ /* 0x000ea40000300a00 */
[----:B------:R-:W2:Y:S05]  /*118150*/  LDL.LU.64 R40, [R1+0x8fc0] ;  /* 0x008fc00001287983 */ /* 0x000eaa0000300a00 */
        /* <DEDUP_REMOVED lines=15> */
[C---:B----4-:R-:W-:Y:S01]  /*118250*/  HMMA.1688.F32.TF32 R172, R4.reuse, R174, R64 ;  /* 0x000000ae04ac723c */ /* 0x050fe20000081040 */
[----:B------:R-:W4:Y:S02]  /*118260*/  LDL.LU.64 R66, [R1+0x8f68] ;  /* 0x008f680001427983 */ /* 0x000f240000300a00 */
[----:B------:R-:W4:Y:S05]  /*118270*/  LDL.LU.64 R64, [R1+0x8f60] ;  /* 0x008f600001407983 */ /* 0x000f2a0000300a00 */
[C---:B------:R-:W-:Y:S01]  /*118280*/  HMMA.1688.F32.TF32 R8, R4.reuse, R10, R68 ;  /* 0x0000000a0408723c */ /* 0x040fe20000081044 */
[----:B------:R-:W4:Y:S01]  /*118290*/  LDL.LU.64 R70, [R1+0x8f58] ;  /* 0x008f580001467983 */ /* 0x000f220000300a00 */
[----:B------:R-:W4:Y:S06]  /*1182a0*/  LDL.LU.64 R68, [R1+0x8f50] ;  /* 0x008f500001447983 */ /* 0x000f2c0000300a00 */
[C---:B------:R-:W-:Y:S01]  /*1182b0*/  HMMA.1688.F32.TF32 R116, R4.reuse, R118, R72 ;  /* 0x000000760474723c */ /* 0x040fe20000081048 */
[----:B------:R-:W4:Y:S01]  /*1182c0*/  LDL.LU.64 R74, [R1+0x8f48] ;  /* 0x008f4800014a7983 */ /* 0x000f220000300a00 */
[----:B------:R-:W4:Y:S06]  /*1182d0*/  LDL.LU.64 R72, [R1+0x8f40] ;  /* 0x008f400001487983 */ /* 0x000f2c0000300a00 */
[C---:B------:R-:W-:Y:S01]  /*1182e0*/  HMMA.1688.F32.TF32 R120, R4.reuse, R122, R76 ;  /* 0x0000007a0478723c */ /* 0x040fe2000008104c */
        /* <DEDUP_REMOVED lines=23> */
[C---:B------:R-:W-:Y:S08]  /*118460*/  HMMA.1688.F32.TF32 R152, R4.reuse, R154, R100 ;  /* 0x0000009a0498723c */ /* 0x040ff00000081064 */
[C---:B------:R-:W-:Y:S01]  /*118470*/  HMMA.1688.F32.TF32 R156, R4.reuse, R206, R156 ;  /* 0x000000ce049c723c */ /* 0x040fe2000008109c */
[----:B------:R-:W4:Y:S01]  /*118480*/  LDL.LU.64 R102, [R1+0x8eb8] ;  /* 0x008eb80001667983 */ /* 0x000f220000300a00 */
[----:B------:R-:W4:Y:S06]  /*118490*/  LDL.LU.64 R100, [R1+0x8eb0] ;  /* 0x008eb00001647983 */ /* 0x000f2c0000300a00 */
[----:B------:R-:W-:Y:S01]  /*1184a0*/  HMMA.1688.F32.TF32 R4, R4, R110, R104 ;  /* 0x0000006e0404723c */ /* 0x000fe20000081068 */
[----:B------:R-:W4:Y:S01]  /*1184b0*/  LDL.LU.64 R106, [R1+0x8ea8] ;  /* 0x008ea800016a7983 */ /* 0x000f220000300a00 */
[----:B------:R-:W4:Y:S01]  /*1184c0*/  LDL.LU.64 R104, [R1+0x8ea0] ;  /* 0x008ea00001687983 */ /* 0x000f220000300a00 */
[----:B------:R-:W4:Y:S02]  /*1184d0*/  LDL.LU.64 R110, [R1+0x8e98] ;  /* 0x008e9800016e7983 */ /* 0x000f240000300a00 */
[----:B------:R-:W4:Y:S02]  /*1184e0*/  LDL.LU.64 R108, [R1+0x8e90] ;  /* 0x008e9000016c7983 */ /* 0x000f240000300a00 */
[----:B------:R-:W4:Y:S01]  /*1184f0*/  LDL.LU.64 R246, [R1+0x8e88] ;  /* 0x008e880001f67983 */ /* 0x000f220000300a00 */
[----:B------:R-:W-:Y:S04]  /*118500*/  LDS R206, [R3+0x16680] ;  /* 0x0166800003ce7984 */ /* 0x000fe80000000800 */
[----:B------:R-:W-:Y:S01]  /*118510*/  LDS R207, [R0+0x16680] ;  /* 0x0166800000cf7984 */ /* 0x000fe20000000800 */
[C---:B---3--:R-:W-:Y:S08]  /*118520*/  HMMA.1688.F32.TF32 R212, R196.reuse, R248, R212 ;  /* 0x000000f8c4d4723c */ /* 0x048ff000000810d4 */
[C---:B------:R-:W-:Y:S01]  /*118530*/  HMMA.1688.F32.TF32 R208, R196.reuse, R244, R208 ;  /* 0x000000f4c4d0723c */ /* 0x040fe200000810d0 */
[----:B------:R-:W3:Y:S01]  /*118540*/  LDL.LU.64 R244, [R1+0x8e80] ;  /* 0x008e800001f47983 */ /* 0x000ee20000300a00 */
[----:B------:R-:W3:Y:S02]  /*118550*/  LDL.LU.64 R250, [R1+0x8e78] ;  /* 0x008e780001fa7983 */ /* 0x000ee40000300a00 */
[----:B------:R-:W3:Y:S11]  /*118560*/  LDL.LU.64 R248, [R1+0x8e70] ;  /* 0x008e700001f87983 */ /* 0x000ef60000300a00 */
[----:B------:R-:W-:Y:S01]  /*118570*/  STL.64 [R1+0x8e68], R214 ;  /* 0x008e68d601007387 */ /* 0x000fe20000100a00 */
[----:B------:R1:W-:Y:S03]  /*118580*/  STL.64 [R1+0x8e60], R212 ;  /* 0x008e60d401007387 */ /* 0x0003e60000100a00 */
[----:B-1----:R-:W3:Y:S04]  /*118590*/  LDL R212, [R1+0x10] ;  /* 0x0000100001d47983 */ /* 0x002ee80000100800 */
[----:B------:R-:W3:Y:S01]  /*1185a0*/  LDL R213, [R1+0x14] ;  /* 0x0000140001d57983 */ /* 0x000ee20000100800 */
[C---:B--2---:R-:W-:Y:S01]  /*1185b0*/  HMMA.1688.F32.TF32 R220, R196.reuse, R204, R220 ;  /* 0x000000ccc4dc723c */ /* 0x044fe200000810dc */
[----:B------:R-:W-:Y:S04]  /*1185c0*/  LDS R204, [R3+0x14680] ;  /* 0x0146800003cc7984 */ /* 0x000fe80000000800 */
[----:B------:R-:W1:Y:S03]  /*1185d0*/  LDS R205, [R0+0x14680] ;  /* 0x0146800000cd7984 */ /* 0x000e660000000800 */
[----:B---3--:R-:W-:Y:S11]  /*1185e0*/  HMMA.1688.F32.TF32 R216, R196, R212, R216 ;  /* 0x000000d4c4d8723c */ /* 0x008ff600000810d8 */
[----:B------:R-:W-:Y:S11]  /*1185f0*/  @!UPT UIADD3 URZ, URZ, URZ, URZ ;  /* 0x0000003f3f3ff290 */ /* 0x000ff6000fffe03f */
[----:B------:R-:W-:Y:S01]  /*118600*/  @!UPT UIADD3 URZ, URZ, URZ, URZ ;  /* 0x0000003f3f3ff290 */ /* 0x000fe2000fffe03f */
[----:B------:R2:W-:Y:S01]  /*118610*/  STL.64 [R1+0x8e58], R218 ;  /* 0x008e58da01007387 */ /* 0x0005e20000100a00 */
[----:B------:R-:W-:Y:S02]  /*118620*/  STL.64 [R1+0x8e50], R216 ;  /* 0x008e50d801007387 */ /* 0x000fe40000100a00 */
[----:B------:R-:W1:Y:S02]  /*118630*/  LDL R214, [R1+0x38] ;  /* 0x0000380001d67983 */ /* 0x000e640000100800 */
[----:B------:R-:W1:Y:S01]  /*118640*/  LDL R215, [R1+0x3c] ;  /* 0x00003c0001d77983 */ /* 0x000e620000100800 */
[----:B--2---:R-:W2:Y:S04]  /*118650*/  LDL R218, [R1+0x28] ;  /* 0x0000280001da7983 */ /* 0x004ea80000100800 */
[----:B------:R-:W2:Y:S01]  /*118660*/  LDL R219, [R1+0x2c] ;  /* 0x00002c0001db7983 */ /* 0x000ea20000100800 */
[C---:B-1----:R-:W-:Y:S03]  /*118670*/  HMMA.1688.F32.TF32 R208, R204.reuse, R214, R208 ;  /* 0x000000d6ccd0723c */ /* 0x042fe600000810d0 */
[----:B------:R-:W2:Y:S01]  /*118680*/  LDL.LU.64 R214, [R1+0x8e68] ;  /* 0x008e680001d67983 */ /* 0x000ea20000300a00 */
[----:B------:R-:W2:Y:S11]  /*118690*/  LDL.LU.64 R212, [R1+0x8e60] ;  /* 0x008e600001d47983 */ /* 0x000eb60000300a00 */
[----:B------:R-:W-:Y:S08]  /*1186a0*/  @!UPT UIADD3 URZ, URZ, URZ, URZ ;  /* 0x0000003f3f3ff290 */ /* 0x000ff0000fffe03f */
[----:B------:R-:W-:Y:S01]  /*1186b0*/  STL.64 [R1+0x830], R208 ;  /* 0x000830d001007387 */ /* 0x000fe20000100a00 */
[----:B------:R1:W-:Y:S03]  /*1186c0*/  STL.64 [R1+0x838], R210 ;  /* 0x000838d201007387 */ /* 0x0003e60000100a00 */
[----:B-1----:R-:W3:Y:S04]  /*1186d0*/  LDL R210, [R1+0x8] ;  /* 0x0000080001d27983 */ /* 0x002ee80000100800 */
[----:B------:R-:W3:Y:S01]  /*1186e0*/  LDL R211, [R1+0xc] ;  /* 0x00000c0001d37983 */ /* 0x000ee20000100800 */
[----:B--2---:R-:W-:Y:S03]  /*1186f0*/  HMMA.1688.F32.TF32 R212, R204, R218, R212 ;  /* 0x000000daccd4723c */ /* 0x004fe600000810d4 */
[----:B------:R-:W2:Y:S01]  /*118700*/  LDL.LU.64 R218, [R1+0x8e58] ;  /* 0x008e580001da7983 */ /* 0x000ea20000300a00 */
[----:B------:R-:W2:Y:S04]  /*118710*/  LDL.LU.64 R216, [R1+0x8e50] ;  /* 0x008e500001d87983 */ /* 0x000ea80000300a00 */
[C---:B------:R-:W-:Y:S08]  /*118720*/  HMMA.1688.F32.TF32 R224, R196.reuse, R248, R224 ;  /* 0x000000f8c4e0723c */ /* 0x040ff000000810e0 */
[C---:B------:R-:W-:Y:S07]  /*118730*/  HMMA.1688.F32.TF32 R228, R196.reuse, R244, R228 ;  /* 0x000000f4c4e4723c */ /* 0x040fee00000810e4 */
[----:B------:R-:W-:Y:S01]  /*118740*/  STL.64 [R1+0x820], R212 ;  /* 0x000820d401007387 */ /* 0x000fe20000100a00 */
[----:B------:R1:W-:Y:S02]  /*118750*/  STL.64 [R1+0x828], R214 ;  /* 0x000828d601007387 */ /* 0x0003e40000100a00 */
[----:B-1----:R-:W-:Y:S01]  /*118760*/  MOV R214, R252 ;  /* 0x000000fc00d67202 */ /* 0x002fe20000000f00 */
[----:B------:R-:W-:Y:S01]  /*118770*/  IMAD.MOV.U32 R215, RZ, RZ, R2 ;  /* 0x000000ffffd77224 */ /* 0x000fe200078e0002 */
        /* <DEDUP_REMOVED lines=30> */
[C---:B--2---:R-:W-:Y:S08]  /*118960*/  HMMA.1688.F32.TF32 R216, R204.reuse, R214, R216 ;  /* 0x000000d6ccd8723c */ /* 0x044ff000000810d8 */
[C---:B---3--:R-:W-:Y:S08]  /*118970*/  HMMA.1688.F32.TF32 R212, R204.reuse, R210, R220 ;  /* 0x000000d2ccd4723c */ /* 0x048ff000000810dc */
[C---:B------:R-:W-:Y:S07]  /*118980*/  HMMA.1688.F32.TF32 R208, R204.reuse, R250, R224 ;  /* 0x000000faccd0723c */ /* 0x040fee00000810e0 */
[----:B------:R-:W-:Y:S01]  /*118990*/  STL.64 [R1+0x810], R216 ;  /* 0x000810d801007387 */ /* 0x000fe20000100a00 */
[----:B------:R-:W-:Y:S02]  /*1189a0*/  STL.64 [R1+0x818], R218 ;  /* 0x000818da01007387 */ /* 0x000fe40000100a00 */
[----:B------:R-:W-:Y:S05]  /*1189b0*/  STL.64 [R1+0x8c70], R250 ;  /* 0x008c70fa01007387 */ /* 0x000fea0000100a00 */
[----:B------:R-:W-:Y:S01]  /*1189c0*/  STL.64 [R1+0x800], R212 ;  /* 0x000800d401007387 */ /* 0x000fe20000100a00 */
[----:B------:R-:W-:Y:S01]  /*1189d0*/  STL.64 [R1+0x808], R214 ;  /* 0x000808d601007387 */ /* 0x000fe20000100a00 */
[----:B------:R-:W-:Y:S06]  /*1189e0*/  STL.64 [R1+0x8c68], R248 ;  /* 0x008c68f801007387 */ /* 0x000fec0000100a00 */
[----:B------:R-:W-:Y:S02]  /*1189f0*/  STL.64 [R1+0x7f0], R208 ;  /* 0x0007f0d001007387 */ /* 0x000fe40000100a00 */
[----:B------:R2:W-:Y:S02]  /*118a00*/  STL.64 [R1+0x7f8], R210 ;  /* 0x0007f8d201007387 */ /* 0x0005e40000100a00 */
[C---:B--2---:R-:W-:Y:S01]  /*118a10*/  HMMA.1688.F32.TF32 R208, R204.reuse, R246, R228 ;  /* 0x000000f6ccd0723c */ /* 0x044fe200000810e4 */
[----:B------:R-:W-:Y:S01]  /*118a20*/  STL.64 [R1+0x8c80], R246 ;  /* 0x008c80f601007387 */ /* 0x000fe20000100a00 */
[----:B------:R-:W-:Y:S11]  /*118a30*/  STL.64 [R1+0x8c78], R244 ;  /* 0x008c78f401007387 */ /* 0x000ff60000100a00 */
[----:B------:R-:W-:Y:S10]  /*118a40*/  @!UPT UIADD3 URZ, URZ, URZ, URZ ;  /* 0x0000003f3f3ff290 */ /* 0x000ff4000fffe03f */
[----:B------:R-:W-:Y:S01]  /*118a50*/  STL.64 [R1+0x1e0], R208 ;  /* 0x0001e0d001007387 */ /* 0x000fe20000100a00 */
[----:B------:R2:W-:Y:S02]  /*118a60*/  STL.64 [R1+0x1e8], R210 ;  /* 0x0001e8d201007387 */ /* 0x0005e40000100a00 */
[C---:B--2---:R-:W-:Y:S01]  /*118a70*/  HMMA.1688.F32.TF32 R208, R204.reuse, R110, R232 ;  /* 0x0000006eccd0723c */ /* 0x044fe200000810e8 */
[----:B------:R-:W-:Y:S01]  /*118a80*/  STL.64 [R1+0x8c90], R110 ;  /* 0x008c906e01007387 */ /* 0x000fe20000100a00 */
[----:B------:R2:W-:Y:S06]  /*118a90*/  STL.64 [R1+0x8c88], R108 ;  /* 0x008c886c01007387 */ /* 0x0005ec0000100a00 */
[C---:B--2---:R-:W-:Y:S11]  /*118aa0*/  HMMA.1688.F32.TF32 R108, R204.reuse, R106, R236 ;  /* 0x0000006acc6c723c */ /* 0x044ff600000810ec */
[----:B------:R-:W-:Y:S04]  /*118ab0*/  @!UPT UIADD3 URZ, URZ, URZ, URZ ;  /* 0x0000003f3f3ff290 */ /* 0x000fe8000fffe03f */
[----:B------:R-:W-:Y:S01]  /*118ac0*/  STL.64 [R1+0x1d0], R208 ;  /* 0x0001d0d001007387 */ /* 0x000fe20000100a00 */
[----:B------:R-:W-:Y:S02]  /*118ad0*/  STL.64 [R1+0x1d8], R210 ;  /* 0x0001d8d201007387 */ /* 0x000fe40000100a00 */
[----:B------:R-:W-:Y:S02]  /*118ae0*/  STL.64 [R1+0x8ca0], R106 ;  /* 0x008ca06a01007387 */ /* 0x000fe40000100a00 */
[----:B------:R2:W-:Y:S02]  /*118af0*/  STL.64 [R1+0x8c98], R104 ;  /* 0x008c986801007387 */ /* 0x0005e40000100a00 */
[C---:B--2---:R-:W-:Y:S01]  /*118b00*/  HMMA.1688.F32.TF32 R104, R204.reuse, R102, R240 ;  /* 0x00000066cc68723c */ /* 0x044fe200000810f0 */
[----:B------:R-:W-:Y:S01]  /*118b10*/  STL.64 [R1+0x1c0], R108 ;  /* 0x0001c06c01007387 */ /* 0x000fe20000100a00 */
[----:B------:R-:W-:Y:S02]  /*118b20*/  STL.64 [R1+0x1c8], R110 ;  /* 0x0001c86e01007387 */ /* 0x000fe40000100a00 */
[----:B------:R-:W-:Y:S02]  /*118b30*/  STL.64 [R1+0x8cb0], R102 ;  /* 0x008cb06601007387 */ /* 0x000fe40000100a00 */
[----:B------:R2:W-:Y:S02]  /*118b40*/  STL.64 [R1+0x8ca8], R100 ;  /* 0x008ca86401007387 */ /* 0x0005e40000100a00 */
        /* <DEDUP_REMOVED lines=21> */
[----:B------:R2:W-:Y:S11]  /*118ca0*/  STL.64 [R1+0x8ce8], R12 ;  /* 0x008ce80c01007387 */ /* 0x0005f60000100a00 */
[----:B------:R-:W-:Y:S06]  /*118cb0*/  @!UPT UIADD3 URZ, URZ, URZ, URZ ;  /* 0x0000003f3f3ff290 */ /* 0x000fec000fffe03f */
[----:B------:R-:W-:Y:S01]  /*118cc0*/  STL.64 [R1+0x170], R16 ;  /* 0x0001701001007387 */ /* 0x000fe20000100a00 */
[----:B------:R3:W-:Y:S01]  /*118cd0*/  STL.64 [R1+0x178], R18 ;  /* 0x0001781201007387 */ /* 0x0007e20000100a00 */
[C---:B--2---:R-:W-:Y:S08]  /*118ce0*/  HMMA.1688.F32.TF32 R12, R204.reuse, R86, R176 ;  /* 0x00000056cc0c723c */ /* 0x044ff000000810b0 */
[C---:B---3--:R-:W-:Y:S11]  /*118cf0*/  HMMA.1688.F32.TF32 R16, R204.reuse, R90, R168 ;  /* 0x0000005acc10723c */ /* 0x048ff600000810a8 */
[----:B------:R-:W-:Y:S11]  /*118d00*/  @!UPT UIADD3 URZ, URZ, URZ, URZ ;  /* 0x0000003f3f3ff290 */ /* 0x000ff6000fffe03f */
[----:B------:R-:W-:Y:S02]  /*118d10*/  @!UPT UIADD3 URZ, URZ, URZ, URZ ;  /* 0x0000003f3f3ff290 */ /* 0x000fe4000fffe03f */
[----:B------:R-:W-:Y:S02]  /*118d20*/  IMAD.MOV.U32 R3, RZ, RZ, R19 ;  /* 0x000000ffff037224 */ /* 0x000fe400078e0013 */
[----:B------:R-:W-:Y:S01]  /*118d30*/  IMAD.MOV.U32 R0, RZ, RZ, R18 ;  /* 0x000000ffff007224 */ /* 0x000fe200078e0012 */
[----:B------:R-:W-:Y:S01]  /*118d40*/  STL.64 [R1+0x160], R16 ;  /* 0x0001601001007387 */ /* 0x000fe20000100a00 */
[----:B------:R-:W-:Y:S02]  /*118d50*/  STL.64 [R1+0x8d00], R90 ;  /* 0x008d005a01007387 */ /* 0x000fe40000100a00 */
[----:B------:R-:W-:Y:S02]  /*118d60*/  STL.64 [R1+0x8cf8], R88 ;  /* 0x008cf85801007387 */ /* 0x000fe40000100a00 */
[----:B------:R-:W-:Y:S01]  /*118d70*/  STL [R1+0x89b8], R3 ;  /* 0x0089b80301007387 */ /* 0x000fe20000100800 */
[----:B------:R-:W-:Y:S01]  /*118d80*/  STL [R1+0x89b4], R0 ;  /* 0x0089b40001007387 */ /* 0x000fe20000100800 */
[----:B------:R-:W-:Y:S02]  /*118d90*/  STL.64 [R1+0x8d10], R86 ;  /* 0x008d105601007387 */ /* 0x000fe40000100a00 */
[----:B------:R-:W-:Y:S02]  /*118da0*/  STL.64 [R1+0x8d08], R84 ;  /* 0x008d085401007387 */ /* 0x000fe40000100a00 */
[----:B------:R-:W-:Y:S01]  /*118db0*/  STL.64 [R1+0x150], R12 ;  /* 0x0001500c01007387 */ /* 0x000fe20000100a00 */
[----:B------:R2:W-:Y:S02]  /*118dc0*/  STL.64 [R1+0x158], R14 ;  /* 0x0001580e01007387 */ /* 0x0005e40000100a00 */
[C---:B--2---:R-:W-:Y:S11]  /*118dd0*/  HMMA.1688.F32.TF32 R12, R204.reuse, R82, R180 ;  /* 0x00000052cc0c723c */ /* 0x044ff600000810b4 */
[----:B------:R-:W-:Y:S11]  /*118de0*/  @!UPT UIADD3 URZ, URZ, URZ, URZ ;  /* 0x0000003f3f3ff290 */ /* 0x000ff6000fffe03f */
[----:B------:R-:W-:Y:S01]  /*118df0*/  @!UPT UIADD3 URZ, URZ, URZ, URZ ;  /* 0x0000003f3f3ff290 */ /* 0x000fe2000fffe03f */
[----:B------:R2:W-:Y:S01]  /*118e00*/  STL.64 [R1+0x140], R12 ;  /* 0x0001400c01007387 */ /* 0x0005e20000100a00 */
[----:B------:R-:W-:Y:S01]  /*118e10*/  MOV R3, R14 ;  /* 0x0000000e00037202 */ /* 0x000fe20000000f00 */
[----:B------:R-:W-:Y:S02]  /*118e20*/  IMAD.MOV.U32 R0, RZ, RZ, R15 ;  /* 0x000000ffff007224 */ /* 0x000fe400078e000f */
[C---:B--2---:R-:W-:Y:S01]  /*118e30*/  HMMA.1688.F32.TF32 R12, R204.reuse, R78, R184 ;  /* 0x0000004ecc0c723c */ /* 0x044fe200000810b8 */
[----:B------:R-:W-:Y:S01]  /*118e40*/  STL.64 [R1+0x8d20], R82 ;  /* 0x008d205201007387 */ /* 0x000fe20000100a00 */
[----:B------:R-:W-:Y:S02]  /*118e50*/  STL.64 [R1+0x8d18], R80 ;  /* 0x008d185001007387 */ /* 0x000fe40000100a00 */
[----:B------:R-:W-:Y:S02]  /*118e60*/  STL [R1+0x89e4], R0 ;  /* 0x0089e40001007387 */ /* 0x000fe40000100800 */
[----:B------:R-:W-:Y:S01]  /*118e70*/  STL [R1+0x89e0], R3 ;  /* 0x0089e00301007387 */ /* 0x000fe20000100800 */
[----:B------:R-:W-:Y:S01]  /*118e80*/  STL.64 [R1+0x8d30], R78 ;  /* 0x008d304e01007387 */ /* 0x000fe20000100a00 */
[----:B------:R-:W-:Y:S11]  /*118e90*/  STL.64 [R1+0x8d28], R76 ;  /* 0x008d284c01007387 */ /* 0x000ff60000100a00 */
[----:B------:R-:W-:Y:S04]  /*118ea0*/  @!UPT UIADD3 URZ, URZ, URZ, URZ ;  /* 0x0000003f3f3ff290 */ /* 0x000fe8000fffe03f */
[----:B------:R-:W-:Y:S01]  /*118eb0*/  STL.64 [R1+0x130], R12 ;  /* 0x0001300c01007387 */ /* 0x000fe20000100a00 */
[----:B------:R2:W-:Y:S02]  /*118ec0*/  STL.64 [R1+0x138], R14 ;  /* 0x0001380e01007387 */ /* 0x0005e40000100a00 */
[C---:B--2---:R-:W-:Y:S11]  /*118ed0*/  HMMA.1688.F32.TF32 R12, R204.reuse, R74, R188 ;  /* 0x0000004acc0c723c */ /* 0x044ff600000810bc */
[----:B------:R-:W-:Y:S11]  /*118ee0*/  @!UPT UIADD3 URZ, URZ, URZ, URZ ;  /* 0x0000003f3f3ff290 */ /* 0x000ff6000fffe03f */
[----:B------:R-:W-:Y:S01]  /*118ef0*/  @!UPT UIADD3 URZ, URZ, URZ, URZ ;  /* 0x0000003f3f3ff290 */ /* 0x000fe2000fffe03f */
[----:B------:R2:W-:Y:S01]  /*118f00*/  STL.64 [R1+0x120], R12 ;  /* 0x0001200c01007387 */ /* 0x0005e20000100a00 */
[----:B------:R-:W-:Y:S02]  /*118f10*/  IMAD.MOV.U32 R252, RZ, RZ, R14 ;  /* 0x000000fffffc7224 */ /* 0x000fe400078e000e */
[----:B------:R-:W-:Y:S02]  /*118f20*/  IMAD.MOV.U32 R2, RZ, RZ, R15 ;  /* 0x000000ffff027224 */ /* 0x000fe400078e000f */
[C---:B--2---:R-:W-:Y:S01]  /*118f30*/  HMMA.1688.F32.TF32 R12, R204.reuse, R70, R192 ;  /* 0x00000046cc0c723c */ /* 0x044fe200000810c0 */
[----:B------:R-:W-:Y:S01]  /*118f40*/  STL.64 [R1+0x8d40], R74 ;  /* 0x008d404a01007387 */ /* 0x000fe20000100a00 */
[----:B------:R-:W-:Y:S02]  /*118f50*/  STL.64 [R1+0x8d38], R72 ;  /* 0x008d384801007387 */ /* 0x000fe40000100a00 */
[----:B------:R-:W-:Y:S02]  /*118f60*/  STL [R1+0x89fc], R2 ;  /* 0x0089fc0201007387 */ /* 0x000fe40000100800 */
[----:B------:R-:W-:Y:S01]  /*118f70*/  STL [R1+0x89f8], R252 ;  /* 0x0089f8fc01007387 */ /* 0x000fe20000100800 */
[----:B------:R-:W-:Y:S01]  /*118f80*/  STL.64 [R1+0x8d50], R70 ;  /* 0x008d504601007387 */ /* 0x000fe20000100a00 */
[----:B------:R-:W-:Y:S01]  /*118f90*/  STL.64 [R1+0x8d48], R68 ;  /* 0x008d484401007387 */ /* 0x000fe20000100a00 */
[C---:B------:R-:W-:Y:S11]  /*118fa0*/  HMMA.1688.F32.TF32 R8, R204.reuse, R62, R8 ;  /* 0x0000003ecc08723c */ /* 0x040ff60000081008 */
[----:B------:R-:W-:Y:S03]  /*118fb0*/  @!UPT UIADD3 URZ, URZ, URZ, URZ ;  /* 0x0000003f3f3ff290 */ /* 0x000fe6000fffe03f */
[----:B------:R-:W-:Y:S01]  /*118fc0*/  STL.64 [R1+0x110], R12 ;  /* 0x0001100c01007387 */ /* 0x000fe20000100a00 */
[----:B------:R2:W-:Y:S02]  /*118fd0*/  STL.64 [R1+0x118], R14 ;  /* 0x0001180e01007387 */ /* 0x0005e40000100a00 */
[C---:B--2---:R-:W-:Y:S01]  /*118fe0*/  HMMA.1688.F32.TF32 R12, R204.reuse, R66, R172 ;  /* 0x00000042cc0c723c */ /* 0x044fe200000810ac */
[----:B------:R-:W-:Y:S01]  /*118ff0*/  STL.64 [R1+0x8d60], R66 ;  /* 0x008d604201007387 */ /* 0x000fe20000100a00 */
[----:B------:R-:W-:Y:S11]  /*119000*/  STL.64 [R1+0x8d58], R64 ;  /* 0x008d584001007387 */ /* 0x000ff60000100a00 */
[----:B------:R-:W-:Y:S10]  /*119010*/  @!UPT UIADD3 URZ, URZ, URZ, URZ ;  /* 0x0000003f3f3ff290 */ /* 0x000ff4000fffe03f */
        /* <DEDUP_REMOVED lines=25> */
[----:B------:R-:W-:Y:S01]  /*1191b0*/  STL [R1+0x8c3c], R46 ;  /* 0x008c3c2e01007387 */ /* 0x000fe20000100800 */
[----:B------:R-:W-:Y:S11]  /*1191c0*/  STL [R1+0x8c38], R47 ;  /* 0x008c382f01007387 */ /* 0x000ff60000100800 */
[----:B------:R-:W-:Y:S10]  /*1191d0*/  @!UPT UIADD3 URZ, URZ, URZ, URZ ;  /* 0x0000003f3f3ff290 */ /* 0x000ff4000fffe03f */
[----:B------:R-:W-:Y:S01]  /*1191e0*/  STL.64 [R1+0xb0], R8 ;  /* 0x0000b00801007387 */ /* 0x000fe20000100a00 */
[----:B------:R2:W-:Y:S02]  /*1191f0*/  STL.64 [R1+0xb8], R10 ;  /* 0x0000b80a01007387 */ /* 0x0005e40000100a00 */
[C---:B--2---:R-:W-:Y:S01]  /*119200*/  HMMA.1688.F32.TF32 R8, R204.reuse, R42, R132 ;  /* 0x0000002acc08723c */ /* 0x044fe20000081084 */
[----:B------:R-:W-:Y:S01]  /*119210*/  STL.64 [R1+0x8e30], R44 ;  /* 0x008e302c01007387 */ /* 0x000fe20000100a00 */
[----:B------:R-:W-:Y:S02]  /*119220*/  STL [R1+0x8c34], R42 ;  /* 0x008c342a01007387 */ /* 0x000fe40000100800 */
[----:B------:R-:W-:Y:S11]  /*119230*/  STL [R1+0x8c30], R43 ;  /* 0x008c302b01007387 */ /* 0x000ff60000100800 */
[----:B------:R-:W-:Y:S08]  /*119240*/  @!UPT UIADD3 URZ, URZ, URZ, URZ ;  /* 0x0000003f3f3ff290 */ /* 0x000ff0000fffe03f */
        /* <DEDUP_REMOVED lines=8> */
[----:B------:R-:W3:Y:S01]  /*1192d0*/  LDL R0, [R1+0x18c0] ;  /* 0x0018c00001007983 */ /* 0x000ee20000100800 */
[C---:B--2---:R-:W-:Y:S01]  /*1192e0*/  HMMA.1688.F32.TF32 R8, R204.reuse, R34, R140 ;  /* 0x00000022cc08723c */ /* 0x044fe2000008108c */
[----:B------:R-:W-:Y:S11]  /*1192f0*/  STL [R1+0x8c1c], R34 ;  /* 0x008c1c2201007387 */ /* 0x000ff60000100800 */
[----:B------:R-:W-:Y:S11]  /*119300*/  @!UPT UIADD3 URZ, URZ, URZ, URZ ;  /* 0x0000003f3f3ff290 */ /* 0x000ff6000fffe03f */
[----:B------:R-:W-:Y:S01]  /*119310*/  STL.64 [R1+0x80], R8 ;  /* 0x0000800801007387 */ /* 0x000fe20000100a00 */
[----:B------:R2:W-:Y:S02]  /*119320*/  STL.64 [R1+0x88], R10 ;  /* 0x0000880a01007387 */ /* 0x0005e40000100a00 */
[C---:B--2---:R-:W-:Y:S01]  /*119330*/  HMMA.1688.F32.TF32 R8, R204.reuse, R30, R144 ;  /* 0x0000001ecc08723c */ /* 0x044fe20000081090 */
[----:B------:R-:W-:Y:S01]  /*119340*/  STL [R1+0x8c18], R35 ;  /* 0x008c182301007387 */ /* 0x000fe20000100800 */
[----:B------:R-:W2:Y:S02]  /*119350*/  LDL R3, [R1+0x18c4] ;  /* 0x0018c40001037983 */ /* 0x000ea40000100800 */
[----:B------:R-:W-:Y:S11]  /*119360*/  STL [R1+0x8c24], R30 ;  /* 0x008c241e01007387 */ /* 0x000ff60000100800 */
[----:B------:R-:W-:Y:S08]  /*119370*/  @!UPT UIADD3 URZ, URZ, URZ, URZ ;  /* 0x0000003f3f3ff290 */ /* 0x000ff0000fffe03f */
[----:B------:R-:W-:Y:S01]  /*119380*/  STL.64 [R1+0x70], R8 ;  /* 0x0000700801007387 */ /* 0x000fe20000100a00 */
[----:B------:R4:W-:Y:S02]  /*119390*/  STL.64 [R1+0x78], R10 ;  /* 0x0000780a01007387 */ /* 0x0009e40000100a00 */
[C---:B----4-:R-:W-:Y:S01]  /*1193a0*/  HMMA.1688.F32.TF32 R8, R204.reuse, R26, R148 ;  /* 0x0000001acc08723c */ /* 0x050fe20000081094 */
[----:B------:R-:W-:Y:S01]  /*1193b0*/  STL [R1+0x8c20], R31 ;  /* 0x008c201f01007387 */ /* 0x000fe20000100800 */
[----:B------:R-:W-:Y:S02]  /*1193c0*/  STL [R1+0x8c2c], R26 ;  /* 0x008c2c1a01007387 */ /* 0x000fe40000100800 */
[----:B------:R-:W-:Y:S11]  /*1193d0*/  STL [R1+0x8c28], R27 ;  /* 0x008c281b01007387 */ /* 0x000ff60000100800 */
[----:B------:R-:W-:Y:S08]  /*1193e0*/  @!UPT UIADD3 URZ, URZ, URZ, URZ ;  /* 0x0000003f3f3ff290 */ /* 0x000ff0000fffe03f */
[----:B------:R-:W-:Y:S01]  /*1193f0*/  STL.64 [R1+0x60], R8 ;  /* 0x0000600801007387 */ /* 0x000fe20000100a00 */
[----:B------:R4:W-:Y:S02]  /*119400*/  STL.64 [R1+0x68], R10 ;  /* 0x0000680a01007387 */ /* 0x0009e40000100a00 */
[C---:B----4-:R-:W-:Y:S01]  /*119410*/  HMMA.1688.F32.TF32 R8, R204.reuse, R22, R152 ;  /* 0x00000016cc08723c */ /* 0x050fe20000081098 */
[----:B------:R-:W-:Y:S01]  /*119420*/  STL.64 [R1+0x8e38], R24 ;  /* 0x008e381801007387 */ /* 0x000fe20000100a00 */
[----:B------:R-:W-:Y:S02]  /*119430*/  STL [R1+0x8c44], R22 ;  /* 0x008c441601007387 */ /* 0x000fe40000100800 */
[----:B------:R-:W-:Y:S11]  /*119440*/  STL [R1+0x8c40], R23 ;  /* 0x008c401701007387 */ /* 0x000ff60000100800 */
[----:B------:R-:W-:Y:S08]  /*119450*/  @!UPT UIADD3 URZ, URZ, URZ, URZ ;  /* 0x0000003f3f3ff290 */ /* 0x000ff0000fffe03f */
[----:B------:R-:W-:Y:S01]  /*119460*/  STL.64 [R1+0x50], R8 ;  /* 0x0000500801007387 */ /* 0x000fe20000100a00 */
[----:B------:R4:W-:Y:S02]  /*119470*/  STL.64 [R1+0x58], R10 ;  /* 0x0000580a01007387 */ /* 0x0009e40000100a00 */
[----:B----4-:R-:W-:Y:S01]  /*119480*/  HMMA.1688.F32.TF32 R8, R204, R114, R196 ;  /* 0x00000072cc08723c */ /* 0x010fe200000810c4 */
[----:B------:R-:W-:Y:S01]  /*119490*/  STL.64 [R1+0x8db0], R114 ;  /* 0x008db07201007387 */ /* 0x000fe20000100a00 */
[----:B------:R4:W-:Y:S11]  /*1194a0*/  STL.64 [R1+0x8da8], R112 ;  /* 0x008da87001007387 */ /* 0x0009f60000100a00 */
[----:B------:R-:W-:Y:S10]  /*1194b0*/  @!UPT UIADD3 URZ, URZ, URZ, URZ ;  /* 0x0000003f3f3ff290 */ /* 0x000ff4000fffe03f */
[----:B------:R-:W-:Y:S01]  /*1194c0*/  STL.64 [R1+0x40], R8 ;  /* 0x0000400801007387 */ /* 0x000fe20000100a00 */
[----:B------:R-:W-:Y:S02]  /*1194d0*/  STL.64 [R1+0x48], R10 ;  /* 0x0000480a01007387 */ /* 0x000fe40000100a00 */
[----:B------:R-:W2:Y:S02]  /*1194e0*/  LDL R108, [R1+0x660] ;  /* 0x00066000016c7983 */ /* 0x000ea40000100800 */
[----:B------:R-:W2:Y:S01]  /*1194f0*/  LDL R109, [R1+0x664] ;  /* 0x00066400016d7983 */ /* 0x000ea20000100800 */
        /* <DEDUP_REMOVED lines=57> */
[----:B------:R-:W2:Y:S01]  /*119890*/  LDL R63, [R1+0x58c] ;  /* 0x00058c00013f7983 */ /* 0x000ea20000100800 */
[----:B------:R-:W2:Y:S02]  /*1198a0*/  LDL.LU R216, [R1+0x5df0] ;  /* 0x005df00001d87983 */ /* 0x000ea40000300800 */
[----:B------:R-:W2:Y:S02]  /*1198b0*/  LDL.LU R217, [R1+0x5df4] ;  /* 0x005df40001d97983 */ /* 0x000ea40000300800 */
[----:B------:R-:W2:Y:S01]  /*1198c0*/  LDL.LU R218, [R1+0x5df8] ;  /* 0x005df80001da7983 */ /* 0x000ea20000300800 */
[----:B------:R-:W2:Y:S01]  /*1198d0*/  LDL.LU R219, [R1+0x5dfc] ;  /* 0x005dfc0001db7983 */ /* 0x000ea20000300800 */
[----:B------:R-:W2:Y:S02]  /*1198e0*/  LDL.LU.64 R212, [R1+0x470] ;  /* 0x0004700001d47983 */ /* 0x000ea40000300a00 */
[----:B------:R-:W1:Y:S02]  /*1198f0*/  LDL.LU R24, [R1+0x480] ;  /* 0x0004800001187983 */ /* 0x000e640000300800 */
[----:B------:R-:W1:Y:S01]  /*119900*/  LDL.LU R25, [R1+0x484] ;  /* 0x0004840001197983 */ /* 0x000e620000300800 */
[----:B------:R-:W2:Y:S04]  /*119910*/  LDL R26, [R1+0x488] ;  /* 0x00048800011a7983 */ /* 0x000ea80000100800 */
[----:B------:R-:W2:Y:S01]  /*119920*/  LDL R27, [R1+0x48c] ;  /* 0x00048c00011b7983 */ /* 0x000ea20000100800 */
[----:B------:R-:W1:Y:S02]  /*119930*/  LDL.LU R208, [R1+0x5de0] ;  /* 0x005de00001d07983 */ /* 0x000e640000300800 */
[----:B------:R-:W1:Y:S02]  /*119940*/  LDL.LU R209, [R1+0x5de4] ;  /* 0x005de40001d17983 */ /* 0x000e640000300800 */
[----:B------:R-:W1:Y:S01]  /*119950*/  LDL.LU R210, [R1+0x5de8] ;  /* 0x005de80001d27983 */ /* 0x000e620000300800 */
[----:B------:R-:W1:Y:S01]  /*119960*/  LDL.LU R211, [R1+0x5dec] ;  /* 0x005dec0001d37983 */ /* 0x000e620000300800 */
[----:B------:R-:W2:Y:S02]  /*119970*/  LDL R52, [R1+0x560] ;  /* 0x0005600001347983 */ /* 0x000ea40000100800 */
[----:B------:R-:W3:Y:S02]  /*119980*/  LDL R53, [R1+0x564] ;  /* 0x0005640001357983 */ /* 0x000ee40000100800 */
[----:B------:R-:W3:Y:S01]  /*119990*/  LDL R54, [R1+0x568] ;  /* 0x0005680001367983 */ /* 0x000ee20000100800 */
[----:B------:R-:W3:Y:S04]  /*1199a0*/  LDL R55, [R1+0x56c] ;  /* 0x00056c0001377983 */ /* 0x000ee80000100800 */
[----:B------:R-:W3:Y:S04]  /*1199b0*/  LDL R48, [R1+0x550] ;  /* 0x0005500001307983 */ /* 0x000ee80000100800 */
[----:B------:R-:W3:Y:S04]  /*1199c0*/  LDL R49, [R1+0x554] ;  /* 0x0005540001317983 */ /* 0x000ee80000100800 */
[----:B------:R-:W3:Y:S04]  /*1199d0*/  LDL R50, [R1+0x558] ;  /* 0x0005580001327983 */ /* 0x000ee80000100800 */
[----:B------:R-:W3:Y:S01]  /*1199e0*/  LDL R51, [R1+0x55c] ;  /* 0x00055c0001337983 */ /* 0x000ee20000100800 */
[----:B------:R-:W3:Y:S02]  /*1199f0*/  LDL.LU R44, [R1+0x490] ;  /* 0x00049000012c7983 */ /* 0x000ee40000300800 */
[----:B------:R-:W3:Y:S02]  /*119a00*/  LDL.LU R45, [R1+0x494] ;  /* 0x00049400012d7983 */ /* 0x000ee40000300800 */
[----:B------:R-:W3:Y:S01]  /*119a10*/  LDL R46, [R1+0x498] ;  /* 0x00049800012e7983 */ /* 0x000ee20000100800 */
[----:B------:R-:W3:Y:S04]  /*119a20*/  LDL R47, [R1+0x49c] ;  /* 0x00049c00012f7983 */ /* 0x000ee80000100800 */
[----:B----4-:R-:W4:Y:S04]  /*119a30*/  LDL R112, [R1+0x540] ;  /* 0x0005400001707983 */ /* 0x010f280000100800 */
[----:B------:R-:W4:Y:S04]  /*119a40*/  LDL R113, [R1+0x544] ;  /* 0x0005440001717983 */ /* 0x000f280000100800 */
[----:B------:R-:W3:Y:S04]  /*119a50*/  LDL R114, [R1+0x548] ;  /* 0x0005480001727983 */ /* 0x000ee80000100800 */
[----:B------:R-:W3:Y:S01]  /*119a60*/  LDL R115, [R1+0x54c] ;  /* 0x00054c0001737983 */ /* 0x000ee20000100800 */
[----:B------:R-:W3:Y:S02]  /*119a70*/  LDL.LU.64 R244, [R1+0x4a0] ;  /* 0x0004a00001f47983 */ /* 0x000ee40000300a00 */
[----:B------:R-:W3:Y:S02]  /*119a80*/  LDL.LU.64 R246, [R1+0x4a8] ;  /* 0x0004a80001f67983 */ /* 0x000ee40000300a00 */
[----:B------:R-:W3:Y:S01]  /*119a90*/  LDL R56, [R1+0x570] ;  /* 0x0005700001387983 */ /* 0x000ee20000100800 */
[----:B------:R-:W3:Y:S04]  /*119aa0*/  LDL R57, [R1+0x574] ;  /* 0x0005740001397983 */ /* 0x000ee80000100800 */
[----:B------:R-:W3:Y:S04]  /*119ab0*/  LDL R58, [R1+0x578] ;  /* 0x00057800013a7983 */ /* 0x000ee80000100800 */
[----:B------:R-:W3:Y:S01]  /*119ac0*/  LDL R59, [R1+0x57c] ;  /* 0x00057c00013b7983 */ /* 0x000ee20000100800 */
[----:B------:R-:W3:Y:S02]  /*119ad0*/  LDL.LU.64 R248, [R1+0x4b0] ;  /* 0x0004b00001f87983 */ /* 0x000ee40000300a00 */
[----:B------:R-:W3:Y:S01]  /*119ae0*/  LDL.LU.64 R250, [R1+0x4b8] ;  /* 0x0004b80001fa7983 */ /* 0x000ee20000300a00 */
[----:B-1----:R-:W-:Y:S01]  /*119af0*/  HMMA.1688.F32.TF32 R220, R4, R24, R208 ;  /* 0x0000001804dc723c */ /* 0x002fe200000810d0 */
[----:B--2---:R-:W-:Y:S01]  /*119b00*/  MOV R38, R212 ;  /* 0x000000d400267202 */ /* 0x004fe20000000f00 */
[----:B------:R-:W-:-:S02]  /*119b10*/  IMAD.MOV.U32 R39, RZ, RZ, R213 ;  /* 0x000000ffff277224 */ /* 0x000fc400078e00d5 */
[----:B------:R-:W-:Y:S02]  /*119b20*/  IMAD.MOV.U32 R34, RZ, RZ, R24 ;  /* 0x000000ffff227224 */ /* 0x000fe400078e0018 */
[----:B------:R-:W-:Y:S01]  /*119b30*/  IMAD.MOV.U32 R35, RZ, RZ, R25 ;  /* 0x000000ffff237224 */ /* 0x000fe200078e0019 */
[----:B------:R1:W-:Y:S01]  /*119b40*/  STL.64 [R1+0x8dc0], R38 ;  /* 0x008dc02601007387 */ /* 0x0003e20000100a00 */
[----:B------:R2:W-:Y:S03]  /*119b50*/  STL.64 [R1+0x8db8], R36 ;  /* 0x008db82401007387 */ /* 0x0005e60000100a00 */
[----:B-1----:R-:W4:Y:S04]  /*119b60*/  LDL R38, [R1+0x538] ;  /* 0x0005380001267983 */ /* 0x002f280000100800 */
[----:B--2---:R-:W2:Y:S04]  /*119b70*/  LDL R36, [R1+0x530] ;  /* 0x0005300001247983 */ /* 0x004ea80000100800 */
[----:B------:R-:W2:Y:S04]  /*119b80*/  LDL R37, [R1+0x534] ;  /* 0x0005340001257983 */ /* 0x000ea80000100800 */
[----:B------:R-:W2:Y:S01]  /*119b90*/  LDL R39, [R1+0x53c] ;  /* 0x00053c0001277983 */ /* 0x000ea20000100800 */
[----:B------:R-:W-:Y:S02]  /*119ba0*/  STL.64 [R1+0x8e48], R222 ;  /* 0x008e48de01007387 */ /* 0x000fe40000100a00 */
[----:B------:R-:W-:Y:S02]  /*119bb0*/  STL.64 [R1+0x8e40], R220 ;  /* 0x008e40dc01007387 */ /* 0x000fe40000100a00 */
[----:B------:R1:W-:Y:S01]  /*119bc0*/  STL.64 [R1+0x8dd0], R34 ;  /* 0x008dd02201007387 */ /* 0x0003e20000100a00 */
[----:B------:R3:W-:Y:S04]  /*119bd0*/  STL.64 [R1+0x8dc8], R32 ;  /* 0x008dc82001007387 */ /* 0x0007e80000100a00 */
[----:B-1----:R-:W2:Y:S04]  /*119be0*/  LDL R34, [R1+0x528] ;  /* 0x0005280001227983 */ /* 0x002ea80000100800 */
[----:B---3--:R-:W3:Y:S04]  /*119bf0*/  LDL R32, [R1+0x520] ;  /* 0x0005200001207983 */ /* 0x008ee80000100800 */
[----:B------:R-:W3:Y:S04]  /*119c00*/  LDL R33, [R1+0x524] ;  /* 0x0005240001217983 */ /* 0x000ee80000100800 */
[----:B------:R-:W2:Y:S01]  /*119c10*/  LDL R35, [R1+0x52c] ;  /* 0x00052c0001237983 */ /* 0x000ea20000100800 */
[----:B------:R-:W2:Y:S02]  /*119c20*/  LDL.LU R208, [R1+0x5dd0] ;  /* 0x005dd00001d07983 */ /* 0x000ea40000300800 */
[----:B------:R-:W2:Y:S02]  /*119c30*/  LDL.LU R209, [R1+0x5dd4] ;  /* 0x005dd40001d17983 */ /* 0x000ea40000300800 */
[----:B------:R-:W2:Y:S01]  /*119c40*/  LDL.LU R210, [R1+0x5dd8] ;  /* 0x005dd80001d27983 */ /* 0x000ea20000300800 */
[----:B------:R-:W2:Y:S01]  /*119c50*/  LDL.LU R211, [R1+0x5ddc] ;  /* 0x005ddc0001d37983 */ /* 0x000ea20000300800 */
[----:B------:R-:W-:Y:S01]  /*119c60*/  HMMA.1688.F32.TF32 R140, R4, R212, R216 ;  /* 0x000000d4048c723c */ /* 0x000fe200000810d8 */
[----:B------:R-:W3:Y:S02]  /*119c70*/  LDL.LU R212, [R1+0x5d70] ;  /* 0x005d700001d47983 */ /* 0x000ee40000300800 */
        /* <DEDUP_REMOVED lines=23> */
[----:B------:R-:W3:Y:S02]  /*119df0*/  LDL R240, [R1+0x4c0] ;  /* 0x0004c00001f07983 */ /* 0x000ee40000100800 */
[----:B------:R-:W3:Y:S01]  /*119e00*/  LDL R241, [R1+0x4c4] ;  /* 0x0004c40001f17983 */ /* 0x000ee20000100800 */
[----:B------:R-:W-:Y:S01]  /*119e10*/  MOV R30, R44 ;  /* 0x0000002c001e7202 */ /* 0x000fe20000000f00 */
[----:B------:R-:W-:Y:S01]  /*119e20*/  IMAD.MOV.U32 R31, RZ, RZ, R45 ;  /* 0x000000ffff1f7224 */ /* 0x000fe200078e002d */
[----:B------:R-:W3:Y:S01]  /*119e30*/  LDL.LU R200, [R1+0x5da0] ;  /* 0x005da00001c87983 */ /* 0x000ee20000300800 */
[----:B------:R-:W3:Y:S02]  /*119e40*/  LDL.LU R201, [R1+0x5da4] ;  /* 0x005da40001c97983 */ /* 0x000ee40000300800 */
[----:B------:R-:W3:Y:S02]  /*119e50*/  LDL.LU R202, [R1+0x5da8] ;  /* 0x005da80001ca7983 */ /* 0x000ee40000300800 */
[----:B------:R-:W3:Y:S01]  /*119e60*/  LDL.LU R203, [R1+0x5dac] ;  /* 0x005dac0001cb7983 */ /* 0x000ee20000300800 */
[----:B------:R1:W-:Y:S01]  /*119e70*/  STL.64 [R1+0x8de0], R30 ;  /* 0x008de01e01007387 */ /* 0x0003e20000100a00 */
[----:B------:R1:W-:Y:S02]  /*119e80*/  STL.64 [R1+0x8dd8], R28 ;  /* 0x008dd81c01007387 */ /* 0x0003e40000100a00 */
[----:B------:R-:W-:-:S02]  /*119e90*/  IMAD.MOV.U32 R22, RZ, RZ, R244 ;  /* 0x000000ffff167224 */ /* 0x000fc400078e00f4 */
[----:B------:R-:W-:Y:S01]  /*119ea0*/  IMAD.MOV.U32 R23, RZ, RZ, R245 ;  /* 0x000000ffff177224 */ /* 0x000fe200078e00f5 */
[----:B------:R-:W-:Y:S01]  /*119eb0*/  MOV R42, R248 ;  /* 0x000000f8002a7202 */ /* 0x000fe20000000f00 */
[----:B------:R-:W-:Y:S01]  /*119ec0*/  IMAD.MOV.U32 R43, RZ, RZ, R249 ;  /* 0x000000ffff2b7224 */ /* 0x000fe200078e00f9 */
[----:B-1----:R-:W4:Y:S04]  /*119ed0*/  LDL R30, [R1+0x518] ;  /* 0x00051800011e7983 */ /* 0x002f280000100800 */
[----:B------:R-:W4:Y:S04]  /*119ee0*/  LDL R28, [R1+0x510] ;  /* 0x00051000011c7983 */ /* 0x000f280000100800 */
[----:B------:R-:W4:Y:S04]  /*119ef0*/  LDL R29, [R1+0x514] ;  /* 0x00051400011d7983 */ /* 0x000f280000100800 */
[----:B------:R-:W4:Y:S01]  /*119f00*/  LDL R31, [R1+0x51c] ;  /* 0x00051c00011f7983 */ /* 0x000f220000100800 */
[C---:B--2---:R-:W-:Y:S03]  /*119f10*/  HMMA.1688.F32.TF32 R232, R4.reuse, R44, R208 ;  /* 0x0000002c04e8723c */ /* 0x044fe600000810d0 */
[----:B------:R-:W2:Y:S01]  /*119f20*/  LDL.LU R208, [R1+0x5f50] ;  /* 0x005f500001d07983 */ /* 0x000ea20000300800 */
[----:B------:R-:W2:Y:S02]  /*119f30*/  LDL.LU R209, [R1+0x5f54] ;  /* 0x005f540001d17983 */ /* 0x000ea40000300800 */
[----:B------:R-:W2:Y:S02]  /*119f40*/  LDL.LU R210, [R1+0x5f58] ;  /* 0x005f580001d27983 */ /* 0x000ea40000300800 */
[----:B------:R-:W2:Y:S01]  /*119f50*/  LDL.LU R211, [R1+0x5f5c] ;  /* 0x005f5c0001d37983 */ /* 0x000ea20000300800 */
[----:B------:R1:W-:Y:S01]  /*119f60*/  STL.64 [R1+0x8df0], R22 ;  /* 0x008df01601007387 */ /* 0x0003e20000100a00 */
[----:B------:R1:W-:Y:S03]  /*119f70*/  STL.64 [R1+0x8de8], R20 ;  /* 0x008de81401007387 */ /* 0x0003e60000100a00 */
[----:B-1----:R-:W2:Y:S04]  /*119f80*/  LDL R22, [R1+0x508] ;  /* 0x0005080001167983 */ /* 0x002ea80000100800 */
[----:B------:R-:W2:Y:S04]  /*119f90*/  LDL R20, [R1+0x500] ;  /* 0x0005000001147983 */ /* 0x000ea80000100800 */
[----:B------:R-:W2:Y:S04]  /*119fa0*/  LDL R21, [R1+0x504] ;  /* 0x0005040001157983 */ /* 0x000ea80000100800 */
[----:B------:R-:W4:Y:S01]  /*119fb0*/  LDL R23, [R1+0x50c] ;  /* 0x00050c0001177983 */ /* 0x000f220000100800 */
[----:B------:R1:W-:Y:S02]  /*119fc0*/  STL.64 [R1+0x8e00], R42 ;  /* 0x008e002a01007387 */ /* 0x0003e40000100a00 */
[----:B------:R3:W-:Y:S01]  /*119fd0*/  STL.64 [R1+0x8df8], R40 ;  /* 0x008df82801007387 */ /* 0x0007e20000100a00 */
[----:B-1----:R-:W4:Y:S04]  /*119fe0*/  LDL R42, [R1+0x4f8] ;  /* 0x0004f800012a7983 */ /* 0x002f280000100800 */
[----:B------:R-:W4:Y:S04]  /*119ff0*/  LDL R43, [R1+0x4fc] ;  /* 0x0004fc00012b7983 */ /* 0x000f280000100800 */
[----:B---3--:R-:W3:Y:S04]  /*11a000*/  LDL R40, [R1+0x4f0] ;  /* 0x0004f00001287983 */ /* 0x008ee80000100800 */
[----:B------:R-:W3:Y:S01]  /*11a010*/  LDL R41, [R1+0x4f4] ;  /* 0x0004f40001297983 */ /* 0x000ee20000100800 */
[C---:B------:R-:W-:Y:S08]  /*11a020*/  HMMA.1688.F32.TF32 R124, R4.reuse, R228, R236 ;  /* 0x000000e4047c723c */ /* 0x040ff000000810ec */
[C---:B------:R-:W-:Y:S08]  /*11a030*/  HMMA.1688.F32.TF32 R128, R4.reuse, R216, R224 ;  /* 0x000000d80480723c */ /* 0x040ff000000810e0 */
[C---:B------:R-:W-:Y:S08]  /*11a040*/  HMMA.1688.F32.TF32 R120, R4.reuse, R240, R200 ;  /* 0x000000f00478723c */ /* 0x040ff000000810c8 */
[C---:B------:R-:W-:Y:S08]  /*11a050*/  HMMA.1688.F32.TF32 R8, R4.reuse, R244, R160 ;  /* 0x000000f40408723c */ /* 0x040ff000000810a0 */
[C---:B------:R-:W-:Y:S01]  /*11a060*/  HMMA.1688.F32.TF32 R116, R4.reuse, R248, R156 ;  /* 0x000000f80474723c */ /* 0x040fe2000008109c */
[----:B------:R-:W-:Y:S04]  /*11a070*/  LDS R236, [R0+0xc700] ;  /* 0x00c7000000ec7984 */ /* 0x000fe80000000800 */
[----:B------:R-:W-:Y:S04]  /*11a080*/  LDS R238, [R0+0xe700] ;  /* 0x00e7000000ee7984 */ /* 0x000fe80000000800 */
[----:B------:R-:W-:Y:S04]  /*11a090*/  LDS R237, [R3+0xc700] ;  /* 0x00c7000003ed7984 */ /* 0x000fe80000000800 */
[----:B------:R-:W1:Y:S04]  /*11a0a0*/  LDS R239, [R3+0xe700] ;  /* 0x00e7000003ef7984 */ /* 0x000e680000000800 */
[----:B------:R1:W-:Y:S01]  /*11a0b0*/  STL.64 [R1+0x8e28], R126 ;  /* 0x008e287e01007387 */ /* 0x0003e20000100a00 */
[----:B------:R-:W-:Y:S02]  /*11a0c0*/  STL.64 [R1+0x8e20], R124 ;  /* 0x008e207c01007387 */ /* 0x000fe40000100a00 */
[----:B------:R1:W-:Y:S02]  /*11a0d0*/  STL.64 [R1+0x8e18], R130 ;  /* 0x008e188201007387 */ /* 0x0003e40000100a00 */
[----:B------:R-:W-:Y:S01]  /*11a0e0*/  STL.64 [R1+0x8e10], R128 ;  /* 0x008e108001007387 */ /* 0x000fe20000100a00 */
[C---:B--2---:R-:W-:Y:S01]  /*11a0f0*/  HMMA.1688.F32.TF32 R136, R4.reuse, R20, R208 ;  /* 0x000000140488723c */ /* 0x044fe200000810d0 */
[----:B----4-:R2:W-:Y:S01]  /*11a100*/  STL.64 [R1+0x8e08], R42 ;  /* 0x008e082a01007387 */ /* 0x0105e20000100a00 */
[----:B------:R-:W4:Y:S02]  /*11a110*/  LDL.LU R216, [R1+0x5e00] ;  /* 0x005e000001d87983 */ /* 0x000f240000300800 */
[----:B------:R-:W4:Y:S02]  /*11a120*/  LDL.LU R217, [R1+0x5e04] ;  /* 0x005e040001d97983 */ /* 0x000f240000300800 */
[----:B------:R-:W4:Y:S02]  /*11a130*/  LDL.LU R218, [R1+0x5e08] ;  /* 0x005e080001da7983 */ /* 0x000f240000300800 */
[----:B---3--:R-:W-:Y:S01]  /*11a140*/  HMMA.1688.F32.TF32 R132, R4, R40, R212 ;  /* 0x000000280484723c */ /* 0x008fe200000810d4 */
        /* <DEDUP_REMOVED lines=86> */
[----:B------:R-:W3:Y:S02]  /*11a6b0*/  LDL R223, [R1+0x47c] ;  /* 0x00047c0001df7983 */ /* 0x000ee40000100800 */
[----:B-1----:R-:W4:Y:S01]  /*11a6c0*/  LDL R126, [R1+0x4c8] ;  /* 0x0004c800017e7983 */ /* 0x002f220000100800 */
[----:B------:R-:W4:Y:S04]  /*11a6d0*/  LDL R127, [R1+0x4cc] ;  /* 0x0004cc00017f7983 */ /* 0x000f280000100800 */
[----:B------:R-:W4:Y:S04]  /*11a6e0*/  LDL R130, [R1+0x4d8] ;  /* 0x0004d80001827983 */ /* 0x000f280000100800 */
[----:B------:R-:W4:Y:S04]  /*11a6f0*/  LDL R131, [R1+0x4dc] ;  /* 0x0004dc0001837983 */ /* 0x000f280000100800 */
[----:B--2---:R-:W2:Y:S04]  /*11a700*/  LDL R42, [R1+0x4e8] ;  /* 0x0004e800012a7983 */ /* 0x004ea80000100800 */
[----:B------:R-:W2:Y:S01]  /*11a710*/  LDL R43, [R1+0x4ec] ;  /* 0x0004ec00012b7983 */ /* 0x000ea20000100800 */
[C---:B---3--:R-:W-:Y:S03]  /*11a720*/  HMMA.1688.F32.TF32 R140, R236.reuse, R222, R140 ;  /* 0x000000deec8c723c */ /* 0x048fe6000008108c */
[----:B------:R-:W3:Y:S01]  /*11a730*/  LDL.LU.64 R222, [R1+0x8e48] ;  /* 0x008e480001de7983 */ /* 0x000ee20000300a00 */
[----:B------:R-:W3:Y:S02]  /*11a740*/  LDL.LU.64 R220, [R1+0x8e40] ;  /* 0x008e400001dc7983 */ /* 0x000ee40000300a00 */
[----:B------:R-:W2:Y:S02]  /*11a750*/  LDL.LU.64 R24, [R1+0x8e38] ;  /* 0x008e380001187983 */ /* 0x000ea40000300a00 */
[----:B------:R-:W2:Y:S01]  /*11a760*/  LDL.LU.64 R44, [R1+0x8e30] ;  /* 0x008e3000012c7983 */ /* 0x000ea20000300a00 */
[----:B------:R-:W2:Y:S04]  /*11a770*/  LDL R244, [R1+0x30] ;  /* 0x0000300001f47983 */ /* 0x000ea80000100800 */
[----:B------:R-:W2:Y:S04]  /*11a780*/  LDL R245, [R1+0x34] ;  /* 0x0000340001f57983 */ /* 0x000ea80000100800 */
[----:B------:R-:W2:Y:S04]  /*11a790*/  LDL R248, [R1+0x20] ;  /* 0x0000200001f87983 */ /* 0x000ea80000100800 */
[----:B------:R-:W2:Y:S01]  /*11a7a0*/  LDL R249, [R1+0x24] ;  /* 0x0000240001f97983 */ /* 0x000ea20000100800 */
[C---:B----4-:R-:W-:Y:S01]  /*11a7b0*/  HMMA.1688.F32.TF32 R120, R236.reuse, R126, R120 ;  /* 0x0000007eec78723c */ /* 0x050fe20000081078 */
[----:B------:R-:W4:Y:S02]  /*11a7c0*/  LDL.LU.64 R126, [R1+0x8e28] ;  /* 0x008e2800017e7983 */ /* 0x000f240000300a00 */
[----:B------:R-:W4:Y:S05]  /*11a7d0*/  LDL.LU.64 R124, [R1+0x8e20] ;  /* 0x008e2000017c7983 */ /* 0x000f2a0000300a00 */
[----:B----4-:R-:W-:Y:S01]  /*11a7e0*/  HMMA.1688.F32.TF32 R124, R236, R130, R124 ;  /* 0x00000082ec7c723c */ /* 0x010fe2000008107c */
[----:B------:R-:W2:Y:S01]  /*11a7f0*/  LDL.LU.64 R130, [R1+0x8e18] ;  /* 0x008e180001827983 */ /* 0x000ea20000300a00 */
[----:B------:R-:W2:Y:S06]  /*11a800*/  LDL.LU.64 R128, [R1+0x8e10] ;  /* 0x008e100001807983 */ /* 0x000eac0000300a00 */
        /* <DEDUP_REMOVED lines=10> */
[----:B------:R-:W2:Y:S07]  /*11a8b0*/  LDL.LU.64 R42, [R1+0x8e08] ;  /* 0x008e0800012a7983 */ /* 0x000eae0000300a00 */
        /* <DEDUP_REMOVED lines=43> */
[C---:B------:R-:W-:Y:S08]  /*11ab70*/  HMMA.1688.F32.TF32 R8, R236.reuse, R246, R8 ;  /* 0x000000f6ec08723c */ /* 0x040ff00000081008 */
[----:B------:R-:W-:Y:S08]  /*11ab80*/  HMMA.1688.F32.TF32 R116, R236, R250, R116 ;  /* 0x000000faec74723c */ /* 0x000ff00000081074 */
[----:B------:R-:W-:Y:S01]  /*11ab90*/  HMMA.1688.F32.TF32 R140, R4, R244, R140 ;  /* 0x000000f4048c723c */ /* 0x000fe2000008108c */
[----:B------:R-:W-:Y:S01]  /*11aba0*/  MOV R26, R250 ;  /* 0x000000fa001a7202 */ /* 0x000fe20000000f00 */
[----:B------:R-:W-:-:S02]  /*11abb0*/  IMAD.MOV.U32 R27, RZ, RZ, R251 ;  /* 0x000000ffff1b7224 */ /* 0x000fc400078e00fb */
[----:B------:R-:W-:Y:S02]  /*11abc0*/  IMAD.MOV.U32 R46, RZ, RZ, R246 ;  /* 0x000000ffff2e7224 */ /* 0x000fe400078e00f6 */
[----:B------:R-:W-:Y:S02]  /*11abd0*/  IMAD.MOV.U32 R47, RZ, RZ, R247 ;  /* 0x000000ffff2f7224 */ /* 0x000fe400078e00f7 */
[----:B--2---:R-:W-:Y:S01]  /*11abe0*/  HMMA.1688.F32.TF32 R132, R236, R42, R132 ;  /* 0x0000002aec84723c */ /* 0x004fe20000081084 */
[----:B------:R-:W2:Y:S01]  /*11abf0*/  LDL.LU.64 R42, [R1+0x8e00] ;  /* 0x008e0000012a7983 */ /* 0x000ea20000300a00 */
[----:B------:R-:W3:Y:S02]  /*11ac00*/  LDL.LU.64 R40, [R1+0x8df8] ;  /* 0x008df80001287983 */ /* 0x000ee40000300a00 */
[----:B------:R-:W4:Y:S02]  /*11ac10*/  LDL.LU.64 R22, [R1+0x8df0] ;  /* 0x008df00001167983 */ /* 0x000f240000300a00 */
[----:B------:R-:W2:Y:S01]  /*11ac20*/  LDL.LU.64 R20, [R1+0x8de8] ;  /* 0x008de80001147983 */ /* 0x000ea20000300a00 */
[----:B------:R-:W2:Y:S01]  /*11ac30*/  LDL.LU.64 R30, [R1+0x8de0] ;  /* 0x008de000011e7983 */ /* 0x000ea20000300a00 */
[----:B------:R-:W2:Y:S02]  /*11ac40*/  LDL.LU.64 R28, [R1+0x8dd8] ;  /* 0x008dd800011c7983 */ /* 0x000ea40000300a00 */
[----:B------:R-:W2:Y:S02]  /*11ac50*/  LDL.LU.64 R34, [R1+0x8dd0] ;  /* 0x008dd00001227983 */ /* 0x000ea40000300a00 */
        /* <DEDUP_REMOVED lines=41> */
[----:B------:R-:W2:Y:S04]  /*11aef0*/  LDL R236, [R1] ;  /* 0x0000000001ec7983 */ /* 0x000ea80000100800 */
[----:B------:R-:W2:Y:S01]  /*11af00*/  LDL R237, [R1+0x4] ;  /* 0x0000040001ed7983 */ /* 0x000ea20000100800 */
[----:B------:R-:W2:Y:S02]  /*11af10*/  LDL.LU.64 R246, [R1+0x8c80] ;  /* 0x008c800001f67983 */ /* 0x000ea40000300a00 */
[----:B------:R-:W2:Y:S02]  /*11af20*/  LDL.LU.64 R244, [R1+0x8c78] ;  /* 0x008c780001f47983 */ /* 0x000ea40000300a00 */
[----:B------:R-:W2:Y:S01]  /*11af30*/  LDL.LU.64 R250, [R1+0x8c70] ;  /* 0x008c700001fa7983 */ /* 0x000ea20000300a00 */
[----:B------:R-:W2:Y:S01]  /*11af40*/  LDL.LU.64 R248, [R1+0x8c68] ;  /* 0x008c680001f87983 */ /* 0x000ea20000300a00 */
[----:B------:R-:W-:Y:S02]  /*11af50*/  STL.64 [R1+0x8c60], R222 ;  /* 0x008c60de01007387 */ /* 0x000fe40000100a00 */
[----:B------:R1:W-:Y:S01]  /*11af60*/  STL.64 [R1+0x8c58], R220 ;  /* 0x008c58dc01007387 */ /* 0x0003e20000100a00 */
[----:B------:R-:W-:Y:S04]  /*11af70*/  LDS R238, [R0+0x16700] ;  /* 0x0167000000ee7984 */ /* 0x000fe80000000800 */
[----:B------:R-:W-:Y:S04]  /*11af80*/  LDS R239, [R3+0x16700] ;  /* 0x0167000003ef7984 */ /* 0x000fe80000000800 */
[----:B-1----:R-:W2:Y:S04]  /*11af90*/  LDL R220, [R1+0x10] ;  /* 0x0000100001dc7983 */ /* 0x002ea80000100800 */
[----:B------:R-:W2:Y:S02]  /*11afa0*/  LDL R221, [R1+0x14] ;  /* 0x0000140001dd7983 */ /* 0x000ea40000100800 */
[C---:B--2---:R-:W-:Y:S11]  /*11afb0*/  HMMA.1688.F32.TF32 R232, R4.reuse, R220, R232 ;  /* 0x000000dc04e8723c */ /* 0x044ff600000810e8 */
[----:B------:R-:W-:Y:S11]  /*11afc0*/  @!UPT UIADD3 URZ, URZ, URZ, URZ ;  /* 0x0000003f3f3ff290 */ /* 0x000ff6000fffe03f */
[----:B------:R-:W-:Y:S01]  /*11afd0*/  @!UPT UIADD3 URZ, URZ, URZ, URZ ;  /* 0x0000003f3f3ff290 */ /* 0x000fe2000fffe03f */
[----:B------:R1:W-:Y:S01]  /*11afe0*/  STL.64 [R1+0x8c50], R234 ;  /* 0x008c50ea01007387 */ /* 0x0003e20000100a00 */
[----:B------:R-:W-:Y:S02]  /*11aff0*/  STL.64 [R1+0x8c48], R232 ;  /* 0x008c48e801007387 */ /* 0x000fe40000100a00 */
[----:B------:R-:W2:Y:S02]  /*11b000*/  LDL R222, [R1+0x38] ;  /* 0x0000380001de7983 */ /* 0x000ea40000100800 */
[----:B------:R-:W2:Y:S01]  /*11b010*/  LDL R223, [R1+0x3c] ;  /* 0x00003c0001df7983 */ /* 0x000ea20000100800 */
[C---:B------:R-:W-:Y:S01]  /*11b020*/  HMMA.1688.F32.TF32 R8, R4.reuse, R236, R8 ;  /* 0x000000ec0408723c */ /* 0x040fe20000081008 */
[----:B------:R-:W-:Y:S04]  /*11b030*/  LDS R236, [R0+0x14700] ;  /* 0x0147000000ec7984 */ /* 0x000fe80000000800 */
[----:B------:R-:W2:Y:S03]  /*11b040*/  LDS R237, [R3+0x14700] ;  /* 0x0147000003ed7984 */ /* 0x000ea60000000800 */
[----:B------:R-:W-:Y:S01]  /*11b050*/  HMMA.1688.F32.TF32 R228, R4, R16, R228 ;  /* 0x0000001004e4723c */ /* 0x000fe200000810e4 */
[----:B-1----:R-:W3:Y:S01]  /*11b060*/  LDL.LU.64 R234, [R1+0x28] ;  /* 0x0000280001ea7983 */ /* 0x002ee20000300a00 */
[----:B------:R1:W-:Y:S03]  /*11b070*/  STL [R1+0x8a08], R17 ;  /* 0x008a081101007387 */ /* 0x0003e60000100800 */
[----:B-1----:R-:W4:Y:S01]  /*11b080*/  LDL R17, [R1+0x18c4] ;  /* 0x0018c40001117983 */ /* 0x002f220000100800 */
[----:B------:R3:W-:Y:S02]  /*11b090*/  STL [R1+0x8a04], R81 ;  /* 0x008a045101007387 */ /* 0x0007e40000100800 */
[----:B------:R1:W-:Y:S01]  /*11b0a0*/  STL [R1+0x8a00], R73 ;  /* 0x008a004901007387 */ /* 0x0003e20000100800 */
[----:B--2---:R-:W-:Y:S01]  /*11b0b0*/  HMMA.1688.F32.TF32 R140, R236, R222, R140 ;  /* 0x000000deec8c723c */ /* 0x004fe2000008108c */
[----:B------:R-:W2:Y:S01]  /*11b0c0*/  LDL.LU.64 R222, [R1+0x8c60] ;  /* 0x008c600001de7983 */ /* 0x000ea20000300a00 */
[----:B------:R-:W2:Y:S06]  /*11b0d0*/  LDL.LU.64 R220, [R1+0x8c58] ;  /* 0x008c580001dc7983 */ /* 0x000eac0000300a00 */
[C---:B------:R-:W-:Y:S08]  /*11b0e0*/  HMMA.1688.F32.TF32 R156, R4.reuse, R80, R156 ;  /* 0x00000050049c723c */ /* 0x040ff0000008109c */
[----:B------:R-:W-:Y:S01]  /*11b0f0*/  HMMA.1688.F32.TF32 R164, R4, R72, R164 ;  /* 0x0000004804a4723c */ /* 0x000fe200000810a4 */
[----:B---3--:R-:W-:-:S06]  /*11b100*/  IMAD.MOV.U32 R81, RZ, RZ, R234 ;  /* 0x000000ffff517224 */ /* 0x008fcc00078e00ea */
[----:B-1----:R-:W-:Y:S01]  /*11b110*/  IMAD.MOV.U32 R73, RZ, RZ, R235 ;  /* 0x000000ffff497224 */ /* 0x002fe200078e00eb */
[----:B------:R-:W-:Y:S01]  /*11b120*/  STL.64 [R1+0x240], R140 ;  /* 0x0002408c01007387 */ /* 0x000fe20000100a00 */
[----:B------:R1:W-:Y:S03]  /*11b130*/  STL.64 [R1+0x248], R142 ;  /* 0x0002488e01007387 */ /* 0x0003e60000100a00 */
[----:B-1----:R-:W3:Y:S01]  /*11b140*/  LDL.LU.64 R142, [R1+0x8] ;  /* 0x00000800018e7983 */ /* 0x002ee20000300a00 */
[C---:B--2---:R-:W-:Y:S11]  /*11b150*/  HMMA.1688.F32.TF32 R220, R236.reuse, R234, R220 ;  /* 0x000000eaecdc723c */ /* 0x044ff600000810dc */
[----:B------:R-:W-:Y:S11]  /*11b160*/  @!UPT UIADD3 URZ, URZ, URZ, URZ ;  /* 0x0000003f3f3ff290 */ /* 0x000ff6000fffe03f */
[----:B------:R-:W-:Y:S01]  /*11b170*/  @!UPT UIADD3 URZ, URZ, URZ, URZ ;  /* 0x0000003f3f3ff290 */ /* 0x000fe2000fffe03f */
[----:B------:R-:W-:Y:S01]  /*11b180*/  STL.64 [R1+0x230], R220 ;  /* 0x000230dc01007387 */ /* 0x000fe20000100a00 */
[----:B------:R1:W-:Y:S02]  /*11b190*/  STL.64 [R1+0x238], R222 ;  /* 0x000238de01007387 */ /* 0x0003e40000100a00 */
[----:B------:R-:W2:Y:S02]  /*11b1a0*/  LDL.LU.64 R234, [R1+0x8c50] ;  /* 0x008c500001ea7983 */ /* 0x000ea40000300a00 */
[----:B------:R-:W2:Y:S01]  /*11b1b0*/  LDL.LU.64 R232, [R1+0x8c48] ;  /* 0x008c480001e87983 */ /* 0x000ea20000300a00 */
[----:B-1----:R-:W2:Y:S01]  /*11b1c0*/  LDL.LU.64 R222, [R1+0x18] ;  /* 0x0000180001de7983 */ /* 0x002ea20000300a00 */
[----:B---3--:R-:W-:Y:S08]  /*11b1d0*/  HMMA.1688.F32.TF32 R8, R236, R142, R8 ;  /* 0x0000008eec08723c */ /* 0x008ff00000081008 */
        /* <DEDUP_REMOVED lines=15> */
[----:B------:R-:W-:Y:S02]  /*11b2d0*/  STL.64 [R1+0x228], R234 ;  /* 0x000228ea01007387 */ /* 0x000fe40000100a00 */
[----:B------:R-:W-:Y:S02]  /*11b2e0*/  STL.64 [R1+0x210], R8 ;  /* 0x0002100801007387 */ /* 0x000fe40000100a00 */
[----:B------:R1:W-:Y:S02]  /*11b2f0*/  STL.64 [R1+0x218], R10 ;  /* 0x0002180a01007387 */ /* 0x0003e40000100a00 */
[C---:B-1----:R-:W-:Y:S01]  /*11b300*/  HMMA.1688.F32.TF32 R8, R236.reuse, R250, R116 ;  /* 0x000000faec08723c */ /* 0x042fe20000081074 */
[----:B------:R-:W-:Y:S01]  /*11b310*/  STL.64 [R1+0x8a18], R250 ;  /* 0x008a18fa01007387 */ /* 0x000fe20000100a00 */
[----:B------:R-:W-:Y:S11]  /*11b320*/  STL.64 [R1+0x8a10], R248 ;  /* 0x008a10f801007387 */ /* 0x000ff60000100a00 */
[----:B------:R-:W-:Y:S10]  /*11b330*/  @!UPT UIADD3 URZ, URZ, URZ, URZ ;  /* 0x0000003f3f3ff290 */ /* 0x000ff4000fffe03f */
[----:B------:R-:W-:Y:S01]  /*11b340*/  STL.64 [R1+0x200], R8 ;  /* 0x0002000801007387 */ /* 0x000fe20000100a00 */
        /* <DEDUP_REMOVED lines=33> */
[----:B------:R1:W-:Y:S06]  /*11b560*/  STL.64 [R1+0x8a70], R92 ;  /* 0x008a705c01007387 */ /* 0x0003ec0000100a00 */
[C---:B-1----:R-:W-:Y:S11]  /*11b570*/  HMMA.1688.F32.TF32 R92, R236.reuse, R18, R228 ;  /* 0x00000012ec5c723c */ /* 0x042ff600000810e4 */
[----:B------:R-:W-:Y:S04]  /*11b580*/  @!UPT UIADD3 URZ, URZ, URZ, URZ ;  /* 0x0000003f3f3ff290 */ /* 0x000fe8000fffe03f */
[----:B------:R-:W-:Y:S01]  /*11b590*/  STL.64 [R1+0x7d0], R8 ;  /* 0x0007d00801007387 */ /* 0x000fe20000100a00 */
[----:B------:R1:W-:Y:S02]  /*11b5a0*/  STL.64 [R1+0x7d8], R10 ;  /* 0x0007d80a01007387 */ /* 0x0003e40000100a00 */
[C---:B-1----:R-:W-:Y:S01]  /*11b5b0*/  HMMA.1688.F32.TF32 R8, R236.reuse, R14, R144 ;  /* 0x0000000eec08723c */ /* 0x042fe20000081090 */
[----:B------:R-:W-:Y:S04]  /*11b5c0*/  STL.64 [R1+0x8a88], R14 ;  /* 0x008a880e01007387 */ /* 0x000fe80000100a00 */
[----:B------:R-:W-:Y:S02]  /*11b5d0*/  STL.64 [R1+0x7c0], R92 ;  /* 0x0007c05c01007387 */ /* 0x000fe40000100a00 */
[----:B------:R-:W-:Y:S02]  /*11b5e0*/  STL.64 [R1+0x7c8], R94 ;  /* 0x0007c85e01007387 */ /* 0x000fe40000100a00 */
[----:B------:R-:W-:Y:S11]  /*11b5f0*/  STL.64 [R1+0x8a80], R12 ;  /* 0x008a800c01007387 */ /* 0x000ff60000100a00 */
[----:B------:R-:W-:Y:S03]  /*11b600*/  @!UPT UIADD3 URZ, URZ, URZ, URZ ;  /* 0x0000003f3f3ff290 */ /* 0x000fe6000fffe03f */
        /* <DEDUP_REMOVED lines=20> */
[----:B-1----:R-:W-:Y:S01]  /*11b750*/  HMMA.1688.F32.TF32 R8, R236, R78, R160 ;  /* 0x0000004eec08723c */ /* 0x002fe200000810a0 */
[----:B------:R-:W-:Y:S01]  /*11b760*/  STL.64 [R1+0x8ac8], R78 ;  /* 0x008ac84e01007387 */ /* 0x000fe20000100a00 */
[----:B------:R-:W-:Y:S06]  /*11b770*/  STL.64 [R1+0x8ac0], R76 ;  /* 0x008ac04c01007387 */ /* 0x000fec0000100a00 */
[----:B------:R-:W-:Y:S11]  /*11b780*/  HMMA.1688.F32.TF32 R168, R4, R68, R168 ;  /* 0x0000004404a8723c */ /* 0x000ff600000810a8 */
[----:B------:R-:W-:Y:S04]  /*11b790*/  @!UPT UIADD3 URZ, URZ, URZ, URZ ;  /* 0x0000003f3f3ff290 */ /* 0x000fe8000fffe03f */
        /* <DEDUP_REMOVED lines=44> */
[----:B----4-:R-:W-:Y:S02]  /*11ba60*/  MOV R244, R22 ;  /* 0x0000001600f47202 */ /* 0x010fe40000000f00 */
[----:B------:R-:W2:Y:S01]  /*11ba70*/  LDL.LU R22, [R1+0x8c44] ;  /* 0x008c440001167983 */ /* 0x000ea20000300800 */
[----:B------:R-:W-:Y:S02]  /*11ba80*/  IMAD.MOV.U32 R245, RZ, RZ, R23 ;  /* 0x000000fffff57224 */ /* 0x000fe400078e0017 */
[----:B------:R-:W-:Y:S02]  /*11ba90*/  IMAD.MOV.U32 R246, RZ, RZ, R46 ;  /* 0x000000fffff67224 */ /* 0x000fe400078e002e */
[----:B------:R-:W-:Y:S11]  /*11baa0*/  IMAD.MOV.U32 R247, RZ, RZ, R47 ;  /* 0x000000fffff77224 */ /* 0x000ff600078e002f */
[----:B------:R-:W-:Y:S04]  /*11bab0*/  @!UPT UIADD3 URZ, URZ, URZ, URZ ;  /* 0x0000003f3f3ff290 */ /* 0x000fe8000fffe03f */
[----:B------:R-:W-:Y:S01]  /*11bac0*/  STL.64 [R1+0x700], R8 ;  /* 0x0007000801007387 */ /* 0x000fe20000100a00 */
[----:B------:R1:W-:Y:S02]  /*11bad0*/  STL.64 [R1+0x708], R10 ;  /* 0x0007080a01007387 */ /* 0x0003e40000100a00 */
[----:B------:R-:W2:Y:S02]  /*11bae0*/  LDL.LU R23, [R1+0x8c40] ;  /* 0x008c400001177983 */ /* 0x000ea40000300800 */
[----:B------:R-:W1:Y:S01]  /*11baf0*/  LDL.LU R46, [R1+0x8c3c] ;  /* 0x008c3c00012e7983 */ /* 0x000e620000300800 */
[----:B------:R-:W1:Y:S01]  /*11bb00*/  LDL.LU R47, [R1+0x8c38] ;  /* 0x008c3800012f7983 */ /* 0x000e620000300800 */
[----:B------:R-:W-:Y:S02]  /*11bb10*/  MOV R248, R42 ;  /* 0x0000002a00f87202 */ /* 0x000fe40000000f00 */
[----:B------:R-:W3:Y:S02]  /*11bb20*/  LDL.LU R42, [R1+0x8c34] ;  /* 0x008c3400012a7983 */ /* 0x000ee40000300800 */
[----:B------:R-:W-:-:S02]  /*11bb30*/  IMAD.MOV.U32 R249, RZ, RZ, R43 ;  /* 0x000000fffff97224 */ /* 0x000fc400078e002b */
[----:B------:R-:W3:Y:S01]  /*11bb40*/  LDL.LU R43, [R1+0x8c30] ;  /* 0x008c3000012b7983 */ /* 0x000ee20000300800 */
[C---:B------:R-:W-:Y:S08]  /*11bb50*/  HMMA.1688.F32.TF32 R192, R4.reuse, R44, R192 ;  /* 0x0000002c04c0723c */ /* 0x040ff000000810c0 */
[----:B------:R-:W-:Y:S01]  /*11bb60*/  HMMA.1688.F32.TF32 R196, R4, R40, R196 ;  /* 0x0000002804c4723c */ /* 0x000fe200000810c4 */
[----:B------:R-:W-:-:S02]  /*11bb70*/  IMAD.MOV.U32 R250, RZ, RZ, R26 ;  /* 0x000000fffffa7224 */ /* 0x000fc400078e001a */
[----:B------:R-:W-:Y:S01]  /*11bb80*/  IMAD.MOV.U32 R251, RZ, RZ, R27 ;  /* 0x000000fffffb7224 */ /* 0x000fe200078e001b */
[----:B------:R-:W4:Y:S01]  /*11bb90*/  LDL.LU R26, [R1+0x8c2c] ;  /* 0x008c2c00011a7983 */ /* 0x000f220000300800 */
[----:B------:R-:W4:Y:S02]  /*11bba0*/  LDL.LU R27, [R1+0x8c28] ;  /* 0x008c2800011b7983 */ /* 0x000f240000300800 */
[----:B------:R-:W-:Y:S02]  /*11bbb0*/  STL.64 [R1+0x8b38], R50 ;  /* 0x008b383201007387 */ /* 0x000fe40000100a00 */
[----:B------:R-:W-:Y:S01]  /*11bbc0*/  STL.64 [R1+0x8b30], R48 ;  /* 0x008b303001007387 */ /* 0x000fe20000100a00 */
[----:B------:R-:W-:Y:S01]  /*11bbd0*/  MOV R2, R222 ;  /* 0x000000de00027202 */ /* 0x000fe20000000f00 */
[----:B------:R-:W-:Y:S01]  /*11bbe0*/  IMAD.MOV.U32 R252, RZ, RZ, R223 ;  /* 0x000000fffffc7224 */ /* 0x000fe200078e00df */
[----:B------:R-:W-:Y:S01]  /*11bbf0*/  MOV R232, R30 ;  /* 0x0000001e00e87202 */ /* 0x000fe20000000f00 */
[----:B------:R-:W-:-:S02]  /*11bc00*/  IMAD.MOV.U32 R233, RZ, RZ, R31 ;  /* 0x000000ffffe97224 */ /* 0x000fc400078e001f */
[----:B------:R-:W-:Y:S02]  /*11bc10*/  IMAD.MOV.U32 R116, RZ, RZ, R34 ;  /* 0x000000ffff747224 */ /* 0x000fe400078e0022 */
[----:B------:R-:W-:Y:S01]  /*11bc20*/  IMAD.MOV.U32 R117, RZ, RZ, R35 ;  /* 0x000000ffff757224 */ /* 0x000fe200078e0023 */
[----:B------:R-:W-:Y:S01]  /*11bc30*/  MOV R124, R38 ;  /* 0x00000026007c7202 */ /* 0x000fe20000000f00 */
[----:B------:R-:W-:Y:S01]  /*11bc40*/  IMAD.MOV.U32 R125, RZ, RZ, R39 ;  /* 0x000000ffff7d7224 */ /* 0x000fe200078e0027 */
[C---:B-1----:R-:W-:Y:S01]  /*11bc50*/  HMMA.1688.F32.TF32 R8, R236.reuse, R46, R192 ;  /* 0x0000002eec08723c */ /* 0x042fe200000810c0 */
[----:B------:R-:W-:Y:S01]  /*11bc60*/  STL.64 [R1+0x8b48], R46 ;  /* 0x008b482e01007387 */ /* 0x000fe20000100a00 */
[----:B------:R-:W-:Y:S11]  /*11bc70*/  STL.64 [R1+0x8b40], R44 ;  /* 0x008b402c01007387 */ /* 0x000ff60000100a00 */
[----:B------:R-:W-:Y:S10]  /*11bc80*/  @!UPT UIADD3 URZ, URZ, URZ, URZ ;  /* 0x0000003f3f3ff290 */ /* 0x000ff4000fffe03f */
[----:B------:R-:W-:Y:S01]  /*11bc90*/  STL.64 [R1+0x6f0], R8 ;  /* 0x0006f00801007387 */ /* 0x000fe20000100a00 */
[----:B------:R3:W-:Y:S02]  /*11bca0*/  STL.64 [R1+0x6f8], R10 ;  /* 0x0006f80a01007387 */ /* 0x0007e40000100a00 */
[----:B------:R-:W2:Y:S01]  /*11bcb0*/  LDL.LU R220, [R1+0x6120] ;  /* 0x0061200001dc7983 */ /* 0x000ea20000300800 */
[----:B---3--:R-:W-:Y:S11]  /*11bcc0*/  HMMA.1688.F32.TF32 R8, R236, R42, R196 ;  /* 0x0000002aec08723c */ /* 0x008ff600000810c4 */
[----:B------:R-:W-:Y:S11]  /*11bcd0*/  @!UPT UIADD3 URZ, URZ, URZ, URZ ;  /* 0x0000003f3f3ff290 */ /* 0x000ff6000fffe03f */
[----:B------:R-:W-:Y:S01]  /*11bce0*/  @!UPT UIADD3 URZ, URZ, URZ, URZ ;  /* 0x0000003f3f3ff290 */ /* 0x000fe2000fffe03f */
        /* <DEDUP_REMOVED lines=19> */
[----:B-1----:R-:W4:Y:S01]  /*11be20*/  LDL.LU R8, [R1+0x6130] ;  /* 0x0061300001087983 */ /* 0x002f220000300800 */
[----:B------:R-:W4:Y:S01]  /*11be30*/  LDL.LU R9, [R1+0x6134] ;  /* 0x0061340001097983 */ /* 0x000f220000300800 */
[----:B---3--:R-:W3:Y:S02]  /*11be40*/  LDL.LU R10, [R1+0x6138] ;  /* 0x00613800010a7983 */ /* 0x008ee40000300800 */
[----:B------:R-:W3:Y:S01]  /*11be50*/  LDL.LU R11, [R1+0x613c] ;  /* 0x00613c00010b7983 */ /* 0x000ee20000300800 */
        /* <DEDUP_REMOVED lines=8> */
[----:B------:R-:W3:Y:S01]  /*11bee0*/  LDL.LU R140, [R1+0x6110] ;  /* 0x00611000018c7983 */ /* 0x000ee20000300800 */
[----:B------:R-:W3:Y:S02]  /*11bef0*/  LDL.LU R141, [R1+0x6114] ;  /* 0x00611400018d7983 */ /* 0x000ee40000300800 */
[----:B------:R-:W-:Y:S01]  /*11bf00*/  IMAD.MOV.U32 R3, RZ, RZ, R143 ;  /* 0x000000ffff037224 */ /* 0x000fe200078e008f */
[----:B------:R-:W-:Y:S04]  /*11bf10*/  LDS R5, [R17+0x8780] ;  /* 0x0087800011057984 */ /* 0x000fe80000000800 */
[----:B------:R-:W2:Y:S01]  /*11bf20*/  LDS R7, [R17+0xa780] ;  /* 0x00a7800011077984 */ /* 0x000ea20000000800 */
[----:B-1----:R-:W-:-:S03]  /*11bf30*/  IMAD.MOV.U32 R0, RZ, RZ, R142 ;  /* 0x000000ffff007224 */ /* 0x002fc600078e008e */
[----:B------:R-:W3:Y:S01]  /*11bf40*/  LDL.LU R142, [R1+0x6118] ;  /* 0x00611800018e7983 */ /* 0x000ee20000300800 */
[----:B------:R-:W3:Y:S02]  /*11bf50*/  LDL.LU R143, [R1+0x611c] ;  /* 0x00611c00018f7983 */ /* 0x000ee40000300800 */
[----:B------:R-:W-:Y:S02]  /*11bf60*/  STL.64 [R1+0x8b58], R42 ;  /* 0x008b582a01007387 */ /* 0x000fe40000100a00 */
[----:B------:R-:W-:Y:S01]  /*11bf70*/  STL.64 [R1+0x8b50], R40 ;  /* 0x008b502801007387 */ /* 0x000fe20000100a00 */
[C---:B--2---:R-:W-:Y:S01]  /*11bf80*/  HMMA.1688.F32.TF32 R12, R236.reuse, R38, R200 ;  /* 0x00000026ec0c723c */ /* 0x044fe200000810c8 */
        /* <DEDUP_REMOVED lines=17> */
[C---:B----4-:R-:W-:Y:S01]  /*11c0a0*/  HMMA.1688.F32.TF32 R12, R236.reuse, R26, R212 ;  /* 0x0000001aec0c723c */ /* 0x050fe200000810d4 */
        /* <DEDUP_REMOVED lines=8> */
[C---:B------:R-:W-:Y:S08]  /*11c130*/  HMMA.1688.F32.TF32 R224, R4.reuse, R116, R120 ;  /* 0x0000007404e0723c */ /* 0x040ff00000081078 */
[----:B---3--:R-:W-:Y:S07]  /*11c140*/  HMMA.1688.F32.TF32 R8, R4, R232, R8 ;  /* 0x000000e80408723c */ /* 0x008fee0000081008 */
[----:B------:R-:W-:Y:S01]  /*11c150*/  STL.64 [R1+0x290], R12 ;  /* 0x0002900c01007387 */ /* 0x000fe20000100a00 */
[----:B------:R1:W-:Y:S02]  /*11c160*/  STL.64 [R1+0x298], R14 ;  /* 0x0002980e01007387 */ /* 0x0003e40000100a00 */
[----:B-1----:R-:W-:Y:S08]  /*11c170*/  HMMA.1688.F32.TF32 R12, R236, R114, R240 ;  /* 0x00000072ec0c723c */ /* 0x002ff000000810f0 */
[C---:B------:R-:W-:Y:S01]  /*11c180*/  HMMA.1688.F32.TF32 R236, R4.reuse, R124, R108 ;  /* 0x0000007c04ec723c */ /* 0x040fe2000008106c */
[----:B------:R-:W-:Y:S01]  /*11c190*/  STL.64 [R1+0x8bb8], R114 ;  /* 0x008bb87201007387 */ /* 0x000fe20000100a00 */
[----:B------:R-:W-:Y:S06]  /*11c1a0*/  STL.64 [R1+0x8bb0], R112 ;  /* 0x008bb07001007387 */ /* 0x000fec0000100a00 */
[C---:B------:R-:W-:Y:S08]  /*11c1b0*/  HMMA.1688.F32.TF32 R116, R4.reuse, R244, R220 ;  /* 0x000000f40474723c */ /* 0x040ff000000810dc */
[C---:B------:R-:W-:Y:S01]  /*11c1c0*/  HMMA.1688.F32.TF32 R120, R4.reuse, R248, R140 ;  /* 0x000000f80478723c */ /* 0x040fe2000008108c */
[----:B------:R-:W-:Y:S04]  /*11c1d0*/  LDS R241, [R17+0x10780] ;  /* 0x0107800011f17984 */ /* 0x000fe80000000800 */
[----:B------:R1:W-:Y:S01]  /*11c1e0*/  STL.64 [R1+0x250], R12 ;  /* 0x0002500c01007387 */ /* 0x0003e20000100a00 */
[----:B------:R2:W-:Y:S02]  /*11c1f0*/  STL.64 [R1+0x258], R14 ;  /* 0x0002580e01007387 */ /* 0x0005e40000100a00 */
[----:B------:R-:W-:Y:S02]  /*11c200*/  STL.64 [R1+0x8c08], R238 ;  /* 0x008c08ee01007387 */ /* 0x000fe40000100a00 */
[----:B------:R3:W-:Y:S01]  /*11c210*/  STL.64 [R1+0x8c00], R236 ;  /* 0x008c00ec01007387 */ /* 0x0007e20000100a00 */
[----:B------:R-:W-:Y:S01]  /*11c220*/  STL.64 [R1+0x8bf8], R226 ;  /* 0x008bf8e201007387 */ /* 0x000fe20000100a00 */
[----:B------:R-:W-:Y:S02]  /*11c230*/  STL.64 [R1+0x8bf0], R224 ;  /* 0x008bf0e001007387 */ /* 0x000fe40000100a00 */
[----:B------:R4:W-:Y:S02]  /*11c240*/  STL.64 [R1+0x8be8], R10 ;  /* 0x008be80a01007387 */ /* 0x0009e40000100a00 */
[----:B------:R-:W-:Y:S01]  /*11c250*/  STL.64 [R1+0x8be0], R8 ;  /* 0x008be00801007387 */ /* 0x000fe20000100a00 */
[----:B------:R1:W-:Y:S01]  /*11c260*/  STL.64 [R1+0x8bd8], R246 ;  /* 0x008bd8f601007387 */ /* 0x0003e20000100a00 */
        /* <DEDUP_REMOVED lines=14> */
[----:B--2---:R-:W2:Y:S01]  /*11c350*/  LDL.LU R14, [R1+0x618] ;  /* 0x00061800010e7983 */ /* 0x004ea20000300800 */
        /* <DEDUP_REMOVED lines=89> */
[----:B------:R-:W3:Y:S02]  /*11c8f0*/  LDL R243, [R1+0x18c0] ;  /* 0x0018c00001f37983 */ /* 0x000ee40000100800 */
        /* <DEDUP_REMOVED lines=24> */
[C---:B--2---:R-:W-:Y:S08]  /*11ca80*/  HMMA.1688.F32.TF32 R128, R4.reuse, R128, R136 ;  /* 0x000000800480723c */ /* 0x044ff00000081088 */
[C---:B------:R-:W-:Y:S08]  /*11ca90*/  HMMA.1688.F32.TF32 R144, R4.reuse, R28, R220 ;  /* 0x0000001c0490723c */ /* 0x040ff000000810dc */
[C---:B------:R-:W-:Y:S08]  /*11caa0*/  HMMA.1688.F32.TF32 R124, R4.reuse, R124, R228 ;  /* 0x0000007c047c723c */ /* 0x040ff000000810e4 */
[C---:B------:R-:W-:Y:S08]  /*11cab0*/  HMMA.1688.F32.TF32 R132, R4.reuse, R112, R132 ;  /* 0x000000700484723c */ /* 0x040ff00000081084 */
[C---:B------:R-:W-:Y:S01]  /*11cac0*/  HMMA.1688.F32.TF32 R140, R4.reuse, R24, R140 ;  /* 0x00000018048c723c */ /* 0x040fe2000008108c */
[----:B---3--:R-:W-:Y:S04]  /*11cad0*/  LDS R240, [R243+0x10780] ;  /* 0x01078000f3f07984 */ /* 0x008fe80000000800 */
[----:B------:R-:W-:Y:S04]  /*11cae0*/  LDS R242, [R243+0x12780] ;  /* 0x01278000f3f27984 */ /* 0x000fe80000000800 */
[----:B------:R1:W-:Y:S01]  /*11caf0*/  STL.64 [R1+0x8bd0], R130 ;  /* 0x008bd08201007387 */ /* 0x0003e20000100a00 */
[----:B------:R-:W-:Y:S02]  /*11cb00*/  STL.64 [R1+0x8bc8], R128 ;  /* 0x008bc88001007387 */ /* 0x000fe40000100a00 */
[----:B------:R2:W-:Y:S02]  /*11cb10*/  STL.64 [R1+0x8bc0], R114 ;  /* 0x008bc07201007387 */ /* 0x0005e40000100a00 */
        /* <DEDUP_REMOVED lines=84> */
[----:B----4-:R-:W4:Y:S01]  /*11d060*/  LDL.LU R10, [R1+0x488] ;  /* 0x00048800010a7983 */ /* 0x010f220000300800 */
[----:B------:R-:W4:Y:S01]  /*11d070*/  LDL.LU R11, [R1+0x48c] ;  /* 0x00048c00010b7983 */ /* 0x000f220000300800 */
[----:B------:R-:W4:Y:S02]  /*11d080*/  LDL.LU R226, [R1+0x478] ;  /* 0x0004780001e27983 */ /* 0x000f240000300800 */
[----:B------:R-:W4:Y:S02]  /*11d090*/  LDL.LU R227, [R1+0x47c] ;  /* 0x00047c0001e37983 */ /* 0x000f240000300800 */
[----:B------:R-:W4:Y:S01]  /*11d0a0*/  LDL.LU R246, [R1+0x498] ;  /* 0x0004980001f67983 */ /* 0x000f220000300800 */
[----:B------:R-:W4:Y:S01]  /*11d0b0*/  LDL.LU R247, [R1+0x49c] ;  /* 0x00049c0001f77983 */ /* 0x000f220000300800 */
[----:B-1----:R-:W4:Y:S02]  /*11d0c0*/  LDL.LU R130, [R1+0x4c8] ;  /* 0x0004c80001827983 */ /* 0x002f240000300800 */
[----:B------:R-:W4:Y:S01]  /*11d0d0*/  LDL.LU R131, [R1+0x4cc] ;  /* 0x0004cc0001837983 */ /* 0x000f220000300800 */
[C---:B------:R-:W-:Y:S01]  /*11d0e0*/  HMMA.1688.F32.TF32 R136, R4.reuse, R20, R232 ;  /* 0x000000140488723c */ /* 0x040fe200000810e8 */
[----:B--2---:R-:W2:Y:S01]  /*11d0f0*/  LDL.LU R114, [R1+0x4d8] ;  /* 0x0004d80001727983 */ /* 0x004ea20000300800 */
[----:B------:R-:W2:Y:S03]  /*11d100*/  LDL.LU R115, [R1+0x4dc] ;  /* 0x0004dc0001737983 */ /* 0x000ea60000300800 */
[----:B------:R-:W-:Y:S04]  /*11d110*/  LDS R232, [R243+0xc780] ;  /* 0x00c78000f3e87984 */ /* 0x000fe80000000800 */
[----:B------:R-:W-:Y:S04]  /*11d120*/  LDS R234, [R243+0xe780] ;  /* 0x00e78000f3ea7984 */ /* 0x000fe80000000800 */
[----:B------:R-:W-:Y:S04]  /*11d130*/  LDS R233, [R17+0xc780] ;  /* 0x00c7800011e97984 */ /* 0x000fe80000000800 */
[----:B------:R-:W4:Y:S01]  /*11d140*/  LDS R235, [R17+0xe780] ;  /* 0x00e7800011eb7984 */ /* 0x000f220000000800 */
[----:B------:R-:W1:Y:S01]  /*11d150*/  LDS R243, [R17+0x12780] ;  /* 0x0127800011f37984 */ /* 0x000e620000000800 */
        /* <DEDUP_REMOVED lines=21> */
[----:B------:R-:W4:Y:S01]  /*11d2b0*/  LDL.LU.64 R238, [R1+0x8c08] ;  /* 0x008c080001ee7983 */ /* 0x000f220000300a00 */
[----:B------:R-:W4:Y:S06]  /*11d2c0*/  LDL.LU.64 R236, [R1+0x8c00] ;  /* 0x008c000001ec7983 */ /* 0x000f2c0000300a00 */
[C---:B----4-:R-:W-:Y:S01]  /*11d2d0*/  HMMA.1688.F32.TF32 R236, R232.reuse, R226, R236 ;  /* 0x000000e2e8ec723c */ /* 0x050fe200000810ec */
[----:B------:R-:W3:Y:S01]  /*11d2e0*/  LDL.LU.64 R226, [R1+0x8bf8] ;  /* 0x008bf80001e27983 */ /* 0x000ee20000300a00 */
[----:B------:R-:W3:Y:S06]  /*11d2f0*/  LDL.LU.64 R224, [R1+0x8bf0] ;  /* 0x008bf00001e07983 */ /* 0x000eec0000300a00 */
[C---:B---3--:R-:W-:Y:S01]  /*11d300*/  HMMA.1688.F32.TF32 R224, R232.reuse, R10, R224 ;  /* 0x0000000ae8e0723c */ /* 0x048fe200000810e0 */
[----:B------:R-:W3:Y:S01]  /*11d310*/  LDL.LU.64 R10, [R1+0x8be8] ;  /* 0x008be800010a7983 */ /* 0x000ee20000300a00 */
[----:B------:R-:W3:Y:S06]  /*11d320*/  LDL.LU.64 R8, [R1+0x8be0] ;  /* 0x008be00001087983 */ /* 0x000eec0000300a00 */
[C---:B------:R-:W-:Y:S08]  /*11d330*/  HMMA.1688.F32.TF32 R124, R232.reuse, R130, R124 ;  /* 0x00000082e87c723c */ /* 0x040ff0000008107c */
[C---:B---3--:R-:W-:Y:S01]  /*11d340*/  HMMA.1688.F32.TF32 R8, R232.reuse, R246, R8 ;  /* 0x000000f6e808723c */ /* 0x048fe20000081008 */
[----:B------:R-:W3:Y:S01]  /*11d350*/  LDL.LU.64 R246, [R1+0x8bd8] ;  /* 0x008bd80001f67983 */ /* 0x000ee20000300a00 */
[----:B------:R-:W4:Y:S02]  /*11d360*/  LDL.LU R244, [R1+0x30] ;  /* 0x0000300001f47983 */ /* 0x000f240000300800 */
[----:B------:R-:W4:Y:S02]  /*11d370*/  LDL.LU R245, [R1+0x34] ;  /* 0x0000340001f57983 */ /* 0x000f240000300800 */
[----:B------:R-:W1:Y:S01]  /*11d380*/  LDL.LU R248, [R1+0x20] ;  /* 0x0000200001f87983 */ /* 0x000e620000300800 */
[----:B------:R-:W1:Y:S01]  /*11d390*/  LDL.LU R249, [R1+0x24] ;  /* 0x0000240001f97983 */ /* 0x000e620000300800 */
[----:B------:R-:W2:Y:S02]  /*11d3a0*/  LDL.LU.64 R130, [R1+0x8bd0] ;  /* 0x008bd00001827983 */ /* 0x000ea40000300a00 */
[----:B------:R-:W2:Y:S02]  /*11d3b0*/  LDL.LU.64 R128, [R1+0x8bc8] ;  /* 0x008bc80001807983 */ /* 0x000ea40000300a00 */
[C---:B--2---:R-:W-:Y:S01]  /*11d3c0*/  HMMA.1688.F32.TF32 R128, R232.reuse, R114, R128 ;  /* 0x00000072e880723c */ /* 0x044fe20000081080 */
        /* <DEDUP_REMOVED lines=27> */
[----:B------:R-:W-:Y:S08]  /*11d580*/  HMMA.1688.F32.TF32 R120, R232, R250, R120 ;  /* 0x000000fae878723c */ /* 0x000ff00000081078 */
[----:B----4-:R-:W-:Y:S08]  /*11d590*/  HMMA.1688.F32.TF32 R236, R240, R244, R236 ;  /* 0x000000f4f0ec723c */ /* 0x010ff000000810ec */
        /* <DEDUP_REMOVED lines=51> */
[----:B------:R-:W2:Y:S02]  /*11d8d0*/  LDL.LU R232, [R1] ;  /* 0x0000000001e87983 */ /* 0x000ea40000300800 */
[----:B------:R-:W2:Y:S01]  /*11d8e0*/  LDL.LU R233, [R1+0x4] ;  /* 0x0000040001e97983 */ /* 0x000ea20000300800 */
[----:B------:R-:W3:Y:S01]  /*11d8f0*/  LDL.LU.64 R246, [R1+0x8a28] ;  /* 0x008a280001f67983 */ /* 0x000ee20000300a00 */
[----:B------:R-:W3:Y:S02]  /*11d900*/  LDL.LU.64 R244, [R1+0x8a20] ;  /* 0x008a200001f47983 */ /* 0x000ee40000300a00 */
[----:B------:R-:W3:Y:S02]  /*11d910*/  LDL.LU.64 R250, [R1+0x8a18] ;  /* 0x008a180001fa7983 */ /* 0x000ee40000300a00 */
[----:B------:R-:W3:Y:S01]  /*11d920*/  LDL.LU.64 R248, [R1+0x8a10] ;  /* 0x008a100001f87983 */ /* 0x000ee20000300a00 */
[----:B------:R-:W-:Y:S01]  /*11d930*/  STL.64 [R1+0x89f0], R226 ;  /* 0x0089f0e201007387 */ /* 0x000fe20000100a00 */
[----:B------:R1:W-:Y:S03]  /*11d940*/  STL.64 [R1+0x89e8], R224 ;  /* 0x0089e8e001007387 */ /* 0x0003e60000100a00 */
[----:B------:R-:W-:Y:S04]  /*11d950*/  LDS R235, [R17+0x16780] ;  /* 0x0167800011eb7984 */ /* 0x000fe80000000800 */
[----:B-1----:R-:W3:Y:S01]  /*11d960*/  LDL.LU R224, [R1+0x10] ;  /* 0x0000100001e07983 */ /* 0x002ee20000300800 */
[----:B------:R-:W3:Y:S01]  /*11d970*/  LDL.LU R225, [R1+0x14] ;  /* 0x0000140001e17983 */ /* 0x000ee20000300800 */
[C---:B--2---:R-:W-:Y:S08]  /*11d980*/  HMMA.1688.F32.TF32 R116, R240.reuse, R232, R116 ;  /* 0x000000e8f074723c */ /* 0x044ff00000081074 */
[C---:B------:R-:W-:Y:S01]  /*11d990*/  HMMA.1688.F32.TF32 R132, R240.reuse, R104, R132 ;  /* 0x00000068f084723c */ /* 0x040fe20000081084 */
[----:B------:R1:W-:Y:S07]  /*11d9a0*/  LDS R233, [R17+0x14780] ;  /* 0x0147800011e97984 */ /* 0x0003ee0000000800 */
[C---:B---3--:R-:W-:Y:S11]  /*11d9b0*/  HMMA.1688.F32.TF32 R8, R240.reuse, R224, R8 ;  /* 0x000000e0f008723c */ /* 0x048ff60000081008 */
[----:B------:R-:W-:Y:S11]  /*11d9c0*/  @!UPT UIADD3 URZ, URZ, URZ, URZ ;  /* 0x0000003f3f3ff290 */ /* 0x000ff6000fffe03f */
[----:B------:R-:W-:Y:S01]  /*11d9d0*/  @!UPT UIADD3 URZ, URZ, URZ, URZ ;  /* 0x0000003f3f3ff290 */ /* 0x000fe2000fffe03f */
[----:B------:R2:W-:Y:S01]  /*11d9e0*/  STL.64 [R1+0x89d8], R10 ;  /* 0x0089d80a01007387 */ /* 0x0005e20000100a00 */
[----:B------:R-:W-:Y:S02]  /*11d9f0*/  STL.64 [R1+0x89d0], R8 ;  /* 0x0089d00801007387 */ /* 0x000fe40000100a00 */
[----:B------:R3:W-:Y:S02]  /*11da00*/  STL.64 [R1+0x89c8], R118 ;  /* 0x0089c87601007387 */ /* 0x0007e40000100a00 */
[----:B------:R-:W-:Y:S01]  /*11da10*/  STL.64 [R1+0x89c0], R116 ;  /* 0x0089c07401007387 */ /* 0x000fe20000100a00 */
[----:B------:R-:W4:Y:S01]  /*11da20*/  LDL R105, [R1+0x18c0] ;  /* 0x0018c00001697983 */ /* 0x000f220000100800 */
[----:B-1----:R-:W4:Y:S02]  /*11da30*/  LDL.LU R17, [R1+0x8a08] ;  /* 0x008a080001117983 */ /* 0x002f240000300800 */
[----:B------:R-:W4:Y:S02]  /*11da40*/  LDL.LU R226, [R1+0x38] ;  /* 0x0000380001e27983 */ /* 0x000f240000300800 */
[----:B------:R-:W4:Y:S01]  /*11da50*/  LDL.LU R227, [R1+0x3c] ;  /* 0x00003c0001e37983 */ /* 0x000f220000300800 */
[----:B------:R-:W-:Y:S01]  /*11da60*/  HMMA.1688.F32.TF32 R200, R240, R40, R200 ;  /* 0x00000028f0c8723c */ /* 0x000fe200000810c8 */
[----:B--2---:R-:W-:-:S02]  /*11da70*/  IMAD.MOV.U32 R10, RZ, RZ, R81 ;  /* 0x000000ffff0a7224 */ /* 0x004fc400078e0051 */
[----:B------:R-:W-:Y:S01]  /*11da80*/  IMAD.MOV.U32 R11, RZ, RZ, R73 ;  /* 0x000000ffff0b7224 */ /* 0x000fe200078e0049 */
[----:B------:R-:W2:Y:S01]  /*11da90*/  LDL.LU R81, [R1+0x8a04] ;  /* 0x008a040001517983 */ /* 0x000ea20000300800 */
[----:B------:R-:W2:Y:S01]  /*11daa0*/  LDL.LU R73, [R1+0x8a00] ;  /* 0x008a000001497983 */ /* 0x000ea20000300800 */
[----:B---3--:R-:W-:Y:S01]  /*11dab0*/  MOV R118, R2 ;  /* 0x0000000200767202 */ /* 0x008fe20000000f00 */
[----:B------:R-:W-:Y:S01]  /*11dac0*/  IMAD.MOV.U32 R119, RZ, RZ, R252 ;  /* 0x000000ffff777224 */ /* 0x000fe200078e00fc */
[----:B------:R-:W3:Y:S01]  /*11dad0*/  LDL.LU R2, [R1+0x89fc] ;  /* 0x0089fc0001027983 */ /* 0x000ee20000300800 */
[----:B------:R-:W2:Y:S02]  /*11dae0*/  LDL.LU R252, [R1+0x89f8] ;  /* 0x0089f80001fc7983 */ /* 0x000ea40000300800 */
[----:B------:R-:W2:Y:S01]  /*11daf0*/  LDL R41, [R1+0x18c4] ;  /* 0x0018c40001297983 */ /* 0x000ea20000100800 */
[----:B----4-:R-:W-:Y:S04]  /*11db00*/  LDS R232, [R105+0x14780] ;  /* 0x0147800069e87984 */ /* 0x010fe80000000800 */
[----:B------:R-:W1:Y:S02]  /*11db10*/  LDS R234, [R105+0x16780] ;  /* 0x0167800069ea7984 */ /* 0x000e640000000800 */
[C---:B-1----:R-:W-:Y:S02]  /*11db20*/  HMMA.1688.F32.TF32 R236, R232.reuse, R226, R236 ;  /* 0x000000e2e8ec723c */ /* 0x042fe400000810ec */
[----:B------:R-:W4:Y:S01]  /*11db30*/  LDL.LU.64 R226, [R1+0x89f0] ;  /* 0x0089f00001e27983 */ /* 0x000f220000300a00 */
[----:B------:R-:W4:Y:S11]  /*11db40*/  LDL.LU.64 R224, [R1+0x89e8] ;  /* 0x0089e80001e07983 */ /* 0x000f360000300a00 */
[----:B------:R-:W-:Y:S09]  /*11db50*/  @!UPT UIADD3 URZ, URZ, URZ, URZ ;  /* 0x0000003f3f3ff290 */ /* 0x000ff2000fffe03f */
[----:B------:R-:W-:Y:S01]  /*11db60*/  STL.64 [R1+0x2210], R236 ;  /* 0x002210ec01007387 */ /* 0x000fe20000100a00 */
[----:B------:R1:W-:Y:S02]  /*11db70*/  STL.64 [R1+0x2218], R238 ;  /* 0x002218ee01007387 */ /* 0x0003e40000100a00 */
[----:B-1----:R-:W-:Y:S02]  /*11db80*/  IMAD.MOV.U32 R238, RZ, RZ, R0 ;  /* 0x000000ffffee7224 */ /* 0x002fe400078e0000 */
[----:B------:R-:W-:Y:S01]  /*11db90*/  IMAD.MOV.U32 R239, RZ, RZ, R3 ;  /* 0x000000ffffef7224 */ /* 0x000fe200078e0003 */
[----:B------:R-:W2:Y:S01]  /*11dba0*/  LDL.LU R0, [R1+0x89e4] ;  /* 0x0089e40001007983 */ /* 0x000ea20000300800 */
[----:B------:R-:W2:Y:S01]  /*11dbb0*/  LDL.LU R3, [R1+0x89e0] ;  /* 0x0089e00001037983 */ /* 0x000ea20000300800 */
[----:B----4-:R-:W-:Y:S11]  /*11dbc0*/  HMMA.1688.F32.TF32 R8, R232, R10, R224 ;  /* 0x0000000ae808723c */ /* 0x010ff600000810e0 */
[----:B------:R-:W-:Y:S11]  /*11dbd0*/  @!UPT UIADD3 URZ, URZ, URZ, URZ ;  /* 0x0000003f3f3ff290 */ /* 0x000ff6000fffe03f */
[----:B------:R-:W-:Y:S01]  /*11dbe0*/  @!UPT UIADD3 URZ, URZ, URZ, URZ ;  /* 0x0000003f3f3ff290 */ /* 0x000fe2000fffe03f */
[----:B------:R-:W-:Y:S01]  /*11dbf0*/  STL.64 [R1+0x21e0], R8 ;  /* 0x0021e00801007387 */ /* 0x000fe20000100a00 */
[----:B------:R1:W-:Y:S03]  /*11dc00*/  STL.64 [R1+0x21e8], R10 ;  /* 0x0021e80a01007387 */ /* 0x0003e60000100a00 */
[----:B-1----:R-:W4:Y:S01]  /*11dc10*/  LDL.LU.64 R10, [R1+0x89d8] ;  /* 0x0089d800010a7983 */ /* 0x002f220000300a00 */
[----:B------:R-:W4:Y:S01]  /*11dc20*/  LDL.LU.64 R8, [R1+0x89d0] ;  /* 0x0089d00001087983 */ /* 0x000f220000300a00 */
[----:B------:R-:W-:Y:S08]  /*11dc30*/  HMMA.1688.F32.TF32 R120, R240, R248, R120 ;  /* 0x000000f8f078723c */ /* 0x000ff00000081078 */
[----:B----4-:R-:W-:Y:S01]  /*11dc40*/  HMMA.1688.F32.TF32 R8, R232, R118, R8 ;  /* 0x00000076e808723c */ /* 0x010fe20000081008 */
[----:B------:R-:W4:Y:S01]  /*11dc50*/  LDL.LU.64 R118, [R1+0x89c8] ;  /* 0x0089c80001767983 */ /* 0x000f220000300a00 */
[----:B------:R-:W4:Y:S06]  /*11dc60*/  LDL.LU.64 R116, [R1+0x89c0] ;  /* 0x0089c00001747983 */ /* 0x000f2c0000300a00 */
[C---:B------:R-:W-:Y:S08]  /*11dc70*/  HMMA.1688.F32.TF32 R124, R240.reuse, R244, R124 ;  /* 0x000000f4f07c723c */ /* 0x040ff0000008107c */
[----:B------:R-:W-:Y:S07]  /*11dc80*/  HMMA.1688.F32.TF32 R128, R240, R108, R128 ;  /* 0x0000006cf080723c */ /* 0x000fee0000081080 */
[----:B------:R-:W-:Y:S01]  /*11dc90*/  STL.64 [R1+0x21b0], R8 ;  /* 0x0021b00801007387 */ /* 0x000fe20000100a00 */
[----:B------:R1:W-:Y:S02]  /*11dca0*/  STL.64 [R1+0x21b8], R10 ;  /* 0x0021b80a01007387 */ /* 0x0003e40000100a00 */
        /* <DEDUP_REMOVED lines=27> */
[----:B------:R-:W-:Y:S04]  /*11de60*/  LDS R6, [R105+0x1a680] ;  /* 0x01a6800069067984 */ /* 0x000fe80000000800 */
[----:B------:R-:W-:Y:S04]  /*11de70*/  LDS R5, [R41+0x18680] ;  /* 0x0186800029057984 */ /* 0x000fe80000000800 */
[----:B------:R-:W1:Y:S01]  /*11de80*/  LDS R7, [R41+0x1a680] ;  /* 0x01a6800029077984 */ /* 0x000e620000000800 */
[C---:B------:R-:W-:Y:S08]  /*11de90*/  HMMA.1688.F32.TF32 R68, R232.reuse, R70, R172 ;  /* 0x00000046e844723c */ /* 0x040ff000000810ac */
[C---:B----4-:R-:W-:Y:S08]  /*11dea0*/  HMMA.1688.F32.TF32 R116, R232.reuse, R238, R116 ;  /* 0x000000eee874723c */ /* 0x050ff00000081074 */
[C---:B------:R-:W-:Y:S11]  /*11deb0*/  HMMA.1688.F32.TF32 R236, R232.reuse, R246, R124 ;  /* 0x000000f6e8ec723c */ /* 0x040ff6000008107c */
[----:B------:R-:W-:Y:S04]  /*11dec0*/  @!UPT UIADD3 URZ, URZ, URZ, URZ ;  /* 0x0000003f3f3ff290 */ /* 0x000fe8000fffe03f */
[----:B------:R-:W-:Y:S01]  /*11ded0*/  STL.64 [R1+0x2180], R116 ;  /* 0x0021807401007387 */ /* 0x000fe20000100a00 */
[----:B------:R2:W-:Y:S02]  /*11dee0*/  STL.64 [R1+0x2188], R118 ;  /* 0x0021887601007387 */ /* 0x0005e40000100a00 */
[----:B------:R-:W-:Y:S02]  /*11def0*/  STL.64 [R1+0x2170], R8 ;  /* 0x0021700801007387 */ /* 0x000fe40000100a00 */
[----:B------:R4:W-:Y:S01]  /*11df00*/  STL.64 [R1+0x2178], R10 ;  /* 0x0021780a01007387 */ /* 0x0009e20000100a00 */
[C---:B--2---:R-:W-:Y:S08]  /*11df10*/  HMMA.1688.F32.TF32 R116, R232.reuse, R110, R128 ;  /* 0x0000006ee874723c */ /* 0x044ff00000081080 */
[C---:B----4-:R-:W-:Y:S01]  /*11df20*/  HMMA.1688.F32.TF32 R8, R232.reuse, R106, R132 ;  /* 0x0000006ae808723c */ /* 0x050fe20000081084 */
[----:B------:R-:W-:Y:S01]  /*11df30*/  STL.64 [R1+0x2140], R236 ;  /* 0x002140ec01007387 */ /* 0x000fe20000100a00 */
[----:B------:R-:W-:Y:S02]  /*11df40*/  STL.64 [R1+0x2148], R238 ;  /* 0x002148ee01007387 */ /* 0x000fe40000100a00 */
[----:B------:R-:W2:Y:S11]  /*11df50*/  LDL R108, [R1+0x6b0] ;  /* 0x0006b000016c7983 */ /* 0x000eb60000100800 */
[----:B------:R-:W-:Y:S01]  /*11df60*/  STL.64 [R1+0x2130], R116 ;  /* 0x0021307401007387 */ /* 0x000fe20000100a00 */
[----:B------:R4:W-:Y:S07]  /*11df70*/  STL.64 [R1+0x2138], R118 ;  /* 0x0021387601007387 */ /* 0x0009ee0000100a00 */
[----:B------:R-:W-:Y:S02]  /*11df80*/  STL.64 [R1+0x2100], R8 ;  /* 0x0021000801007387 */ /* 0x000fe40000100a00 */
[----:B------:R1:W-:Y:S01]  /*11df90*/  STL.64 [R1+0x2108], R10 ;  /* 0x0021080a01007387 */ /* 0x0003e20000100a00 */
[----:B------:R-:W2:Y:S04]  /*11dfa0*/  LDL R109, [R1+0x6b4] ;  /* 0x0006b400016d7983 */ /* 0x000ea80000100800 */
[----:B------:R-:W2:Y:S04]  /*11dfb0*/  LDL.64 R128, [R1+0x6a0] ;  /* 0x0006a00001807983 */ /* 0x000ea80000100a00 */
[----:B------:R-:W2:Y:S04]  /*11dfc0*/  LDL R120, [R1+0x680] ;  /* 0x0006800001787983 */ /* 0x000ea80000100800 */
[----:B------:R-:W2:Y:S04]  /*11dfd0*/  LDL R121, [R1+0x684] ;  /* 0x0006840001797983 */ /* 0x000ea80000100800 */
[----:B------:R-:W2:Y:S04]  /*11dfe0*/  LDL R124, [R1+0x670] ;  /* 0x00067000017c7983 */ /* 0x000ea80000100800 */
[----:B------:R-:W2:Y:S04]  /*11dff0*/  LDL R125, [R1+0x674] ;  /* 0x00067400017d7983 */ /* 0x000ea80000100800 */
[----:B------:R-:W2:Y:S01]  /*11e000*/  LDL.64 R224, [R1+0x460] ;  /* 0x0004600001e07983 */ /* 0x000ea20000100a00 */
[C---:B----4-:R-:W-:Y:S08]  /*11e010*/  HMMA.1688.F32.TF32 R116, R232.reuse, R102, R136 ;  /* 0x00000066e874723c */ /* 0x050ff00000081088 */
[C---:B-1----:R-:W-:Y:S08]  /*11e020*/  HMMA.1688.F32.TF32 R8, R232.reuse, R98, R140 ;  /* 0x00000062e808723c */ /* 0x042ff0000008108c */
        /* <DEDUP_REMOVED lines=8> */
[----:B------:R-:W-:Y:S02]  /*11e0b0*/  STL.64 [R1+0x2098], R98 ;  /* 0x0020986201007387 */ /* 0x000fe40000100a00 */
[----:B------:R-:W4:Y:S05]  /*11e0c0*/  LDL R113, [R1+0x18c8] ;  /* 0x0018c80001717983 */ /* 0x000f2a0000100800 */
[----:B------:R-:W-:Y:S01]  /*11e0d0*/  STL.64 [R1+0x2060], R92 ;  /* 0x0020605c01007387 */ /* 0x000fe20000100a00 */
[----:B------:R-:W-:Y:S01]  /*11e0e0*/  STL.64 [R1+0x2068], R94 ;  /* 0x0020685e01007387 */ /* 0x000fe20000100a00 */
[C---:B------:R-:W-:Y:S09]  /*11e0f0*/  HMMA.1688.F32.TF32 R12, R232.reuse, R90, R152 ;  /* 0x0000005ae80c723c */ /* 0x040ff20000081098 */
[----:B------:R-:W-:Y:S01]  /*11e100*/  STL.64 [R1+0x2050], R8 ;  /* 0x0020500801007387 */ /* 0x000fe20000100a00 */
[----:B------:R1:W-:Y:S02]  /*11e110*/  STL.64 [R1+0x2058], R10 ;  /* 0x0020580a01007387 */ /* 0x0003e40000100a00 */
[C---:B-1----:R-:W-:Y:S08]  /*11e120*/  HMMA.1688.F32.TF32 R8, R232.reuse, R86, R156 ;  /* 0x00000056e808723c */ /* 0x042ff0000008109c */
[C---:B------:R-:W-:Y:S03]  /*11e130*/  HMMA.1688.F32.TF32 R84, R232.reuse, R82, R160 ;  /* 0x00000052e854723c */ /* 0x040fe600000810a0 */
[----:B------:R-:W-:Y:S01]  /*11e140*/  STL.64 [R1+0x2020], R12 ;  /* 0x0020200c01007387 */ /* 0x000fe20000100a00 */
[----:B------:R1:W-:Y:S04]  /*11e150*/  STL.64 [R1+0x2028], R14 ;  /* 0x0020280e01007387 */ /* 0x0003e80000100a00 */
[C---:B-1----:R-:W-:Y:S07]  /*11e160*/  HMMA.1688.F32.TF32 R12, R232.reuse, R78, R164 ;  /* 0x0000004ee80c723c */ /* 0x042fee00000810a4 */
[----:B------:R-:W-:Y:S01]  /*11e170*/  STL.64 [R1+0x2000], R8 ;  /* 0x0020000801007387 */ /* 0x000fe20000100a00 */
[----:B------:R1:W-:Y:S02]  /*11e180*/  STL.64 [R1+0x2008], R10 ;  /* 0x0020080a01007387 */ /* 0x0003e40000100a00 */
[C---:B-1----:R-:W-:Y:S05]  /*11e190*/  HMMA.1688.F32.TF32 R8, R232.reuse, R74, R168 ;  /* 0x0000004ae808723c */ /* 0x042fea00000810a8 */
[----:B------:R-:W-:Y:S01]  /*11e1a0*/  STL.64 [R1+0x1fd0], R84 ;  /* 0x001fd05401007387 */ /* 0x000fe20000100a00 */
[----:B------:R-:W-:Y:S07]  /*11e1b0*/  STL.64 [R1+0x1fd8], R86 ;  /* 0x001fd85601007387 */ /* 0x000fee0000100a00 */
[----:B------:R-:W-:Y:S02]  /*11e1c0*/  STL.64 [R1+0x1fb0], R12 ;  /* 0x001fb00c01007387 */ /* 0x000fe40000100a00 */
[----:B------:R1:W-:Y:S02]  /*11e1d0*/  STL.64 [R1+0x1fb8], R14 ;  /* 0x001fb80e01007387 */ /* 0x0003e40000100a00 */
[C---:B-1----:R-:W-:Y:S06]  /*11e1e0*/  HMMA.1688.F32.TF32 R12, R232.reuse, R66, R176 ;  /* 0x00000042e80c723c */ /* 0x042fec00000810b0 */
[----:B------:R-:W-:Y:S01]  /*11e1f0*/  STL.64 [R1+0x1f80], R8 ;  /* 0x001f800801007387 */ /* 0x000fe20000100a00 */
[----:B------:R1:W-:Y:S02]  /*11e200*/  STL.64 [R1+0x1f88], R10 ;  /* 0x001f880a01007387 */ /* 0x0003e40000100a00 */
[C---:B-1----:R-:W-:Y:S01]  /*11e210*/  HMMA.1688.F32.TF32 R8, R232.reuse, R62, R180 ;  /* 0x0000003ee808723c */ /* 0x042fe200000810b4 */
[----:B------:R-:W-:Y:S01]  /*11e220*/  STL.64 [R1+0x1f70], R68 ;  /* 0x001f704401007387 */ /* 0x000fe20000100a00 */
[----:B------:R1:W-:Y:S11]  /*11e230*/  STL.64 [R1+0x1f78], R70 ;  /* 0x001f784601007387 */ /* 0x0003f60000100a00 */
[----:B------:R-:W-:Y:S01]  /*11e240*/  @!UPT UIADD3 URZ, URZ, URZ, URZ ;  /* 0x0000003f3f3ff290 */ /* 0x000fe2000fffe03f */
        /* <DEDUP_REMOVED lines=9> */
[----:B------:R-:W3:Y:S05]  /*11e2e0*/  LDL R100, [R1+0x3b0] ;  /* 0x0003b00001647983 */ /* 0x000eea0000100800 */
[----:B------:R-:W-:Y:S01]  /*11e2f0*/  STL.64 [R1+0x1ed0], R12 ;  /* 0x001ed00c01007387 */ /* 0x000fe20000100a00 */
[----:B------:R1:W-:Y:S02]  /*11e300*/  STL.64 [R1+0x1ed8], R14 ;  /* 0x001ed80e01007387 */ /* 0x0003e40000100a00 */
[C---:B-1----:R-:W-:Y:S05]  /*11e310*/  HMMA.1688.F32.TF32 R12, R232.reuse, R46, R196 ;  /* 0x0000002ee80c723c */ /* 0x042fea00000810c4 */
[----:B------:R-:W-:Y:S01]  /*11e320*/  STL.64 [R1+0x1ea0], R8 ;  /* 0x001ea00801007387 */ /* 0x000fe20000100a00 */
[----:B------:R1:W-:Y:S02]  /*11e330*/  STL.64 [R1+0x1ea8], R10 ;  /* 0x001ea80a01007387 */ /* 0x0003e40000100a00 */
[----:B------:R-:W3:Y:S02]  /*11e340*/  LDL R101, [R1+0x3b4] ;  /* 0x0003b40001657983 */ /* 0x000ee40000100800 */
        /* <DEDUP_REMOVED lines=10> */
[----:B-1----:R-:W-:Y:S03]  /*11e3f0*/  HMMA.1688.F32.TF32 R8, R232, R42, R200 ;  /* 0x0000002ae808723c */ /* 0x002fe600000810c8 */
        /* <DEDUP_REMOVED lines=12> */
[----:B------:R-:W3:Y:S02]  /*11e4c0*/  LDL.LU R116, [R1+0x130] ;  /* 0x0001300001747983 */ /* 0x000ee40000300800 */
[----:B------:R1:W-:Y:S02]  /*11e4d0*/  STL.64 [R1+0x1e90], R12 ;  /* 0x001e900c01007387 */ /* 0x0003e40000100a00 */
[----:B------:R1:W-:Y:S01]  /*11e4e0*/  STL.64 [R1+0x1e98], R14 ;  /* 0x001e980e01007387 */ /* 0x0003e20000100a00 */
        /* <DEDUP_REMOVED lines=67> */
[----:B------:R-:W-:Y:S01]  /*11e920*/  MOV R238, R252 ;  /* 0x000000fc00ee7202 */ /* 0x000fe20000000f00 */
[----:B--2---:R-:W-:-:S02]  /*11e930*/  IMAD.MOV.U32 R134, RZ, RZ, R0 ;  /* 0x000000ffff867224 */ /* 0x004fc400078e0000 */
[----:B------:R-:W2:Y:S01]  /*11e940*/  LDL.LU R0, [R1+0x89b0] ;  /* 0x0089b00001007983 */ /* 0x000ea20000300800 */
[----:B------:R-:W-:Y:S02]  /*11e950*/  IMAD.MOV.U32 R135, RZ, RZ, R3 ;  /* 0x000000ffff877224 */ /* 0x000fe400078e0003 */
[----:B------:R-:W4:Y:S02]  /*11e960*/  LDL.LU R3, [R1+0x89ac] ;  /* 0x0089ac0001037983 */ /* 0x000f240000300800 */
[----:B------:R-:W4:Y:S01]  /*11e970*/  LDL.LU R236, [R1+0x120] ;  /* 0x0001200001ec7983 */ /* 0x000f220000300800 */
[----:B------:R-:W4:Y:S01]  /*11e980*/  LDL.LU R237, [R1+0x124] ;  /* 0x0001240001ed7983 */ /* 0x000f220000300800 */
[----:B------:R-:W4:Y:S01]  /*11e990*/  LDL.LU R252, [R1+0x89a8] ;  /* 0x0089a80001fc7983 */ /* 0x000f220000300800 */
[C---:B------:R-:W-:Y:S08]  /*11e9a0*/  HMMA.1688.F32.TF32 R36, R232.reuse, R38, R204 ;  /* 0x00000026e824723c */ /* 0x040ff000000810cc */
[C---:B------:R-:W-:Y:S08]  /*11e9b0*/  HMMA.1688.F32.TF32 R28, R232.reuse, R30, R212 ;  /* 0x0000001ee81c723c */ /* 0x040ff000000810d4 */
[----:B------:R-:W-:Y:S01]  /*11e9c0*/  HMMA.1688.F32.TF32 R32, R232, R34, R208 ;  /* 0x00000022e820723c */ /* 0x000fe200000810d0 */
[----:B------:R-:W-:-:S02]  /*11e9d0*/  IMAD.MOV.U32 R239, RZ, RZ, R2 ;  /* 0x000000ffffef7224 */ /* 0x000fc400078e0002 */
[----:B------:R1:W5:Y:S05]  /*11e9e0*/  LDL.LU R2, [R1+0x89a4] ;  /* 0x0089a40001027983 */ /* 0x00036a0000300800 */
[----:B---3--:R-:W-:Y:S01]  /*11e9f0*/  HMMA.1688.F32.TF32 R12, R4, R52, R12 ;  /* 0x00000034040c723c */ /* 0x008fe2000008100c */
[----:B--2---:R-:W-:Y:S02]  /*11ea00*/  IMAD.MOV.U32 R200, RZ, RZ, R0 ;  /* 0x000000ffffc87224 */ /* 0x004fe400078e0000 */
[----:B------:R1:W5:Y:S01]  /*11ea10*/  LDL.LU R0, [R1+0x89a0] ;  /* 0x0089a00001007983 */ /* 0x0003620000300800 */
[----:B------:R-:W-:Y:S02]  /*11ea20*/  STL.64 [R1+0x1e50], R36 ;  /* 0x001e502401007387 */ /* 0x000fe40000100a00 */
[----:B------:R-:W-:Y:S02]  /*11ea30*/  STL.64 [R1+0x1e58], R38 ;  /* 0x001e582601007387 */ /* 0x000fe40000100a00 */
[----:B------:R-:W-:Y:S07]  /*11ea40*/  STL.64 [R1+0x1e00], R28 ;  /* 0x001e001c01007387 */ /* 0x000fee0000100a00 */
[----:B------:R-:W-:Y:S01]  /*11ea50*/  STL.64 [R1+0x1e20], R32 ;  /* 0x001e202001007387 */ /* 0x000fe20000100a00 */
[----:B----4-:R-:W-:-:S02]  /*11ea60*/  IMAD.MOV.U32 R201, RZ, RZ, R3 ;  /* 0x000000ffffc97224 */ /* 0x010fc400078e0003 */
[----:B------:R-:W-:Y:S02]  /*11ea70*/  STL.64 [R1+0x1e28], R34 ;  /* 0x001e282201007387 */ /* 0x000fe40000100a00 */
[----:B------:R2:W-:Y:S01]  /*11ea80*/  STL.64 [R1+0x1e08], R30 ;  /* 0x001e081e01007387 */ /* 0x0005e20000100a00 */
[----:B------:R-:W-:Y:S02]  /*11ea90*/  MOV R3, R31 ;  /* 0x0000001f00037202 */ /* 0x000fe40000000f00 */
[C---:B--2---:R-:W-:Y:S08]  /*11eaa0*/  HMMA.1688.F32.TF32 R28, R232.reuse, R26, R216 ;  /* 0x0000001ae81c723c */ /* 0x044ff000000810d8 */
[C---:B------:R-:W-:Y:S08]  /*11eab0*/  HMMA.1688.F32.TF32 R24, R232.reuse, R22, R220 ;  /* 0x00000016e818723c */ /* 0x040ff000000810dc */
[----:B------:R-:W-:Y:S07]  /*11eac0*/  HMMA.1688.F32.TF32 R20, R232, R114, R240 ;  /* 0x00000072e814723c */ /* 0x000fee00000810f0 */
[----:B------:R-:W-:Y:S01]  /*11ead0*/  STL.64 [R1+0x1dd0], R28 ;  /* 0x001dd01c01007387 */ /* 0x000fe20000100a00 */
[----:B------:R2:W-:Y:S07]  /*11eae0*/  STL.64 [R1+0x1dd8], R30 ;  /* 0x001dd81e01007387 */ /* 0x0005ee0000100a00 */
[----:B------:R-:W-:Y:S02]  /*11eaf0*/  STL.64 [R1+0x1dc0], R24 ;  /* 0x001dc01801007387 */ /* 0x000fe40000100a00 */
[----:B------:R3:W-:Y:S06]  /*11eb00*/  STL.64 [R1+0x1dc8], R26 ;  /* 0x001dc81a01007387 */ /* 0x0007ec0000100a00 */
[----:B------:R-:W-:Y:S01]  /*11eb10*/  STL.64 [R1+0x1da0], R20 ;  /* 0x001da01401007387 */ /* 0x000fe20000100a00 */
[----:B------:R4:W-:Y:S01]  /*11eb20*/  STL.64 [R1+0x1da8], R22 ;  /* 0x001da81601007387 */ /* 0x0009e20000100a00 */
[C---:B--2---:R-:W-:Y:S08]  /*11eb30*/  HMMA.1688.F32.TF32 R28, R4.reuse, R108, R164 ;  /* 0x0000006c041c723c */ /* 0x044ff000000810a4 */
[C---:B---3--:R-:W-:Y:S08]  /*11eb40*/  HMMA.1688.F32.TF32 R24, R4.reuse, R128, R160 ;  /* 0x000000800418723c */ /* 0x048ff000000810a0 */
[C---:B----4-:R-:W-:Y:S07]  /*11eb50*/  HMMA.1688.F32.TF32 R20, R4.reuse, R200, R84 ;  /* 0x000000c80414723c */ /* 0x050fee0000081054 */
        /* <DEDUP_REMOVED lines=10> */
[----:B------:R-:W-:Y:S07]  /*11ec00*/  STL.64 [R1+0x1a68], R30 ;  /* 0x001a681e01007387 */ /* 0x000fee0000100a00 */
[----:B------:R-:W-:Y:S02]  /*11ec10*/  STL.64 [R1+0x1a20], R24 ;  /* 0x001a201801007387 */ /* 0x000fe40000100a00 */
[----:B------:R2:W-:Y:S06]  /*11ec20*/  STL.64 [R1+0x1a28], R26 ;  /* 0x001a281a01007387 */ /* 0x0005ec0000100a00 */
[----:B------:R-:W-:Y:S01]  /*11ec30*/  STL.64 [R1+0x1a00], R20 ;  /* 0x001a001401007387 */ /* 0x000fe20000100a00 */
[----:B------:R3:W-:Y:S02]  /*11ec40*/  STL.64 [R1+0x1a08], R22 ;  /* 0x001a081601007387 */ /* 0x0007e40000100a00 */
[----:B------:R-:W-:Y:S02]  /*11ec50*/  STL.64 [R1+0x19e0], R12 ;  /* 0x0019e00c01007387 */ /* 0x000fe40000100a00 */
[----:B------:R4:W-:Y:S01]  /*11ec60*/  STL.64 [R1+0x19e8], R14 ;  /* 0x0019e80e01007387 */ /* 0x0009e20000100a00 */
[C---:B--2---:R-:W-:Y:S08]  /*11ec70*/  HMMA.1688.F32.TF32 R24, R4.reuse, R56, R228 ;  /* 0x000000380418723c */ /* 0x044ff000000810e4 */
[C---:B---3--:R-:W-:Y:S08]  /*11ec80*/  HMMA.1688.F32.TF32 R20, R4.reuse, R144, R92 ;  /* 0x000000900414723c */ /* 0x048ff0000008105c */
[C---:B----4-:R-:W-:Y:S01]  /*11ec90*/  HMMA.1688.F32.TF32 R12, R4.reuse, R16, R8 ;  /* 0x00000010040c723c */ /* 0x050fe20000081008 */
[----:B------:R-:W2:Y:S04]  /*11eca0*/  LDS R8, [R113+0x18700] ;  /* 0x0187000071087984 */ /* 0x000ea80000000800 */
[----:B------:R-:W3:Y:S04]  /*11ecb0*/  LDS R10, [R113+0x1a700] ;  /* 0x01a70000710a7984 */ /* 0x000ee80000000800 */
[----:B------:R-:W4:Y:S04]  /*11ecc0*/  LDS R9, [R252+0x18700] ;  /* 0x01870000fc097984 */ /* 0x000f280000000800 */
[----:B------:R-:W1:Y:S04]  /*11ecd0*/  LDS R11, [R252+0x1a700] ;  /* 0x01a70000fc0b7984 */ /* 0x000e680000000800 */
[----:B------:R-:W-:Y:S01]  /*11ece0*/  STL.64 [R1+0x19c0], R24 ;  /* 0x0019c01801007387 */ /* 0x000fe20000100a00 */
[----:B------:R-:W-:Y:S02]  /*11ecf0*/  STL.64 [R1+0x19c8], R26 ;  /* 0x0019c81a01007387 */ /* 0x000fe40000100a00 */
[----:B------:R-:W-:Y:S02]  /*11ed00*/  STL.64 [R1+0x1990], R20 ;  /* 0x0019901401007387 */ /* 0x000fe40000100a00 */
[----:B------:R2:W-:Y:S01]  /*11ed10*/  STL.64 [R1+0x1998], R22 ;  /* 0x0019981601007387 */ /* 0x0005e20000100a00 */
[----:B------:R-:W-:Y:S01]  /*11ed20*/  STL.64 [R1+0x1980], R12 ;  /* 0x0019800c01007387 */ /* 0x000fe20000100a00 */
[----:B------:R2:W-:Y:S02]  /*11ed30*/  STL.64 [R1+0x1988], R14 ;  /* 0x0019880e01007387 */ /* 0x0005e40000100a00 */
[C---:B--2---:R-:W-:Y:S08]  /*11ed40*/  HMMA.1688.F32.TF32 R20, R4.reuse, R176, R96 ;  /* 0x000000b00414723c */ /* 0x044ff00000081060 */
[C---:B------:R-:W-:Y:S08]  /*11ed50*/  HMMA.1688.F32.TF32 R12, R4.reuse, R72, R140 ;  /* 0x00000048040c723c */ /* 0x040ff0000008108c */
[C---:B------:R-:W-:Y:S07]  /*11ed60*/  HMMA.1688.F32.TF32 R24, R4.reuse, R80, R136 ;  /* 0x000000500418723c */ /* 0x040fee0000081088 */
[----:B------:R-:W-:Y:S01]  /*11ed70*/  STL.64 [R1+0x1950], R20 ;  /* 0x0019501401007387 */ /* 0x000fe20000100a00 */
[----:B------:R2:W-:Y:S07]  /*11ed80*/  STL.64 [R1+0x1958], R22 ;  /* 0x0019581601007387 */ /* 0x0005ee0000100a00 */
[----:B------:R-:W-:Y:S02]  /*11ed90*/  STL.64 [R1+0x1920], R12 ;  /* 0x0019200c01007387 */ /* 0x000fe40000100a00 */
[----:B------:R1:W-:Y:S01]  /*11eda0*/  STL.64 [R1+0x1928], R14 ;  /* 0x0019280e01007387 */ /* 0x0003e20000100a00 */
[C---:B--2---:R-:W-:Y:S08]  /*11edb0*/  HMMA.1688.F32.TF32 R20, R4.reuse, R148, R132 ;  /* 0x000000940414723c */ /* 0x044ff00000081084 */
        /* <DEDUP_REMOVED lines=10> */
[----:B------:R1:W-:Y:S01]  /*11ee60*/  STL.64 [R1+0x1880], R24 ;  /* 0x0018801801007387 */ /* 0x0003e20000100a00 */
[----:B------:R1:W-:Y:S11]  /*11ee70*/  STL.64 [R1+0x1888], R26 ;  /* 0x0018881a01007387 */ /* 0x0003f60000100a00 */
[----:B------:R-:W-:Y:S10]  /*11ee80*/  @!UPT UIADD3 URZ, URZ, URZ, URZ ;  /* 0x0000003f3f3ff290 */ /* 0x000ff4000fffe03f */
[----:B------:R1:W-:Y:S01]  /*11ee90*/  STL.64 [R1+0x1820], R12 ;  /* 0x0018200c01007387 */ /* 0x0003e20000100a00 */
[----:B------:R1:W-:Y:S02]  /*11eea0*/  STL.64 [R1+0x1850], R20 ;  /* 0x0018501401007387 */ /* 0x0003e40000100a00 */
[----:B------:R1:W-:Y:S02]  /*11eeb0*/  STL.64 [R1+0x1858], R22 ;  /* 0x0018581601007387 */ /* 0x0003e40000100a00 */
[----:B------:R1:W-:Y:S02]  /*11eec0*/  STL.64 [R1+0x1828], R14 ;  /* 0x0018280e01007387 */ /* 0x0003e40000100a00 */
[----:B---34-:R-:W2:Y:S04]  /*11eed0*/  LDL R168, [R1+0x390] ;  /* 0x0003900001a87983 */ /* 0x018ea80000100800 */
[----:B------:R-:W2:Y:S04]  /*11eee0*/  LDL R169, [R1+0x394] ;  /* 0x0003940001a97983 */ /* 0x000ea80000100800 */
[----:B------:R-:W3:Y:S04]  /*11eef0*/  LDL R164, [R1+0x380] ;  /* 0x0003800001a47983 */ /* 0x000ee80000100800 */
[----:B------:R-:W3:Y:S04]  /*11ef00*/  LDL R165, [R1+0x384] ;  /* 0x0003840001a57983 */ /* 0x000ee80000100800 */
[----:B------:R-:W4:Y:S04]  /*11ef10*/  LDL R84, [R1+0x370] ;  /* 0x0003700001547983 */ /* 0x000f280000100800 */
[----:B------:R-:W4:Y:S04]  /*11ef20*/  LDL R85, [R1+0x374] ;  /* 0x0003740001557983 */ /* 0x000f280000100800 */
        /* <DEDUP_REMOVED lines=48> */
[----:B------:R-:W4:Y:S04]  /*11f230*/  LDL.64 R236, [R1+0x2c0] ;  /* 0x0002c00001ec7983 */ /* 0x000f280000100a00 */
[----:B-----5:R-:W-:Y:S04]  /*11f240*/  STL [R1+0x8b88], R2 ;  /* 0x008b880201007387 */ /* 0x020fe80000100800 */
[----:B------:R-:W-:Y:S04]  /*11f250*/  STL [R1+0x8a64], R3 ;  /* 0x008a640301007387 */ /* 0x000fe80000100800 */
[----:B------:R-:W-:Y:S04]  /*11f260*/  STL [R1+0x8a60], R0 ;  /* 0x008a600001007387 */ /* 0x000fe80000100800 */
[----:B------:R-:W-:Y:S04]  /*11f270*/  LDS R104, [R105+0x18700] ;  /* 0x0187000069687984 */ /* 0x000fe80000000800 */
[----:B------:R-:W-:Y:S04]  /*11f280*/  LDS R106, [R105+0x1a700] ;  /* 0x01a70000696a7984 */ /* 0x000fe80000000800 */
[----:B------:R-:W-:Y:S04]  /*11f290*/  LDS R105, [R41+0x18700] ;  /* 0x0187000029697984 */ /* 0x000fe80000000800 */
[----:B------:R-:W1:Y:S04]  /*11f2a0*/  LDS R107, [R41+0x1a700] ;  /* 0x01a70000296b7984 */ /* 0x000e680000000800 */
[----:B------:R-:W-:Y:S04]  /*11f2b0*/  LDS R146, [R113+0x1a780] ;  /* 0x01a7800071927984 */ /* 0x000fe80000000800 */
[----:B------:R-:W-:Y:S04]  /*11f2c0*/  LDS R147, [R252+0x1a780] ;  /* 0x01a78000fc937984 */ /* 0x000fe80000000800 */
[----:B------:R-:W-:Y:S04]  /*11f2d0*/  LDS R238, [R113+0x1e000] ;  /* 0x01e0000071ee7984 */ /* 0x000fe80000000800 */
[----:B------:R-:W-:Y:S01]  /*11f2e0*/  LDS R239, [R252+0x1e000] ;  /* 0x01e00000fcef7984 */ /* 0x000fe20000000800 */
[C---:B---3--:R-:W-:Y:S08]  /*11f2f0*/  HMMA.1688.F32.TF32 R24, R4.reuse, R164, R68 ;  /* 0x000000a40418723c */ /* 0x048ff00000081044 */
[C---:B--2---:R-:W-:Y:S08]  /*11f300*/  HMMA.1688.F32.TF32 R28, R4.reuse, R168, R180 ;  /* 0x000000a8041c723c */ /* 0x044ff000000810b4 */
[C---:B----4-:R-:W-:Y:S11]  /*11f310*/  HMMA.1688.F32.TF32 R20, R4.reuse, R84, R76 ;  /* 0x000000540414723c */ /* 0x050ff6000008104c */
[----:B------:R-:W-:Y:S04]  /*11f320*/  @!UPT UIADD3 URZ, URZ, URZ, URZ ;  /* 0x0000003f3f3ff290 */ /* 0x000fe8000fffe03f */
        /* <DEDUP_REMOVED lines=8> */
[C---:B--2---:R-:W-:Y:S07]  /*11f3b0*/  HMMA.1688.F32.TF32 R20, R4.reuse, R116, R244 ;  /* 0x000000740414723c */ /* 0x044fee00000810f4 */
[----:B------:R-:W-:Y:S01]  /*11f3c0*/  STL.64 [R1+0x17a0], R28 ;  /* 0x0017a01c01007387 */ /* 0x000fe20000100a00 */
[C---:B------:R-:W-:Y:S03]  /*11f3d0*/  HMMA.1688.F32.TF32 R12, R4.reuse, R160, R248 ;  /* 0x000000a0040c723c */ /* 0x040fe600000810f8 */
[----:B------:R-:W-:Y:S04]  /*11f3e0*/  STL.64 [R1+0x17a8], R30 ;  /* 0x0017a81e01007387 */ /* 0x000fe80000100a00 */
        /* <DEDUP_REMOVED lines=85> */
[----:B------:R-:W-:Y:S04]  /*11f940*/  @!UPT UIADD3 URZ, URZ, URZ, URZ ;  /* 0x0000003f3f3ff290 */ /* 0x000fe8000fffe03f */
[----:B------:R-:W-:Y:S04]  /*11f950*/  STL.64 [R1+0x1720], R24 ;  /* 0x0017201801007387 */ /* 0x000fe80000100a00 */
[----:B------:R2:W-:Y:S04]  /*11f960*/  STL.64 [R1+0x1728], R26 ;  /* 0x0017281a01007387 */ /* 0x0005e80000100a00 */
[----:B------:R-:W-:Y:S04]  /*11f970*/  STL.64 [R1+0x16f0], R20 ;  /* 0x0016f01401007387 */ /* 0x000fe80000100a00 */
[----:B------:R3:W-:Y:S01]  /*11f980*/  STL.64 [R1+0x16f8], R22 ;  /* 0x0016f81601007387 */ /* 0x0007e20000100a00 */
[C---:B--2---:R-:W-:Y:S03]  /*11f990*/  HMMA.1688.F32.TF32 R24, R4.reuse, R140, R208 ;  /* 0x0000008c0418723c */ /* 0x044fe600000810d0 */
[----:B------:R-:W-:Y:S04]  /*11f9a0*/  STL.64 [R1+0x16e0], R28 ;  /* 0x0016e01c01007387 */ /* 0x000fe80000100a00 */
[----:B------:R-:W-:Y:S01]  /*11f9b0*/  STL.64 [R1+0x16e8], R30 ;  /* 0x0016e81e01007387 */ /* 0x000fe20000100a00 */
[C---:B---3--:R-:W-:Y:S03]  /*11f9c0*/  HMMA.1688.F32.TF32 R20, R4.reuse, R96, R12 ;  /* 0x000000600414723c */ /* 0x048fe6000008100c */
[----:B------:R-:W2:Y:S11]  /*11f9d0*/  LDL.LU R12, [R1+0x1370] ;  /* 0x00137000010c7983 */ /* 0x000eb60000300800 */
[----:B------:R-:W-:Y:S01]  /*11f9e0*/  @!UPT UIADD3 URZ, URZ, URZ, URZ ;  /* 0x0000003f3f3ff290 */ /* 0x000fe2000fffe03f */
[----:B------:R-:W-:Y:S04]  /*11f9f0*/  STL.64 [R1+0x16b0], R24 ;  /* 0x0016b01801007387 */ /* 0x000fe80000100a00 */
[----:B------:R-:W-:Y:S04]  /*11fa00*/  STL.64 [R1+0x16b8], R26 ;  /* 0x0016b81a01007387 */ /* 0x000fe80000100a00 */
[----:B------:R-:W-:Y:S04]  /*11fa10*/  STL.64 [R1+0x1680], R20 ;  /* 0x0016801401007387 */ /* 0x000fe80000100a00 */
[----:B------:R3:W-:Y:S04]  /*11fa20*/  STL.64 [R1+0x1688], R22 ;  /* 0x0016881601007387 */ /* 0x0007e80000100a00 */
[----:B------:R-:W2:Y:S04]  /*11fa30*/  LDL.LU R13, [R1+0x1374] ;  /* 0x00137400010d7983 */ /* 0x000ea80000300800 */
[----:B------:R-:W2:Y:S04]  /*11fa40*/  LDL.LU R14, [R1+0x1378] ;  /* 0x00137800010e7983 */ /* 0x000ea80000300800 */
[----:B------:R-:W2:Y:S01]  /*11fa50*/  LDL.LU R15, [R1+0x137c] ;  /* 0x00137c00010f7983 */ /* 0x000ea20000300800 */
[C---:B---3--:R-:W-:Y:S08]  /*11fa60*/  HMMA.1688.F32.TF32 R20, R4.reuse, R136, R36 ;  /* 0x000000880414723c */ /* 0x048ff00000081024 */
[----:B------:R-:W-:Y:S08]  /*11fa70*/  HMMA.1688.F32.TF32 R4, R4, R236, R204 ;  /* 0x000000ec0404723c */ /* 0x000ff000000810cc */
[C---:B------:R-:W-:Y:S07]  /*11fa80*/  HMMA.1688.F32.TF32 R24, R8.reuse, R128, R196 ;  /* 0x000000800818723c */ /* 0x040fee00000810c4 */
[----:B------:R-:W-:Y:S01]  /*11fa90*/  STL.64 [R1+0x1650], R20 ;  /* 0x0016501401007387 */ /* 0x000fe20000100a00 */
[C---:B------:R-:W-:Y:S03]  /*11faa0*/  HMMA.1688.F32.TF32 R248, R8.reuse, R56, R248 ;  /* 0x0000003808f8723c */ /* 0x040fe600000810f8 */
[----:B------:R3:W-:Y:S04]  /*11fab0*/  STL.64 [R1+0x1658], R22 ;  /* 0x0016581601007387 */ /* 0x0007e80000100a00 */
[----:B------:R-:W-:Y:S01]  /*11fac0*/  STL.64 [R1+0x70], R4 ;  /* 0x0000700401007387 */ /* 0x000fe20000100a00 */
[C---:B------:R-:W-:Y:S03]  /*11fad0*/  HMMA.1688.F32.TF32 R244, R8.reuse, R144, R244 ;  /* 0x0000009008f4723c */ /* 0x040fe600000810f4 */
[----:B------:R4:W-:Y:S05]  /*11fae0*/  STL.64 [R1+0x78], R6 ;  /* 0x0000780601007387 */ /* 0x0009ea0000100a00 */
        /* <DEDUP_REMOVED lines=8> */
[C---:B---3--:R-:W-:Y:S03]  /*11fb70*/  HMMA.1688.F32.TF32 R4, R8.reuse, R120, R192 ;  /* 0x000000780804723c */ /* 0x048fe600000810c0 */
[----:B------:R-:W-:Y:S04]  /*11fb80*/  STL.64 [R1+0x40], R20 ;  /* 0x0000401401007387 */ /* 0x000fe80000100a00 */
[----:B------:R3:W-:Y:S01]  /*11fb90*/  STL.64 [R1+0x48], R22 ;  /* 0x0000481601007387 */ /* 0x0007e20000100a00 */
[C---:B----4-:R-:W-:Y:S08]  /*11fba0*/  HMMA.1688.F32.TF32 R24, R8.reuse, R124, R188 ;  /* 0x0000007c0818723c */ /* 0x050ff000000810bc */
[C---:B---3--:R-:W-:Y:S07]  /*11fbb0*/  HMMA.1688.F32.TF32 R20, R8.reuse, R224, R184 ;  /* 0x000000e00814723c */ /* 0x048fee00000810b8 */
[----:B------:R-:W-:Y:S04]  /*11fbc0*/  STL.64 [R1+0x30], R4 ;  /* 0x0000300401007387 */ /* 0x000fe80000100a00 */
[----:B------:R3:W-:Y:S04]  /*11fbd0*/  STL.64 [R1+0x38], R6 ;  /* 0x0000380601007387 */ /* 0x0007e80000100a00 */
[----:B------:R-:W-:Y:S04]  /*11fbe0*/  STL.64 [R1+0x20], R24 ;  /* 0x0000201801007387 */ /* 0x000fe80000100a00 */
[----:B------:R4:W-:Y:S01]  /*11fbf0*/  STL.64 [R1+0x28], R26 ;  /* 0x0000281a01007387 */ /* 0x0009e20000100a00 */
[C---:B---3--:R-:W-:Y:S03]  /*11fc00*/  HMMA.1688.F32.TF32 R4, R8.reuse, R52, R180 ;  /* 0x000000340804723c */ /* 0x048fe600000810b4 */
[----:B------:R-:W-:Y:S04]  /*11fc10*/  STL.64 [R1+0x10], R20 ;  /* 0x0000101401007387 */ /* 0x000fe80000100a00 */
[----:B------:R3:W-:Y:S01]  /*11fc20*/  STL.64 [R1+0x18], R22 ;  /* 0x0000181601007387 */ /* 0x0007e20000100a00 */
[C---:B----4-:R-:W-:Y:S03]  /*11fc30*/  HMMA.1688.F32.TF32 R24, R8.reuse, R16, R68 ;  /* 0x000000100818723c */ /* 0x050fe60000081044 */
[----:B------:R-:W-:Y:S05]  /*11fc40*/  STL.64 [R1+0x8e48], R250 ;  /* 0x008e48fa01007387 */ /* 0x000fea0000100a00 */
[C---:B---3--:R-:W-:Y:S07]  /*11fc50*/  HMMA.1688.F32.TF32 R20, R8.reuse, R176, R76 ;  /* 0x000000b00814723c */ /* 0x048fee000008104c */
[----:B------:R-:W-:Y:S04]  /*11fc60*/  STL.64 [R1], R4 ;  /* 0x0000000401007387 */ /* 0x000fe80000100a00 */
[----:B------:R3:W-:Y:S04]  /*11fc70*/  STL.64 [R1+0x8], R6 ;  /* 0x0000080601007387 */ /* 0x0007e80000100a00 */
[----:B------:R-:W-:Y:S04]  /*11fc80*/  STL.64 [R1+0x8e40], R248 ;  /* 0x008e40f801007387 */ /* 0x000fe80000100a00 */
[----:B------:R4:W-:Y:S01]  /*11fc90*/  STL.64 [R1+0x8e58], R246 ;  /* 0x008e58f601007387 */ /* 0x0009e20000100a00 */
[----:B---3--:R-:W-:Y:S03]  /*11fca0*/  HMMA.1688.F32.TF32 R4, R8, R72, R88 ;  /* 0x000000480804723c */ /* 0x008fe60000081058 */
[----:B------:R3:W-:Y:S04]  /*11fcb0*/  STL.64 [R1+0x8e50], R244 ;  /* 0x008e50f401007387 */ /* 0x0007e80000100a00 */
[----:B------:R-:W-:Y:S04]  /*11fcc0*/  STL.64 [R1+0x1e0], R24 ;  /* 0x0001e01801007387 */ /* 0x000fe80000100a00 */
[----:B------:R-:W-:Y:S04]  /*11fcd0*/  STL.64 [R1+0x1e8], R26 ;  /* 0x0001e81a01007387 */ /* 0x000fe80000100a00 */
[----:B------:R-:W-:Y:S04]  /*11fce0*/  STL.64 [R1+0x1d0], R20 ;  /* 0x0001d01401007387 */ /* 0x000fe80000100a00 */
[----:B------:R-:W-:Y:S05]  /*11fcf0*/  STL.64 [R1+0x1d8], R22 ;  /* 0x0001d81601007387 */ /* 0x000fea0000100a00 */
[----:B----4-:R-:W-:Y:S01]  /*11fd00*/  IMAD.MOV.U32 R247, RZ, RZ, R4 ;  /* 0x000000fffff77224 */ /* 0x010fe200078e0004 */
[----:B---3--:R-:W-:Y:S01]  /*11fd10*/  MOV R244, R7 ;  /* 0x0000000700f47202 */ /* 0x008fe20000000f00 */
[----:B------:R-:W-:-:S02]  /*11fd20*/  IMAD.MOV.U32 R246, RZ, RZ, R5 ;  /* 0x000000fffff67224 */ /* 0x000fc400078e0005 */
[----:B------:R-:W-:Y:S02]  /*11fd30*/  IMAD.MOV.U32 R245, RZ, RZ, R6 ;  /* 0x000000fffff57224 */ /* 0x000fe400078e0006 */
[----:B------:R-:W-:Y:S04]  /*11fd40*/  STL [R1+0x8eac], R244 ;  /* 0x008eacf401007387 */ /* 0x000fe80000100800 */
[----:B------:R-:W-:Y:S04]  /*11fd50*/  STL [R1+0x8ea8], R246 ;  /* 0x008ea8f601007387 */ /* 0x000fe80000100800 */
[----:B------:R-:W-:Y:S04]  /*11fd60*/  STL [R1+0x8ea4], R247 ;  /* 0x008ea4f701007387 */ /* 0x000fe80000100800 */
[----:B------:R-:W-:Y:S01]  /*11fd70*/  STL [R1+0x8ea0], R245 ;  /* 0x008ea0f501007387 */ /* 0x000fe20000100800 */
[C---:B--2---:R-:W-:Y:S03]  /*11fd80*/  HMMA.1688.F32.TF32 R4, R8.reuse, R80, R12 ;  /* 0x000000500804723c */ /* 0x044fe6000008100c */
[----:B------:R-:W2:Y:S11]  /*11fd90*/  LDL.LU R12, [R1+0x1250] ;  /* 0x00125000010c7983 */ /* 0x000eb60000300800 */
[----:B------:R-:W-:Y:S09]  /*11fda0*/  @!UPT UIADD3 URZ, URZ, URZ, URZ ;  /* 0x0000003f3f3ff290 */ /* 0x000ff2000fffe03f */
        /* <DEDUP_REMOVED lines=73> */
[----:B---3--:R-:W-:Y:S11]  /*120240*/  HMMA.1688.F32.TF32 R4, R8, R148, R28 ;  /* 0x000000940804723c */ /* 0x008ff6000008101c */
[----:B------:R-:W-:Y:S11]  /*120250*/  @!UPT UIADD3 URZ, URZ, URZ, URZ ;  /* 0x0000003f3f3ff290 */ /* 0x000ff6000fffe03f */
[----:B------:R-:W-:Y:S02]  /*120260*/  @!UPT UIADD3 URZ, URZ, URZ, URZ ;  /* 0x0000003f3f3ff290 */ /* 0x000fe4000fffe03f */
[----:B------:R-:W-:Y:S01]  /*120270*/  IMAD.MOV.U32 R251, RZ, RZ, R4 ;  /* 0x000000fffffb7224 */ /* 0x000fe200078e0004 */
[----:B------:R-:W-:Y:S01]  /*120280*/  MOV R248, R7 ;  /* 0x0000000700f87202 */ /* 0x000fe20000000f00 */
[----:B------:R-:W-:Y:S02]  /*120290*/  IMAD.MOV.U32 R250, RZ, RZ, R5 ;  /* 0x000000fffffa7224 */ /* 0x000fe400078e0005 */
[----:B------:R-:W-:-:S03]  /*1202a0*/  IMAD.MOV.U32 R249, RZ, RZ, R6 ;  /* 0x000000fffff97224 */ /* 0x000fc600078e0006 */
[----:B------:R-:W-:Y:S01]  /*1202b0*/  STL [R1+0x8eb4], R250 ;  /* 0x008eb4fa01007387 */ /* 0x000fe20000100800 */
[C---:B--2---:R-:W-:Y:S03]  /*1202c0*/  HMMA.1688.F32.TF32 R4, R8.reuse, R60, R212 ;  /* 0x0000003c0804723c */ /* 0x044fe600000810d4 */
[----:B------:R-:W-:Y:S11]  /*1202d0*/  STL [R1+0x8eb0], R251 ;  /* 0x008eb0fb01007387 */ /* 0x000ff60000100800 */
[----:B------:R-:W-:Y:S09]  /*1202e0*/  @!UPT UIADD3 URZ, URZ, URZ, URZ ;  /* 0x0000003f3f3ff290 */ /* 0x000ff2000fffe03f */
[----:B------:R2:W-:Y:S01]  /*1202f0*/  STL.64 [R1+0x198], R6 ;  /* 0x0001980601007387 */ /* 0x0005e20000100a00 */
[----:B------:R-:W-:Y:S02]  /*120300*/  IMAD.MOV.U32 R247, RZ, RZ, R4 ;  /* 0x000000fffff77224 */ /* 0x000fe400078e0004 */
[----:B------:R-:W-:Y:S01]  /*120310*/  IMAD.MOV.U32 R245, RZ, RZ, R5 ;  /* 0x000000fffff57224 */ /* 0x000fe200078e0005 */
[C---:B----4-:R-:W-:Y:S08]  /*120320*/  HMMA.1688.F32.TF32 R20, R8.reuse, R172, R36 ;  /* 0x000000ac0814723c */ /* 0x050ff00000081024 */
[C---:B--2---:R-:W-:Y:S08]  /*120330*/  HMMA.1688.F32.TF32 R4, R8.reuse, R64, R32 ;  /* 0x000000400804723c */ /* 0x044ff00000081020 */
[C---:B------:R-:W-:Y:S11]  /*120340*/  HMMA.1688.F32.TF32 R24, R8.reuse, R100, R208 ;  /* 0x000000640818723c */ /* 0x040ff600000810d0 */
[----:B------:R-:W-:Y:S05]  /*120350*/  @!UPT UIADD3 URZ, URZ, URZ, URZ ;  /* 0x0000003f3f3ff290 */ /* 0x000fea000fffe03f */
[----:B------:R-:W-:Y:S01]  /*120360*/  IMAD.MOV.U32 R250, RZ, RZ, R4 ;  /* 0x000000fffffa7224 */ /* 0x000fe200078e0004 */
[----:B------:R-:W-:Y:S01]  /*120370*/  MOV R251, R5 ;  /* 0x0000000500fb7202 */ /* 0x000fe20000000f00 */
[----:B------:R-:W-:Y:S02]  /*120380*/  IMAD.MOV.U32 R244, RZ, RZ, R6 ;  /* 0x000000fffff47224 */ /* 0x000fe400078e0006 */
[----:B------:R-:W-:Y:S02]  /*120390*/  IMAD.MOV.U32 R246, RZ, RZ, R7 ;  /* 0x000000fffff67224 */ /* 0x000fe400078e0007 */
        /* <DEDUP_REMOVED lines=43> */
[----:B------:R-:W1:Y:S04]  /*120650*/  LDL.LU R12, [R1+0x260] ;  /* 0x00026000010c7983 */ /* 0x000e680000300800 */
[----:B------:R-:W-:Y:S04]  /*120660*/  STL.64 [R1+0xa0], R20 ;  /* 0x0000a01401007387 */ /* 0x000fe80000100a00 */
[----:B------:R-:W-:Y:S04]  /*120670*/  STL.64 [R1+0xa8], R22 ;  /* 0x0000a81601007387 */ /* 0x000fe80000100a00 */
[----:B------:R-:W-:Y:S04]  /*120680*/  STL.64 [R1+0x90], R4 ;  /* 0x0000900401007387 */ /* 0x000fe80000100a00 */
[----:B------:R2:W-:Y:S04]  /*120690*/  STL.64 [R1+0x98], R6 ;  /* 0x0000980601007387 */ /* 0x0005e80000100a00 */
[----:B------:R-:W1:Y:S04]  /*1206a0*/  LDL.LU R13, [R1+0x264] ;  /* 0x00026400010d7983 */ /* 0x000e680000300800 */
[----:B------:R-:W1:Y:S04]  /*1206b0*/  LDL.LU R14, [R1+0x268] ;  /* 0x00026800010e7983 */ /* 0x000e680000300800 */
[----:B------:R-:W1:Y:S04]  /*1206c0*/  LDL.LU R15, [R1+0x26c] ;  /* 0x00026c00010f7983 */ /* 0x000e680000300800 */
        /* <DEDUP_REMOVED lines=56> */
[C---:B-1----:R-:W-:Y:S03]  /*120a50*/  HMMA.1688.F32.TF32 R12, R104.reuse, R144, R12 ;  /* 0x00000090680c723c */ /* 0x042fe6000008100c */
[----:B------:R-:W-:Y:S04]  /*120a60*/  LDS R144, [R113+0x18780] ;  /* 0x0187800071907984 */ /* 0x000fe80000000800 */
[----:B------:R-:W1:Y:S01]  /*120a70*/  LDS R145, [R252+0x18780] ;  /* 0x01878000fc917984 */ /* 0x000e620000000800 */
[----:B--2---:R-:W-:Y:S08]  /*120a80*/  HMMA.1688.F32.TF32 R4, R104, R108, R36 ;  /* 0x0000006c6804723c */ /* 0x004ff00000081024 */
[----:B---3--:R-:W-:Y:S08]  /*120a90*/  HMMA.1688.F32.TF32 R8, R8, R236, R208 ;  /* 0x000000ec0808723c */ /* 0x008ff000000810d0 */
        /* <DEDUP_REMOVED lines=11> */
[----:B------:R-:W-:Y:S01]  /*120b50*/  STL.64 [R1+0x220], R8 ;  /* 0x0002200801007387 */ /* 0x000fe20000100a00 */
[C---:B------:R-:W-:Y:S03]  /*120b60*/  HMMA.1688.F32.TF32 R24, R104.reuse, R72, R68 ;  /* 0x000000486818723c */ /* 0x040fe60000081044 */
[----:B------:R2:W-:Y:S04]  /*120b70*/  STL.64 [R1+0x228], R10 ;  /* 0x0002280a01007387 */ /* 0x0005e80000100a00 */
[----:B------:R-:W-:Y:S04]  /*120b80*/  STL.64 [R1+0x210], R4 ;  /* 0x0002100401007387 */ /* 0x000fe80000100a00 */
[----:B------:R3:W-:Y:S01]  /*120b90*/  STL.64 [R1+0x218], R6 ;  /* 0x0002180601007387 */ /* 0x0007e20000100a00 */
[C---:B--2---:R-:W-:Y:S03]  /*120ba0*/  HMMA.1688.F32.TF32 R8, R104.reuse, R224, R48 ;  /* 0x000000e06808723c */ /* 0x044fe60000081030 */
[----:B------:R-:W-:Y:S04]  /*120bb0*/  STL.64 [R1+0x200], R20 ;  /* 0x0002001401007387 */ /* 0x000fe80000100a00 */
[----:B------:R2:W-:Y:S01]  /*120bc0*/  STL.64 [R1+0x208], R22 ;  /* 0x0002081601007387 */ /* 0x0005e20000100a00 */
[C---:B---3--:R-:W-:Y:S08]  /*120bd0*/  HMMA.1688.F32.TF32 R4, R104.reuse, R52, R192 ;  /* 0x000000346804723c */ /* 0x048ff000000810c0 */
[C---:B------:R-:W-:Y:S08]  /*120be0*/  HMMA.1688.F32.TF32 R16, R104.reuse, R16, R184 ;  /* 0x000000106810723c */ /* 0x040ff000000810b8 */
[C---:B--2---:R-:W-:Y:S07]  /*120bf0*/  HMMA.1688.F32.TF32 R20, R104.reuse, R176, R180 ;  /* 0x000000b06814723c */ /* 0x044fee00000810b4 */
[----:B------:R-:W-:Y:S01]  /*120c00*/  STL.64 [R1+0x8d30], R6 ;  /* 0x008d300601007387 */ /* 0x000fe20000100a00 */
[C---:B------:R-:W-:Y:S03]  /*120c10*/  HMMA.1688.F32.TF32 R28, R104.reuse, R80, R76 ;  /* 0x00000050681c723c */ /* 0x040fe6000008104c */
[----:B------:R-:W-:Y:S04]  /*120c20*/  STL.64 [R1+0x1f0], R8 ;  /* 0x0001f00801007387 */ /* 0x000fe80000100a00 */
[----:B------:R2:W-:Y:S04]  /*120c30*/  STL.64 [R1+0x1f8], R10 ;  /* 0x0001f80a01007387 */ /* 0x0005e80000100a00 */
[----:B------:R-:W-:Y:S01]  /*120c40*/  STL.64 [R1+0x8d28], R4 ;  /* 0x008d280401007387 */ /* 0x000fe20000100a00 */
[C---:B------:R-:W-:Y:S08]  /*120c50*/  HMMA.1688.F32.TF32 R32, R104.reuse, R148, R88 ;  /* 0x000000946820723c */ /* 0x040ff00000081058 */
[C---:B--2---:R-:W-:Y:S11]  /*120c60*/  HMMA.1688.F32.TF32 R8, R104.reuse, R56, R188 ;  /* 0x000000386808723c */ /* 0x044ff600000810bc */
[----:B------:R-:W-:Y:S11]  /*120c70*/  @!UPT UIADD3 URZ, URZ, URZ, URZ ;  /* 0x0000003f3f3ff290 */ /* 0x000ff6000fffe03f */
[----:B------:R-:W-:Y:S01]  /*120c80*/  @!UPT UIADD3 URZ, URZ, URZ, URZ ;  /* 0x0000003f3f3ff290 */ /* 0x000fe2000fffe03f */
[----:B------:R-:W-:Y:S04]  /*120c90*/  STL.64 [R1+0x8d40], R10 ;  /* 0x008d400a01007387 */ /* 0x000fe80000100a00 */
[----:B------:R2:W-:Y:S04]  /*120ca0*/  STL.64 [R1+0x8d38], R8 ;  /* 0x008d380801007387 */ /* 0x0005e80000100a00 */
[----:B------:R-:W-:Y:S04]  /*120cb0*/  STL.64 [R1+0x8d50], R14 ;  /* 0x008d500e01007387 */ /* 0x000fe80000100a00 */
[----:B------:R-:W-:Y:S04]  /*120cc0*/  STL.64 [R1+0x8d48], R12 ;  /* 0x008d480c01007387 */ /* 0x000fe80000100a00 */
[----:B------:R3:W-:Y:S04]  /*120cd0*/  STL [R1+0x8cf4], R19 ;  /* 0x008cf41301007387 */ /* 0x0007e80000100800 */
[----:B------:R4:W-:Y:S04]  /*120ce0*/  STL [R1+0x8cf0], R22 ;  /* 0x008cf01601007387 */ /* 0x0009e80000100800 */
[----:B------:R-:W-:Y:S04]  /*120cf0*/  STL [R1+0x8cec], R23 ;  /* 0x008cec1701007387 */ /* 0x000fe80000100800 */
[----:B------:R-:W-:Y:S04]  /*120d00*/  STL [R1+0x8ce8], R27 ;  /* 0x008ce81b01007387 */ /* 0x000fe80000100800 */
[----:B------:R-:W-:Y:S04]  /*120d10*/  STL.64 [R1+0x8ce0], R30 ;  /* 0x008ce01e01007387 */ /* 0x000fe80000100a00 */
[----:B------:R-:W-:Y:S04]  /*120d20*/  STL.64 [R1+0x8cd8], R28 ;  /* 0x008cd81c01007387 */ /* 0x000fe80000100a00 */
        /* <DEDUP_REMOVED lines=37> */
[----:B------:R-:W-:Y:S01]  /*120f80*/  STL.64 [R1+0x8cc8], R32 ;  /* 0x008cc82001007387 */ /* 0x000fe20000100a00 */
[C---:B--2---:R-:W-:Y:S08]  /*120f90*/  HMMA.1688.F32.TF32 R40, R104.reuse, R64, R180 ;  /* 0x000000406828723c */ /* 0x044ff000000810b4 */
[C---:B---3--:R-:W-:Y:S08]  /*120fa0*/  HMMA.1688.F32.TF32 R36, R104.reuse, R60, R184 ;  /* 0x0000003c6824723c */ /* 0x048ff000000810b8 */
[C---:B----4-:R-:W-:Y:S11]  /*120fb0*/  HMMA.1688.F32.TF32 R44, R104.reuse, R100, R176 ;  /* 0x00000064682c723c */ /* 0x050ff600000810b0 */
[----:B------:R-:W-:Y:S04]  /*120fc0*/  @!UPT UIADD3 URZ, URZ, URZ, URZ ;  /* 0x0000003f3f3ff290 */ /* 0x000fe8000fffe03f */
[----:B------:R-:W-:Y:S04]  /*120fd0*/  STL.64 [R1+0x8cc0], R38 ;  /* 0x008cc02601007387 */ /* 0x000fe80000100a00 */
[----:B------:R-:W-:Y:S04]  /*120fe0*/  STL.64 [R1+0x8cb8], R36 ;  /* 0x008cb82401007387 */ /* 0x000fe80000100a00 */
[----:B------:R-:W-:Y:S01]  /*120ff0*/  STL.64 [R1+0x8cb0], R42 ;  /* 0x008cb02a01007387 */ /* 0x000fe20000100a00 */
[C---:B------:R-:W-:Y:S03]  /*121000*/  HMMA.1688.F32.TF32 R56, R104.reuse, R164, R76 ;  /* 0x000000a46838723c */ /* 0x040fe6000008104c */
[----:B------:R-:W-:Y:S04]  /*121010*/  STL.64 [R1+0x8ca8], R40 ;  /* 0x008ca82801007387 */ /* 0x000fe80000100a00 */
[----:B------:R-:W2:Y:S04]  /*121020*/  LDL.LU R100, [R1+0x700] ;  /* 0x0007000001647983 */ /* 0x000ea80000300800 */
[----:B------:R-:W2:Y:S04]  /*121030*/  LDL.LU R101, [R1+0x704] ;  /* 0x0007040001657983 */ /* 0x000ea80000300800 */
[----:B------:R-:W2:Y:S01]  /*121040*/  LDL.LU R102, [R1+0x708] ;  /* 0x0007080001667983 */ /* 0x000ea20000300800 */
[C---:B------:R-:W-:Y:S03]  /*121050*/  HMMA.1688.F32.TF32 R48, R104.reuse, R172, R68 ;  /* 0x000000ac6830723c */ /* 0x040fe60000081044 */
[----:B------:R-:W2:Y:S04]  /*121060*/  LDL.LU R103, [R1+0x70c] ;  /* 0x00070c0001677983 */ /* 0x000ea80000300800 */
[----:B------:R-:W-:Y:S04]  /*121070*/  STL.64 [R1+0x8ca0], R46 ;  /* 0x008ca02e01007387 */ /* 0x000fe80000100a00 */
[----:B------:R-:W-:Y:S01]  /*121080*/  STL.64 [R1+0x8c98], R44 ;  /* 0x008c982c01007387 */ /* 0x000fe20000100a00 */
[C---:B------:R-:W-:Y:S11]  /*121090*/  HMMA.1688.F32.TF32 R52, R104.reuse, R168, R72 ;  /* 0x000000a86834723c */ /* 0x040ff60000081048 */
[----:B------:R-:W-:Y:S04]  /*1210a0*/  STL.64 [R1+0x8c90], R50 ;  /* 0x008c903201007387 */ /* 0x000fe80000100a00 */
[----:B------:R-:W-:Y:S01]  /*1210b0*/  STL.64 [R1+0x8c88], R48 ;  /* 0x008c883001007387 */ /* 0x000fe20000100a00 */
[C---:B------:R-:W-:Y:S07]  /*1210c0*/  HMMA.1688.F32.TF32 R60, R104.reuse, R84, R80 ;  /* 0x00000054683c723c */ /* 0x040fee0000081050 */
[----:B------:R-:W-:Y:S04]  /*1210d0*/  STL.64 [R1+0x8c80], R54 ;  /* 0x008c803601007387 */ /* 0x000fe80000100a00 */
[----:B------:R-:W-:Y:S04]  /*1210e0*/  STL.64 [R1+0x8c78], R52 ;  /* 0x008c783401007387 */ /* 0x000fe80000100a00 */
[----:B------:R-:W-:Y:S01]  /*1210f0*/  STL.64 [R1+0x8c70], R58 ;  /* 0x008c703a01007387 */ /* 0x000fe20000100a00 */
[C---:B------:R-:W-:Y:S03]  /*121100*/  HMMA.1688.F32.TF32 R64, R104.reuse, R152, R88 ;  /* 0x000000986840723c */ /* 0x040fe60000081058 */
[----:B------:R-:W-:Y:S04]  /*121110*/  STL.64 [R1+0x8c68], R56 ;  /* 0x008c683801007387 */ /* 0x000fe80000100a00 */
[----:B------:R-:W-:Y:S04]  /*121120*/  STL.64 [R1+0x8c60], R62 ;  /* 0x008c603e01007387 */ /* 0x000fe80000100a00 */
[----:B------:R-:W-:Y:S01]  /*121130*/  STL.64 [R1+0x8c58], R60 ;  /* 0x008c583c01007387 */ /* 0x000fe20000100a00 */
[C---:B------:R-:W-:Y:S11]  /*121140*/  HMMA.1688.F32.TF32 R68, R104.reuse, R92, R148 ;  /* 0x0000005c6844723c */ /* 0x040ff60000081094 */
[----:B------:R-:W-:Y:S04]  /*121150*/  STL.64 [R1+0x8c50], R66 ;  /* 0x008c504201007387 */ /* 0x000fe80000100a00 */
        /* <DEDUP_REMOVED lines=27> */
[C---:B--2---:R-:W-:Y:S03]  /*121310*/  HMMA.1688.F32.TF32 R72, R104.reuse, R116, R100 ;  /* 0x000000746848723c */ /* 0x044fe60000081064 */
        /* <DEDUP_REMOVED lines=10> */
[C---:B---3--:R-:W-:Y:S08]  /*1213c0*/  HMMA.1688.F32.TF32 R76, R104.reuse, R160, R80 ;  /* 0x000000a0684c723c */ /* 0x048ff00000081050 */
[C---:B----4-:R-:W-:Y:S11]  /*1213d0*/  HMMA.1688.F32.TF32 R80, R104.reuse, R156, R84 ;  /* 0x0000009c6850723c */ /* 0x050ff60000081054 */
[----:B------:R-:W-:Y:S04]  /*1213e0*/  @!UPT UIADD3 URZ, URZ, URZ, URZ ;  /* 0x0000003f3f3ff290 */ /* 0x000fe8000fffe03f */
[----:B------:R-:W-:Y:S04]  /*1213f0*/  STL.64 [R1+0x8c20], R78 ;  /* 0x008c204e01007387 */ /* 0x000fe80000100a00 */
[----:B------:R-:W-:Y:S01]  /*121400*/  STL.64 [R1+0x8c18], R76 ;  /* 0x008c184c01007387 */ /* 0x000fe20000100a00 */
[C---:B------:R-:W-:Y:S03]  /*121410*/  HMMA.1688.F32.TF32 R84, R104.reuse, R132, R88 ;  /* 0x000000846854723c */ /* 0x040fe60000081058 */
[----:B------:R-:W-:Y:S04]  /*121420*/  STL.64 [R1+0x8c10], R82 ;  /* 0x008c105201007387 */ /* 0x000fe80000100a00 */
[----:B------:R-:W-:Y:S04]  /*121430*/  STL.64 [R1+0x8c08], R80 ;  /* 0x008c085001007387 */ /* 0x000fe80000100a00 */
[----:B------:R-:W1:Y:S04]  /*121440*/  LDL.LU R132, [R1+0x1230] ;  /* 0x0012300001847983 */ /* 0x000e680000300800 */
[----:B------:R-:W1:Y:S04]  /*121450*/  LDL.LU R133, [R1+0x1234] ;  /* 0x0012340001857983 */ /* 0x000e680000300800 */
[----:B------:R-:W1:Y:S01]  /*121460*/  LDL.LU R134, [R1+0x1238] ;  /* 0x0012380001867983 */ /* 0x000e620000300800 */
[C---:B------:R-:W-:Y:S03]  /*121470*/  HMMA.1688.F32.TF32 R88, R104.reuse, R228, R152 ;  /* 0x000000e46858723c */ /* 0x040fe60000081098 */
[----:B------:R-:W1:Y:S04]  /*121480*/  LDL.LU R135, [R1+0x123c] ;  /* 0x00123c0001877983 */ /* 0x000e680000300800 */
[----:B------:R-:W3:Y:S04]  /*121490*/  LDL.LU.64 R8, [R1+0x690] ;  /* 0x0006900001087983 */ /* 0x000ee80000300a00 */
[----:B------:R-:W4:Y:S04]  /*1214a0*/  LDL.64 R10, [R1+0x698] ;  /* 0x00069800010a7983 */ /* 0x000f280000100a00 */
[----:B------:R-:W-:Y:S01]  /*1214b0*/  STL.64 [R1+0x8bf0], R86 ;  /* 0x008bf05601007387 */ /* 0x000fe20000100a00 */
[C---:B------:R-:W-:Y:S03]  /*1214c0*/  HMMA.1688.F32.TF32 R92, R104.reuse, R140, R92 ;  /* 0x0000008c685c723c */ /* 0x040fe6000008105c */
[----:B------:R-:W-:Y:S04]  /*1214d0*/  STL.64 [R1+0x8be8], R84 ;  /* 0x008be85401007387 */ /* 0x000fe80000100a00 */
[----:B------:R-:W-:Y:S04]  /*1214e0*/  STL [R1+0x8bd4], R91 ;  /* 0x008bd45b01007387 */ /* 0x000fe80000100800 */
[----:B------:R-:W3:Y:S04]  /*1214f0*/  LDL.LU R140, [R1+0x1220] ;  /* 0x00122000018c7983 */ /* 0x000ee80000300800 */
[----:B------:R-:W3:Y:S04]  /*121500*/  LDL.LU R141, [R1+0x1224] ;  /* 0x00122400018d7983 */ /* 0x000ee80000300800 */
[----:B------:R-:W3:Y:S04]  /*121510*/  LDL.LU R142, [R1+0x1228] ;  /* 0x00122800018e7983 */ /* 0x000ee80000300800 */
[----:B------:R-:W3:Y:S01]  /*121520*/  LDL.LU R143, [R1+0x122c] ;  /* 0x00122c00018f7983 */ /* 0x000ee20000300800 */
[C---:B------:R-:W-:Y:S03]  /*121530*/  HMMA.1688.F32.TF32 R96, R104.reuse, R96, R148 ;  /* 0x000000606860723c */ /* 0x040fe60000081094 */
[----:B------:R-:W-:Y:S11]  /*121540*/  STL [R1+0x8bd0], R95 ;  /* 0x008bd05f01007387 */ /* 0x000ff60000100800 */
[----:B------:R-:W-:Y:S09]  /*121550*/  @!UPT UIADD3 URZ, URZ, URZ, URZ ;  /* 0x0000003f3f3ff290 */ /* 0x000ff2000fffe03f */
[----:B------:R-:W-:Y:S04]  /*121560*/  STL.64 [R1+0x8bc8], R98 ;  /* 0x008bc86201007387 */ /* 0x000fe80000100a00 */
[----:B------:R-:W-:Y:S01]  /*121570*/  STL.64 [R1+0x8bc0], R96 ;  /* 0x008bc06001007387 */ /* 0x000fe20000100a00 */
[----:B------:R-:W-:Y:S02]  /*121580*/  IMAD.MOV.U32 R4, RZ, RZ, R236 ;  /* 0x000000ffff047224 */ /* 0x000fe400078e00ec */
[----:B------:R-:W-:Y:S02]  /*121590*/  IMAD.MOV.U32 R19, RZ, RZ, R128 ;  /* 0x000000ffff137224 */ /* 0x000fe400078e0080 */
[----:B------:R-:W-:Y:S01]  /*1215a0*/  IMAD.MOV.U32 R22, RZ, RZ, R129 ;  /* 0x000000ffff167224 */ /* 0x000fe200078e0081 */
[C---:B--2---:R-:W-:Y:S08]  /*1215b0*/  HMMA.1688.F32.TF32 R100, R104.reuse, R136, R100 ;  /* 0x000000886864723c */ /* 0x044ff00000081064 */
[----:B------:R-:W-:Y:S01]  /*1215c0*/  HMMA.1688.F32.TF32 R104, R104, R236, R116 ;  /* 0x000000ec6868723c */ /* 0x000fe20000081074 */
[----:B------:R3:W-:Y:S11]  /*1215d0*/  LDS R236, [R113+0x1c000] ;  /* 0x01c0000071ec7984 */ /* 0x0007f60000000800 */
[----:B------:R-:W-:Y:S03]  /*1215e0*/  @!UPT UIADD3 URZ, URZ, URZ, URZ ;  /* 0x0000003f3f3ff290 */ /* 0x000fe6000fffe03f */
[----:B------:R-:W-:Y:S04]  /*1215f0*/  STL.64 [R1+0x8be0], R102 ;  /* 0x008be06601007387 */ /* 0x000fe80000100a00 */
[----:B------:R-:W-:Y:S04]  /*121600*/  STL.64 [R1+0x8bd8], R100 ;  /* 0x008bd86401007387 */ /* 0x000fe80000100a00 */
[----:B------:R-:W2:Y:S04]  /*121610*/  LDL.LU R116, [R1+0x1210] ;  /* 0x0012100001747983 */ /* 0x000ea80000300800 */
[----:B------:R-:W2:Y:S04]  /*121620*/  LDL.LU R117, [R1+0x1214] ;  /* 0x0012140001757983 */ /* 0x000ea80000300800 */
[----:B------:R-:W2:Y:S04]  /*121630*/  LDL.LU R118, [R1+0x1218] ;  /* 0x0012180001767983 */ /* 0x000ea80000300800 */
[----:B------:R-:W2:Y:S04]  /*121640*/  LDL.LU R119, [R1+0x121c] ;  /* 0x00121c0001777983 */ /* 0x000ea80000300800 */
[----:B------:R-:W-:Y:S04]  /*121650*/  STL.64 [R1+0x8ba8], R106 ;  /* 0x008ba86a01007387 */ /* 0x000fe80000100a00 */
[----:B------:R-:W-:Y:S04]  /*121660*/  STL.64 [R1+0x8ba0], R104 ;  /* 0x008ba06801007387 */ /* 0x000fe80000100a00 */
[----:B------:R-:W4:Y:S04]  /*121670*/  LDL.LU R136, [R1+0x1200] ;  /* 0x0012000001887983 */ /* 0x000f280000300800 */
[----:B------:R-:W4:Y:S04]  /*121680*/  LDL.LU R137, [R1+0x1204] ;  /* 0x0012040001897983 */ /* 0x000f280000300800 */
[----:B------:R-:W4:Y:S04]  /*121690*/  LDL.LU R138, [R1+0x1208] ;  /* 0x00120800018a7983 */ /* 0x000f280000300800 */
[----:B------:R-:W4:Y:S01]  /*1216a0*/  LDL.LU R139, [R1+0x120c] ;  /* 0x00120c00018b7983 */ /* 0x000f220000300800 */
[C---:B-1----:R-:W-:Y:S03]  /*1216b0*/  HMMA.1688.F32.TF32 R108, R144.reuse, R108, R132 ;  /* 0x0000006c906c723c */ /* 0x042fe60000081084 */
[----:B------:R-:W4:Y:S04]  /*1216c0*/  LDL.LU R132, [R1+0x11f0] ;  /* 0x0011f00001847983 */ /* 0x000f280000300800 */
[----:B------:R-:W4:Y:S04]  /*1216d0*/  LDL.LU R133, [R1+0x11f4] ;  /* 0x0011f40001857983 */ /* 0x000f280000300800 */
[----:B------:R-:W4:Y:S04]  /*1216e0*/  LDL.LU R134, [R1+0x11f8] ;  /* 0x0011f80001867983 */ /* 0x000f280000300800 */
[----:B------:R-:W4:Y:S08]  /*1216f0*/  LDL.LU R135, [R1+0x11fc] ;  /* 0x0011fc0001877983 */ /* 0x000f300000300800 */
[----:B------:R-:W-:Y:S04]  /*121700*/  STL.64 [R1+0x8bb8], R110 ;  /* 0x008bb86e01007387 */ /* 0x000fe80000100a00 */
[----:B------:R-:W-:Y:S01]  /*121710*/  STL.64 [R1+0x8bb0], R108 ;  /* 0x008bb06c01007387 */ /* 0x000fe20000100a00 */
[----:B---3--:R-:W-:Y:S03]  /*121720*/  HMMA.1688.F32.TF32 R112, R144, R128, R140 ;  /* 0x000000809070723c */ /* 0x008fe6000008108c */
[----:B------:R-:W3:Y:S04]  /*121730*/  LDL.LU R128, [R1+0x11e0] ;  /* 0x0011e00001807983 */ /* 0x000ee80000300800 */
[----:B------:R-:W3:Y:S04]  /*121740*/  LDL.LU R129, [R1+0x11e4] ;  /* 0x0011e40001817983 */ /* 0x000ee80000300800 */
[----:B------:R-:W3:Y:S04]  /*121750*/  LDL.LU R130, [R1+0x11e8] ;  /* 0x0011e80001827983 */ /* 0x000ee80000300800 */
[----:B------:R-:W3:Y:S01]  /*121760*/  LDL.LU R131, [R1+0x11ec] ;  /* 0x0011ec0001837983 */ /* 0x000ee20000300800 */
[----:B------:R-:W-:-:S03]  /*121770*/  IMAD.MOV.U32 R23, RZ, RZ, R8 ;  /* 0x000000ffff177224 */ /* 0x000fc600078e0008 */
[----:B------:R-:W-:Y:S01]  /*121780*/  STL.64 [R1+0x8d20], R18 ;  /* 0x008d201201007387 */ /* 0x000fe20000100a00 */
[----:B------:R-:W-:-:S03]  /*121790*/  MOV R27, R9 ;  /* 0x00000009001b7202 */ /* 0x000fc60000000f00 */
[----:B------:R1:W-:Y:S04]  /*1217a0*/  STL.64 [R1+0x8d18], R16 ;  /* 0x008d181001007387 */ /* 0x0003e80000100a00 */
[----:B-1----:R-:W3:Y:S04]  /*1217b0*/  LDL.LU.64 R16, [R1+0x450] ;  /* 0x0004500001107983 */ /* 0x002ee80000300a00 */
[----:B------:R-:W3:Y:S04]  /*1217c0*/  LDL.64 R18, [R1+0x458] ;  /* 0x0004580001127983 */ /* 0x000ee80000100a00 */
[----:B------:R-:W-:Y:S04]  /*1217d0*/  STL.64 [R1+0x8c00], R114 ;  /* 0x008c007201007387 */ /* 0x000fe80000100a00 */
[----:B------:R-:W-:Y:S04]  /*1217e0*/  STL.64 [R1+0x8bf8], R112 ;  /* 0x008bf87001007387 */ /* 0x000fe80000100a00 */
[----:B------:R-:W-:Y:S04]  /*1217f0*/  STL.64 [R1+0x8d60], R22 ;  /* 0x008d601601007387 */ /* 0x000fe80000100a00 */
[----:B------:R-:W-:Y:S04]  /*121800*/  STL.64 [R1+0x8d58], R20 ;  /* 0x008d581401007387 */ /* 0x000fe80000100a00 */
[----:B------:R-:W-:Y:S04]  /*121810*/  STL.64 [R1+0x8d10], R26 ;  /* 0x008d101a01007387 */ /* 0x000fe80000100a00 */
[----:B------:R1:W-:Y:S04]  /*121820*/  STL.64 [R1+0x8d08], R24 ;  /* 0x008d081801007387 */ /* 0x0003e80000100a00 */
[----:B-1----:R-:W3:Y:S04]  /*121830*/  LDL.LU.64 R24, [R1+0x440] ;  /* 0x0004400001187983 */ /* 0x002ee80000300a00 */
[----:B------:R-:W3:Y:S01]  /*121840*/  LDL.64 R26, [R1+0x448] ;  /* 0x00044800011a7983 */ /* 0x000ee20000100a00 */
[----:B------:R-:W-:Y:S01]  /*121850*/  IMAD.MOV.U32 R3, RZ, RZ, R225 ;  /* 0x000000ffff037224 */ /* 0x000fe200078e00e1 */
[C---:B--2---:R-:W-:Y:S08]  /*121860*/  HMMA.1688.F32.TF32 R116, R144.reuse, R8, R116 ;  /* 0x000000089074723c */ /* 0x044ff00000081074 */
[C---:B----4-:R-:W-:Y:S11]  /*121870*/  HMMA.1688.F32.TF32 R120, R144.reuse, R120, R136 ;  /* 0x000000789078723c */ /* 0x050ff60000081088 */
[----:B------:R-:W-:Y:S04]  /*121880*/  @!UPT UIADD3 URZ, URZ, URZ, URZ ;  /* 0x0000003f3f3ff290 */ /* 0x000fe8000fffe03f */
[----:B------:R-:W-:Y:S04]  /*121890*/  STL.64 [R1+0x8d00], R118 ;  /* 0x008d007601007387 */ /* 0x000fe80000100a00 */
[----:B------:R1:W-:Y:S04]  /*1218a0*/  STL.64 [R1+0x8cf8], R116 ;  /* 0x008cf87401007387 */ /* 0x0003e80000100a00 */
[----:B-1----:R-:W2:Y:S04]  /*1218b0*/  LDL.LU.64 R116, [R1+0x430] ;  /* 0x0004300001747983 */ /* 0x002ea80000300a00 */
[----:B------:R-:W4:Y:S04]  /*1218c0*/  LDL.64 R118, [R1+0x438] ;  /* 0x0004380001767983 */ /* 0x000f280000100a00 */
[----:B------:R-:W-:Y:S04]  /*1218d0*/  STL.64 [R1+0x8b98], R122 ;  /* 0x008b987a01007387 */ /* 0x000fe80000100a00 */
[----:B------:R-:W-:Y:S04]  /*1218e0*/  STL.64 [R1+0x8b90], R120 ;  /* 0x008b907801007387 */ /* 0x000fe80000100a00 */
[----:B------:R-:W2:Y:S04]  /*1218f0*/  LDL.LU R228, [R1+0x11d0] ;  /* 0x0011d00001e47983 */ /* 0x000ea80000300800 */
[----:B------:R-:W2:Y:S04]  /*121900*/  LDL.LU R229, [R1+0x11d4] ;  /* 0x0011d40001e57983 */ /* 0x000ea80000300800 */
[----:B------:R-:W2:Y:S04]  /*121910*/  LDL.LU R230, [R1+0x11d8] ;  /* 0x0011d80001e67983 */ /* 0x000ea80000300800 */
[----:B------:R-:W2:Y:S04]  /*121920*/  LDL.LU R231, [R1+0x11dc] ;  /* 0x0011dc0001e77983 */ /* 0x000ea80000300800 */
[----:B------:R-:W4:Y:S04]  /*121930*/  LDL.LU.64 R28, [R1+0x420] ;  /* 0x00042000011c7983 */ /* 0x000f280000300a00 */
[----:B------:R-:W4:Y:S01]  /*121940*/  LDL.64 R30, [R1+0x428] ;  /* 0x00042800011e7983 */ /* 0x000f220000100a00 */
[C---:B------:R-:W-:Y:S11]  /*121950*/  HMMA.1688.F32.TF32 R124, R144.reuse, R124, R132 ;  /* 0x0000007c907c723c */ /* 0x040ff60000081084 */
[----:B------:R-:W-:Y:S11]  /*121960*/  @!UPT UIADD3 URZ, URZ, URZ, URZ ;  /* 0x0000003f3f3ff290 */ /* 0x000ff6000fffe03f */
[----:B------:R-:W-:Y:S01]  /*121970*/  @!UPT UIADD3 URZ, URZ, URZ, URZ ;  /* 0x0000003f3f3ff290 */ /* 0x000fe2000fffe03f */
[----:B------:R1:W-:Y:S01]  /*121980*/  STL [R1+0x8b8c], R127 ;  /* 0x008b8c7f01007387 */ /* 0x0003e20000100800 */
[----:B---3--:R-:W-:Y:S03]  /*121990*/  HMMA.1688.F32.TF32 R128, R144, R224, R128 ;  /* 0x000000e09080723c */ /* 0x008fe60000081080 */
        /* <DEDUP_REMOVED lines=20> */
[----:B------:R-:W4:Y:S04]  /*121ae0*/  LDL.LU.64 R32, [R1+0x410] ;  /* 0x0004100001207983 */ /* 0x000f280000300a00 */
[----:B------:R-:W4:Y:S01]  /*121af0*/  LDL.64 R36, [R1+0x400] ;  /* 0x0004000001247983 */ /* 0x000f220000100a00 */
[----:B------:R-:W-:-:S03]  /*121b00*/  IMAD.MOV.U32 R95, RZ, RZ, R17 ;  /* 0x000000ffff5f7224 */ /* 0x000fc600078e0011 */
[----:B------:R-:W4:Y:S01]  /*121b10*/  LDL.64 R34, [R1+0x418] ;  /* 0x0004180001227983 */ /* 0x000f220000100a00 */
[----:B------:R-:W-:-:S03]  /*121b20*/  IMAD.MOV.U32 R91, RZ, RZ, R16 ;  /* 0x000000ffff5b7224 */ /* 0x000fc600078e0010 */
[----:B------:R-:W4:Y:S04]  /*121b30*/  LDL.64 R38, [R1+0x408] ;  /* 0x0004080001267983 */ /* 0x000f280000100a00 */
[----:B------:R-:W4:Y:S04]  /*121b40*/  LDL.LU.64 R40, [R1+0x3f0] ;  /* 0x0003f00001287983 */ /* 0x000f280000300a00 */
[----:B------:R-:W4:Y:S04]  /*121b50*/  LDL.64 R42, [R1+0x3f8] ;  /* 0x0003f800012a7983 */ /* 0x000f280000100a00 */
[----:B------:R-:W-:Y:S04]  /*121b60*/  STL.64 [R1+0x8b80], R130 ;  /* 0x008b808201007387 */ /* 0x000fe80000100a00 */
[----:B------:R-:W-:Y:S04]  /*121b70*/  STL.64 [R1+0x8b78], R128 ;  /* 0x008b788001007387 */ /* 0x000fe80000100a00 */
[----:B------:R-:W-:Y:S01]  /*121b80*/  STL [R1+0x8a68], R3 ;  /* 0x008a680301007387 */ /* 0x000fe20000100800 */
[----:B-1----:R-:W-:-:S03]  /*121b90*/  MOV R127, R24 ;  /* 0x00000018007f7202 */ /* 0x002fc60000000f00 */
[----:B------:R-:W-:Y:S04]  /*121ba0*/  STL.64 [R1+0x8d80], R94 ;  /* 0x008d805e01007387 */ /* 0x000fe80000100a00 */
[----:B------:R-:W-:Y:S04]  /*121bb0*/  STL.64 [R1+0x8d78], R92 ;  /* 0x008d785c01007387 */ /* 0x000fe80000100a00 */
[----:B------:R-:W-:Y:S04]  /*121bc0*/  STL.64 [R1+0x8d70], R90 ;  /* 0x008d705a01007387 */ /* 0x000fe80000100a00 */
[----:B------:R-:W-:Y:S01]  /*121bd0*/  STL.64 [R1+0x8d68], R88 ;  /* 0x008d685801007387 */ /* 0x000fe20000100a00 */
[----:B--2---:R-:W-:Y:S11]  /*121be0*/  HMMA.1688.F32.TF32 R160, R144, R16, R228 ;  /* 0x0000001090a0723c */ /* 0x004ff600000810e4 */
[----:B------:R-:W-:Y:S11]  /*121bf0*/  @!UPT UIADD3 URZ, URZ, URZ, URZ ;  /* 0x0000003f3f3ff290 */ /* 0x000ff6000fffe03f */
[----:B------:R-:W-:Y:S01]  /*121c00*/  @!UPT UIADD3 URZ, URZ, URZ, URZ ;  /* 0x0000003f3f3ff290 */ /* 0x000fe2000fffe03f */
[----:B------:R1:W-:Y:S04]  /*121c10*/  STL [R1+0x8b50], R160 ;  /* 0x008b50a001007387 */ /* 0x0003e80000100800 */
[----:B------:R2:W-:Y:S04]  /*121c20*/  STL [R1+0x8b4c], R161 ;  /* 0x008b4ca101007387 */ /* 0x0005e80000100800 */
[----:B------:R-:W-:Y:S01]  /*121c30*/  STL [R1+0x8b48], R162 ;  /* 0x008b48a201007387 */ /* 0x000fe20000100800 */
[----:B-1----:R-:W-:-:S03]  /*121c40*/  IMAD.MOV.U32 R160, RZ, RZ, R116 ;  /* 0x000000ffffa07224 */ /* 0x002fc600078e0074 */
[----:B------:R-:W-:Y:S01]  /*121c50*/  STL [R1+0x8b44], R163 ;  /* 0x008b44a301007387 */ /* 0x000fe20000100800 */
[----:B--2---:R-:W-:-:S03]  /*121c60*/  IMAD.MOV.U32 R161, RZ, RZ, R117 ;  /* 0x000000ffffa17224 */ /* 0x004fc600078e0075 */
[----:B------:R-:W-:Y:S04]  /*121c70*/  STL.64 [R1+0x8d90], R126 ;  /* 0x008d907e01007387 */ /* 0x000fe80000100a00 */
[----:B------:R-:W-:Y:S01]  /*121c80*/  STL.64 [R1+0x8d88], R124 ;  /* 0x008d887c01007387 */ /* 0x000fe20000100a00 */
[C---:B---3--:R-:W-:Y:S08]  /*121c90*/  HMMA.1688.F32.TF32 R148, R144.reuse, R24, R148 ;  /* 0x000000189094723c */ /* 0x048ff00000081094 */
[C---:B----4-:R-:W-:Y:S11]  /*121ca0*/  HMMA.1688.F32.TF32 R164, R144.reuse, R116, R140 ;  /* 0x0000007490a4723c */ /* 0x050ff6000008108c */
[----:B------:R-:W-:Y:S04]  /*121cb0*/  @!UPT UIADD3 URZ, URZ, URZ, URZ ;  /* 0x0000003f3f3ff290 */ /* 0x000fe8000fffe03f */
[----:B------:R1:W-:Y:S01]  /*121cc0*/  STL [R1+0x8b40], R150 ;  /* 0x008b409601007387 */ /* 0x0003e20000100800 */
[C---:B------:R-:W-:Y:S08]  /*121cd0*/  HMMA.1688.F32.TF32 R168, R144.reuse, R28, R136 ;  /* 0x0000001c90a8723c */ /* 0x040ff00000081088 */
[----:B------:R-:W-:Y:S01]  /*121ce0*/  HMMA.1688.F32.TF32 R172, R144, R32, R132 ;  /* 0x0000002090ac723c */ /* 0x000fe20000081084 */
[----:B------:R2:W-:Y:S01]  /*121cf0*/  STL [R1+0x8b3c], R151 ;  /* 0x008b3c9701007387 */ /* 0x0005e20000100800 */
[----:B-1----:R-:W-:-:S03]  /*121d00*/  MOV R150, R28 ;  /* 0x0000001c00967202 */ /* 0x002fc60000000f00 */
[----:B------:R-:W-:Y:S04]  /*121d10*/  STL.64 [R1+0x8d98], R160 ;  /* 0x008d98a001007387 */ /* 0x000fe80000100a00 */
[----:B------:R1:W-:Y:S01]  /*121d20*/  STL [R1+0x8b38], R164 ;  /* 0x008b38a401007387 */ /* 0x0003e20000100800 */
[----:B--2---:R-:W-:-:S03]  /*121d30*/  IMAD.MOV.U32 R151, RZ, RZ, R29 ;  /* 0x000000ffff977224 */ /* 0x004fc600078e001d */
[----:B------:R2:W-:Y:S04]  /*121d40*/  STL [R1+0x8b34], R165 ;  /* 0x008b34a501007387 */ /* 0x0005e80000100800 */
[----:B------:R-:W-:Y:S01]  /*121d50*/  STL [R1+0x8b30], R166 ;  /* 0x008b30a601007387 */ /* 0x000fe20000100800 */
[----:B-1----:R-:W-:-:S03]  /*121d60*/  IMAD.MOV.U32 R164, RZ, RZ, R32 ;  /* 0x000000ffffa47224 */ /* 0x002fc600078e0020 */
[----:B------:R-:W-:Y:S01]  /*121d70*/  STL [R1+0x8b2c], R167 ;  /* 0x008b2ca701007387 */ /* 0x000fe20000100800 */
[----:B--2---:R-:W-:-:S03]  /*121d80*/  IMAD.MOV.U32 R165, RZ, RZ, R33 ;  /* 0x000000ffffa57224 */ /* 0x004fc600078e0021 */
[----:B------:R-:W-:Y:S04]  /*121d90*/  STL.64 [R1+0x8b70], R150 ;  /* 0x008b709601007387 */ /* 0x000fe80000100a00 */
[----:B------:R-:W-:Y:S04]  /*121da0*/  STL.64 [R1+0x8b68], R148 ;  /* 0x008b689401007387 */ /* 0x000fe80000100a00 */
[----:B------:R-:W-:Y:S04]  /*121db0*/  STL.64 [R1+0x8b60], R170 ;  /* 0x008b60aa01007387 */ /* 0x000fe80000100a00 */
[----:B------:R-:W-:Y:S04]  /*121dc0*/  STL.64 [R1+0x8b58], R168 ;  /* 0x008b58a801007387 */ /* 0x000fe80000100a00 */
[----:B------:R-:W-:Y:S01]  /*121dd0*/  STL.64 [R1+0x8da0], R164 ;  /* 0x008da0a401007387 */ /* 0x000fe20000100a00 */
[----:B------:R-:W-:Y:S03]  /*121de0*/  HMMA.1688.F32.TF32 R176, R144, R36, R224 ;  /* 0x0000002490b0723c */ /* 0x000fe600000810e0 */
[----:B------:R1:W-:Y:S04]  /*121df0*/  STL [R1+0x8b28], R172 ;  /* 0x008b28ac01007387 */ /* 0x0003e80000100800 */
[----:B------:R2:W-:Y:S04]  /*121e00*/  STL [R1+0x8b24], R173 ;  /* 0x008b24ad01007387 */ /* 0x0005e80000100800 */
[----:B------:R-:W-:Y:S04]  /*121e10*/  STL [R1+0x8b20], R174 ;  /* 0x008b20ae01007387 */ /* 0x000fe80000100800 */
[----:B------:R-:W-:Y:S04]  /*121e20*/  STL [R1+0x8b1c], R175 ;  /* 0x008b1caf01007387 */ /* 0x000fe80000100800 */
        /* <DEDUP_REMOVED lines=36> */
[----:B------:R-:W4:Y:S04]  /*122070*/  LDL.LU.64 R44, [R1+0x3e0] ;  /* 0x0003e000012c7983 */ /* 0x000f280000300a00 */
[----:B------:R-:W4:Y:S04]  /*122080*/  LDL.64 R46, [R1+0x3e8] ;  /* 0x0003e800012e7983 */ /* 0x000f280000100a00 */
        /* <DEDUP_REMOVED lines=8> */
[----:B------:R-:W4:Y:S04]  /*122110*/  LDL.64 R62, [R1+0x3a8] ;  /* 0x0003a800013e7983 */ /* 0x000f280000100a00 */
[----:B------:R-:W4:Y:S04]  /*122120*/  LDL.64 R66, [R1+0x398] ;  /* 0x0003980001427983 */ /* 0x000f280000100a00 */
[----:B------:R-:W4:Y:S04]  /*122130*/  LDL.LU.64 R68, [R1+0x380] ;  /* 0x0003800001447983 */ /* 0x000f280000300a00 */
[----:B------:R-:W4:Y:S04]  /*122140*/  LDL.64 R72, [R1+0x370] ;  /* 0x0003700001487983 */ /* 0x000f280000100a00 */
[----:B------:R-:W4:Y:S04]  /*122150*/  LDL.64 R70, [R1+0x388] ;  /* 0x0003880001467983 */ /* 0x000f280000100a00 */
[----:B------:R-:W4:Y:S04]  /*122160*/  LDL.64 R74, [R1+0x378] ;  /* 0x00037800014a7983 */ /* 0x000f280000100a00 */
[----:B------:R-:W4:Y:S04]  /*122170*/  LDL.LU.64 R76, [R1+0x360] ;  /* 0x00036000014c7983 */ /* 0x000f280000300a00 */
[----:B------:R-:W4:Y:S04]  /*122180*/  LDL.64 R78, [R1+0x368] ;  /* 0x00036800014e7983 */ /* 0x000f280000100a00 */
[----:B------:R-:W4:Y:S01]  /*122190*/  LDL.LU.64 R80, [R1+0x350] ;  /* 0x0003500001507983 */ /* 0x000f220000300a00 */
[----:B-1----:R-:W-:-:S03]  /*1221a0*/  MOV R172, R40 ;  /* 0x0000002800ac7202 */ /* 0x002fc60000000f00 */
[----:B------:R-:W4:Y:S01]  /*1221b0*/  LDL.64 R82, [R1+0x358] ;  /* 0x0003580001527983 */ /* 0x000f220000100a00 */
[----:B--2---:R-:W-:-:S03]  /*1221c0*/  IMAD.MOV.U32 R173, RZ, RZ, R41 ;  /* 0x000000ffffad7224 */ /* 0x004fc600078e0029 */
[----:B------:R-:W2:Y:S04]  /*1221d0*/  LDL.LU.64 R112, [R1+0x340] ;  /* 0x0003400001707983 */ /* 0x000ea80000300a00 */
[----:B------:R-:W2:Y:S04]  /*1221e0*/  LDL.64 R114, [R1+0x348] ;  /* 0x0003480001727983 */ /* 0x000ea80000100a00 */
[----:B------:R-:W2:Y:S04]  /*1221f0*/  LDL.64 R84, [R1+0x330] ;  /* 0x0003300001547983 */ /* 0x000ea80000100a00 */
[----:B------:R-:W2:Y:S04]  /*122200*/  LDL.LU.64 R86, [R1+0x338] ;  /* 0x0003380001567983 */ /* 0x000ea80000300a00 */
[----:B------:R-:W2:Y:S04]  /*122210*/  LDL.64 R100, [R1+0x320] ;  /* 0x0003200001647983 */ /* 0x000ea80000100a00 */
[----:B------:R-:W2:Y:S04]  /*122220*/  LDL.LU.64 R102, [R1+0x328] ;  /* 0x0003280001667983 */ /* 0x000ea80000300a00 */
[----:B------:R1:W-:Y:S04]  /*122230*/  STL [R1+0x8b18], R178 ;  /* 0x008b18b201007387 */ /* 0x0003e80000100800 */
[----:B------:R1:W-:Y:S04]  /*122240*/  STL [R1+0x8b14], R179 ;  /* 0x008b14b301007387 */ /* 0x0003e80000100800 */
[----:B------:R-:W-:Y:S01]  /*122250*/  STL.64 [R1+0x8da8], R172 ;  /* 0x008da8ac01007387 */ /* 0x000fe20000100a00 */
[C---:B---3--:R-:W-:Y:S08]  /*122260*/  HMMA.1688.F32.TF32 R180, R144.reuse, R40, R180 ;  /* 0x0000002890b4723c */ /* 0x048ff000000810b4 */
[C---:B----4-:R-:W-:Y:S08]  /*122270*/  HMMA.1688.F32.TF32 R184, R144.reuse, R44, R184 ;  /* 0x0000002c90b8723c */ /* 0x050ff000000810b8 */
[C---:B------:R-:W-:Y:S08]  /*122280*/  HMMA.1688.F32.TF32 R152, R144.reuse, R48, R152 ;  /* 0x000000309098723c */ /* 0x040ff00000081098 */
[----:B------:R-:W-:Y:S01]  /*122290*/  HMMA.1688.F32.TF32 R188, R144, R52, R156 ;  /* 0x0000003490bc723c */ /* 0x000fe2000008109c */
[----:B-1----:R-:W-:Y:S01]  /*1222a0*/  IMAD.MOV.U32 R178, RZ, RZ, R44 ;  /* 0x000000ffffb27224 */ /* 0x002fe200078e002c */
[----:B------:R1:W-:Y:S01]  /*1222b0*/  STL [R1+0x8b10], R180 ;  /* 0x008b10b401007387 */ /* 0x0003e20000100800 */
[----:B------:R-:W-:-:S05]  /*1222c0*/  IMAD.MOV.U32 R179, RZ, RZ, R45 ;  /* 0x000000ffffb37224 */ /* 0x000fca00078e002d */
[C---:B------:R-:W-:Y:S01]  /*1222d0*/  HMMA.1688.F32.TF32 R192, R144.reuse, R56, R228 ;  /* 0x0000003890c0723c */ /* 0x040fe200000810e4 */
[----:B------:R3:W-:Y:S04]  /*1222e0*/  STL [R1+0x8b0c], R181 ;  /* 0x008b0cb501007387 */ /* 0x0007e80000100800 */
[----:B------:R-:W-:Y:S03]  /*1222f0*/  STL [R1+0x8b08], R182 ;  /* 0x008b08b601007387 */ /* 0x000fe60000100800 */
[----:B------:R-:W-:Y:S01]  /*122300*/  HMMA.1688.F32.TF32 R196, R144, R60, R140 ;  /* 0x0000003c90c4723c */ /* 0x000fe2000008108c */
[----:B------:R-:W-:Y:S01]  /*122310*/  STL [R1+0x8b04], R183 ;  /* 0x008b04b701007387 */ /* 0x000fe20000100800 */
[----:B-1----:R-:W-:Y:S01]  /*122320*/  MOV R180, R48 ;  /* 0x0000003000b47202 */ /* 0x002fe20000000f00 */
[----:B---3--:R-:W-:-:S02]  /*122330*/  IMAD.MOV.U32 R181, RZ, RZ, R49 ;  /* 0x000000ffffb57224 */ /* 0x008fc400078e0031 */
[----:B------:R-:W-:Y:S04]  /*122340*/  STL.64 [R1+0x8db8], R178 ;  /* 0x008db8b201007387 */ /* 0x000fe80000100a00 */
[----:B------:R-:W-:Y:S01]  /*122350*/  STL.64 [R1+0x8db0], R176 ;  /* 0x008db0b001007387 */ /* 0x000fe20000100a00 */
[C---:B------:R-:W-:Y:S03]  /*122360*/  HMMA.1688.F32.TF32 R200, R144.reuse, R64, R136 ;  /* 0x0000004090c8723c */ /* 0x040fe60000081088 */
[----:B------:R1:W-:Y:S04]  /*122370*/  STL [R1+0x8b00], R184 ;  /* 0x008b00b801007387 */ /* 0x0003e80000100800 */
[----:B------:R3:W-:Y:S01]  /*122380*/  STL [R1+0x8afc], R185 ;  /* 0x008afcb901007387 */ /* 0x0007e20000100800 */
[----:B------:R-:W-:Y:S03]  /*122390*/  HMMA.1688.F32.TF32 R204, R144, R68, R132 ;  /* 0x0000004490cc723c */ /* 0x000fe60000081084 */
[----:B------:R-:W-:Y:S01]  /*1223a0*/  STL [R1+0x8af8], R186 ;  /* 0x008af8ba01007387 */ /* 0x000fe20000100800 */
[----:B-1----:R-:W-:-:S03]  /*1223b0*/  IMAD.MOV.U32 R184, RZ, RZ, R52 ;  /* 0x000000ffffb87224 */ /* 0x002fc600078e0034 */
[----:B------:R-:W-:Y:S01]  /*1223c0*/  STL [R1+0x8af4], R187 ;  /* 0x008af4bb01007387 */ /* 0x000fe20000100800 */
[----:B---3--:R-:W-:-:S03]  /*1223d0*/  IMAD.MOV.U32 R185, RZ, RZ, R53 ;  /* 0x000000ffffb97224 */ /* 0x008fc600078e0035 */
[----:B------:R-:W-:Y:S04]  /*1223e0*/  STL.64 [R1+0x8dc0], R180 ;  /* 0x008dc0b401007387 */ /* 0x000fe80000100a00 */
[----:B------:R1:W-:Y:S04]  /*1223f0*/  STL [R1+0x8af0], R154 ;  /* 0x008af09a01007387 */ /* 0x0003e80000100800 */
[----:B------:R3:W-:Y:S04]  /*122400*/  STL [R1+0x8aec], R155 ;  /* 0x008aec9b01007387 */ /* 0x0007e80000100800 */
[----:B------:R-:W-:Y:S01]  /*122410*/  STL.64 [R1+0x8dc8], R184 ;  /* 0x008dc8b801007387 */ /* 0x000fe20000100a00 */
[----:B-1----:R-:W-:-:S03]  /*122420*/  MOV R154, R56 ;  /* 0x00000038009a7202 */ /* 0x002fc60000000f00 */
[----:B------:R1:W-:Y:S01]  /*122430*/  STL [R1+0x8ae0], R188 ;  /* 0x008ae0bc01007387 */ /* 0x0003e20000100800 */
[----:B---3--:R-:W-:-:S03]  /*122440*/  IMAD.MOV.U32 R155, RZ, RZ, R57 ;  /* 0x000000ffff9b7224 */ /* 0x008fc600078e0039 */
[----:B------:R3:W-:Y:S04]  /*122450*/  STL [R1+0x8adc], R189 ;  /* 0x008adcbd01007387 */ /* 0x0007e80000100800 */
[----:B------:R-:W-:Y:S01]  /*122460*/  STL [R1+0x8ad8], R190 ;  /* 0x008ad8be01007387 */ /* 0x000fe20000100800 */
[----:B-1----:R-:W-:-:S03]  /*122470*/  IMAD.MOV.U32 R188, RZ, RZ, R60 ;  /* 0x000000ffffbc7224 */ /* 0x002fc600078e003c */
[----:B------:R-:W-:Y:S01]  /*122480*/  STL [R1+0x8ad4], R191 ;  /* 0x008ad4bf01007387 */ /* 0x000fe20000100800 */
[----:B---3--:R-:W-:-:S03]  /*122490*/  IMAD.MOV.U32 R189, RZ, RZ, R61 ;  /* 0x000000ffffbd7224 */ /* 0x008fc600078e003d */
[----:B------:R-:W-:Y:S04]  /*1224a0*/  STL.64 [R1+0x8dd8], R154 ;  /* 0x008dd89a01007387 */ /* 0x000fe80000100a00 */
[----:B------:R-:W-:Y:S04]  /*1224b0*/  STL.64 [R1+0x8dd0], R152 ;  /* 0x008dd09801007387 */ /* 0x000fe80000100a00 */
[----:B------:R-:W-:Y:S04]  /*1224c0*/  STL [R1+0x8ae8], R193 ;  /* 0x008ae8c101007387 */ /* 0x000fe80000100800 */
[----:B------:R-:W-:Y:S04]  /*1224d0*/  STL [R1+0x8ae4], R194 ;  /* 0x008ae4c201007387 */ /* 0x000fe80000100800 */
[----:B------:R1:W-:Y:S04]  /*1224e0*/  STL [R1+0x8ad0], R195 ;  /* 0x008ad0c301007387 */ /* 0x0003e80000100800 */
[----:B------:R-:W-:Y:S04]  /*1224f0*/  STL.64 [R1+0x8de0], R188 ;  /* 0x008de0bc01007387 */ /* 0x000fe80000100a00 */
[----:B------:R3:W-:Y:S01]  /*122500*/  STL [R1+0x8ac4], R196 ;  /* 0x008ac4c401007387 */ /* 0x0007e20000100800 */
[----:B-1----:R-:W-:-:S03]  /*122510*/  MOV R195, R64 ;  /* 0x0000004000c37202 */ /* 0x002fc60000000f00 */
[----:B------:R1:W-:Y:S04]  /*122520*/  STL [R1+0x8ac0], R197 ;  /* 0x008ac0c501007387 */ /* 0x0003e80000100800 */
[----:B------:R-:W-:Y:S01]  /*122530*/  STL [R1+0x8abc], R198 ;  /* 0x008abcc601007387 */ /* 0x000fe20000100800 */
[----:B---3--:R-:W-:-:S03]  /*122540*/  IMAD.MOV.U32 R196, RZ, RZ, R68 ;  /* 0x000000ffffc47224 */ /* 0x008fc600078e0044 */
[----:B------:R-:W-:Y:S01]  /*122550*/  STL [R1+0x8ab8], R199 ;  /* 0x008ab8c701007387 */ /* 0x000fe20000100800 */
[----:B-1----:R-:W-:-:S03]  /*122560*/  IMAD.MOV.U32 R197, RZ, RZ, R69 ;  /* 0x000000ffffc57224 */ /* 0x002fc600078e0045 */
[----:B------:R-:W-:Y:S04]  /*122570*/  STL [R1+0x8dec], R195 ;  /* 0x008decc301007387 */ /* 0x000fe80000100800 */
[----:B------:R-:W-:Y:S04]  /*122580*/  STL [R1+0x8de8], R192 ;  /* 0x008de8c001007387 */ /* 0x000fe80000100800 */
[----:B------:R-:W-:Y:S04]  /*122590*/  STL [R1+0x8acc], R202 ;  /* 0x008accca01007387 */ /* 0x000fe80000100800 */
[----:B------:R-:W-:Y:S04]  /*1225a0*/  STL [R1+0x8ac8], R203 ;  /* 0x008ac8cb01007387 */ /* 0x000fe80000100800 */
[----:B------:R-:W-:Y:S04]  /*1225b0*/  STL.64 [R1+0x8df0], R200 ;  /* 0x008df0c801007387 */ /* 0x000fe80000100a00 */
[----:B------:R-:W-:Y:S04]  /*1225c0*/  STL.64 [R1+0x8df8], R196 ;  /* 0x008df8c401007387 */ /* 0x000fe80000100a00 */
[----:B------:R1:W-:Y:S04]  /*1225d0*/  STL [R1+0x8ab4], R206 ;  /* 0x008ab4ce01007387 */ /* 0x0003e80000100800 */
[----:B------:R3:W-:Y:S04]  /*1225e0*/  STL [R1+0x8ab0], R207 ;  /* 0x008ab0cf01007387 */ /* 0x0007e80000100800 */
[----:B------:R-:W4:Y:S04]  /*1225f0*/  LDL R162, [R1+0x2c8] ;  /* 0x0002c80001a27983 */ /* 0x000f280000100800 */
[----:B------:R-:W4:Y:S04]  /*122600*/  LDL R163, [R1+0x2cc] ;  /* 0x0002cc0001a37983 */ /* 0x000f280000100800 */
[----:B------:R-:W2:Y:S04]  /*122610*/  LDL.LU R136, [R1+0x1090] ;  /* 0x0010900001887983 */ /* 0x000ea80000300800 */
        /* <DEDUP_REMOVED lines=24> */
[----:B------:R-:W4:Y:S04]  /*1227a0*/  LDL.64 R96, [R1+0x310] ;  /* 0x0003100001607983 */ /* 0x000f280000100a00 */
[----:B------:R-:W4:Y:S04]  /*1227b0*/  LDL.64 R94, [R1+0x6b8] ;  /* 0x0006b800015e7983 */ /* 0x000f280000100a00 */
[----:B------:R-:W4:Y:S04]  /*1227c0*/  LDL.64 R22, [R1+0x6a8] ;  /* 0x0006a80001167983 */ /* 0x000f280000100a00 */
[----:B------:R-:W4:Y:S04]  /*1227d0*/  LDL.LU.64 R98, [R1+0x318] ;  /* 0x0003180001627983 */ /* 0x000f280000300a00 */
[----:B------:R-:W4:Y:S04]  /*1227e0*/  LDL.LU.64 R108, [R1+0x300] ;  /* 0x00030000016c7983 */ /* 0x000f280000300a00 */
[----:B------:R-:W4:Y:S04]  /*1227f0*/  LDL.LU.64 R110, [R1+0x308] ;  /* 0x00030800016e7983 */ /* 0x000f280000300a00 */
[----:B------:R-:W4:Y:S04]  /*122800*/  LDL.LU.64 R104, [R1+0x2f0] ;  /* 0x0002f00001687983 */ /* 0x000f280000300a00 */
[----:B------:R-:W4:Y:S04]  /*122810*/  LDL.LU.64 R106, [R1+0x2f8] ;  /* 0x0002f800016a7983 */ /* 0x000f280000300a00 */
[----:B------:R-:W4:Y:S01]  /*122820*/  LDL.64 R120, [R1+0x2d0] ;  /* 0x0002d00001787983 */ /* 0x000f220000100a00 */
[----:B-1----:R-:W-:-:S03]  /*122830*/  IMAD.MOV.U32 R206, RZ, RZ, R76 ;  /* 0x000000ffffce7224 */ /* 0x002fc600078e004c */
[----:B------:R-:W4:Y:S01]  /*122840*/  LDL.LU.64 R122, [R1+0x2d8] ;  /* 0x0002d800017a7983 */ /* 0x000f220000300a00 */
[----:B---3--:R-:W-:-:S03]  /*122850*/  IMAD.MOV.U32 R207, RZ, RZ, R77 ;  /* 0x000000ffffcf7224 */ /* 0x008fc600078e004d */
[----:B------:R-:W3:Y:S04]  /*122860*/  LDL.LU.64 R130, [R1+0x688] ;  /* 0x0006880001827983 */ /* 0x000ee80000300a00 */
[----:B------:R-:W3:Y:S04]  /*122870*/  LDL.LU.64 R150, [R1+0x678] ;  /* 0x0006780001967983 */ /* 0x000ee80000300a00 */
[----:B------:R-:W3:Y:S04]  /*122880*/  LDL.LU.64 R170, [R1+0x468] ;  /* 0x0004680001aa7983 */ /* 0x000ee80000300a00 */
[----:B------:R1:W-:Y:S04]  /*122890*/  STL [R1+0x8aa4], R208 ;  /* 0x008aa4d001007387 */ /* 0x0003e80000100800 */
[----:B------:R1:W-:Y:S04]  /*1228a0*/  STL [R1+0x8aa0], R209 ;  /* 0x008aa0d101007387 */ /* 0x0003e80000100800 */
[----:B------:R-:W-:Y:S04]  /*1228b0*/  STL [R1+0x8a9c], R210 ;  /* 0x008a9cd201007387 */ /* 0x000fe80000100800 */
[----:B------:R-:W-:Y:S01]  /*1228c0*/  STL [R1+0x8a98], R211 ;  /* 0x008a98d301007387 */ /* 0x000fe20000100800 */
[----:B-1----:R-:W-:-:S03]  /*1228d0*/  IMAD.MOV.U32 R208, RZ, RZ, R80 ;  /* 0x000000ffffd07224 */ /* 0x002fc600078e0050 */
[----:B------:R-:W-:Y:S01]  /*1228e0*/  STL.64 [R1+0x8e08], R206 ;  /* 0x008e08ce01007387 */ /* 0x000fe20000100a00 */
[----:B------:R-:W-:-:S03]  /*1228f0*/  MOV R209, R81 ;  /* 0x0000005100d17202 */ /* 0x000fc60000000f00 */
[----:B------:R-:W-:Y:S01]  /*122900*/  STL.64 [R1+0x8e00], R204 ;  /* 0x008e00cc01007387 */ /* 0x000fe20000100a00 */
[----:B------:R-:W-:Y:S01]  /*122910*/  IMAD.MOV.U32 R160, RZ, RZ, R4 ;  /* 0x000000ffffa07224 */ /* 0x000fe200078e0004 */
[C---:B--2---:R-:W-:Y:S08]  /*122920*/  HMMA.1688.F32.TF32 R212, R144.reuse, R76, R156 ;  /* 0x0000004c90d4723c */ /* 0x044ff0000008109c */
[C---:B----4-:R-:W-:Y:S08]  /*122930*/  HMMA.1688.F32.TF32 R224, R144.reuse, R100, R224 ;  /* 0x0000006490e0723c */ /* 0x050ff000000810e0 */
[C---:B------:R-:W-:Y:S08]  /*122940*/  HMMA.1688.F32.TF32 R220, R144.reuse, R84, R140 ;  /* 0x0000005490dc723c */ /* 0x040ff0000008108c */
[C---:B------:R-:W-:Y:S01]  /*122950*/  HMMA.1688.F32.TF32 R216, R144.reuse, R80, R228 ;  /* 0x0000005090d8723c */ /* 0x040fe200000810e4 */
[----:B------:R-:W-:Y:S07]  /*122960*/  STL [R1+0x8aac], R212 ;  /* 0x008aacd401007387 */ /* 0x000fee0000100800 */
[----:B------:R-:W-:Y:S01]  /*122970*/  HMMA.1688.F32.TF32 R132, R144, R112, R132 ;  /* 0x000000709084723c */ /* 0x000fe20000081084 */
[----:B------:R-:W-:Y:S04]  /*122980*/  STL [R1+0x8aa8], R213 ;  /* 0x008aa8d501007387 */ /* 0x000fe80000100800 */
[----:B------:R1:W-:Y:S04]  /*122990*/  STL [R1+0x8a94], R214 ;  /* 0x008a94d601007387 */ /* 0x0003e80000100800 */
[----:B------:R2:W-:Y:S04]  /*1229a0*/  STL [R1+0x8a90], R215 ;  /* 0x008a90d701007387 */ /* 0x0005e80000100800 */
[----:B------:R-:W-:Y:S01]  /*1229b0*/  STL.64 [R1+0x8e20], R208 ;  /* 0x008e20d001007387 */ /* 0x000fe20000100a00 */
[----:B-1----:R-:W-:-:S02]  /*1229c0*/  IMAD.MOV.U32 R214, RZ, RZ, R112 ;  /* 0x000000ffffd67224 */ /* 0x002fc400078e0070 */
[----:B--2---:R-:W-:Y:S01]  /*1229d0*/  IMAD.MOV.U32 R215, RZ, RZ, R113 ;  /* 0x000000ffffd77224 */ /* 0x004fe200078e0071 */
[----:B------:R-:W-:Y:S04]  /*1229e0*/  STL.64 [R1+0x8e18], R218 ;  /* 0x008e18da01007387 */ /* 0x000fe80000100a00 */
[----:B------:R-:W-:Y:S04]  /*1229f0*/  STL.64 [R1+0x8e10], R216 ;  /* 0x008e10d801007387 */ /* 0x000fe80000100a00 */
[----:B------:R-:W-:Y:S04]  /*122a00*/  STL.64 [R1+0x8e38], R214 ;  /* 0x008e38d601007387 */ /* 0x000fe80000100a00 */
[----:B------:R-:W-:Y:S04]  /*122a10*/  STL.64 [R1+0x8e30], R134 ;  /* 0x008e308601007387 */ /* 0x000fe80000100a00 */
[----:B------:R-:W-:Y:S04]  /*122a20*/  STL.64 [R1+0x8e28], R132 ;  /* 0x008e288401007387 */ /* 0x000fe80000100a00 */
[----:B------:R-:W-:Y:S04]  /*122a30*/  STL.64 [R1+0x8e68], R222 ;  /* 0x008e68de01007387 */ /* 0x000fe80000100a00 */
[----:B------:R-:W-:Y:S04]  /*122a40*/  STL.64 [R1+0x8e60], R220 ;  /* 0x008e60dc01007387 */ /* 0x000fe80000100a00 */
[----:B------:R-:W2:Y:S04]  /*122a50*/  LDL R21, [R1+0x18c0] ;  /* 0x0018c00001157983 */ /* 0x000ea80000100800 */
[----:B------:R-:W4:Y:S04]  /*122a60*/  LDL R9, [R1+0x18c4] ;  /* 0x0018c40001097983 */ /* 0x000f280000100800 */
[----:B------:R1:W-:Y:S04]  /*122a70*/  STL [R1+0x8a8c], R226 ;  /* 0x008a8ce201007387 */ /* 0x0003e80000100800 */
[----:B------:R1:W-:Y:S04]  /*122a80*/  STL [R1+0x8a88], R227 ;  /* 0x008a88e301007387 */ /* 0x0003e80000100800 */
        /* <DEDUP_REMOVED lines=31> */
[----:B------:R-:W4:Y:S01]  /*122c80*/  LDL.LU R167, [R1+0x5bec] ;  /* 0x005bec0001a77983 */ /* 0x000f220000300800 */
[----:B------:R-:W-:Y:S03]  /*122c90*/  HMMA.1688.F32.TF32 R156, R144, R96, R136 ;  /* 0x00000060909c723c */ /* 0x000fe60000081088 */
        /* <DEDUP_REMOVED lines=26> */
[----:B------:R-:W3:Y:S01]  /*122e40*/  LDS R237, [R252+0x1c000] ;  /* 0x01c00000fced7984 */ /* 0x000ee20000000800 */
[----:B-1----:R-:W-:Y:S01]  /*122e50*/  IMAD.MOV.U32 R226, RZ, RZ, R108 ;  /* 0x000000ffffe27224 */ /* 0x002fe200078e006c */
[----:B------:R-:W-:Y:S02]  /*122e60*/  MOV R227, R109 ;  /* 0x0000006d00e37202 */ /* 0x000fe40000000f00 */
[----:B------:R1:W-:Y:S01]  /*122e70*/  STL [R1+0x8a84], R158 ;  /* 0x008a849e01007387 */ /* 0x0003e20000100800 */
[----:B------:R-:W-:-:S03]  /*122e80*/  MOV R161, R0 ;  /* 0x0000000000a17202 */ /* 0x000fc60000000f00 */
[----:B------:R1:W-:Y:S04]  /*122e90*/  STL [R1+0x8a80], R159 ;  /* 0x008a809f01007387 */ /* 0x0003e80000100800 */
[----:B------:R-:W-:Y:S01]  /*122ea0*/  STL.64 [R1+0x8e88], R226 ;  /* 0x008e88e201007387 */ /* 0x000fe20000100a00 */
[----:B-1----:R-:W-:-:S03]  /*122eb0*/  IMAD.MOV.U32 R158, RZ, RZ, R104 ;  /* 0x000000ffff9e7224 */ /* 0x002fc600078e0068 */
[----:B------:R-:W-:Y:S01]  /*122ec0*/  STL.64 [R1+0x8e80], R224 ;  /* 0x008e80e001007387 */ /* 0x000fe20000100a00 */
[----:B------:R-:W-:Y:S01]  /*122ed0*/  IMAD.MOV.U32 R159, RZ, RZ, R105 ;  /* 0x000000ffff9f7224 */ /* 0x000fe200078e0069 */
[----:B---3--:R-:W-:Y:S08]  /*122ee0*/  HMMA.1688.F32.TF32 R4, R236, R170, R4 ;  /* 0x000000aaec04723c */ /* 0x008ff00000081004 */
[C---:B--2---:R-:W-:Y:S08]  /*122ef0*/  HMMA.1688.F32.TF32 R228, R144.reuse, R108, R228 ;  /* 0x0000006c90e4723c */ /* 0x044ff000000810e4 */
[C---:B----4-:R-:W-:Y:S11]  /*122f00*/  HMMA.1688.F32.TF32 R232, R144.reuse, R104, R232 ;  /* 0x0000006890e8723c */ /* 0x050ff600000810e8 */
        /* <DEDUP_REMOVED lines=10> */
[----:B------:R1:W-:Y:S01]  /*122fb0*/  STL.64 [R1+0x8ee8], R136 ;  /* 0x008ee88801007387 */ /* 0x0003e20000100a00 */
[----:B------:R-:W-:Y:S08]  /*122fc0*/  HMMA.1688.F32.TF32 R144, R144, R160, R176 ;  /* 0x000000a09090723c */ /* 0x000ff000000810b0 */
[C---:B------:R-:W-:Y:S08]  /*122fd0*/  HMMA.1688.F32.TF32 R132, R236.reuse, R22, R164 ;  /* 0x00000016ec84723c */ /* 0x040ff000000810a4 */
[C---:B-1----:R-:W-:Y:S08]  /*122fe0*/  HMMA.1688.F32.TF32 R136, R236.reuse, R94, R172 ;  /* 0x0000005eec88723c */ /* 0x042ff000000810ac */
[C---:B------:R-:W-:Y:S08]  /*122ff0*/  HMMA.1688.F32.TF32 R124, R236.reuse, R10, R124 ;  /* 0x0000000aec7c723c */ /* 0x040ff0000008107c */
[C---:B------:R-:W-:Y:S08]  /*123000*/  HMMA.1688.F32.TF32 R88, R236.reuse, R130, R88 ;  /* 0x00000082ec58723c */ /* 0x040ff00000081058 */
[C---:B------:R-:W-:Y:S01]  /*123010*/  HMMA.1688.F32.TF32 R12, R236.reuse, R150, R12 ;  /* 0x00000096ec0c723c */ /* 0x040fe2000008100c */
[----:B------:R1:W-:Y:S04]  /*123020*/  STL.64 [R1+0x8a78], R142 ;  /* 0x008a788e01007387 */ /* 0x0003e80000100a00 */
[----:B------:R-:W-:Y:S04]  /*123030*/  STL.64 [R1+0x8a70], R140 ;  /* 0x008a708c01007387 */ /* 0x000fe80000100a00 */
[----:B------:R-:W-:Y:S04]  /*123040*/  STL.64 [R1+0x8f00], R146 ;  /* 0x008f009201007387 */ /* 0x000fe80000100a00 */
[----:B------:R-:W-:Y:S04]  /*123050*/  STL.64 [R1+0x8ef8], R144 ;  /* 0x008ef89001007387 */ /* 0x000fe80000100a00 */
[----:B------:R-:W-:Y:S04]  /*123060*/  STL.64 [R1+0x1660], R136 ;  /* 0x0016608801007387 */ /* 0x000fe80000100a00 */
[----:B------:R-:W-:Y:S04]  /*123070*/  STL.64 [R1+0x1668], R138 ;  /* 0x0016688a01007387 */ /* 0x000fe80000100a00 */
[----:B-1----:R-:W2:Y:S04]  /*123080*/  LDL.LU.64 R142, [R1+0x2e8] ;  /* 0x0002e800018e7983 */ /* 0x002ea80000300a00 */
        /* <DEDUP_REMOVED lines=9> */
[----:B------:R3:W-:Y:S01]  /*123120*/  STL.64 [R1+0x1618], R14 ;  /* 0x0016180e01007387 */ /* 0x0007e20000100a00 */
[C---:B-1----:R-:W-:Y:S03]  /*123130*/  HMMA.1688.F32.TF32 R88, R236.reuse, R18, R248 ;  /* 0x00000012ec58723c */ /* 0x042fe600000810f8 */
[----:B------:R-:W-:Y:S04]  /*123140*/  STL.64 [R1+0x8f68], R170 ;  /* 0x008f68aa01007387 */ /* 0x000fe80000100a00 */
[----:B------:R-:W4:Y:S04]  /*123150*/  LDL.LU R8, [R1+0x18c8] ;  /* 0x0018c80001087983 */ /* 0x000f280000300800 */
[----:B------:R-:W-:Y:S01]  /*123160*/  STL.64 [R1+0x1600], R4 ;  /* 0x0016000401007387 */ /* 0x000fe20000100a00 */
[C---:B---3--:R-:W-:Y:S03]  /*123170*/  HMMA.1688.F32.TF32 R12, R236.reuse, R26, R244 ;  /* 0x0000001aec0c723c */ /* 0x048fe600000810f4 */
[----:B------:R1:W-:Y:S05]  /*123180*/  STL.64 [R1+0x1608], R6 ;  /* 0x0016080601007387 */ /* 0x0003ea0000100a00 */
[----:B-1----:R-:W-:Y:S03]  /*123190*/  HMMA.1688.F32.TF32 R4, R236, R118, R240 ;  /* 0x00000076ec04723c */ /* 0x002fe600000810f0 */
[----:B------:R-:W-:Y:S04]  /*1231a0*/  STL.64 [R1+0x15f0], R88 ;  /* 0x0015f05801007387 */ /* 0x000fe80000100a00 */
[----:B------:R-:W-:Y:S04]  /*1231b0*/  STL.64 [R1+0x15f8], R90 ;  /* 0x0015f85a01007387 */ /* 0x000fe80000100a00 */
[----:B------:R-:W3:Y:S04]  /*1231c0*/  LDL.LU R244, [R1+0x850] ;  /* 0x0008500001f47983 */ /* 0x000ee80000300800 */
[----:B------:R1:W-:Y:S04]  /*1231d0*/  STL.64 [R1+0x15e0], R12 ;  /* 0x0015e00c01007387 */ /* 0x0003e80000100a00 */
[----:B------:R1:W-:Y:S01]  /*1231e0*/  STL.64 [R1+0x15e8], R14 ;  /* 0x0015e80e01007387 */ /* 0x0003e20000100a00 */
[----:B------:R-:W-:-:S03]  /*1231f0*/  IMAD.MOV.U32 R0, RZ, RZ, R181 ;  /* 0x000000ffff007224 */ /* 0x000fc600078e00b5 */
[----:B------:R-:W-:Y:S04]  /*123200*/  LDS R240, [R21+0x1c000] ;  /* 0x01c0000015f07984 */ /* 0x000fe80000000800 */
[----:B------:R1:W-:Y:S04]  /*123210*/  STL.64 [R1+0x15d0], R4 ;  /* 0x0015d00401007387 */ /* 0x0003e80000100a00 */
[----:B------:R1:W-:Y:S04]  /*123220*/  STL.64 [R1+0x15d8], R6 ;  /* 0x0015d80601007387 */ /* 0x0003e80000100a00 */
[----:B------:R-:W3:Y:S04]  /*123230*/  LDL.LU R245, [R1+0x854] ;  /* 0x0008540001f57983 */ /* 0x000ee80000300800 */
[----:B------:R-:W3:Y:S04]  /*123240*/  LDL.LU R246, [R1+0x858] ;  /* 0x0008580001f67983 */ /* 0x000ee80000300800 */
[----:B------:R-:W3:Y:S04]  /*123250*/  LDL.LU R247, [R1+0x85c] ;  /* 0x00085c0001f77983 */ /* 0x000ee80000300800 */
        /* <DEDUP_REMOVED lines=96> */
[----:B------:R-:W-:Y:S04]  /*123860*/  LDS R242, [R21+0x1e000] ;  /* 0x01e0000015f27984 */ /* 0x000fe80000000800 */
[----:B------:R-:W-:Y:S04]  /*123870*/  LDS R241, [R9+0x1c000] ;  /* 0x01c0000009f17984 */ /* 0x000fe80000000800 */
[----:B------:R-:W1:Y:S01]  /*123880*/  LDS R243, [R9+0x1e000] ;  /* 0x01e0000009f37984 */ /* 0x000e620000000800 */
[C---:B--2---:R-:W-:Y:S08]  /*123890*/  HMMA.1688.F32.TF32 R124, R236.reuse, R106, R124 ;  /* 0x0000006aec7c723c */ /* 0x044ff0000008107c */
[C---:B------:R-:W-:Y:S08]  /*1238a0*/  HMMA.1688.F32.TF32 R88, R236.reuse, R142, R88 ;  /* 0x0000008eec58723c */ /* 0x040ff00000081058 */
[C---:B------:R-:W-:Y:S08]  /*1238b0*/  HMMA.1688.F32.TF32 R12, R236.reuse, R122, R12 ;  /* 0x0000007aec0c723c */ /* 0x040ff0000008100c */
[C---:B---3--:R-:W-:Y:S08]  /*1238c0*/  HMMA.1688.F32.TF32 R128, R236.reuse, R30, R156 ;  /* 0x0000001eec80723c */ /* 0x048ff0000008109c */
[C---:B------:R-:W-:Y:S08]  /*1238d0*/  HMMA.1688.F32.TF32 R136, R236.reuse, R34, R228 ;  /* 0x00000022ec88723c */ /* 0x040ff000000810e4 */
[C---:B----4-:R-:W-:Y:S07]  /*1238e0*/  HMMA.1688.F32.TF32 R144, R236.reuse, R38, R224 ;  /* 0x00000026ec90723c */ /* 0x050fee00000810e0 */
[----:B------:R-:W-:Y:S04]  /*1238f0*/  STL.64 [R1+0x15c0], R128 ;  /* 0x0015c08001007387 */ /* 0x000fe80000100a00 */
[----:B------:R2:W-:Y:S02]  /*123900*/  STL.64 [R1+0x15c8], R130 ;  /* 0x0015c88201007387 */ /* 0x0005e40000100a00 */
[C---:B--2---:R-:W-:Y:S02]  /*123910*/  HMMA.1688.F32.TF32 R128, R236.reuse, R42, R220 ;  /* 0x0000002aec80723c */ /* 0x044fe400000810dc */
[----:B------:R-:W-:Y:S04]  /*123920*/  STL.64 [R1+0x15b0], R136 ;  /* 0x0015b08801007387 */ /* 0x000fe80000100a00 */
[----:B------:R2:W-:Y:S04]  /*123930*/  STL.64 [R1+0x15b8], R138 ;  /* 0x0015b88a01007387 */ /* 0x0005e80000100a00 */
[----:B------:R-:W-:Y:S04]  /*123940*/  STL.64 [R1+0x15a0], R144 ;  /* 0x0015a09001007387 */ /* 0x000fe80000100a00 */
[----:B------:R-:W-:Y:S01]  /*123950*/  STL.64 [R1+0x15a8], R146 ;  /* 0x0015a89201007387 */ /* 0x000fe20000100a00 */
[C---:B--2---:R-:W-:Y:S08]  /*123960*/  HMMA.1688.F32.TF32 R136, R236.reuse, R46, R132 ;  /* 0x0000002eec88723c */ /* 0x044ff00000081084 */
[----:B------:R-:W-:Y:S01]  /*123970*/  STL.64 [R1+0x1590], R128 ;  /* 0x0015908001007387 */ /* 0x000fe20000100a00 */
[C---:B------:R-:W-:Y:S03]  /*123980*/  HMMA.1688.F32.TF32 R132, R236.reuse, R50, R212 ;  /* 0x00000032ec84723c */ /* 0x040fe600000810d4 */
[----:B------:R2:W-:Y:S05]  /*123990*/  STL.64 [R1+0x1598], R130 ;  /* 0x0015988201007387 */ /* 0x0005ea0000100a00 */
[C---:B--2---:R-:W-:Y:S06]  /*1239a0*/  HMMA.1688.F32.TF32 R128, R236.reuse, R54, R216 ;  /* 0x00000036ec80723c */ /* 0x044fec00000810d8 */
[----:B------:R-:W-:Y:S04]  /*1239b0*/  STL.64 [R1+0x1580], R136 ;  /* 0x0015808801007387 */ /* 0x000fe80000100a00 */
[----:B------:R2:W-:Y:S05]  /*1239c0*/  STL.64 [R1+0x1588], R138 ;  /* 0x0015888a01007387 */ /* 0x0005ea0000100a00 */
        /* <DEDUP_REMOVED lines=8> */
[----:B------:R2:W-:Y:S04]  /*123a50*/  STL.64 [R1+0x1558], R138 ;  /* 0x0015588a01007387 */ /* 0x0005e80000100a00 */
        /* <DEDUP_REMOVED lines=44> */
[----:B------:R-:W-:Y:S04]  /*123d20*/  LDS R238, [R8+0x1e080] ;  /* 0x01e0800008ee7984 */ /* 0x000fe80000000800 */
[----:B------:R-:W-:Y:S04]  /*123d30*/  LDS R237, [R252+0x1c080] ;  /* 0x01c08000fced7984 */ /* 0x000fe80000000800 */
[----:B------:R-:W1:Y:S04]  /*123d40*/  LDS R239, [R252+0x1e080] ;  /* 0x01e08000fcef7984 */ /* 0x000e680000000800 */
[----:B------:R-:W-:Y:S04]  /*123d50*/  STL.64 [R1+0x860], R12 ;  /* 0x0008600c01007387 */ /* 0x000fe80000100a00 */
[----:B------:R-:W-:Y:S04]  /*123d60*/  STL.64 [R1+0x868], R14 ;  /* 0x0008680e01007387 */ /* 0x000fe80000100a00 */
[----:B------:R2:W-:Y:S04]  /*123d70*/  STL.64 [R1+0x850], R4 ;  /* 0x0008500401007387 */ /* 0x0005e80000100a00 */
[----:B------:R4:W-:Y:S04]  /*123d80*/  STL.64 [R1+0x858], R6 ;  /* 0x0008580601007387 */ /* 0x0009e80000100a00 */
[----:B------:R-:W3:Y:S04]  /*123d90*/  LDL.LU R249, [R1+0xe84] ;  /* 0x000e840001f97983 */ /* 0x000ee80000300800 */
[----:B------:R-:W3:Y:S04]  /*123da0*/  LDL.LU R250, [R1+0xe88] ;  /* 0x000e880001fa7983 */ /* 0x000ee80000300800 */
[----:B------:R-:W3:Y:S04]  /*123db0*/  LDL.LU R251, [R1+0xe8c] ;  /* 0x000e8c0001fb7983 */ /* 0x000ee80000300800 */
[----:B--2---:R-:W2:Y:S04]  /*123dc0*/  LDL.LU R4, [R1+0xe90] ;  /* 0x000e900001047983 */ /* 0x004ea80000300800 */
        /* <DEDUP_REMOVED lines=118> */
[----:B------:R-:W1:Y:S01]  /*124530*/  LDL.LU R247, [R1+0x59fc] ;  /* 0x0059fc0001f77983 */ /* 0x000e620000300800 */
[C---:B--2---:R-:W-:Y:S11]  /*124540*/  HMMA.1688.F32.TF32 R128, R240.reuse, R10, R128 ;  /* 0x0000000af080723c */ /* 0x044ff60000081080 */
[----:B------:R-:W-:Y:S11]  /*124550*/  @!UPT UIADD3 URZ, URZ, URZ, URZ ;  /* 0x0000003f3f3ff290 */ /* 0x000ff6000fffe03f */
[----:B------:R-:W-:Y:S01]  /*124560*/  @!UPT UIADD3 URZ, URZ, URZ, URZ ;  /* 0x0000003f3f3ff290 */ /* 0x000fe2000fffe03f */
[----:B------:R-:W-:Y:S04]  /*124570*/  STL.64 [R1+0x840], R128 ;  /* 0x0008408001007387 */ /* 0x000fe80000100a00 */
[----:B------:R2:W-:Y:S04]  /*124580*/  STL.64 [R1+0x848], R130 ;  /* 0x0008488201007387 */ /* 0x0005e80000100a00 */
[----:B--2---:R-:W2:Y:S02]  /*124590*/  LDL.LU.64 R130, [R1+0x8f78] ;  /* 0x008f780001827983 */ /* 0x004ea40000300a00 */
[C---:B--2---:R-:W-:Y:S11]  /*1245a0*/  HMMA.1688.F32.TF32 R148, R240.reuse, R130, R148 ;  /* 0x00000082f094723c */ /* 0x044ff60000081094 */
[----:B------:R-:W-:Y:S11]  /*1245b0*/  @!UPT UIADD3 URZ, URZ, URZ, URZ ;  /* 0x0000003f3f3ff290 */ /* 0x000ff6000fffe03f */
[----:B------:R-:W-:Y:S01]  /*1245c0*/  @!UPT UIADD3 URZ, URZ, URZ, URZ ;  /* 0x0000003f3f3ff290 */ /* 0x000fe2000fffe03f */
[----:B------:R-:W-:Y:S04]  /*1245d0*/  STL.64 [R1+0x830], R148 ;  /* 0x0008309401007387 */ /* 0x000fe80000100a00 */
[----:B------:R2:W-:Y:S04]  /*1245e0*/  STL.64 [R1+0x838], R150 ;  /* 0x0008389601007387 */ /* 0x0005e80000100a00 */
[----:B--2---:R-:W3:Y:S02]  /*1245f0*/  LDL.LU.64 R150, [R1+0x8f70] ;  /* 0x008f700001967983 */ /* 0x004ee40000300a00 */
[C---:B---3--:R-:W-:Y:S11]  /*124600*/  HMMA.1688.F32.TF32 R168, R240.reuse, R150, R168 ;  /* 0x00000096f0a8723c */ /* 0x048ff600000810a8 */
[----:B------:R-:W-:Y:S11]  /*124610*/  @!UPT UIADD3 URZ, URZ, URZ, URZ ;  /* 0x0000003f3f3ff290 */ /* 0x000ff6000fffe03f */
[----:B------:R-:W-:Y:S01]  /*124620*/  @!UPT UIADD3 URZ, URZ, URZ, URZ ;  /* 0x0000003f3f3ff290 */ /* 0x000fe2000fffe03f */
[----:B------:R-:W-:Y:S04]  /*124630*/  STL.64 [R1+0x820], R168 ;  /* 0x000820a801007387 */ /* 0x000fe80000100a00 */
[----:B------:R2:W-:Y:S04]  /*124640*/  STL.64 [R1+0x828], R170 ;  /* 0x000828aa01007387 */ /* 0x0005e80000100a00 */
[----:B--2---:R-:W2:Y:S01]  /*124650*/  LDL.LU.64 R170, [R1+0x8f68] ;  /* 0x008f680001aa7983 */ /* 0x004ea20000300a00 */
[C---:B------:R-:W-:Y:S08]  /*124660*/  HMMA.1688.F32.TF32 R136, R240.reuse, R18, R136 ;  /* 0x00000012f088723c */ /* 0x040ff00000081088 */
[C---:B------:R-:W-:Y:S08]  /*124670*/  HMMA.1688.F32.TF32 R232, R240.reuse, R26, R232 ;  /* 0x0000001af0e8723c */ /* 0x040ff000000810e8 */
[C---:B--2---:R-:W-:Y:S11]  /*124680*/  HMMA.1688.F32.TF32 R144, R240.reuse, R170, R144 ;  /* 0x000000aaf090723c */ /* 0x044ff60000081090 */
[----:B------:R-:W-:Y:S11]  /*124690*/  @!UPT UIADD3 URZ, URZ, URZ, URZ ;  /* 0x0000003f3f3ff290 */ /* 0x000ff6000fffe03f */
[----:B------:R-:W-:Y:S01]  /*1246a0*/  @!UPT UIADD3 URZ, URZ, URZ, URZ ;  /* 0x0000003f3f3ff290 */ /* 0x000fe2000fffe03f */
[----:B------:R-:W-:Y:S04]  /*1246b0*/  STL.64 [R1+0x810], R144 ;  /* 0x0008109001007387 */ /* 0x000fe80000100a00 */
[----:B------:R2:W-:Y:S04]  /*1246c0*/  STL.64 [R1+0x818], R146 ;  /* 0x0008189201007387 */ /* 0x0005e80000100a00 */
[----:B------:R-:W-:Y:S04]  /*1246d0*/  STL.64 [R1+0x800], R136 ;  /* 0x0008008801007387 */ /* 0x000fe80000100a00 */
[----:B------:R3:W-:Y:S01]  /*1246e0*/  STL.64 [R1+0x808], R138 ;  /* 0x0008088a01007387 */ /* 0x0007e20000100a00 */
[C---:B--2---:R-:W-:Y:S08]  /*1246f0*/  HMMA.1688.F32.TF32 R144, R240.reuse, R118, R156 ;  /* 0x00000076f090723c */ /* 0x044ff0000008109c */
        /* <DEDUP_REMOVED lines=57> */
[C---:B--2---:R-:W-:Y:S08]  /*124a90*/  HMMA.1688.F32.TF32 R132, R240.reuse, R106, R88 ;  /* 0x0000006af084723c */ /* 0x044ff00000081058 */
[C---:B----4-:R-:W-:Y:S08]  /*124aa0*/  HMMA.1688.F32.TF32 R124, R240.reuse, R142, R12 ;  /* 0x0000008ef07c723c */ /* 0x050ff0000008100c */
[C---:B------:R-:W-:Y:S08]  /*124ab0*/  HMMA.1688.F32.TF32 R88, R240.reuse, R122, R4 ;  /* 0x0000007af058723c */ /* 0x040ff00000081004 */
[----:B------:R-:W-:Y:S01]  /*124ac0*/  HMMA.1688.F32.TF32 R12, R240, R162, R248 ;  /* 0x000000a2f00c723c */ /* 0x000fe200000810f8 */
[----:B------:R-:W-:Y:S07]  /*124ad0*/  STL.64 [R1+0x1350], R144 ;  /* 0x0013509001007387 */ /* 0x000fee0000100a00 */
        /* <DEDUP_REMOVED lines=18> */
[----:B-1----:R-:W4:Y:S04]  /*124c00*/  LDL.LU R4, [R1+0x5a50] ;  /* 0x005a500001047983 */ /* 0x002f280000300800 */
[----:B------:R-:W4:Y:S04]  /*124c10*/  LDL.LU R5, [R1+0x5a54] ;  /* 0x005a540001057983 */ /* 0x000f280000300800 */
[----:B---3--:R-:W4:Y:S04]  /*124c20*/  LDL.LU R6, [R1+0x5a58] ;  /* 0x005a580001067983 */ /* 0x008f280000300800 */
[----:B------:R-:W4:Y:S04]  /*124c30*/  LDL.LU R7, [R1+0x5a5c] ;  /* 0x005a5c0001077983 */ /* 0x000f280000300800 */
        /* <DEDUP_REMOVED lines=102> */
[----:B------:R-:W-:Y:S04]  /*1252a0*/  LDS R241, [R9+0x1c080] ;  /* 0x01c0800009f17984 */ /* 0x000fe80000000800 */
[----:B------:R-:W1:Y:S01]  /*1252b0*/  LDS R243, [R9+0x1e080] ;  /* 0x01e0800009f37984 */ /* 0x000e620000000800 */
[C---:B--2---:R-:W-:Y:S08]  /*1252c0*/  HMMA.1688.F32.TF32 R136, R236.reuse, R22, R136 ;  /* 0x00000016ec88723c */ /* 0x044ff00000081088 */
[C---:B------:R-:W-:Y:S08]  /*1252d0*/  HMMA.1688.F32.TF32 R232, R236.reuse, R10, R232 ;  /* 0x0000000aece8723c */ /* 0x040ff000000810e8 */
[C---:B---3--:R-:W-:Y:S07]  /*1252e0*/  HMMA.1688.F32.TF32 R144, R236.reuse, R130, R156 ;  /* 0x00000082ec90723c */ /* 0x048fee000008109c */
        /* <DEDUP_REMOVED lines=11> */
[C---:B----4-:R-:W-:Y:S08]  /*1253a0*/  HMMA.1688.F32.TF32 R136, R236.reuse, R26, R132 ;  /* 0x0000001aec88723c */ /* 0x050ff00000081084 */
        /* <DEDUP_REMOVED lines=9> */
[C---:B--2---:R-:W-:Y:S08]  /*125440*/  HMMA.1688.F32.TF32 R132, R236.reuse, R30, R216 ;  /* 0x0000001eec84723c */ /* 0x044ff000000810d8 */
[C---:B------:R-:W-:Y:S11]  /*125450*/  HMMA.1688.F32.TF32 R136, R236.reuse, R34, R208 ;  /* 0x00000022ec88723c */ /* 0x040ff600000810d0 */
[----:B------:R-:W-:Y:S04]  /*125460*/  @!UPT UIADD3 URZ, URZ, URZ, URZ ;  /* 0x0000003f3f3ff290 */ /* 0x000fe8000fffe03f */
[----:B------:R-:W-:Y:S04]  /*125470*/  STL.64 [R1+0x1270], R132 ;  /* 0x0012708401007387 */ /* 0x000fe80000100a00 */
[----:B------:R2:W-:Y:S02]  /*125480*/  STL.64 [R1+0x1278], R134 ;  /* 0x0012788601007387 */ /* 0x0005e40000100a00 */
[C---:B--2---:R-:W-:Y:S02]  /*125490*/  HMMA.1688.F32.TF32 R132, R236.reuse, R38, R204 ;  /* 0x00000026ec84723c */ /* 0x044fe400000810cc */
[----:B------:R-:W-:Y:S04]  /*1254a0*/  STL.64 [R1+0x1260], R136 ;  /* 0x0012608801007387 */ /* 0x000fe80000100a00 */
[----:B------:R2:W-:Y:S02]  /*1254b0*/  STL.64 [R1+0x1268], R138 ;  /* 0x0012688a01007387 */ /* 0x0005e40000100a00 */
[C---:B------:R-:W-:Y:S08]  /*1254c0*/  HMMA.1688.F32.TF32 R144, R236.reuse, R42, R196 ;  /* 0x0000002aec90723c */ /* 0x040ff000000810c4 */
[C---:B--2---:R-:W-:Y:S07]  /*1254d0*/  HMMA.1688.F32.TF32 R136, R236.reuse, R46, R200 ;  /* 0x0000002eec88723c */ /* 0x044fee00000810c8 */
        /* <DEDUP_REMOVED lines=29> */
[C---:B------:R-:W-:Y:S08]  /*1256b0*/  HMMA.1688.F32.TF32 R124, R236.reuse, R86, R12 ;  /* 0x00000056ec7c723c */ /* 0x040ff0000008100c */
[C---:B--2---:R-:W-:Y:S08]  /*1256c0*/  HMMA.1688.F32.TF32 R132, R236.reuse, R114, R88 ;  /* 0x00000072ec84723c */ /* 0x044ff00000081058 */
        /* <DEDUP_REMOVED lines=130> */
[----:B--2---:R-:W-:Y:S02]  /*125ef0*/  HMMA.1688.F32.TF32 R136, R236, R162, R228 ;  /* 0x000000a2ec88723c */ /* 0x004fe400000810e4 */
[----:B------:R-:W-:Y:S04]  /*125f00*/  STL.64 [R1+0x1130], R232 ;  /* 0x001130e801007387 */ /* 0x000fe80000100a00 */
[----:B------:R-:W-:Y:S02]  /*125f10*/  STL.64 [R1+0x1138], R234 ;  /* 0x001138ea01007387 */ /* 0x000fe40000100a00 */
[C---:B-1----:R-:W-:Y:S02]  /*125f20*/  HMMA.1688.F32.TF32 R156, R240.reuse, R94, R224 ;  /* 0x0000005ef09c723c */ /* 0x042fe400000810e0 */
[----:B------:R-:W-:Y:S04]  /*125f30*/  STL.64 [R1+0x1120], R144 ;  /* 0x0011209001007387 */ /* 0x000fe80000100a00 */
[----:B------:R1:W-:Y:S04]  /*125f40*/  STL.64 [R1+0x1128], R146 ;  /* 0x0011289201007387 */ /* 0x0003e80000100a00 */
[----:B------:R-:W-:Y:S04]  /*125f50*/  LDS R236, [R8+0x1c100] ;  /* 0x01c1000008ec7984 */ /* 0x000fe80000000800 */
[----:B------:R-:W-:Y:S04]  /*125f60*/  LDS R238, [R8+0x1e100] ;  /* 0x01e1000008ee7984 */ /* 0x000fe80000000800 */
[----:B------:R-:W-:Y:S01]  /*125f70*/  STL.64 [R1+0x7c0], R136 ;  /* 0x0007c08801007387 */ /* 0x000fe20000100a00 */
[C---:B-1----:R-:W-:Y:S03]  /*125f80*/  HMMA.1688.F32.TF32 R144, R240.reuse, R22, R220 ;  /* 0x00000016f090723c */ /* 0x042fe600000810dc */
[----:B------:R4:W-:Y:S04]  /*125f90*/  STL.64 [R1+0x7c8], R138 ;  /* 0x0007c88a01007387 */ /* 0x0009e80000100a00 */
        /* <DEDUP_REMOVED lines=193> */
[C---:B----4-:R-:W-:Y:S08]  /*126bb0*/  HMMA.1688.F32.TF32 R144, R240.reuse, R142, R132 ;  /* 0x0000008ef090723c */ /* 0x050ff00000081084 */
[C---:B--2---:R-:W-:Y:S08]  /*126bc0*/  HMMA.1688.F32.TF32 R136, R240.reuse, R122, R212 ;  /* 0x0000007af088723c */ /* 0x044ff000000810d4 */
[----:B------:R-:W-:Y:S01]  /*126bd0*/  HMMA.1688.F32.TF32 R132, R240, R162, R216 ;  /* 0x000000a2f084723c */ /* 0x000fe200000810d8 */
        /* <DEDUP_REMOVED lines=14> */
[----:B------:R-:W1:Y:S04]  /*126cc0*/  LDS R243, [R9+0x1e100] ;  /* 0x01e1000009f37984 */ /* 0x000e680000000800 */
        /* <DEDUP_REMOVED lines=32> */
[C---:B---3--:R-:W-:Y:S08]  /*126ed0*/  HMMA.1688.F32.TF32 R132, R236.reuse, R46, R88 ;  /* 0x0000002eec84723c */ /* 0x048ff00000081058 */
        /* <DEDUP_REMOVED lines=161> */
[----:B--2---:R-:W-:Y:S01]  /*1278f0*/  HMMA.1688.F32.TF32 R132, R236, R162, R192 ;  /* 0x000000a2ec84723c */ /* 0x004fe200000810c0 */
[----:B------:R-:W-:Y:S04]  /*127900*/  LDS R236, [R8+0x1c180] ;  /* 0x01c1800008ec7984 */ /* 0x000fe80000000800 */
[----:B------:R-:W-:Y:S04]  /*127910*/  LDS R238, [R8+0x1e180] ;  /* 0x01e1800008ee7984 */ /* 0x000fe80000000800 */
        /* <DEDUP_REMOVED lines=10> */
[C---:B-1----:R-:W-:Y:S07]  /*1279c0*/  HMMA.1688.F32.TF32 R132, R240.reuse, R10, R184 ;  /* 0x0000000af084723c */ /* 0x042fee00000810b8 */
        /* <DEDUP_REMOVED lines=152> */
[----:B------:R1:W-:Y:S02]  /*128350*/  STL.64 [R1+0xd88], R146 ;  /* 0x000d889201007387 */ /* 0x0003e40000100a00 */
[C---:B-1----:R-:W-:Y:S08]  /*128360*/  HMMA.1688.F32.TF32 R144, R240.reuse, R50, R136 ;  /* 0x00000032f090723c */ /* 0x042ff00000081088 */
[C---:B---3--:R-:W-:Y:S08]  /*128370*/  HMMA.1688.F32.TF32 R136, R240.reuse, R54, R232 ;  /* 0x00000036f088723c */ /* 0x048ff000000810e8 */
        /* <DEDUP_REMOVED lines=20> */
[----:B------:R4:W-:Y:S04]  /*1284c0*/  STL.64 [R1+0xd18], R146 ;  /* 0x000d189201007387 */ /* 0x0009e80000100a00 */
[----:B------:R-:W-:Y:S04]  /*1284d0*/  STL.64 [R1+0xd00], R136 ;  /* 0x000d008801007387 */ /* 0x000fe80000100a00 */
[----:B------:R1:W-:Y:S01]  /*1284e0*/  STL.64 [R1+0xd08], R138 ;  /* 0x000d088a01007387 */ /* 0x0003e20000100a00 */
[C---:B----4-:R-:W-:Y:S03]  /*1284f0*/  HMMA.1688.F32.TF32 R144, R240.reuse, R114, R208 ;  /* 0x00000072f090723c */ /* 0x050fe600000810d0 */
[----:B------:R-:W-:Y:S04]  /*128500*/  STL.64 [R1+0xcf0], R132 ;  /* 0x000cf08401007387 */ /* 0x000fe80000100a00 */
[----:B------:R2:W-:Y:S01]  /*128510*/  STL.64 [R1+0xcf8], R134 ;  /* 0x000cf88601007387 */ /* 0x0005e20000100a00 */
[C---:B-1----:R-:W-:Y:S08]  /*128520*/  HMMA.1688.F32.TF32 R136, R240.reuse, R86, R204 ;  /* 0x00000056f088723c */ /* 0x042ff000000810cc */
[C---:B--2---:R-:W-:Y:S07]  /*128530*/  HMMA.1688.F32.TF32 R132, R240.reuse, R102, R196 ;  /* 0x00000066f084723c */ /* 0x044fee00000810c4 */
        /* <DEDUP_REMOVED lines=49> */
[----:B------:R1:W-:Y:S05]  /*128850*/  STL.64 [R1+0xc18], R14 ;  /* 0x000c180e01007387 */ /* 0x0003ea0000100a00 */
[C---:B------:R-:W-:Y:S08]  /*128860*/  HMMA.1688.F32.TF32 R4, R236.reuse, R118, R244 ;  /* 0x00000076ec04723c */ /* 0x040ff000000810f4 */
[C---:B-1----:R-:W-:Y:S07]  /*128870*/  HMMA.1688.F32.TF32 R12, R236.reuse, R26, R248 ;  /* 0x0000001aec0c723c */ /* 0x042fee00000810f8 */
[----:B------:R-:W-:Y:S04]  /*128880*/  STL.64 [R1+0xc00], R88 ;  /* 0x000c005801007387 */ /* 0x000fe80000100a00 */
[----:B------:R-:W-:Y:S04]  /*128890*/  STL.64 [R1+0xc08], R90 ;  /* 0x000c085a01007387 */ /* 0x000fe80000100a00 */
[----:B------:R-:W3:Y:S08]  /*1288a0*/  LDL.LU R244, [R1+0xa60] ;  /* 0x000a600001f47983 */ /* 0x000ef00000300800 */
        /* <DEDUP_REMOVED lines=105> */
[C---:B------:R-:W-:Y:S08]  /*128f40*/  HMMA.1688.F32.TF32 R12, R236.reuse, R122, R12 ;  /* 0x0000007aec0c723c */ /* 0x040ff0000008100c */
[C---:B---3--:R-:W-:Y:S08]  /*128f50*/  HMMA.1688.F32.TF32 R128, R236.reuse, R30, R156 ;  /* 0x0000001eec80723c */ /* 0x048ff0000008109c */
        /* <DEDUP_REMOVED lines=8> */
[----:B------:R-:W-:Y:S01]  /*128fe0*/  STL.64 [R1+0xbb8], R146 ;  /* 0x000bb89201007387 */ /* 0x000fe20000100a00 */
[C---:B-1----:R-:W-:Y:S08]  /*128ff0*/  HMMA.1688.F32.TF32 R136, R236.reuse, R46, R132 ;  /* 0x0000002eec88723c */ /* 0x042ff00000081084 */
[----:B------:R-:W-:Y:S01]  /*129000*/  STL.64 [R1+0xba0], R128 ;  /* 0x000ba08001007387 */ /* 0x000fe20000100a00 */
[C---:B------:R-:W-:Y:S03]  /*129010*/  HMMA.1688.F32.TF32 R132, R236.reuse, R50, R212 ;  /* 0x00000032ec84723c */ /* 0x040fe600000810d4 */
        /* <DEDUP_REMOVED lines=37> */
[C---:B-1----:R-:W-:Y:S08]  /*129270*/  HMMA.1688.F32.TF32 R128, R236.reuse, R110, R164 ;  /* 0x0000006eec80723c */ /* 0x042ff000000810a4 */
        /* <DEDUP_REMOVED lines=3994> */
[C---:B-1----:R-:W-:Y:S01]  /*138c20*/  HMMA.1688.F32.TF32 R12, R236.reuse, R118, R244 ;  /* 0x00000076ec0c723c */ /* 0x042fe200000810f4 */
[----:B------:R1:W-:Y:S04]  /*138c30*/  STL.64 [R1+0x3a50], R4 ;  /* 0x003a500401007387 */ /* 0x0003e80000100a00 */
[----:B------:R3:W-:Y:S04]  /*138c40*/  STL.64 [R1+0x3a58], R6 ;  /* 0x003a580601007387 */ /* 0x0007e80000100a00 */
[----:B-1----:R-:W4:Y:S06]  /*138c50*/  LDL.LU R4, [R1+0x3eb0] ;  /* 0x003eb00001047983 */ /* 0x002f2c0000300800 */
[----:B------:R-:W-:Y:S04]  /*138c60*/  STL.64 [R1+0x3a60], R88 ;  /* 0x003a605801007387 */ /* 0x000fe80000100a00 */
[----:B------:R-:W-:Y:S04]  /*138c70*/  STL.64 [R1+0x3a68], R90 ;  /* 0x003a685a01007387 */ /* 0x000fe80000100a00 */
[----:B------:R1:W-:Y:S04]  /*138c80*/  STL.64 [R1+0x3a70], R12 ;  /* 0x003a700c01007387 */ /* 0x0003e80000100a00 */
[----:B------:R1:W-:Y:S04]  /*138c90*/  STL.64 [R1+0x3a78], R14 ;  /* 0x003a780e01007387 */ /* 0x0003e80000100a00 */
[----:B------:R-:W4:Y:S04]  /*138ca0*/  LDL.LU R5, [R1+0x3eb4] ;  /* 0x003eb40001057983 */ /* 0x000f280000300800 */
[----:B---3--:R-:W4:Y:S04]  /*138cb0*/  LDL.LU R6, [R1+0x3eb8] ;  /* 0x003eb80001067983 */ /* 0x008f280000300800 */
[----:B------:R-:W4:Y:S04]  /*138cc0*/  LDL.LU R7, [R1+0x3ebc] ;  /* 0x003ebc0001077983 */ /* 0x000f280000300800 */
[----:B-1----:R-:W3:Y:S04]  /*138cd0*/  LDL.LU R12, [R1+0x3ed0] ;  /* 0x003ed000010c7983 */ /* 0x002ee80000300800 */
        /* <DEDUP_REMOVED lines=105> */
[C---:B----4-:R-:W-:Y:S11]  /*139370*/  HMMA.1688.F32.TF32 R128, R236.reuse, R54, R208 ;  /* 0x00000036ec80723c */ /* 0x050ff600000810d0 */
[----:B------:R-:W-:Y:S02]  /*139380*/  @!UPT UIADD3 URZ, URZ, URZ, URZ ;  /* 0x0000003f3f3ff290 */ /* 0x000fe4000fffe03f */
        /* <DEDUP_REMOVED lines=36> */
[C---:B------:R-:W-:Y:S08]  /*1395d0*/  HMMA.1688.F32.TF32 R124, R236.reuse, R106, R88 ;  /* 0x0000006aec7c723c */ /* 0x040ff00000081058 */
[C---:B------:R-:W-:Y:S08]  /*1395e0*/  HMMA.1688.F32.TF32 R88, R236.reuse, R142, R12 ;  /* 0x0000008eec58723c */ /* 0x040ff0000008100c */
        /* <DEDUP_REMOVED lines=16> */
[----:B------:R-:W2:Y:S04]  /*1396f0*/  LDL.LU R248, [R1+0x3620] ;  /* 0x0036200001f87983 */ /* 0x000ea80000300800 */
[----:B------:R-:W-:Y:S01]  /*139700*/  LDS R236, [R8+0x1c680] ;  /* 0x01c6800008ec7984 */ /* 0x000fe20000000800 */
[C---:B-1----:R-:W-:Y:S03]  /*139710*/  HMMA.1688.F32.TF32 R4, R240.reuse, R94, R244 ;  /* 0x0000005ef004723c */ /* 0x042fe600000810f4 */
[----:B------:R-:W-:Y:S04]  /*139720*/  LDS R238, [R8+0x1e680] ;  /* 0x01e6800008ee7984 */ /* 0x000fe80000000800 */
[----:B------:R-:W-:Y:S04]  /*139730*/  LDS R237, [R252+0x1c680] ;  /* 0x01c68000fced7984 */ /* 0x000fe80000000800 */
[----:B------:R-:W1:Y:S11]  /*139740*/  LDS R239, [R252+0x1e680] ;  /* 0x01e68000fcef7984 */ /* 0x000e760000000800 */
[----:B------:R-:W-:Y:S01]  /*139750*/  @!UPT UIADD3 URZ, URZ, URZ, URZ ;  /* 0x0000003f3f3ff290 */ /* 0x000fe2000fffe03f */
        /* <DEDUP_REMOVED lines=126> */
[C---:B---3--:R-:W-:Y:S11]  /*139f40*/  HMMA.1688.F32.TF32 R168, R240.reuse, R22, R168 ;  /* 0x00000016f0a8723c */ /* 0x048ff600000810a8 */
[----:B------:R-:W-:Y:S11]  /*139f50*/  @!UPT UIADD3 URZ, URZ, URZ, URZ ;  /* 0x0000003f3f3ff290 */ /* 0x000ff6000fffe03f */
[----:B------:R-:W-:Y:S01]  /*139f60*/  @!UPT UIADD3 URZ, URZ, URZ, URZ ;  /* 0x0000003f3f3ff290 */ /* 0x000fe2000fffe03f */
[----:B------:R-:W-:Y:S04]  /*139f70*/  STL.64 [R1+0x39e0], R168 ;  /* 0x0039e0a801007387 */ /* 0x000fe80000100a00 */
[----:B------:R2:W-:Y:S04]  /*139f80*/  STL.64 [R1+0x39e8], R170 ;  /* 0x0039e8aa01007387 */ /* 0x0005e80000100a00 */
[----:B--2---:R-:W2:Y:S04]  /*139f90*/  LDL.LU.64 R170, [R1+0x8f18] ;  /* 0x008f180001aa7983 */ /* 0x004ea80000300a00 */
[----:B------:R-:W-:Y:S04]  /*139fa0*/  STL.64 [R1+0x39c0], R128 ;  /* 0x0039c08001007387 */ /* 0x000fe80000100a00 */
[----:B------:R3:W-:Y:S04]  /*139fb0*/  STL.64 [R1+0x39c8], R130 ;  /* 0x0039c88201007387 */ /* 0x0007e80000100a00 */
[----:B---3--:R-:W4:Y:S02]  /*139fc0*/  LDL.LU.64 R130, [R1+0x8f10] ;  /* 0x008f100001827983 */ /* 0x008f240000300a00 */
[C---:B----4-:R-:W-:Y:S11]  /*139fd0*/  HMMA.1688.F32.TF32 R148, R240.reuse, R130, R148 ;  /* 0x00000082f094723c */ /* 0x050ff60000081094 */
[----:B------:R-:W-:Y:S11]  /*139fe0*/  @!UPT UIADD3 URZ, URZ, URZ, URZ ;  /* 0x0000003f3f3ff290 */ /* 0x000ff6000fffe03f */
[----:B------:R-:W-:Y:S01]  /*139ff0*/  @!UPT UIADD3 URZ, URZ, URZ, URZ ;  /* 0x0000003f3f3ff290 */ /* 0x000fe2000fffe03f */
[----:B------:R-:W-:Y:S04]  /*13a000*/  STL.64 [R1+0x39b0], R148 ;  /* 0x0039b09401007387 */ /* 0x000fe80000100a00 */
[----:B------:R3:W-:Y:S04]  /*13a010*/  STL.64 [R1+0x39b8], R150 ;  /* 0x0039b89601007387 */ /* 0x0007e80000100a00 */
[----:B---3--:R-:W3:Y:S01]  /*13a020*/  LDL.LU.64 R150, [R1+0x8f08] ;  /* 0x008f080001967983 */ /* 0x008ee20000300a00 */
[C---:B--2---:R-:W-:Y:S08]  /*13a030*/  HMMA.1688.F32.TF32 R136, R240.reuse, R170, R136 ;  /* 0x000000aaf088723c */ /* 0x044ff00000081088 */
[C---:B------:R-:W-:Y:S08]  /*13a040*/  HMMA.1688.F32.TF32 R232, R240.reuse, R18, R232 ;  /* 0x00000012f0e8723c */ /* 0x040ff000000810e8 */
[C---:B------:R-:W-:Y:S08]  /*13a050*/  HMMA.1688.F32.TF32 R156, R240.reuse, R26, R156 ;  /* 0x0000001af09c723c */ /* 0x040ff0000008109c */
[C---:B------:R-:W-:Y:S08]  /*13a060*/  HMMA.1688.F32.TF32 R224, R240.reuse, R30, R224 ;  /* 0x0000001ef0e0723c */ /* 0x040ff000000810e0 */
[C---:B---3--:R-:W-:Y:S11]  /*13a070*/  HMMA.1688.F32.TF32 R144, R240.reuse, R150, R144 ;  /* 0x00000096f090723c */ /* 0x048ff60000081090 */
[----:B------:R-:W-:Y:S11]  /*13a080*/  @!UPT UIADD3 URZ, URZ, URZ, URZ ;  /* 0x0000003f3f3ff290 */ /* 0x000ff6000fffe03f */
[----:B------:R-:W-:Y:S01]  /*13a090*/  @!UPT UIADD3 URZ, URZ, URZ, URZ ;  /* 0x0000003f3f3ff290 */ /* 0x000fe2000fffe03f */
[----:B------:R-:W-:Y:S04]  /*13a0a0*/  STL.64 [R1+0x39a0], R144 ;  /* 0x0039a09001007387 */ /* 0x000fe80000100a00 */
[----:B------:R2:W-:Y:S04]  /*13a0b0*/  STL.64 [R1+0x39a8], R146 ;  /* 0x0039a89201007387 */ /* 0x0005e80000100a00 */
[----:B--2---:R-:W2:Y:S04]  /*13a0c0*/  LDL.LU.64 R146, [R1+0x8f00] ;  /* 0x008f000001927983 */ /* 0x004ea80000300a00 */
[----:B------:R-:W2:Y:S04]  /*13a0d0*/  LDL.LU.64 R144, [R1+0x8ef8] ;  /* 0x008ef80001907983 */ /* 0x000ea80000300a00 */
[----:B------:R-:W-:Y:S04]  /*13a0e0*/  STL.64 [R1+0x3990], R136 ;  /* 0x0039908801007387 */ /* 0x000fe80000100a00 */
[----:B------:R3:W-:Y:S02]  /*13a0f0*/  STL.64 [R1+0x3998], R138 ;  /* 0x0039988a01007387 */ /* 0x0007e40000100a00 */
[C---:B---3--:R-:W-:Y:S02]  /*13a100*/  HMMA.1688.F32.TF32 R136, R240.reuse, R118, R228 ;  /* 0x00000076f088723c */ /* 0x048fe400000810e4 */
[----:B------:R-:W-:Y:S04]  /*13a110*/  STL.64 [R1+0x3980], R232 ;  /* 0x003980e801007387 */ /* 0x000fe80000100a00 */
[----:B------:R-:W-:Y:S04]  /*13a120*/  STL.64 [R1+0x3988], R234 ;  /* 0x003988ea01007387 */ /* 0x000fe80000100a00 */
[----:B------:R-:W-:Y:S04]  /*13a130*/  STL.64 [R1+0x3950], R156 ;  /* 0x0039509c01007387 */ /* 0x000fe80000100a00 */
[----:B------:R3:W-:Y:S09]  /*13a140*/  STL.64 [R1+0x3958], R158 ;  /* 0x0039589e01007387 */ /* 0x0007f20000100a00 */
[----:B------:R-:W-:Y:S01]  /*13a150*/  STL.64 [R1+0x3930], R136 ;  /* 0x0039308801007387 */ /* 0x000fe20000100a00 */
[C---:B---3--:R-:W-:Y:S03]  /*13a160*/  HMMA.1688.F32.TF32 R156, R240.reuse, R34, R220 ;  /* 0x00000022f09c723c */ /* 0x048fe600000810dc */
[----:B------:R3:W-:Y:S05]  /*13a170*/  STL.64 [R1+0x3938], R138 ;  /* 0x0039388a01007387 */ /* 0x0007ea0000100a00 */
        /* <DEDUP_REMOVED lines=31> */
[----:B------:R-:W-:Y:S01]  /*13a370*/  STL.64 [R1+0x3880], R156 ;  /* 0x0038809c01007387 */ /* 0x000fe20000100a00 */
[C---:B------:R-:W-:Y:S03]  /*13a380*/  HMMA.1688.F32.TF32 R152, R240.reuse, R82, R180 ;  /* 0x00000052f098723c */ /* 0x040fe600000810b4 */
[----:B------:R-:W-:Y:S04]  /*13a390*/  STL.64 [R1+0x3888], R158 ;  /* 0x0038889e01007387 */ /* 0x000fe80000100a00 */
[----:B------:R-:W-:Y:S04]  /*13a3a0*/  STL.64 [R1+0x3850], R136 ;  /* 0x0038508801007387 */ /* 0x000fe80000100a00 */
[----:B------:R3:W-:Y:S04]  /*13a3b0*/  STL.64 [R1+0x3858], R138 ;  /* 0x0038588a01007387 */ /* 0x0007e80000100a00 */
[----:B------:R-:W-:Y:S04]  /*13a3c0*/  STL.64 [R1+0x3830], R132 ;  /* 0x0038308401007387 */ /* 0x000fe80000100a00 */
[----:B------:R4:W-:Y:S01]  /*13a3d0*/  STL.64 [R1+0x3838], R134 ;  /* 0x0038388601007387 */ /* 0x0009e20000100a00 */
[C---:B---3--:R-:W-:Y:S08]  /*13a3e0*/  HMMA.1688.F32.TF32 R136, R240.reuse, R114, R176 ;  /* 0x00000072f088723c */ /* 0x048ff000000810b0 */
[C---:B----4-:R-:W-:Y:S01]  /*13a3f0*/  HMMA.1688.F32.TF32 R132, R240.reuse, R86, R172 ;  /* 0x00000056f084723c */ /* 0x050fe200000810ac */
[----:B------:R-:W-:Y:S04]  /*13a400*/  STL.64 [R1+0x37f0], R152 ;  /* 0x0037f09801007387 */ /* 0x000fe80000100a00 */
[----:B------:R3:W-:Y:S10]  /*13a410*/  STL.64 [R1+0x37f8], R154 ;  /* 0x0037f89a01007387 */ /* 0x0007f40000100a00 */
[----:B------:R-:W-:Y:S01]  /*13a420*/  STL.64 [R1+0x37e0], R136 ;  /* 0x0037e08801007387 */ /* 0x000fe20000100a00 */
[C---:B---3--:R-:W-:Y:S03]  /*13a430*/  HMMA.1688.F32.TF32 R152, R240.reuse, R102, R164 ;  /* 0x00000066f098723c */ /* 0x048fe600000810a4 */
[----:B------:R3:W-:Y:S04]  /*13a440*/  STL.64 [R1+0x37e8], R138 ;  /* 0x0037e88a01007387 */ /* 0x0007e80000100a00 */
[----:B------:R-:W-:Y:S04]  /*13a450*/  STL.64 [R1+0x37b0], R132 ;  /* 0x0037b08401007387 */ /* 0x000fe80000100a00 */
[----:B------:R4:W-:Y:S01]  /*13a460*/  STL.64 [R1+0x37b8], R134 ;  /* 0x0037b88601007387 */ /* 0x0009e20000100a00 */
[C---:B---3--:R-:W-:Y:S08]  /*13a470*/  HMMA.1688.F32.TF32 R136, R240.reuse, R98, R124 ;  /* 0x00000062f088723c */ /* 0x048ff0000008107c */
[C---:B----4-:R-:W-:Y:S08]  /*13a480*/  HMMA.1688.F32.TF32 R132, R240.reuse, R110, R88 ;  /* 0x0000006ef084723c */ /* 0x050ff00000081058 */
        /* <DEDUP_REMOVED lines=129> */
[C---:B----4-:R-:W-:Y:S07]  /*13aca0*/  HMMA.1688.F32.TF32 R232, R236.reuse, R10, R156 ;  /* 0x0000000aece8723c */ /* 0x050fee000008109c */
[----:B------:R-:W-:Y:S01]  /*13acb0*/  STL.64 [R1+0x3c40], R240 ;  /* 0x003c40f001007387 */ /* 0x000fe20000100a00 */
[C---:B------:R-:W-:Y:S03]  /*13acc0*/  HMMA.1688.F32.TF32 R156, R236.reuse, R130, R228 ;  /* 0x00000082ec9c723c */ /* 0x040fe600000810e4 */
        /* <DEDUP_REMOVED lines=11> */
[----:B------:R-:W2:Y:S01]  /*13ad80*/  LDS R243, [R9+0x1e680] ;  /* 0x01e6800009f37984 */ /* 0x000ea20000000800 */
[C---:B-1----:R-:W-:Y:S03]  /*13ad90*/  HMMA.1688.F32.TF32 R156, R236.reuse, R18, R132 ;  /* 0x00000012ec9c723c */ /* 0x042fe60000081084 */
        /* <DEDUP_REMOVED lines=11> */
[----:B------:R1:W-:Y:S02]  /*13ae50*/  STL.64 [R1+0x3cc8], R134 ;  /* 0x003cc88601007387 */ /* 0x0003e40000100a00 */
        /* <DEDUP_REMOVED lines=19> */
[----:B------:R1:W-:Y:S04]  /*13af90*/  STL.64 [R1+0x3d28], R138 ;  /* 0x003d288a01007387 */ /* 0x0003e80000100a00 */
[----:B------:R-:W-:Y:S01]  /*13afa0*/  STL.64 [R1+0x3d30], R132 ;  /* 0x003d308401007387 */ /* 0x000fe20000100a00 */
[C---:B-1----:R-:W-:Y:S03]  /*13afb0*/  HMMA.1688.F32.TF32 R136, R236.reuse, R62, R180 ;  /* 0x0000003eec88723c */ /* 0x042fe600000810b4 */
[----:B------:R1:W-:Y:S05]  /*13afc0*/  STL.64 [R1+0x3d38], R134 ;  /* 0x003d388601007387 */ /* 0x0003ea0000100a00 */
[C---:B-1----:R-:W-:Y:S02]  /*13afd0*/  HMMA.1688.F32.TF32 R132, R236.reuse, R66, R176 ;  /* 0x00000042ec84723c */ /* 0x042fe400000810b0 */
[----:B------:R-:W-:Y:S04]  /*13afe0*/  STL.64 [R1+0x3d40], R152 ;  /* 0x003d409801007387 */ /* 0x000fe80000100a00 */
[----:B------:R1:W-:Y:S09]  /*13aff0*/  STL.64 [R1+0x3d48], R154 ;  /* 0x003d489a01007387 */ /* 0x0003f20000100a00 */
[----:B------:R-:W-:Y:S04]  /*13b000*/  STL.64 [R1+0x3d50], R136 ;  /* 0x003d508801007387 */ /* 0x000fe80000100a00 */
[----:B------:R3:W-:Y:S01]  /*13b010*/  STL.64 [R1+0x3d58], R138 ;  /* 0x003d588a01007387 */ /* 0x0007e20000100a00 */
[C---:B-1----:R-:W-:Y:S03]  /*13b020*/  HMMA.1688.F32.TF32 R152, R236.reuse, R70, R172 ;  /* 0x00000046ec98723c */ /* 0x042fe600000810ac */
[----:B------:R-:W-:Y:S05]  /*13b030*/  STL.64 [R1+0x3d60], R132 ;  /* 0x003d608401007387 */ /* 0x000fea0000100a00 */
[C---:B---3--:R-:W-:Y:S01]  /*13b040*/  HMMA.1688.F32.TF32 R136, R236.reuse, R74, R164 ;  /* 0x0000004aec88723c */ /* 0x048fe200000810a4 */
[----:B------:R1:W-:Y:S07]  /*13b050*/  STL.64 [R1+0x3d68], R134 ;  /* 0x003d688601007387 */ /* 0x0003ee0000100a00 */
[C---:B------:R-:W-:Y:S08]  /*13b060*/  HMMA.1688.F32.TF32 R88, R236.reuse, R82, R88 ;  /* 0x00000052ec58723c */ /* 0x040ff00000081058 */
[C---:B-1----:R-:W-:Y:S01]  /*13b070*/  HMMA.1688.F32.TF32 R132, R236.reuse, R78, R124 ;  /* 0x0000004eec84723c */ /* 0x042fe2000008107c */
[----:B------:R-:W-:Y:S04]  /*13b080*/  STL.64 [R1+0x3d80], R152 ;  /* 0x003d809801007387 */ /* 0x000fe80000100a00 */
[----:B------:R-:W-:Y:S03]  /*13b090*/  STL.64 [R1+0x3d88], R154 ;  /* 0x003d889a01007387 */ /* 0x000fe60000100a00 */
[C---:B------:R-:W-:Y:S01]  /*13b0a0*/  HMMA.1688.F32.TF32 R124, R236.reuse, R114, R12 ;  /* 0x00000072ec7c723c */ /* 0x040fe2000008100c */
[----:B------:R-:W-:Y:S04]  /*13b0b0*/  STL.64 [R1+0x3d90], R136 ;  /* 0x003d908801007387 */ /* 0x000fe80000100a00 */
[----:B------:R-:W-:Y:S03]  /*13b0c0*/  STL.64 [R1+0x3d98], R138 ;  /* 0x003d988a01007387 */ /* 0x000fe60000100a00 */
[C---:B------:R-:W-:Y:S07]  /*13b0d0*/  HMMA.1688.F32.TF32 R12, R236.reuse, R86, R4 ;  /* 0x00000056ec0c723c */ /* 0x040fee0000081004 */
        /* <DEDUP_REMOVED lines=8> */
[----:B------:R1:W-:Y:S04]  /*13b160*/  STL.64 [R1+0x3dd0], R12 ;  /* 0x003dd00c01007387 */ /* 0x0003e80000100a00 */
[----:B------:R3:W-:Y:S04]  /*13b170*/  STL.64 [R1+0x3dd8], R14 ;  /* 0x003dd80e01007387 */ /* 0x0007e80000100a00 */
[----:B-1----:R-:W4:Y:S06]  /*13b180*/  LDL.LU R12, [R1+0x17a0] ;  /* 0x0017a000010c7983 */ /* 0x002f2c0000300800 */
[----:B------:R1:W-:Y:S04]  /*13b190*/  STL.64 [R1+0x3de0], R88 ;  /* 0x003de05801007387 */ /* 0x0003e80000100a00 */
[----:B------:R1:W-:Y:S04]  /*13b1a0*/  STL.64 [R1+0x3de8], R90 ;  /* 0x003de85a01007387 */ /* 0x0003e80000100a00 */
        /* <DEDUP_REMOVED lines=115> */
[----:B------:R1:W-:Y:S04]  /*13b8e0*/  STL.64 [R1+0x3e08], R138 ;  /* 0x003e088a01007387 */ /* 0x0003e80000100a00 */
[----:B-1----:R-:W2:Y:S04]  /*13b8f0*/  LDL.LU.64 R138, [R1+0x8ef0] ;  /* 0x008ef000018a7983 */ /* 0x002ea80000300a00 */
[----:B------:R-:W2:Y:S04]  /*13b900*/  LDL.LU.64 R136, [R1+0x8ee8] ;  /* 0x008ee80001887983 */ /* 0x000ea80000300a00 */
[----:B------:R-:W-:Y:S04]  /*13b910*/  STL.64 [R1+0x45a0], R156 ;  /* 0x0045a09c01007387 */ /* 0x000fe80000100a00 */
[----:B------:R1:W-:Y:S04]  /*13b920*/  STL.64 [R1+0x45a8], R158 ;  /* 0x0045a89e01007387 */ /* 0x0003e80000100a00 */
[----:B-1----:R-:W3:Y:S04]  /*13b930*/  LDL.LU.64 R158, [R1+0x8ee0] ;  /* 0x008ee000019e7983 */ /* 0x002ee80000300a00 */
[----:B------:R-:W4:Y:S04]  /*13b940*/  LDL.LU.64 R156, [R1+0x8ed8] ;  /* 0x008ed800019c7983 */ /* 0x000f280000300a00 */
[----:B------:R-:W-:Y:S04]  /*13b950*/  STL.64 [R1+0x45b0], R244 ;  /* 0x0045b0f401007387 */ /* 0x000fe80000100a00 */
[----:B------:R1:W-:Y:S04]  /*13b960*/  STL.64 [R1+0x45b8], R246 ;  /* 0x0045b8f601007387 */ /* 0x0003e80000100a00 */
[----:B-1----:R-:W2:Y:S04]  /*13b970*/  LDL.LU.64 R246, [R1+0x8ed0] ;  /* 0x008ed00001f67983 */ /* 0x002ea80000300a00 */
[----:B------:R-:W2:Y:S04]  /*13b980*/  LDL.LU.64 R244, [R1+0x8ec8] ;  /* 0x008ec80001f47983 */ /* 0x000ea80000300a00 */
[----:B------:R-:W-:Y:S04]  /*13b990*/  STL.64 [R1+0x4a30], R248 ;  /* 0x004a30f801007387 */ /* 0x000fe80000100a00 */
[----:B------:R1:W-:Y:S04]  /*13b9a0*/  STL.64 [R1+0x4a38], R250 ;  /* 0x004a38fa01007387 */ /* 0x0003e80000100a00 */
[----:B-1----:R-:W2:Y:S01]  /*13b9b0*/  LDL.LU.64 R250, [R1+0x8ec0] ;  /* 0x008ec00001fa7983 */ /* 0x002ea20000300a00 */
[----:B------:R-:W-:Y:S03]  /*13b9c0*/  HMMA.1688.F32.TF32 R232, R236, R162, R232 ;  /* 0x000000a2ece8723c */ /* 0x000fe600000810e8 */
[----:B------:R-:W2:Y:S04]  /*13b9d0*/  LDL.LU.64 R248, [R1+0x8eb8] ;  /* 0x008eb80001f87983 */ /* 0x000ea80000300a00 */
[----:B------:R-:W-:Y:S01]  /*13b9e0*/  LDS R236, [R8+0x1c700] ;  /* 0x01c7000008ec7984 */ /* 0x000fe20000000800 */
[C---:B------:R-:W-:Y:S03]  /*13b9f0*/  HMMA.1688.F32.TF32 R132, R240.reuse, R130, R132 ;  /* 0x00000082f084723c */ /* 0x040fe60000081084 */
[----:B------:R-:W-:Y:S04]  /*13ba00*/  LDS R238, [R8+0x1e700] ;  /* 0x01e7000008ee7984 */ /* 0x000fe80000000800 */
[----:B------:R-:W-:Y:S01]  /*13ba10*/  LDS R237, [R252+0x1c700] ;  /* 0x01c70000fced7984 */ /* 0x000fe20000000800 */
[C---:B------:R-:W-:Y:S03]  /*13ba20*/  HMMA.1688.F32.TF32 R204, R240.reuse, R26, R204 ;  /* 0x0000001af0cc723c */ /* 0x040fe600000810cc */
[----:B------:R-:W1:Y:S04]  /*13ba30*/  LDS R239, [R252+0x1e700] ;  /* 0x01e70000fcef7984 */ /* 0x000e680000000800 */
[----:B------:R-:W-:Y:S04]  /*13ba40*/  STL.64 [R1+0x4a20], R232 ;  /* 0x004a20e801007387 */ /* 0x000fe80000100a00 */
[----:B------:R1:W-:Y:S02]  /*13ba50*/  STL.64 [R1+0x4a28], R234 ;  /* 0x004a28ea01007387 */ /* 0x0003e40000100a00 */
[C---:B-1----:R-:W-:Y:S08]  /*13ba60*/  HMMA.1688.F32.TF32 R232, R240.reuse, R94, R228 ;  /* 0x0000005ef0e8723c */ /* 0x042ff000000810e4 */
[C---:B------:R-:W-:Y:S08]  /*13ba70*/  HMMA.1688.F32.TF32 R228, R240.reuse, R22, R224 ;  /* 0x00000016f0e4723c */ /* 0x040ff000000810e0 */
[C---:B------:R-:W-:Y:S07]  /*13ba80*/  HMMA.1688.F32.TF32 R224, R240.reuse, R10, R220 ;  /* 0x0000000af0e0723c */ /* 0x040fee00000810dc */
        /* <DEDUP_REMOVED lines=45> */
[C---:B-1----:R-:W-:Y:S08]  /*13bd60*/  HMMA.1688.F32.TF32 R132, R240.reuse, R70, R124 ;  /* 0x00000046f084723c */ /* 0x042ff0000008107c */
        /* <DEDUP_REMOVED lines=8> */
[----:B------:R-:W-:Y:S01]  /*13bdf0*/  STL.64 [R1+0x4538], R134 ;  /* 0x0045388601007387 */ /* 0x000fe20000100a00 */
[----:B--2---:R-:W-:-:S03]  /*13be00*/  IMAD.MOV.U32 R12, RZ, RZ, R250 ;  /* 0x000000ffff0c7224 */ /* 0x004fc600078e00fa */
[----:B------:R-:W-:Y:S04]  /*13be10*/  STL.64 [R1+0x4520], R124 ;  /* 0x0045207c01007387 */ /* 0x000fe80000100a00 */
[----:B------:R-:W-:Y:S04]  /*13be20*/  STL.64 [R1+0x4528], R126 ;  /* 0x0045287e01007387 */ /* 0x000fe80000100a00 */
[----:B------:R1:W-:Y:S01]  /*13be30*/  STL.64 [R1+0x4510], R88 ;  /* 0x0045105801007387 */ /* 0x0003e20000100a00 */
[----:B------:R-:W-:-:S03]  /*13be40*/  IMAD.MOV.U32 R13, RZ, RZ, R251 ;  /* 0x000000ffff0d7224 */ /* 0x000fc600078e00fb */
[----:B------:R2:W-:Y:S01]  /*13be50*/  STL.64 [R1+0x4518], R90 ;  /* 0x0045185a01007387 */ /* 0x0005e20000100a00 */
[----:B------:R-:W-:-:S03]  /*13be60*/  IMAD.MOV.U32 R14, RZ, RZ, R244 ;  /* 0x000000ffff0e7224 */ /* 0x000fc600078e00f4 */
[----:B------:R-:W3:Y:S01]  /*13be70*/  LDL.LU R250, [R1+0x8eb4] ;  /* 0x008eb40001fa7983 */ /* 0x000ee20000300800 */
[----:B------:R-:W-:-:S03]  /*13be80*/  MOV R15, R246 ;  /* 0x000000f6000f7202 */ /* 0x000fc60000000f00 */
[----:B------:R2:W-:Y:S01]  /*13be90*/  STL.64 [R1+0x4500], R4 ;  /* 0x0045000401007387 */ /* 0x0005e20000100a00 */
[----:B-1----:R-:W-:-:S03]  /*13bea0*/  IMAD.MOV.U32 R88, RZ, RZ, R247 ;  /* 0x000000ffff587224 */ /* 0x002fc600078e00f7 */
[----:B------:R1:W-:Y:S01]  /*13beb0*/  STL.64 [R1+0x4508], R6 ;  /* 0x0045080601007387 */ /* 0x0003e20000100a00 */
[----:B------:R-:W-:-:S03]  /*13bec0*/  IMAD.MOV.U32 R89, RZ, RZ, R245 ;  /* 0x000000ffff597224 */ /* 0x000fc600078e00f5 */
[----:B------:R-:W4:Y:S04]  /*13bed0*/  LDL.LU R251, [R1+0x8eb0] ;  /* 0x008eb00001fb7983 */ /* 0x000f280000300800 */
[----:B------:R-:W4:Y:S04]  /*13bee0*/  LDL.LU R244, [R1+0x8eac] ;  /* 0x008eac0001f47983 */ /* 0x000f280000300800 */
[----:B------:R-:W4:Y:S04]  /*13bef0*/  LDL.LU R246, [R1+0x8ea8] ;  /* 0x008ea80001f67983 */ /* 0x000f280000300800 */
[----:B------:R-:W4:Y:S04]  /*13bf00*/  LDL.LU R247, [R1+0x8ea4] ;  /* 0x008ea40001f77983 */ /* 0x000f280000300800 */
[----:B------:R-:W4:Y:S04]  /*13bf10*/  LDL.LU R245, [R1+0x8ea0] ;  /* 0x008ea00001f57983 */ /* 0x000f280000300800 */
[----:B--2---:R-:W2:Y:S04]  /*13bf20*/  LDL.LU R90, [R1+0x198] ;  /* 0x00019800015a7983 */ /* 0x004ea80000300800 */
[----:B------:R-:W2:Y:S04]  /*13bf30*/  LDL.LU R91, [R1+0x19c] ;  /* 0x00019c00015b7983 */ /* 0x000ea80000300800 */
[----:B------:R-:W2:Y:S04]  /*13bf40*/  LDL.LU R184, [R1] ;  /* 0x0000000001b87983 */ /* 0x000ea80000300800 */
        /* <DEDUP_REMOVED lines=29> */
[----:B------:R-:W-:-:S03]  /*13c120*/  IMAD.MOV.U32 R126, RZ, RZ, R249 ;  /* 0x000000ffff7e7224 */ /* 0x000fc600078e00f9 */
[----:B------:R-:W2:Y:S04]  /*13c130*/  LDL.LU R213, [R1+0x1654] ;  /* 0x0016540001d57983 */ /* 0x000ea80000300800 */
[----:B------:R-:W2:Y:S04]  /*13c140*/  LDL.LU R214, [R1+0x1658] ;  /* 0x0016580001d67983 */ /* 0x000ea80000300800 */
[----:B------:R-:W2:Y:S04]  /*13c150*/  LDL.LU R215, [R1+0x165c] ;  /* 0x00165c0001d77983 */ /* 0x000ea80000300800 */
[----:B------:R-:W2:Y:S04]  /*13c160*/  LDL.LU R248, [R1+0x16b0] ;  /* 0x0016b00001f87983 */ /* 0x000ea80000300800 */
[----:B------:R-:W2:Y:S01]  /*13c170*/  LDL.LU R249, [R1+0x16b4] ;  /* 0x0016b40001f97983 */ /* 0x000ea20000300800 */
[----:B---3--:R-:W-:-:S03]  /*13c180*/  MOV R125, R250 ;  /* 0x000000fa007d7202 */ /* 0x008fc60000000f00 */
[----:B------:R-:W2:Y:S01]  /*13c190*/  LDL.LU R250, [R1+0x16b8] ;  /* 0x0016b80001fa7983 */ /* 0x000ea20000300800 */
[----:B----4-:R-:W-:-:S03]  /*13c1a0*/  IMAD.MOV.U32 R124, RZ, RZ, R251 ;  /* 0x000000ffff7c7224 */ /* 0x010fc600078e00fb */
[----:B------:R-:W2:Y:S01]  /*13c1b0*/  LDL.LU R251, [R1+0x16bc] ;  /* 0x0016bc0001fb7983 */ /* 0x000ea20000300800 */
[----:B------:R-:W-:-:S03]  /*13c1c0*/  IMAD.MOV.U32 R175, RZ, RZ, R244 ;  /* 0x000000ffffaf7224 */ /* 0x000fc600078e00f4 */
[----:B------:R-:W3:Y:S01]  /*13c1d0*/  LDL.LU R244, [R1+0x16e0] ;  /* 0x0016e00001f47983 */ /* 0x000ee20000300800 */
[----:B------:R-:W-:Y:S01]  /*13c1e0*/  MOV R173, R246 ;  /* 0x000000f600ad7202 */ /* 0x000fe20000000f00 */
[----:B------:R-:W-:Y:S02]  /*13c1f0*/  IMAD.MOV.U32 R172, RZ, RZ, R247 ;  /* 0x000000ffffac7224 */ /* 0x000fe400078e00f7 */
[----:B------:R-:W-:Y:S02]  /*13c200*/  IMAD.MOV.U32 R174, RZ, RZ, R245 ;  /* 0x000000ffffae7224 */ /* 0x000fe400078e00f5 */
        /* <DEDUP_REMOVED lines=82> */
[----:B------:R1:W-:Y:S02]  /*13c730*/  STL.64 [R1+0x4688], R134 ;  /* 0x0046888601007387 */ /* 0x0003e40000100a00 */
[C---:B-1----:R-:W-:Y:S08]  /*13c740*/  HMMA.1688.F32.TF32 R132, R240.reuse, R122, R212 ;  /* 0x0000007af084723c */ /* 0x042ff000000810d4 */
[C---:B------:R-:W-:Y:S11]  /*13c750*/  HMMA.1688.F32.TF32 R212, R240.reuse, R66, R216 ;  /* 0x00000042f0d4723c */ /* 0x040ff600000810d8 */
[----:B------:R-:W-:Y:S04]  /*13c760*/  @!UPT UIADD3 URZ, URZ, URZ, URZ ;  /* 0x0000003f3f3ff290 */ /* 0x000fe8000fffe03f */
[----:B------:R-:W-:Y:S04]  /*13c770*/  STL.64 [R1+0x4c60], R132 ;  /* 0x004c608401007387 */ /* 0x000fe80000100a00 */
[----:B------:R1:W-:Y:S02]  /*13c780*/  STL.64 [R1+0x4c68], R134 ;  /* 0x004c688601007387 */ /* 0x0003e40000100a00 */
[----:B-1----:R-:W-:Y:S02]  /*13c790*/  HMMA.1688.F32.TF32 R132, R240, R162, R208 ;  /* 0x000000a2f084723c */ /* 0x002fe400000810d0 */
[----:B------:R-:W-:Y:S04]  /*13c7a0*/  STL.64 [R1+0x3d70], R212 ;  /* 0x003d70d401007387 */ /* 0x000fe80000100a00 */
[----:B------:R-:W-:Y:S02]  /*13c7b0*/  STL.64 [R1+0x3d78], R214 ;  /* 0x003d78d601007387 */ /* 0x000fe40000100a00 */
[C---:B------:R-:W-:Y:S02]  /*13c7c0*/  HMMA.1688.F32.TF32 R204, R236.reuse, R94, R204 ;  /* 0x0000005eeccc723c */ /* 0x040fe400000810cc */
[----:B------:R-:W-:Y:S04]  /*13c7d0*/  LDS R240, [R21+0x1c700] ;  /* 0x01c7000015f07984 */ /* 0x000fe80000000800 */
[----:B------:R-:W-:Y:S02]  /*13c7e0*/  LDS R242, [R21+0x1e700] ;  /* 0x01e7000015f27984 */ /* 0x000fe40000000800 */
[C---:B------:R-:W-:Y:S02]  /*13c7f0*/  HMMA.1688.F32.TF32 R196, R236.reuse, R22, R196 ;  /* 0x00000016ecc4723c */ /* 0x040fe400000810c4 */
[----:B------:R-:W-:Y:S04]  /*13c800*/  LDS R241, [R9+0x1c700] ;  /* 0x01c7000009f17984 */ /* 0x000fe80000000800 */
[----:B------:R-:W1:Y:S04]  /*13c810*/  LDS R243, [R9+0x1e700] ;  /* 0x01e7000009f37984 */ /* 0x000e680000000800 */
        /* <DEDUP_REMOVED lines=18> */
[----:B------:R2:W-:Y:S04]  /*13c940*/  STL.64 [R1+0x43a8], R134 ;  /* 0x0043a88601007387 */ /* 0x0005e80000100a00 */
[----:B------:R-:W-:Y:S04]  /*13c950*/  STL.64 [R1+0x4390], R184 ;  /* 0x004390b801007387 */ /* 0x000fe80000100a00 */
[----:B------:R-:W-:Y:S01]  /*13c960*/  STL.64 [R1+0x4398], R186 ;  /* 0x004398ba01007387 */ /* 0x000fe20000100a00 */
[C---:B------:R-:W-:Y:S08]  /*13c970*/  HMMA.1688.F32.TF32 R176, R236.reuse, R34, R176 ;  /* 0x00000022ecb0723c */ /* 0x040ff000000810b0 */
[C---:B------:R-:W-:Y:S08]  /*13c980*/  HMMA.1688.F32.TF32 R124, R236.reuse, R46, R124 ;  /* 0x0000002eec7c723c */ /* 0x040ff0000008107c */
[C---:B------:R-:W-:Y:S08]  /*13c990*/  HMMA.1688.F32.TF32 R88, R236.reuse, R50, R88 ;  /* 0x00000032ec58723c */ /* 0x040ff00000081058 */
[C---:B------:R-:W-:Y:S08]  /*13c9a0*/  HMMA.1688.F32.TF32 R12, R236.reuse, R54, R12 ;  /* 0x00000036ec0c723c */ /* 0x040ff0000008100c */
[C---:B--2---:R-:W-:Y:S08]  /*13c9b0*/  HMMA.1688.F32.TF32 R132, R236.reuse, R118, R244 ;  /* 0x00000076ec84723c */ /* 0x044ff000000810f4 */
[C---:B---3--:R-:W-:Y:S11]  /*13c9c0*/  HMMA.1688.F32.TF32 R152, R236.reuse, R26, R248 ;  /* 0x0000001aec98723c */ /* 0x048ff600000810f8 */
[----:B------:R-:W-:Y:S11]  /*13c9d0*/  @!UPT UIADD3 URZ, URZ, URZ, URZ ;  /* 0x0000003f3f3ff290 */ /* 0x000ff6000fffe03f */
[----:B------:R-:W-:Y:S01]  /*13c9e0*/  @!UPT UIADD3 URZ, URZ, URZ, URZ ;  /* 0x0000003f3f3ff290 */ /* 0x000fe2000fffe03f */
        /* <DEDUP_REMOVED lines=120> */
[C---:B------:R-:W-:Y:S11]  /*13d170*/  HMMA.1688.F32.TF32 R208, R236.reuse, R70, R208 ;  /* 0x00000046ecd0723c */ /* 0x040ff600000810d0 */
[----:B------:R-:W-:Y:S04]  /*13d180*/  @!UPT UIADD3 URZ, URZ, URZ, URZ ;  /* 0x0000003f3f3ff290 */ /* 0x000fe8000fffe03f */
[----:B------:R-:W-:Y:S04]  /*13d190*/  STL.64 [R1+0x42e0], R212 ;  /* 0x0042e0d401007387 */ /* 0x000fe80000100a00 */
[----:B------:R1:W-:Y:S01]  /*13d1a0*/  STL.64 [R1+0x42e8], R214 ;  /* 0x0042e8d601007387 */ /* 0x0003e20000100a00 */
[C---:B------:R-:W-:Y:S03]  /*13d1b0*/  HMMA.1688.F32.TF32 R200, R236.reuse, R114, R200 ;  /* 0x00000072ecc8723c */ /* 0x040fe600000810c8 */
[----:B-1----:R-:W2:Y:S04]  /*13d1c0*/  LDL.LU.64 R214, [R1+0x8e38] ;  /* 0x008e380001d67983 */ /* 0x002ea80000300a00 */
[----:B------:R-:W-:Y:S04]  /*13d1d0*/  STL.64 [R1+0x42d0], R132 ;  /* 0x0042d08401007387 */ /* 0x000fe80000100a00 */
[----:B------:R1:W-:Y:S01]  /*13d1e0*/  STL.64 [R1+0x42d8], R134 ;  /* 0x0042d88601007387 */ /* 0x0003e20000100a00 */
[C---:B------:R-:W-:Y:S03]  /*13d1f0*/  HMMA.1688.F32.TF32 R184, R236.reuse, R110, R184 ;  /* 0x0000006eecb8723c */ /* 0x040fe600000810b8 */
[----:B-1----:R-:W3:Y:S04]  /*13d200*/  LDL.LU.64 R134, [R1+0x8e30] ;  /* 0x008e300001867983 */ /* 0x002ee80000300a00 */
[----:B------:R-:W3:Y:S04]  /*13d210*/  LDL.LU.64 R132, [R1+0x8e28] ;  /* 0x008e280001847983 */ /* 0x000ee80000300a00 */
[----:B------:R1:W-:Y:S04]  /*13d220*/  STL.64 [R1+0x42c0], R208 ;  /* 0x0042c0d001007387 */ /* 0x0003e80000100a00 */
[----:B------:R-:W-:Y:S04]  /*13d230*/  STL.64 [R1+0x42c8], R210 ;  /* 0x0042c8d201007387 */ /* 0x000fe80000100a00 */
[----:B-1----:R-:W4:Y:S04]  /*13d240*/  LDL.LU.64 R208, [R1+0x8e20] ;  /* 0x008e200001d07983 */ /* 0x002f280000300a00 */
[----:B------:R-:W-:Y:S04]  /*13d250*/  STL.64 [R1+0x42b0], R216 ;  /* 0x0042b0d801007387 */ /* 0x000fe80000100a00 */
[----:B------:R1:W-:Y:S04]  /*13d260*/  STL.64 [R1+0x42b8], R218 ;  /* 0x0042b8da01007387 */ /* 0x0003e80000100a00 */
[----:B-1----:R-:W2:Y:S04]  /*13d270*/  LDL.LU.64 R218, [R1+0x8e18] ;  /* 0x008e180001da7983 */ /* 0x002ea80000300a00 */
[----:B------:R-:W2:Y:S04]  /*13d280*/  LDL.LU.64 R216, [R1+0x8e10] ;  /* 0x008e100001d87983 */ /* 0x000ea80000300a00 */
[----:B------:R-:W-:Y:S04]  /*13d290*/  STL.64 [R1+0x42a0], R204 ;  /* 0x0042a0cc01007387 */ /* 0x000fe80000100a00 */
[----:B------:R1:W-:Y:S01]  /*13d2a0*/  STL.64 [R1+0x42a8], R206 ;  /* 0x0042a8ce01007387 */ /* 0x0003e20000100a00 */
[----:B------:R-:W-:Y:S03]  /*13d2b0*/  HMMA.1688.F32.TF32 R236, R236, R162, R164 ;  /* 0x000000a2ecec723c */ /* 0x000fe600000810a4 */
[----:B-1----:R-:W2:Y:S04]  /*13d2c0*/  LDL.LU.64 R206, [R1+0x8e08] ;  /* 0x008e080001ce7983 */ /* 0x002ea80000300a00 */
[----:B------:R-:W2:Y:S04]  /*13d2d0*/  LDL.LU.64 R204, [R1+0x8e00] ;  /* 0x008e000001cc7983 */ /* 0x000ea80000300a00 */
[----:B------:R1:W-:Y:S04]  /*13d2e0*/  STL.64 [R1+0x4290], R196 ;  /* 0x004290c401007387 */ /* 0x0003e80000100a00 */
[----:B------:R-:W-:Y:S04]  /*13d2f0*/  STL.64 [R1+0x4298], R198 ;  /* 0x004298c601007387 */ /* 0x000fe80000100a00 */
[----:B-1----:R-:W2:Y:S04]  /*13d300*/  LDL.LU.64 R196, [R1+0x8df8] ;  /* 0x008df80001c47983 */ /* 0x002ea80000300a00 */
[----:B------:R1:W-:Y:S04]  /*13d310*/  STL.64 [R1+0x4280], R200 ;  /* 0x004280c801007387 */ /* 0x0003e80000100a00 */
[----:B------:R-:W-:Y:S01]  /*13d320*/  STL.64 [R1+0x4288], R202 ;  /* 0x004288ca01007387 */ /* 0x000fe20000100a00 */
[C---:B------:R-:W-:Y:S03]  /*13d330*/  HMMA.1688.F32.TF32 R124, R240.reuse, R94, R124 ;  /* 0x0000005ef07c723c */ /* 0x040fe6000008107c */
[----:B-1----:R-:W2:Y:S04]  /*13d340*/  LDL.LU.64 R200, [R1+0x8df0] ;  /* 0x008df00001c87983 */ /* 0x002ea80000300a00 */
[----:B------:R-:W-:Y:S04]  /*13d350*/  STL.64 [R1+0x4270], R192 ;  /* 0x004270c001007387 */ /* 0x000fe80000100a00 */
[----:B------:R1:W-:Y:S01]  /*13d360*/  STL.64 [R1+0x4278], R194 ;  /* 0x004278c201007387 */ /* 0x0003e20000100a00 */
[C---:B------:R-:W-:Y:S03]  /*13d370*/  HMMA.1688.F32.TF32 R88, R240.reuse, R22, R88 ;  /* 0x00000016f058723c */ /* 0x040fe60000081058 */
[----:B-1----:R-:W2:Y:S04]  /*13d380*/  LDL.LU R195, [R1+0x8dec] ;  /* 0x008dec0001c37983 */ /* 0x002ea80000300800 */
[----:B------:R-:W2:Y:S04]  /*13d390*/  LDL.LU R192, [R1+0x8de8] ;  /* 0x008de80001c07983 */ /* 0x000ea80000300800 */
[----:B------:R1:W-:Y:S04]  /*13d3a0*/  STL.64 [R1+0x4260], R188 ;  /* 0x004260bc01007387 */ /* 0x0003e80000100a00 */
[----:B------:R-:W-:Y:S04]  /*13d3b0*/  STL.64 [R1+0x4268], R190 ;  /* 0x004268be01007387 */ /* 0x000fe80000100a00 */
[----:B-1----:R-:W2:Y:S04]  /*13d3c0*/  LDL.LU.64 R188, [R1+0x8de0] ;  /* 0x008de00001bc7983 */ /* 0x002ea80000300a00 */
[----:B------:R-:W-:Y:S04]  /*13d3d0*/  STL.64 [R1+0x4250], R152 ;  /* 0x0042509801007387 */ /* 0x000fe80000100a00 */
[----:B------:R1:W-:Y:S01]  /*13d3e0*/  STL.64 [R1+0x4258], R154 ;  /* 0x0042589a01007387 */ /* 0x0003e20000100a00 */
[C---:B------:R-:W-:Y:S03]  /*13d3f0*/  HMMA.1688.F32.TF32 R12, R240.reuse, R10, R12 ;  /* 0x0000000af00c723c */ /* 0x040fe6000008100c */
[----:B-1----:R-:W2:Y:S04]  /*13d400*/  LDL.LU.64 R154, [R1+0x8dd8] ;  /* 0x008dd800019a7983 */ /* 0x002ea80000300a00 */
[----:B------:R-:W2:Y:S04]  /*13d410*/  LDL.LU.64 R152, [R1+0x8dd0] ;  /* 0x008dd00001987983 */ /* 0x000ea80000300a00 */
[----:B------:R1:W-:Y:S04]  /*13d420*/  STL.64 [R1+0x4240], R184 ;  /* 0x004240b801007387 */ /* 0x0003e80000100a00 */
[----:B------:R-:W-:Y:S04]  /*13d430*/  STL.64 [R1+0x4248], R186 ;  /* 0x004248ba01007387 */ /* 0x000fe80000100a00 */
[----:B-1----:R-:W2:Y:S04]  /*13d440*/  LDL.LU.64 R184, [R1+0x8dc8] ;  /* 0x008dc80001b87983 */ /* 0x002ea80000300a00 */
[----:B------:R1:W-:Y:S04]  /*13d450*/  STL.64 [R1+0x4660], R180 ;  /* 0x004660b401007387 */ /* 0x0003e80000100a00 */
[----:B------:R-:W-:Y:S01]  /*13d460*/  STL.64 [R1+0x4668], R182 ;  /* 0x004668b601007387 */ /* 0x000fe20000100a00 */
[----:B------:R-:W-:Y:S03]  /*13d470*/  HMMA.1688.F32.TF32 R4, R240, R130, R4 ;  /* 0x00000082f004723c */ /* 0x000fe60000081004 */
[----:B-1----:R-:W2:Y:S04]  /*13d480*/  LDL.LU.64 R180, [R1+0x8dc0] ;  /* 0x008dc00001b47983 */ /* 0x002ea80000300a00 */
[----:B------:R-:W-:Y:S04]  /*13d490*/  STL.64 [R1+0x4640], R176 ;  /* 0x004640b001007387 */ /* 0x000fe80000100a00 */
[----:B------:R1:W-:Y:S04]  /*13d4a0*/  STL.64 [R1+0x4648], R178 ;  /* 0x004648b201007387 */ /* 0x0003e80000100a00 */
[----:B-1----:R-:W2:Y:S04]  /*13d4b0*/  LDL.LU.64 R178, [R1+0x8db8] ;  /* 0x008db80001b27983 */ /* 0x002ea80000300a00 */
[----:B------:R-:W2:Y:S04]  /*13d4c0*/  LDL.LU.64 R176, [R1+0x8db0] ;  /* 0x008db00001b07983 */ /* 0x000ea80000300a00 */
[----:B------:R1:W-:Y:S04]  /*13d4d0*/  STL.64 [R1+0x4a40], R172 ;  /* 0x004a40ac01007387 */ /* 0x0003e80000100a00 */
[----:B------:R-:W-:Y:S04]  /*13d4e0*/  STL.64 [R1+0x4a48], R174 ;  /* 0x004a48ae01007387 */ /* 0x000fe80000100a00 */
[----:B-1----:R-:W2:Y:S04]  /*13d4f0*/  LDL.LU.64 R172, [R1+0x8da8] ;  /* 0x008da80001ac7983 */ /* 0x002ea80000300a00 */
[----:B------:R-:W2:Y:S04]  /*13d500*/  LDL.LU.64 R164, [R1+0x8da0] ;  /* 0x008da00001a47983 */ /* 0x000ea80000300a00 */
[----:B------:R-:W2:Y:S04]  /*13d510*/  LDL.LU.64 R160, [R1+0x8d98] ;  /* 0x008d980001a07983 */ /* 0x000ea80000300a00 */
[----:B------:R-:W-:Y:S04]  /*13d520*/  STL.64 [R1+0x4a00], R236 ;  /* 0x004a00ec01007387 */ /* 0x000fe80000100a00 */
[----:B------:R-:W-:Y:S01]  /*13d530*/  STL.64 [R1+0x4a08], R238 ;  /* 0x004a08ee01007387 */ /* 0x000fe20000100a00 */
[----:B------:R-:W-:-:S03]  /*13d540*/  IMAD.MOV.U32 R81, RZ, RZ, R94 ;  /* 0x000000ffff517224 */ /* 0x000fc600078e005e */
[----:B------:R-:W-:Y:S01]  /*13d550*/  STL.64 [R1+0x3eb0], R124 ;  /* 0x003eb07c01007387 */ /* 0x000fe20000100a00 */
[----:B------:R-:W-:-:S03]  /*13d560*/  MOV R80, R95 ;  /* 0x0000005f00507202 */ /* 0x000fc60000000f00 */
[----:B------:R1:W-:Y:S01]  /*13d570*/  STL.64 [R1+0x3eb8], R126 ;  /* 0x003eb87e01007387 */ /* 0x0003e20000100a00 */
[----:B------:R-:W-:Y:S02]  /*13d580*/  IMAD.MOV.U32 R33, RZ, RZ, R22 ;  /* 0x000000ffff217224 */ /* 0x000fe400078e0016 */
[----:B------:R-:W-:Y:S01]  /*13d590*/  IMAD.MOV.U32 R32, RZ, RZ, R23 ;  /* 0x000000ffff207224 */ /* 0x000fe200078e0017 */
[----:B------:R-:W-:Y:S01]  /*13d5a0*/  MOV R28, R11 ;  /* 0x0000000b001c7202 */ /* 0x000fe20000000f00 */
[----:B------:R-:W-:Y:S01]  /*13d5b0*/  IMAD.MOV.U32 R29, RZ, RZ, R10 ;  /* 0x000000ffff1d7224 */ /* 0x000fe200078e000a */
[----:B------:R-:W-:Y:S04]  /*13d5c0*/  LDS R236, [R8+0x1c780] ;  /* 0x01c7800008ec7984 */ /* 0x000fe80000000800 */
[----:B------:R-:W-:Y:S04]  /*13d5d0*/  LDS R238, [R8+0x1e780] ;  /* 0x01e7800008ee7984 */ /* 0x000fe80000000800 */
[----:B-1----:R-:W2:Y:S04]  /*13d5e0*/  LDL.LU.64 R126, [R1+0x8d90] ;  /* 0x008d9000017e7983 */ /* 0x002ea80000300a00 */
[----:B------:R-:W2:Y:S04]  /*13d5f0*/  LDL.LU.64 R124, [R1+0x8d88] ;  /* 0x008d8800017c7983 */ /* 0x000ea80000300a00 */
[----:B------:R-:W2:Y:S04]  /*13d600*/  LDL.LU.64 R94, [R1+0x8d80] ;  /* 0x008d8000015e7983 */ /* 0x000ea80000300a00 */
[----:B------:R-:W2:Y:S04]  /*13d610*/  LDL.LU.64 R92, [R1+0x8d78] ;  /* 0x008d7800015c7983 */ /* 0x000ea80000300a00 */
[----:B------:R-:W-:Y:S04]  /*13d620*/  STL.64 [R1+0x3ea0], R88 ;  /* 0x003ea05801007387 */ /* 0x000fe80000100a00 */
[----:B------:R1:W-:Y:S01]  /*13d630*/  STL.64 [R1+0x3ea8], R90 ;  /* 0x003ea85a01007387 */ /* 0x0003e20000100a00 */
[C---:B------:R-:W-:Y:S08]  /*13d640*/  HMMA.1688.F32.TF32 R244, R240.reuse, R150, R244 ;  /* 0x00000096f0f4723c */ /* 0x040ff000000810f4 */
[----:B------:R-:W-:Y:S01]  /*13d650*/  HMMA.1688.F32.TF32 R248, R240, R170, R248 ;  /* 0x000000aaf0f8723c */ /* 0x000fe200000810f8 */
[----:B------:R-:W-:Y:S01]  /*13d660*/  IMAD.MOV.U32 R129, RZ, RZ, R26 ;  /* 0x000000ffff817224 */ /* 0x000fe200078e001a */
[----:B------:R-:W-:Y:S01]  /*13d670*/  MOV R128, R27 ;  /* 0x0000001b00807202 */ /* 0x000fe20000000f00 */
[----:B-1----:R-:W2:Y:S04]  /*13d680*/  LDL.LU.64 R90, [R1+0x8d70] ;  /* 0x008d7000015a7983 */ /* 0x002ea80000300a00 */
[----:B------:R-:W2:Y:S04]  /*13d690*/  LDL.LU.64 R88, [R1+0x8d68] ;  /* 0x008d680001587983 */ /* 0x000ea80000300a00 */
[----:B------:R-:W2:Y:S04]  /*13d6a0*/  LDL.LU.64 R22, [R1+0x8d60] ;  /* 0x008d600001167983 */ /* 0x000ea80000300a00 */
[----:B------:R-:W2:Y:S04]  /*13d6b0*/  LDL.LU.64 R20, [R1+0x8d58] ;  /* 0x008d580001147983 */ /* 0x000ea80000300a00 */
[----:B------:R-:W-:Y:S04]  /*13d6c0*/  STL.64 [R1+0x3e90], R12 ;  /* 0x003e900c01007387 */ /* 0x000fe80000100a00 */
[----:B------:R1:W-:Y:S01]  /*13d6d0*/  STL.64 [R1+0x3e98], R14 ;  /* 0x003e980e01007387 */ /* 0x0003e20000100a00 */
[----:B------:R-:W-:-:S02]  /*13d6e0*/  IMAD.MOV.U32 R2, RZ, RZ, R25 ;  /* 0x000000ffff027224 */ /* 0x000fc400078e0019 */
[----:B------:R-:W-:Y:S02]  /*13d6f0*/  IMAD.MOV.U32 R162, RZ, RZ, R118 ;  /* 0x000000ffffa27224 */ /* 0x000fe400078e0076 */
[----:B------:R-:W-:Y:S02]  /*13d700*/  IMAD.MOV.U32 R163, RZ, RZ, R119 ;  /* 0x000000ffffa37224 */ /* 0x000fe400078e0077 */
[----:B------:R-:W-:Y:S02]  /*13d710*/  IMAD.MOV.U32 R166, RZ, RZ, R34 ;  /* 0x000000ffffa67224 */ /* 0x000fe400078e0022 */
[----:B------:R-:W-:Y:S01]  /*13d720*/  IMAD.MOV.U32 R167, RZ, RZ, R35 ;  /* 0x000000ffffa77224 */ /* 0x000fe200078e0023 */
[----:B------:R-:W-:Y:S01]  /*13d730*/  MOV R187, R55 ;  /* 0x0000003700bb7202 */ /* 0x000fe20000000f00 */
[----:B------:R-:W-:Y:S01]  /*13d740*/  IMAD.MOV.U32 R174, RZ, RZ, R42 ;  /* 0x000000ffffae7224 */ /* 0x000fe200078e002a */
        /* <DEDUP_REMOVED lines=9> */
[----:B------:R-:W-:Y:S01]  /*13d7e0*/  IMAD.MOV.U32 R194, RZ, RZ, R59 ;  /* 0x000000ffffc27224 */ /* 0x000fe200078e003b */
[----:B------:R-:W-:Y:S01]  /*13d7f0*/  MOV R191, R63 ;  /* 0x0000003f00bf7202 */ /* 0x000fe20000000f00 */
[----:B------:R-:W-:Y:S01]  /*13d800*/  IMAD.MOV.U32 R183, RZ, RZ, R51 ;  /* 0x000000ffffb77224 */ /* 0x000fe200078e0033 */
[----:B------:R-:W-:Y:S01]  /*13d810*/  MOV R199, R71 ;  /* 0x0000004700c77202 */ /* 0x000fe20000000f00 */
[----:B------:R-:W-:Y:S01]  /*13d820*/  IMAD.MOV.U32 R186, RZ, RZ, R54 ;  /* 0x000000ffffba7224 */ /* 0x000fe200078e0036 */
[----:B-1----:R-:W2:Y:S04]  /*13d830*/  LDL.LU.64 R6, [R1+0x8d30] ;  /* 0x008d300001067983 */ /* 0x002ea80000300a00 */
[----:B------:R-:W2:Y:S04]  /*13d840*/  LDL.LU.64 R4, [R1+0x8d28] ;  /* 0x008d280001047983 */ /* 0x000ea80000300a00 */
[----:B------:R-:W-:Y:S04]  /*13d850*/  STL.64 [R1+0x3e70], R244 ;  /* 0x003e70f401007387 */ /* 0x000fe80000100a00 */
[----:B------:R2:W-:Y:S04]  /*13d860*/  STL.64 [R1+0x3e78], R246 ;  /* 0x003e78f601007387 */ /* 0x0005e80000100a00 */
[----:B------:R-:W-:Y:S04]  /*13d870*/  STL.64 [R1+0x3e60], R248 ;  /* 0x003e60f801007387 */ /* 0x000fe80000100a00 */
[----:B------:R-:W-:Y:S01]  /*13d880*/  STL.64 [R1+0x3e68], R250 ;  /* 0x003e68fa01007387 */ /* 0x000fe20000100a00 */
[----:B------:R-:W-:-:S02]  /*13d890*/  IMAD.MOV.U32 R190, RZ, RZ, R62 ;  /* 0x000000ffffbe7224 */ /* 0x000fc400078e003e */
[----:B------:R-:W-:Y:S01]  /*13d8a0*/  IMAD.MOV.U32 R202, RZ, RZ, R66 ;  /* 0x000000ffffca7224 */ /* 0x000fe200078e0042 */
[----:B------:R-:W-:Y:S01]  /*13d8b0*/  MOV R213, R79 ;  /* 0x0000004f00d57202 */ /* 0x000fe20000000f00 */
[----:B------:R-:W-:Y:S02]  /*13d8c0*/  IMAD.MOV.U32 R203, RZ, RZ, R67 ;  /* 0x000000ffffcb7224 */ /* 0x000fe400078e0043 */
[----:B------:R-:W-:Y:S01]  /*13d8d0*/  IMAD.MOV.U32 R212, RZ, RZ, R78 ;  /* 0x000000ffffd47224 */ /* 0x000fe200078e004e */
[----:B------:R-:W-:Y:S01]  /*13d8e0*/  MOV R211, R83 ;  /* 0x0000005300d37202 */ /* 0x000fe20000000f00 */
[----:B------:R-:W-:Y:S01]  /*13d8f0*/  IMAD.MOV.U32 R198, RZ, RZ, R70 ;  /* 0x000000ffffc67224 */ /* 0x000fe200078e0046 */
[----:B------:R-:W-:Y:S01]  /*13d900*/  MOV R3, R121 ;  /* 0x0000007900037202 */ /* 0x000fe20000000f00 */
[----:B------:R-:W-:Y:S01]  /*13d910*/  IMAD.MOV.U32 R210, RZ, RZ, R82 ;  /* 0x000000ffffd27224 */ /* 0x000fe200078e0052 */
[----:B------:R-:W-:Y:S01]  /*13d920*/  LDS R237, [R252+0x1c780] ;  /* 0x01c78000fced7984 */ /* 0x000fe20000000800 */
[----:B------:R-:W-:-:S02]  /*13d930*/  IMAD.MOV.U32 R141, RZ, RZ, R110 ;  /* 0x000000ffff8d7224 */ /* 0x000fc400078e006e */
[----:B------:R-:W-:Y:S01]  /*13d940*/  IMAD.MOV.U32 R140, RZ, RZ, R111 ;  /* 0x000000ffff8c7224 */ /* 0x000fe200078e006f */
[----:B------:R-:W1:Y:S01]  /*13d950*/  LDS R239, [R252+0x1e780] ;  /* 0x01e78000fcef7984 */ /* 0x000e620000000800 */
[C---:B--2---:R-:W-:Y:S07]  /*13d960*/  HMMA.1688.F32.TF32 R244, R240.reuse, R18, R4 ;  /* 0x00000012f0f4723c */ /* 0x044fee0000081004 */
[----:B------:R-:W-:Y:S02]  /*13d970*/  IMAD.MOV.U32 R5, RZ, RZ, R18 ;  /* 0x000000ffff057224 */ /* 0x000fe400078e0012 */
[----:B------:R-:W-:Y:S11]  /*13d980*/  IMAD.MOV.U32 R4, RZ, RZ, R19 ;  /* 0x000000ffff047224 */ /* 0x000ff600078e0013 */
[----:B------:R-:W-:Y:S03]  /*13d990*/  @!UPT UIADD3 URZ, URZ, URZ, URZ ;  /* 0x0000003f3f3ff290 */ /* 0x000fe6000fffe03f */
[----:B------:R-:W-:Y:S04]  /*13d9a0*/  STL.64 [R1+0x3e50], R244 ;  /* 0x003e50f401007387 */ /* 0x000fe80000100a00 */
[----:B------:R-:W-:Y:S04]  /*13d9b0*/  STL.64 [R1+0x3e58], R246 ;  /* 0x003e58f601007387 */ /* 0x000fe80000100a00 */
[----:B------:R-:W2:Y:S01]  /*13d9c0*/  LDL.LU.64 R18, [R1+0x8d20] ;  /* 0x008d200001127983 */ /* 0x000ea20000300a00 */
[C---:B------:R-:W-:Y:S03]  /*13d9d0*/  HMMA.1688.F32.TF32 R8, R240.reuse, R26, R8 ;  /* 0x0000001af008723c */ /* 0x040fe60000081008 */
[----:B------:R-:W3:Y:S11]  /*13d9e0*/  LDL.LU.64 R16, [R1+0x8d18] ;  /* 0x008d180001107983 */ /* 0x000ef60000300a00 */
[----:B------:R-:W-:Y:S09]  /*13d9f0*/  @!UPT UIADD3 URZ, URZ, URZ, URZ ;  /* 0x0000003f3f3ff290 */ /* 0x000ff2000fffe03f */
[----:B------:R-:W-:Y:S04]  /*13da00*/  STL.64 [R1+0x3e40], R8 ;  /* 0x003e400801007387 */ /* 0x000fe80000100a00 */
[----:B------:R1:W-:Y:S04]  /*13da10*/  STL.64 [R1+0x3e48], R10 ;  /* 0x003e480a01007387 */ /* 0x0003e80000100a00 */
[----:B------:R-:W3:Y:S04]  /*13da20*/  LDL.LU.64 R26, [R1+0x8d10] ;  /* 0x008d1000011a7983 */ /* 0x000ee80000300a00 */
[----:B------:R-:W4:Y:S01]  /*13da30*/  LDL.LU.64 R24, [R1+0x8d08] ;  /* 0x008d080001187983 */ /* 0x000f220000300a00 */
[----:B-1----:R-:W-:Y:S11]  /*13da40*/  HMMA.1688.F32.TF32 R8, R240, R118, R12 ;  /* 0x00000076f008723c */ /* 0x002ff6000008100c */
[----:B------:R-:W-:Y:S11]  /*13da50*/  @!UPT UIADD3 URZ, URZ, URZ, URZ ;  /* 0x0000003f3f3ff290 */ /* 0x000ff6000fffe03f */
[----:B------:R-:W-:Y:S01]  /*13da60*/  @!UPT UIADD3 URZ, URZ, URZ, URZ ;  /* 0x0000003f3f3ff290 */ /* 0x000fe2000fffe03f */
[----:B------:R2:W-:Y:S04]  /*13da70*/  STL.64 [R1+0x3e30], R8 ;  /* 0x003e300801007387 */ /* 0x0005e80000100a00 */
[----:B------:R-:W-:Y:S04]  /*13da80*/  STL.64 [R1+0x3e38], R10 ;  /* 0x003e380a01007387 */ /* 0x000fe80000100a00 */
[----:B------:R-:W4:Y:S04]  /*13da90*/  LDL.LU.64 R118, [R1+0x8d00] ;  /* 0x008d000001767983 */ /* 0x000f280000300a00 */
[----:B------:R-:W4:Y:S01]  /*13daa0*/  LDL.LU.64 R116, [R1+0x8cf8] ;  /* 0x008cf80001747983 */ /* 0x000f220000300a00 */
[----:B--2---:R-:W-:-:S03]  /*13dab0*/  IMAD.MOV.U32 R8, RZ, RZ, R19 ;  /* 0x000000ffff087224 */ /* 0x004fc600078e0013 */
[----:B------:R-:W2:Y:S01]  /*13dac0*/  LDL.LU R19, [R1+0x8cf4] ;  /* 0x008cf40001137983 */ /* 0x000ea20000300800 */
[----:B------:R-:W-:Y:S01]  /*13dad0*/  MOV R9, R22 ;  /* 0x0000001600097202 */ /* 0x000fe20000000f00 */
[----:B------:R-:W-:Y:S02]  /*13dae0*/  IMAD.MOV.U32 R12, RZ, RZ, R23 ;  /* 0x000000ffff0c7224 */ /* 0x000fe400078e0017 */
[----:B------:R-:W4:Y:S04]  /*13daf0*/  LDL.LU R22, [R1+0x8cf0] ;  /* 0x008cf00001167983 */ /* 0x000f280000300800 */
[----:B------:R-:W4:Y:S01]  /*13db00*/  LDL.LU R23, [R1+0x8cec] ;  /* 0x008cec0001177983 */ /* 0x000f220000300800 */
[----:B---3--:R-:W-:-:S03]  /*13db10*/  MOV R13, R27 ;  /* 0x0000001b000d7202 */ /* 0x008fc60000000f00 */
[----:B------:R-:W3:Y:S01]  /*13db20*/  LDL.LU R27, [R1+0x8ce8] ;  /* 0x008ce800011b7983 */ /* 0x000ee20000300800 */
[----:B------:R-:W-:Y:S01]  /*13db30*/  IMAD.MOV.U32 R249, RZ, RZ, R30 ;  /* 0x000000fffff97224 */ /* 0x000fe200078e001e */
[----:B------:R-:W-:Y:S01]  /*13db40*/  MOV R248, R31 ;  /* 0x0000001f00f87202 */ /* 0x000fe20000000f00 */
[----:B------:R-:W-:Y:S02]  /*13db50*/  IMAD.MOV.U32 R14, RZ, RZ, R29 ;  /* 0x000000ffff0e7224 */ /* 0x000fe400078e001d */
[----:B------:R-:W-:Y:S01]  /*13db60*/  IMAD.MOV.U32 R15, RZ, RZ, R28 ;  /* 0x000000ffff0f7224 */ /* 0x000fe200078e001c */
[C---:B--2---:R-:W-:Y:S11]  /*13db70*/  HMMA.1688.F32.TF32 R16, R240.reuse, R30, R16 ;  /* 0x0000001ef010723c */ /* 0x044ff60000081010 */
[----:B------:R-:W-:Y:S11]  /*13db80*/  @!UPT UIADD3 URZ, URZ, URZ, URZ ;  /* 0x0000003f3f3ff290 */ /* 0x000ff6000fffe03f */
[----:B------:R-:W-:Y:S01]  /*13db90*/  @!UPT UIADD3 URZ, URZ, URZ, URZ ;  /* 0x0000003f3f3ff290 */ /* 0x000fe2000fffe03f */
[----:B------:R-:W-:Y:S04]  /*13dba0*/  STL.64 [R1+0x4230], R16 ;  /* 0x0042301001007387 */ /* 0x000fe80000100a00 */
[----:B------:R4:W-:Y:S04]  /*13dbb0*/  STL.64 [R1+0x4238], R18 ;  /* 0x0042381201007387 */ /* 0x0009e80000100a00 */
[----:B------:R-:W2:Y:S04]  /*13dbc0*/  LDL.LU.64 R30, [R1+0x8ce0] ;  /* 0x008ce000011e7983 */ /* 0x000ea80000300a00 */
[----:B------:R-:W2:Y:S01]  /*13dbd0*/  LDL.LU.64 R28, [R1+0x8cd8] ;  /* 0x008cd800011c7983 */ /* 0x000ea20000300a00 */
[----:B----4-:R-:W-:Y:S01]  /*13dbe0*/  HMMA.1688.F32.TF32 R16, R240, R34, R20 ;  /* 0x00000022f010723c */ /* 0x010fe20000081014 */
[----:B------:R-:W-:-:S02]  /*13dbf0*/  IMAD.MOV.U32 R10, RZ, RZ, R33 ;  /* 0x000000ffff0a7224 */ /* 0x000fc400078e0021 */
[----:B------:R-:W-:Y:S11]  /*13dc00*/  IMAD.MOV.U32 R11, RZ, RZ, R32 ;  /* 0x000000ffff0b7224 */ /* 0x000ff600078e0020 */
[----:B------:R-:W-:Y:S09]  /*13dc10*/  @!UPT UIADD3 URZ, URZ, URZ, URZ ;  /* 0x0000003f3f3ff290 */ /* 0x000ff2000fffe03f */
[----:B------:R-:W-:Y:S04]  /*13dc20*/  STL.64 [R1+0x4220], R16 ;  /* 0x0042201001007387 */ /* 0x000fe80000100a00 */
[----:B------:R3:W-:Y:S04]  /*13dc30*/  STL.64 [R1+0x4228], R18 ;  /* 0x0042281201007387 */ /* 0x0007e80000100a00 */
[----:B------:R-:W4:Y:S04]  /*13dc40*/  LDL.LU.64 R34, [R1+0x8cd0] ;  /* 0x008cd00001227983 */ /* 0x000f280000300a00 */
[----:B------:R-:W4:Y:S01]  /*13dc50*/  LDL.LU.64 R32, [R1+0x8cc8] ;  /* 0x008cc80001207983 */ /* 0x000f220000300a00 */
[C---:B---3--:R-:W-:Y:S03]  /*13dc60*/  HMMA.1688.F32.TF32 R16, R240.reuse, R38, R24 ;  /* 0x00000026f010723c */ /* 0x048fe60000081018 */
[----:B------:R-:W3:Y:S01]  /*13dc70*/  LDL.LU.64 R22, [R1+0x2c8] ;  /* 0x0002c80001167983 */ /* 0x000ee20000300a00 */
[----:B------:R-:W-:Y:S01]  /*13dc80*/  IMAD.MOV.U32 R247, RZ, RZ, R38 ;  /* 0x000000fffff77224 */ /* 0x000fe200078e0026 */
[----:B------:R-:W-:Y:S11]  /*13dc90*/  MOV R246, R39 ;  /* 0x0000002700f67202 */ /* 0x000ff60000000f00 */
[----:B------:R-:W-:Y:S07]  /*13dca0*/  @!UPT UIADD3 URZ, URZ, URZ, URZ ;  /* 0x0000003f3f3ff290 */ /* 0x000fee000fffe03f */
[----:B------:R-:W-:Y:S04]  /*13dcb0*/  STL.64 [R1+0x4210], R16 ;  /* 0x0042101001007387 */ /* 0x000fe80000100a00 */
[----:B------:R2:W-:Y:S04]  /*13dcc0*/  STL.64 [R1+0x4218], R18 ;  /* 0x0042181201007387 */ /* 0x0005e80000100a00 */
[----:B------:R-:W3:Y:S04]  /*13dcd0*/  LDL.LU.64 R38, [R1+0x8cc0] ;  /* 0x008cc00001267983 */ /* 0x000ee80000300a00 */
[----:B------:R-:W3:Y:S01]  /*13dce0*/  LDL.LU.64 R36, [R1+0x8cb8] ;  /* 0x008cb80001247983 */ /* 0x000ee20000300a00 */
[C---:B--2---:R-:W-:Y:S11]  /*13dcf0*/  HMMA.1688.F32.TF32 R16, R240.reuse, R42, R28 ;  /* 0x0000002af010723c */ /* 0x044ff6000008101c */
[----:B------:R-:W-:Y:S11]  /*13dd00*/  @!UPT UIADD3 URZ, URZ, URZ, URZ ;  /* 0x0000003f3f3ff290 */ /* 0x000ff6000fffe03f */
[----:B------:R-:W-:Y:S01]  /*13dd10*/  @!UPT UIADD3 URZ, URZ, URZ, URZ ;  /* 0x0000003f3f3ff290 */ /* 0x000fe2000fffe03f */
[----:B------:R-:W-:Y:S04]  /*13dd20*/  STL.64 [R1+0x4200], R16 ;  /* 0x0042001001007387 */ /* 0x000fe80000100a00 */
[----:B------:R4:W-:Y:S04]  /*13dd30*/  STL.64 [R1+0x4208], R18 ;  /* 0x0042081201007387 */ /* 0x0009e80000100a00 */
[----:B------:R-:W2:Y:S04]  /*13dd40*/  LDL.LU.64 R42, [R1+0x8cb0] ;  /* 0x008cb000012a7983 */ /* 0x000ea80000300a00 */
[----:B------:R-:W2:Y:S01]  /*13dd50*/  LDL.LU.64 R40, [R1+0x8ca8] ;  /* 0x008ca80001287983 */ /* 0x000ea20000300a00 */
[C---:B----4-:R-:W-:Y:S01]  /*13dd60*/  HMMA.1688.F32.TF32 R16, R240.reuse, R46, R32 ;  /* 0x0000002ef010723c */ /* 0x050fe20000081020 */
[----:B------:R-:W-:Y:S01]  /*13dd70*/  IMAD.MOV.U32 R245, RZ, RZ, R46 ;  /* 0x000000fffff57224 */ /* 0x000fe200078e002e */
[----:B------:R-:W-:Y:S11]  /*13dd80*/  MOV R244, R47 ;  /* 0x0000002f00f47202 */ /* 0x000ff60000000f00 */
[----:B------:R-:W-:Y:S10]  /*13dd90*/  @!UPT UIADD3 URZ, URZ, URZ, URZ ;  /* 0x0000003f3f3ff290 */ /* 0x000ff4000fffe03f */
[----:B------:R-:W-:Y:S04]  /*13dda0*/  STL.64 [R1+0x41f0], R16 ;  /* 0x0041f01001007387 */ /* 0x000fe80000100a00 */
[----:B------:R3:W-:Y:S04]  /*13ddb0*/  STL.64 [R1+0x41f8], R18 ;  /* 0x0041f81201007387 */ /* 0x0007e80000100a00 */
[----:B------:R-:W4:Y:S04]  /*13ddc0*/  LDL.LU.64 R46, [R1+0x8ca0] ;  /* 0x008ca000012e7983 */ /* 0x000f280000300a00 */
[----:B------:R-:W4:Y:S01]  /*13ddd0*/  LDL.LU.64 R44, [R1+0x8c98] ;  /* 0x008c9800012c7983 */ /* 0x000f220000300a00 */
[C---:B---3--:R-:W-:Y:S11]  /*13dde0*/  HMMA.1688.F32.TF32 R16, R240.reuse, R50, R36 ;  /* 0x00000032f010723c */ /* 0x048ff60000081024 */
[----:B------:R-:W-:Y:S11]  /*13ddf0*/  @!UPT UIADD3 URZ, URZ, URZ, URZ ;  /* 0x0000003f3f3ff290 */ /* 0x000ff6000fffe03f */
[----:B------:R-:W-:Y:S01]  /*13de00*/  @!UPT UIADD3 URZ, URZ, URZ, URZ ;  /* 0x0000003f3f3ff290 */ /* 0x000fe2000fffe03f */
        /* <DEDUP_REMOVED lines=39> */
[----:B---3--:R-:W-:Y:S01]  /*13e080*/  HMMA.1688.F32.TF32 R16, R240, R74, R60 ;  /* 0x0000004af010723c */ /* 0x008fe2000008103c */
[----:B------:R-:W-:-:S02]  /*13e090*/  IMAD.MOV.U32 R7, RZ, RZ, R74 ;  /* 0x000000ffff077224 */ /* 0x000fc400078e004a */
[----:B------:R-:W-:Y:S11]  /*13e0a0*/  IMAD.MOV.U32 R6, RZ, RZ, R75 ;  /* 0x000000ffff067224 */ /* 0x000ff600078e004b */
[----:B------:R-:W-:Y:S09]  /*13e0b0*/  @!UPT UIADD3 URZ, URZ, URZ, URZ ;  /* 0x0000003f3f3ff290 */ /* 0x000ff2000fffe03f */
        /* <DEDUP_REMOVED lines=19> */
[----:B---3--:R-:W-:Y:S01]  /*13e1f0*/  HMMA.1688.F32.TF32 R16, R240, R114, R72 ;  /* 0x00000072f010723c */ /* 0x008fe20000081048 */
[----:B------:R-:W-:Y:S11]  /*13e200*/  IMAD.MOV.U32 R21, RZ, RZ, R114 ;  /* 0x000000ffff157224 */ /* 0x000ff600078e0072 */
[----:B------:R-:W-:Y:S11]  /*13e210*/  @!UPT UIADD3 URZ, URZ, URZ, URZ ;  /* 0x0000003f3f3ff290 */ /* 0x000ff6000fffe03f */
[----:B------:R-:W-:Y:S04]  /*13e220*/  STL.64 [R1+0x4150], R16 ;  /* 0x0041501001007387 */ /* 0x000fe80000100a00 */
[----:B------:R2:W-:Y:S01]  /*13e230*/  STL.64 [R1+0x4158], R18 ;  /* 0x0041581201007387 */ /* 0x0005e20000100a00 */
[----:B------:R-:W-:-:S03]  /*13e240*/  IMAD.MOV.U32 R20, RZ, RZ, R115 ;  /* 0x000000ffff147224 */ /* 0x000fc600078e0073 */
[----:B------:R-:W3:Y:S01]  /*13e250*/  LDL.LU.64 R114, [R1+0x8c00] ;  /* 0x008c000001727983 */ /* 0x000ee20000300a00 */
[----:B------:R-:W-:Y:S01]  /*13e260*/  IMAD.MOV.U32 R251, RZ, RZ, R86 ;  /* 0x000000fffffb7224 */ /* 0x000fe200078e0056 */
[----:B------:R-:W-:Y:S02]  /*13e270*/  MOV R250, R87 ;  /* 0x0000005700fa7202 */ /* 0x000fe40000000f00 */
        /* <DEDUP_REMOVED lines=9> */
[----:B-1----:R-:W-:-:S02]  /*13e310*/  IMAD.MOV.U32 R19, RZ, RZ, R102 ;  /* 0x000000ffff137224 */ /* 0x002fc400078e0066 */
[----:B------:R-:W-:Y:S02]  /*13e320*/  IMAD.MOV.U32 R18, RZ, RZ, R103 ;  /* 0x000000ffff127224 */ /* 0x000fe400078e0067 */
[----:B------:R-:W-:Y:S01]  /*13e330*/  IMAD.MOV.U32 R28, RZ, RZ, R91 ;  /* 0x000000ffff1c7224 */ /* 0x000fe200078e005b */
[----:B------:R-:W-:Y:S11]  /*13e340*/  MOV R29, R95 ;  /* 0x0000005f001d7202 */ /* 0x000ff60000000f00 */
[----:B------:R-:W-:Y:S06]  /*13e350*/  @!UPT UIADD3 URZ, URZ, URZ, URZ ;  /* 0x0000003f3f3ff290 */ /* 0x000fec000fffe03f */
[----:B------:R-:W-:Y:S04]  /*13e360*/  STL.64 [R1+0x4130], R24 ;  /* 0x0041301801007387 */ /* 0x000fe80000100a00 */
[----:B------:R2:W-:Y:S04]  /*13e370*/  STL.64 [R1+0x4138], R26 ;  /* 0x0041381a01007387 */ /* 0x0005e80000100a00 */
[----:B------:R-:W4:Y:S04]  /*13e380*/  LDL.LU.64 R102, [R1+0x8be0] ;  /* 0x008be00001667983 */ /* 0x000f280000300a00 */
[----:B------:R-:W4:Y:S04]  /*13e390*/  LDL.LU.64 R100, [R1+0x8bd8] ;  /* 0x008bd80001647983 */ /* 0x000f280000300a00 */
[----:B------:R-:W3:Y:S04]  /*13e3a0*/  LDL.LU R91, [R1+0x8bd4] ;  /* 0x008bd400015b7983 */ /* 0x000ee80000300800 */
[----:B------:R-:W4:Y:S01]  /*13e3b0*/  LDL.LU R95, [R1+0x8bd0] ;  /* 0x008bd000015f7983 */ /* 0x000f220000300800 */
[----:B------:R-:W-:-:S02]  /*13e3c0*/  IMAD.MOV.U32 R30, RZ, RZ, R5 ;  /* 0x000000ffff1e7224 */ /* 0x000fc400078e0005 */
[----:B------:R-:W-:Y:S01]  /*13e3d0*/  IMAD.MOV.U32 R31, RZ, RZ, R4 ;  /* 0x000000ffff1f7224 */ /* 0x000fe200078e0004 */
[----:B------:R-:W-:Y:S01]  /*13e3e0*/  MOV R4, R99 ;  /* 0x0000006300047202 */ /* 0x000fe20000000f00 */
        /* <DEDUP_REMOVED lines=8> */
[C---:B---3--:R-:W-:Y:S08]  /*13e470*/  HMMA.1688.F32.TF32 R24, R240.reuse, R110, R88 ;  /* 0x0000006ef018723c */ /* 0x048ff00000081058 */
[----:B----4-:R-:W-:Y:S11]  /*13e480*/  HMMA.1688.F32.TF32 R36, R240, R106, R92 ;  /* 0x0000006af024723c */ /* 0x010ff6000008105c */
[----:B------:R-:W-:Y:S04]  /*13e490*/  @!UPT UIADD3 URZ, URZ, URZ, URZ ;  /* 0x0000003f3f3ff290 */ /* 0x000fe8000fffe03f */
[----:B------:R1:W-:Y:S04]  /*13e4a0*/  STL.64 [R1+0x4110], R24 ;  /* 0x0041101801007387 */ /* 0x0003e80000100a00 */
[----:B------:R-:W-:Y:S04]  /*13e4b0*/  STL.64 [R1+0x4118], R26 ;  /* 0x0041181a01007387 */ /* 0x000fe80000100a00 */
[----:B------:R-:W3:Y:S04]  /*13e4c0*/  LDL.LU.64 R110, [R1+0x8bb8] ;  /* 0x008bb800016e7983 */ /* 0x000ee80000300a00 */
[----:B------:R-:W3:Y:S01]  /*13e4d0*/  LDL.LU.64 R108, [R1+0x8bb0] ;  /* 0x008bb000016c7983 */ /* 0x000ee20000300a00 */
[----:B-1----:R-:W-:Y:S01]  /*13e4e0*/  IMAD.MOV.U32 R25, RZ, RZ, R106 ;  /* 0x000000ffff197224 */ /* 0x002fe200078e006a */
[----:B------:R-:W-:-:S02]  /*13e4f0*/  MOV R24, R107 ;  /* 0x0000006b00187202 */ /* 0x000fc40000000f00 */
[----:B------:R-:W-:Y:S04]  /*13e500*/  STL.64 [R1+0x4620], R36 ;  /* 0x0046202401007387 */ /* 0x000fe80000100a00 */
[----:B------:R1:W-:Y:S04]  /*13e510*/  STL.64 [R1+0x4628], R38 ;  /* 0x0046282601007387 */ /* 0x0003e80000100a00 */
[----:B------:R-:W4:Y:S04]  /*13e520*/  LDL.LU.64 R106, [R1+0x8ba8] ;  /* 0x008ba800016a7983 */ /* 0x000f280000300a00 */
[----:B------:R-:W4:Y:S01]  /*13e530*/  LDL.LU.64 R104, [R1+0x8ba0] ;  /* 0x008ba00001687983 */ /* 0x000f220000300a00 */
[----:B-1----:R-:W-:Y:S01]  /*13e540*/  HMMA.1688.F32.TF32 R36, R240, R122, R100 ;  /* 0x0000007af024723c */ /* 0x002fe20000081064 */
[----:B------:R-:W-:-:S02]  /*13e550*/  IMAD.MOV.U32 R27, RZ, RZ, R122 ;  /* 0x000000ffff1b7224 */ /* 0x000fc400078e007a */
[----:B------:R-:W-:-:S05]  /*13e560*/  IMAD.MOV.U32 R26, RZ, RZ, R123 ;  /* 0x000000ffff1a7224 */ /* 0x000fca00078e007b */
[----:B--2---:R-:W-:Y:S11]  /*13e570*/  HMMA.1688.F32.TF32 R40, R240, R142, R96 ;  /* 0x0000008ef028723c */ /* 0x004ff60000081060 */
[----:B------:R-:W-:Y:S11]  /*13e580*/  @!UPT UIADD3 URZ, URZ, URZ, URZ ;  /* 0x0000003f3f3ff290 */ /* 0x000ff6000fffe03f */
[----:B------:R-:W-:Y:S01]  /*13e590*/  @!UPT UIADD3 URZ, URZ, URZ, URZ ;  /* 0x0000003f3f3ff290 */ /* 0x000fe2000fffe03f */
[----:B------:R-:W-:Y:S04]  /*13e5a0*/  STL.64 [R1+0x4600], R40 ;  /* 0x0046002801007387 */ /* 0x000fe80000100a00 */
[----:B------:R-:W-:Y:S04]  /*13e5b0*/  STL.64 [R1+0x4608], R42 ;  /* 0x0046082a01007387 */ /* 0x000fe80000100a00 */
[----:B------:R1:W-:Y:S04]  /*13e5c0*/  STL.64 [R1+0x5860], R36 ;  /* 0x0058602401007387 */ /* 0x0003e80000100a00 */
[----:B------:R-:W-:Y:S04]  /*13e5d0*/  STL.64 [R1+0x5868], R38 ;  /* 0x0058682601007387 */ /* 0x000fe80000100a00 */
[----:B------:R-:W2:Y:S04]  /*13e5e0*/  LDL.LU.64 R122, [R1+0x8b98] ;  /* 0x008b9800017a7983 */ /* 0x000ea80000300a00 */
[----:B------:R-:W2:Y:S01]  /*13e5f0*/  LDL.LU.64 R120, [R1+0x8b90] ;  /* 0x008b900001787983 */ /* 0x000ea20000300a00 */
[----:B---3--:R-:W-:Y:S03]  /*13e600*/  HMMA.1688.F32.TF32 R32, R236, R34, R108 ;  /* 0x00000022ec20723c */ /* 0x008fe6000008106c */
[----:B-1----:R-:W3:Y:S05]  /*13e610*/  LDL.LU.64 R36, [R1+0x6420] ;  /* 0x0064200001247983 */ /* 0x002eea0000300a00 */
[----:B----4-:R-:W-:Y:S08]  /*13e620*/  HMMA.1688.F32.TF32 R40, R240, R22, R104 ;  /* 0x00000016f028723c */ /* 0x010ff00000081068 */
[C---:B------:R-:W-:Y:S11]  /*13e630*/  HMMA.1688.F32.TF32 R44, R236.reuse, R10, R112 ;  /* 0x0000000aec2c723c */ /* 0x040ff60000081070 */
[----:B------:R-:W-:Y:S04]  /*13e640*/  @!UPT UIADD3 URZ, URZ, URZ, URZ ;  /* 0x0000003f3f3ff290 */ /* 0x000fe8000fffe03f */
[----:B------:R-:W-:Y:S04]  /*13e650*/  STL.64 [R1+0x54f0], R40 ;  /* 0x0054f02801007387 */ /* 0x000fe80000100a00 */
[----:B------:R1:W-:Y:S04]  /*13e660*/  STL.64 [R1+0x54f8], R42 ;  /* 0x0054f82a01007387 */ /* 0x0003e80000100a00 */
[----:B------:R-:W4:Y:S04]  /*13e670*/  LDL.LU.64 R48, [R1+0x6310] ;  /* 0x0063100001307983 */ /* 0x000f280000300a00 */
[----:B------:R-:W-:Y:S04]  /*13e680*/  STL.64 [R1+0x4100], R32 ;  /* 0x0041002001007387 */ /* 0x000fe80000100a00 */
[----:B------:R1:W-:Y:S04]  /*13e690*/  STL.64 [R1+0x4108], R34 ;  /* 0x0041082201007387 */ /* 0x0003e80000100a00 */
[----:B-1----:R-:W4:Y:S01]  /*13e6a0*/  LDL.LU.64 R42, [R1+0x6238] ;  /* 0x00623800012a7983 */ /* 0x002f220000300a00 */
[----:B------:R-:W-:Y:S03]  /*13e6b0*/  HMMA.1688.F32.TF32 R32, R236, R14, R116 ;  /* 0x0000000eec20723c */ /* 0x000fe60000081074 */
[----:B------:R-:W-:Y:S04]  /*13e6c0*/  STL.64 [R1+0x40f0], R44 ;  /* 0x0040f02c01007387 */ /* 0x000fe80000100a00 */
[----:B------:R-:W-:Y:S04]  /*13e6d0*/  STL.64 [R1+0x40f8], R46 ;  /* 0x0040f82e01007387 */ /* 0x000fe80000100a00 */
[----:B------:R-:W4:Y:S11]  /*13e6e0*/  LDL.LU.64 R40, [R1+0x61b0] ;  /* 0x0061b00001287983 */ /* 0x000f360000300a00 */
[----:B------:R-:W-:Y:S01]  /*13e6f0*/  @!UPT UIADD3 URZ, URZ, URZ, URZ ;  /* 0x0000003f3f3ff290 */ /* 0x000fe2000fffe03f */
[----:B------:R1:W-:Y:S04]  /*13e700*/  STL.64 [R1+0x40e0], R32 ;  /* 0x0040e02001007387 */ /* 0x0003e80000100a00 */
[----:B------:R1:W-:Y:S04]  /*13e710*/  STL.64 [R1+0x40e8], R34 ;  /* 0x0040e82201007387 */ /* 0x0003e80000100a00 */
[----:B------:R-:W4:Y:S01]  /*13e720*/  LDL.LU.64 R10, [R1+0x6168] ;  /* 0x00616800010a7983 */ /* 0x000f220000300a00 */
[----:B-1----:R-:W-:-:S03]  /*13e730*/  IMAD.MOV.U32 R32, RZ, RZ, R127 ;  /* 0x000000ffff207224 */ /* 0x002fc600078e007f */
[----:B------:R-:W4:Y:S01]  /*13e740*/  LDL.LU R127, [R1+0x8b8c] ;  /* 0x008b8c00017f7983 */ /* 0x000f220000300800 */
[----:B------:R-:W-:Y:S01]  /*13e750*/  MOV R33, R2 ;  /* 0x0000000200217202 */ /* 0x000fe20000000f00 */
[----:B------:R-:W-:Y:S02]  /*13e760*/  IMAD.MOV.U32 R252, RZ, RZ, R130 ;  /* 0x000000fffffc7224 */ /* 0x000fe400078e0082 */
[----:B------:R-:W4:Y:S01]  /*13e770*/  LDL.LU R2, [R1+0x8b88] ;  /* 0x008b880001027983 */ /* 0x000f220000300800 */
[----:B------:R-:W-:Y:S02]  /*13e780*/  IMAD.MOV.U32 R34, RZ, RZ, R129 ;  /* 0x000000ffff227224 */ /* 0x000fe400078e0081 */
[----:B------:R-:W-:Y:S01]  /*13e790*/  IMAD.MOV.U32 R35, RZ, RZ, R128 ;  /* 0x000000ffff237224 */ /* 0x000fe200078e0080 */
[----:B--2---:R-:W-:Y:S07]  /*13e7a0*/  HMMA.1688.F32.TF32 R44, R236, R130, R120 ;  /* 0x00000082ec2c723c */ /* 0x004fee0000081078 */
[----:B------:R-:W-:Y:S11]  /*13e7b0*/  MOV R122, R131 ;  /* 0x00000083007a7202 */ /* 0x000ff60000000f00 */
[----:B------:R-:W-:Y:S05]  /*13e7c0*/  @!UPT UIADD3 URZ, URZ, URZ, URZ ;  /* 0x0000003f3f3ff290 */ /* 0x000fea000fffe03f */
[----:B------:R-:W-:Y:S04]  /*13e7d0*/  STL.64 [R1+0x40d0], R44 ;  /* 0x0040d02c01007387 */ /* 0x000fe80000100a00 */
[----:B------:R4:W-:Y:S04]  /*13e7e0*/  STL.64 [R1+0x40d8], R46 ;  /* 0x0040d82e01007387 */ /* 0x0009e80000100a00 */
[----:B------:R-:W2:Y:S04]  /*13e7f0*/  LDL.LU.64 R130, [R1+0x8b80] ;  /* 0x008b800001827983 */ /* 0x000ea80000300a00 */
[----:B------:R-:W2:Y:S01]  /*13e800*/  LDL.LU.64 R128, [R1+0x8b78] ;  /* 0x008b780001807983 */ /* 0x000ea20000300a00 */
[----:B------:R-:W-:-:S04]  /*13e810*/  IMAD.MOV.U32 R123, RZ, RZ, c[0x0][0x18c] ;  /* 0x00006300ff7b7624 */ /* 0x000fc800078e00ff */
[----:B------:R-:W-:-:S04]  /*13e820*/  IMAD.SHL.U32 R123, R123, 0x40, RZ ;  /* 0x000000407b7b7824 */ /* 0x000fc800078e00ff */
[----:B------:R-:W-:Y:S01]  /*13e830*/  IMAD.SHL.U32 R123, R123, 0x4, RZ ;  /* 0x000000047b7b7824 */ /* 0x000fe200078e00ff */
[----:B------:R-:W-:Y:S01]  /*13e840*/  MOV R17, R150 ;  /* 0x0000009600117202 */ /* 0x000fe20000000f00 */
[----:B------:R-:W-:-:S03]  /*13e850*/  IMAD.MOV.U32 R16, RZ, RZ, R151 ;  /* 0x000000ffff107224 */ /* 0x000fc600078e0097 */
[----:B---3--:R-:W-:Y:S01]  /*13e860*/  IADD3 R38, P0, R36, R123, RZ ;  /* 0x0000007b24267210 */ /* 0x008fe20007f1e0ff */
[----:B------:R-:W-:Y:S02]  /*13e870*/  IMAD.MOV.U32 R121, RZ, RZ, R170 ;  /* 0x000000ffff797224 */ /* 0x000fe400078e00aa */
[----:B------:R-:W-:Y:S02]  /*13e880*/  IMAD.MOV.U32 R120, RZ, RZ, R171 ;  /* 0x000000ffff787224 */ /* 0x000fe400078e00ab */
[----:B------:R-:W-:Y:S01]  /*13e890*/  IMAD.MOV.U32 R36, RZ, RZ, R160 ;  /* 0x000000ffff247224 */ /* 0x000fe200078e00a0 */
[----:B------:R-:W-:Y:S01]  /*13e8a0*/  MOV R39, R163 ;  /* 0x000000a300277202 */ /* 0x000fe20000000f00 */
[----:B----4-:R-:W-:Y:S01]  /*13e8b0*/  HMMA.1688.F32.TF32 R44, R236, R150, R124 ;  /* 0x00000096ec2c723c */ /* 0x010fe2000008107c */
[----:B------:R-:W-:Y:S11]  /*13e8c0*/  IADD3.X R37, R37, R2, RZ, P0, !PT ;  /* 0x0000000225257210 */ /* 0x000ff600007fe4ff */
[----:B------:R-:W-:Y:S11]  /*13e8d0*/  @!UPT UIADD3 URZ, URZ, URZ, URZ ;  /* 0x0000003f3f3ff290 */ /* 0x000ff6000fffe03f */
[----:B------:R-:W-:Y:S04]  /*13e8e0*/  STL.64 [R1+0x40c0], R44 ;  /* 0x0040c02c01007387 */ /* 0x000fe80000100a00 */
[----:B------:R1:W-:Y:S04]  /*13e8f0*/  STL.64 [R1+0x40c8], R46 ;  /* 0x0040c82e01007387 */ /* 0x0003e80000100a00 */
[----:B------:R-:W3:Y:S04]  /*13e900*/  LDL.LU.64 R150, [R1+0x8b70] ;  /* 0x008b700001967983 */ /* 0x000ee80000300a00 */
[----:B------:R-:W4:Y:S04]  /*13e910*/  LDL.LU.64 R148, [R1+0x8b68] ;  /* 0x008b680001947983 */ /* 0x000f280000300a00 */
[----:B-1----:R-:W3:Y:S04]  /*13e920*/  LDL.LU.64 R46, [R1+0x6750] ;  /* 0x00675000012e7983 */ /* 0x002ee80000300a00 */
[----:B------:R-:W3:Y:S04]  /*13e930*/  LDL.LU.64 R14, [R1+0x6620] ;  /* 0x00662000010e7983 */ /* 0x000ee80000300a00 */
[----:B------:R-:W3:Y:S04]  /*13e940*/  LDL.LU.64 R44, [R1+0x6528] ;  /* 0x00652800012c7983 */ /* 0x000ee80000300a00 */
[----:B------:R1:W-:Y:S02]  /*13e950*/  STL [R1+0x16e4], R38 ;  /* 0x0016e42601007387 */ /* 0x0003e40000100800 */
[----:B-1----:R-:W-:-:S05]  /*13e960*/  IADD3 R38, P1, R48, R123, RZ ;  /* 0x0000007b30267210 */ /* 0x002fca0007f3e0ff */
[----:B------:R1:W-:Y:S02]  /*13e970*/  STL [R1+0x18f0], R38 ;  /* 0x0018f02601007387 */ /* 0x0003e40000100800 */
[----:B-1----:R-:W-:Y:S01]  /*13e980*/  IMAD.MOV.U32 R38, RZ, RZ, R162 ;  /* 0x000000ffff267224 */ /* 0x002fe200078e00a2 */
[----:B--2---:R-:W-:Y:S11]  /*13e990*/  HMMA.1688.F32.TF32 R52, R236, R170, R128 ;  /* 0x000000aaec34723c */ /* 0x004ff60000081080 */
[----:B------:R-:W-:Y:S11]  /*13e9a0*/  @!UPT UIADD3 URZ, URZ, URZ, URZ ;  /* 0x0000003f3f3ff290 */ /* 0x000ff6000fffe03f */
[----:B------:R-:W-:Y:S01]  /*13e9b0*/  @!UPT UIADD3 URZ, URZ, URZ, URZ ;  /* 0x0000003f3f3ff290 */ /* 0x000fe2000fffe03f */
[----:B------:R-:W-:Y:S04]  /*13e9c0*/  STL.64 [R1+0x40b0], R52 ;  /* 0x0040b03401007387 */ /* 0x000fe80000100a00 */
[----:B------:R-:W-:Y:S04]  /*13e9d0*/  STL.64 [R1+0x40b8], R54 ;  /* 0x0040b83601007387 */ /* 0x000fe80000100a00 */
[----:B------:R-:W2:Y:S04]  /*13e9e0*/  LDL.LU.64 R170, [R1+0x8b60] ;  /* 0x008b600001aa7983 */ /* 0x000ea80000300a00 */
[----:B------:R-:W2:Y:S04]  /*13e9f0*/  LDL.LU.64 R168, [R1+0x8b58] ;  /* 0x008b580001a87983 */ /* 0x000ea80000300a00 */
[----:B------:R-:W2:Y:S04]  /*13ea00*/  LDL.LU.64 R56, [R1+0x6430] ;  /* 0x0064300001387983 */ /* 0x000ea80000300a00 */
[----:B------:R1:W-:Y:S04]  /*13ea10*/  STL [R1+0x168c], R37 ;  /* 0x00168c2501007387 */ /* 0x0003e80000100800 */
[----:B------:R-:W2:Y:S01]  /*13ea20*/  LDL.LU R160, [R1+0x8b50] ;  /* 0x008b500001a07983 */ /* 0x000ea20000300800 */
[----:B-1----:R-:W-:-:S03]  /*13ea30*/  IMAD.MOV.U32 R37, RZ, RZ, R161 ;  /* 0x000000ffff257224 */ /* 0x002fc600078e00a1 */
[----:B------:R-:W2:Y:S04]  /*13ea40*/  LDL.LU R161, [R1+0x8b4c] ;  /* 0x008b4c0001a17983 */ /* 0x000ea80000300800 */
[----:B------:R-:W2:Y:S04]  /*13ea50*/  LDL.LU R162, [R1+0x8b48] ;  /* 0x008b480001a27983 */ /* 0x000ea80000300800 */
[----:B------:R-:W2:Y:S01]  /*13ea60*/  LDL.LU R163, [R1+0x8b44] ;  /* 0x008b440001a37983 */ /* 0x000ea20000300800 */
[----:B------:R-:W-:Y:S01]  /*13ea70*/  IMAD.X R50, R49, 0x1, R2, P1 ;  /* 0x0000000131327824 */ /* 0x000fe200008e0602 */
[----:B------:R-:W-:-:S02]  /*13ea80*/  IADD3 R49, P0, R42, R123, RZ ;  /* 0x0000007b2a317210 */ /* 0x000fc40007f1e0ff */
[-C--:B------:R-:W-:Y:S02]  /*13ea90*/  IADD3 R48, P1, R40, R123.reuse, RZ ;  /* 0x0000007b28307210 */ /* 0x080fe40007f3e0ff */
[----:B------:R1:W-:Y:S01]  /*13eaa0*/  STL [R1+0x185c], R50 ;  /* 0x00185c3201007387 */ /* 0x0003e20000100800 */
[----:B------:R-:W-:-:S03]  /*13eab0*/  IADD3 R52, P2, R10, R123, RZ ;  /* 0x0000007b0a347210 */ /* 0x000fc60007f5e0ff */
[----:B------:R-:W-:Y:S04]  /*13eac0*/  STL [R1+0x1a04], R49 ;  /* 0x001a043101007387 */ /* 0x000fe80000100800 */
[----:B-1----:R-:W3:Y:S04]  /*13ead0*/  LDL.LU.64 R50, [R1+0x6328] ;  /* 0x0063280001327983 */ /* 0x002ee80000300a00 */
[----:B------:R1:W-:Y:S04]  /*13eae0*/  STL [R1+0x45fc], R48 ;  /* 0x0045fc3001007387 */ /* 0x0003e80000100800 */
[----:B-1----:R-:W3:Y:S04]  /*13eaf0*/  LDL.LU.64 R48, [R1+0x6250] ;  /* 0x0062500001307983 */ /* 0x002ee80000300a00 */
[----:B------:R2:W-:Y:S01]  /*13eb00*/  STL [R1+0x4694], R52 ;  /* 0x0046943401007387 */ /* 0x0005e20000100800 */
[----:B------:R-:W-:-:S02]  /*13eb10*/  IMAD.X R42, R43, 0x1, R2, P0 ;  /* 0x000000012b2a7824 */ /* 0x000fc400000e0602 */
[----:B------:R-:W-:Y:S01]  /*13eb20*/  IMAD.X R40, R41, 0x1, R2, P1 ;  /* 0x0000000129287824 */ /* 0x000fe200008e0602 */
[----:B------:R-:W-:Y:S01]  /*13eb30*/  IADD3.X R41, R11, R2, RZ, P2, !PT ;  /* 0x000000020b297210 */ /* 0x000fe200017fe4ff */
[----:B--2---:R-:W-:Y:S01]  /*13eb40*/  HMMA.1688.F32.TF32 R52, R236, R30, R160 ;  /* 0x0000001eec34723c */ /* 0x004fe200000810a0 */
[----:B------:R-:W2:Y:S11]  /*13eb50*/  LDL.LU.64 R30, [R1+0x61c0] ;  /* 0x0061c000011e7983 */ /* 0x000eb60000300a00 */
[----:B------:R-:W-:Y:S11]  /*13eb60*/  @!UPT UIADD3 URZ, URZ, URZ, URZ ;  /* 0x0000003f3f3ff290 */ /* 0x000ff6000fffe03f */
[----:B------:R-:W-:Y:S04]  /*13eb70*/  STL.64 [R1+0x40a0], R52 ;  /* 0x0040a03401007387 */ /* 0x000fe80000100a00 */
[----:B------:R-:W-:Y:S04]  /*13eb80*/  STL.64 [R1+0x40a8], R54 ;  /* 0x0040a83601007387 */ /* 0x000fe80000100a00 */
[----:B------:R-:W-:Y:S04]  /*13eb90*/  STL [R1+0x19e8], R42 ;  /* 0x0019e82a01007387 */ /* 0x000fe80000100800 */
[----:B------:R-:W2:Y:S04]  /*13eba0*/  LDL.LU.64 R10, [R1+0x6170] ;  /* 0x00617000010a7983 */ /* 0x000ea80000300a00 */
[----:B------:R3:W-:Y:S04]  /*13ebb0*/  STL [R1+0x45f8], R40 ;  /* 0x0045f82801007387 */ /* 0x0007e80000100800 */
[----:B------:R1:W-:Y:S01]  /*13ebc0*/  STL [R1+0x4690], R41 ;  /* 0x0046902901007387 */ /* 0x0003e20000100800 */
[----:B---3--:R-:W-:-:S03]  /*13ebd0*/  IMAD.MOV.U32 R40, RZ, RZ, R150 ;  /* 0x000000ffff287224 */ /* 0x008fc600078e0096 */
[----:B------:R-:W4:Y:S01]  /*13ebe0*/  LDL.LU R150, [R1+0x8b40] ;  /* 0x008b400001967983 */ /* 0x000f220000300800 */
[----:B-1----:R-:W-:-:S03]  /*13ebf0*/  IMAD.MOV.U32 R41, RZ, RZ, R151 ;  /* 0x000000ffff297224 */ /* 0x002fc600078e0097 */
[----:B------:R-:W4:Y:S01]  /*13ec00*/  LDL.LU R151, [R1+0x8b3c] ;  /* 0x008b3c0001977983 */ /* 0x000f220000300800 */
[----:B------:R-:W-:Y:S01]  /*13ec10*/  IMAD.MOV.U32 R42, RZ, RZ, R249 ;  /* 0x000000ffff2a7224 */ /* 0x000fe200078e00f9 */
[-C--:B------:R-:W-:Y:S02]  /*13ec20*/  IADD3 R249, P0, R46, R123.reuse, RZ ;  /* 0x0000007b2ef97210 */ /* 0x080fe40007f1e0ff */
[-C--:B------:R-:W-:Y:S02]  /*13ec30*/  IADD3 R54, P1, R14, R123.reuse, RZ ;  /* 0x0000007b0e367210 */ /* 0x080fe40007f3e0ff */
[-C--:B------:R-:W-:Y:S01]  /*13ec40*/  IADD3 R53, P2, R44, R123.reuse, RZ ;  /* 0x0000007b2c357210 */ /* 0x080fe20007f5e0ff */
[----:B------:R-:W-:Y:S01]  /*13ec50*/  STL [R1+0x89a0], R249 ;  /* 0x0089a0f901007387 */ /* 0x000fe20000100800 */
[----:B------:R-:W-:Y:S02]  /*13ec60*/  IADD3 R52, P3, R56, R123, RZ ;  /* 0x0000007b38347210 */ /* 0x000fe40007f7e0ff */
[----:B------:R-:W-:Y:S01]  /*13ec70*/  MOV R43, R248 ;  /* 0x000000f8002b7202 */ /* 0x000fe20000000f00 */
[----:B------:R1:W-:Y:S01]  /*13ec80*/  STL [R1+0xc0], R54 ;  /* 0x0000c03601007387 */ /* 0x0003e20000100800 */
[----:B------:R-:W-:Y:S01]  /*13ec90*/  IMAD.X R248, R47, 0x1, R2, P0 ;  /* 0x000000012ff87824 */ /* 0x000fe200000e0602 */
[----:B------:R-:W-:-:S02]  /*13eca0*/  MOV R44, R164 ;  /* 0x000000a4002c7202 */ /* 0x000fc40000000f00 */
[----:B-1----:R-:W3:Y:S04]  /*13ecb0*/  LDL.LU.64 R54, [R1+0x6748] ;  /* 0x0067480001367983 */ /* 0x002ee80000300a00 */
[----:B------:R-:W-:Y:S04]  /*13ecc0*/  STL [R1+0x188], R53 ;  /* 0x0001883501007387 */ /* 0x000fe80000100800 */
[----:B------:R1:W-:Y:S01]  /*13ecd0*/  STL [R1+0x1684], R52 ;  /* 0x0016843401007387 */ /* 0x0003e20000100800 */
[----:B------:R-:W-:-:S03]  /*13ece0*/  IMAD.MOV.U32 R46, RZ, RZ, R166 ;  /* 0x000000ffff2e7224 */ /* 0x000fc600078e00a6 */
[----:B-1----:R-:W2:Y:S01]  /*13ecf0*/  LDL.LU.64 R52, [R1+0x6630] ;  /* 0x0066300001347983 */ /* 0x002ea20000300a00 */
[----:B------:R-:W-:Y:S01]  /*13ed00*/  IMAD.MOV.U32 R47, RZ, RZ, R167 ;  /* 0x000000ffff2f7224 */ /* 0x000fe200078e00a7 */
[----:B----4-:R-:W-:Y:S07]  /*13ed10*/  HMMA.1688.F32.TF32 R60, R236, R34, R148 ;  /* 0x00000022ec3c723c */ /* 0x010fee0000081094 */
[--C-:B------:R-:W-:Y:S02]  /*13ed20*/  IMAD.X R35, R15, 0x1, R2.reuse, P1 ;  /* 0x000000010f237824 */ /* 0x100fe400008e0602 */
[----:B------:R-:W-:-:S02]  /*13ed30*/  IMAD.X R34, R45, 0x1, R2, P2 ;  /* 0x000000012d227824 */ /* 0x000fc400010e0602 */
[----:B------:R-:W-:Y:S11]  /*13ed40*/  IMAD.MOV.U32 R45, RZ, RZ, R165 ;  /* 0x000000ffff2d7224 */ /* 0x000ff600078e00a5 */
[----:B------:R-:W-:Y:S01]  /*13ed50*/  @!UPT UIADD3 URZ, URZ, URZ, URZ ;  /* 0x0000003f3f3ff290 */ /* 0x000fe2000fffe03f */
[----:B------:R-:W-:Y:S04]  /*13ed60*/  STL.64 [R1+0x4090], R60 ;  /* 0x0040903c01007387 */ /* 0x000fe80000100a00 */
[----:B------:R-:W-:Y:S04]  /*13ed70*/  STL.64 [R1+0x4098], R62 ;  /* 0x0040983e01007387 */ /* 0x000fe80000100a00 */
[----:B------:R-:W-:Y:S04]  /*13ed80*/  STL [R1+0x89a4], R248 ;  /* 0x0089a4f801007387 */ /* 0x000fe80000100800 */
[----:B------:R-:W4:Y:S04]  /*13ed90*/  LDL.LU.64 R14, [R1+0x6540] ;  /* 0x00654000010e7983 */ /* 0x000f280000300a00 */
[----:B------:R-:W-:Y:S04]  /*13eda0*/  STL [R1+0xb4], R35 ;  /* 0x0000b42301007387 */ /* 0x000fe80000100800 */
[----:B------:R-:W4:Y:S04]  /*13edb0*/  LDL.LU R164, [R1+0x8b38] ;  /* 0x008b380001a47983 */ /* 0x000f280000300800 */
[----:B------:R1:W-:Y:S04]  /*13edc0*/  STL [R1+0x184], R34 ;  /* 0x0001842201007387 */ /* 0x0003e80000100800 */
[----:B------:R-:W4:Y:S04]  /*13edd0*/  LDL.LU R165, [R1+0x8b34] ;  /* 0x008b340001a57983 */ /* 0x000f280000300800 */
[----:B------:R-:W4:Y:S04]  /*13ede0*/  LDL.LU R166, [R1+0x8b30] ;  /* 0x008b300001a67983 */ /* 0x000f280000300800 */
[----:B------:R-:W4:Y:S01]  /*13edf0*/  LDL.LU R167, [R1+0x8b2c] ;  /* 0x008b2c0001a77983 */ /* 0x000f220000300800 */
[----:B-1----:R-:W-:-:S02]  /*13ee00*/  IADD3.X R34, R57, R2, RZ, P3, !PT ;  /* 0x0000000239227210 */ /* 0x002fc40001ffe4ff */
[-C--:B------:R-:W-:Y:S02]  /*13ee10*/  IADD3 R56, P0, R50, R123.reuse, RZ ;  /* 0x0000007b32387210 */ /* 0x080fe40007f1e0ff */
[-C--:B------:R-:W-:Y:S01]  /*13ee20*/  IADD3 R35, P1, R48, R123.reuse, RZ ;  /* 0x0000007b30237210 */ /* 0x080fe20007f3e0ff */
[----:B------:R2:W-:Y:S01]  /*13ee30*/  STL [R1+0x24c], R34 ;  /* 0x00024c2201007387 */ /* 0x0005e20000100800 */
[----:B------:R-:W-:Y:S03]  /*13ee40*/  HMMA.1688.F32.TF32 R64, R236, R42, R168 ;  /* 0x0000002aec40723c */ /* 0x000fe600000810a8 */
[----:B------:R1:W-:Y:S04]  /*13ee50*/  STL [R1+0x1854], R56 ;  /* 0x0018543801007387 */ /* 0x0003e80000100800 */
[----:B------:R-:W4:Y:S01]  /*13ee60*/  LDL.LU.64 R58, [R1+0x6440] ;  /* 0x00644000013a7983 */ /* 0x000f220000300a00 */
[----:B--2---:R-:W-:-:S03]  /*13ee70*/  IADD3 R34, P2, R30, R123, RZ ;  /* 0x0000007b1e227210 */ /* 0x004fc60007f5e0ff */
[----:B------:R-:W-:Y:S01]  /*13ee80*/  STL [R1+0x19e0], R35 ;  /* 0x0019e02301007387 */ /* 0x000fe20000100800 */
[----:B------:R-:W-:-:S03]  /*13ee90*/  IMAD.X R48, R49, 0x1, R2, P1 ;  /* 0x0000000131307824 */ /* 0x000fc600008e0602 */
[----:B-1----:R-:W2:Y:S04]  /*13eea0*/  LDL.LU.64 R56, [R1+0x6338] ;  /* 0x0063380001387983 */ /* 0x002ea80000300a00 */
[----:B------:R1:W-:Y:S01]  /*13eeb0*/  STL [R1+0x45f0], R34 ;  /* 0x0045f02201007387 */ /* 0x0003e20000100800 */
[----:B------:R-:W-:Y:S02]  /*13eec0*/  MOV R50, R247 ;  /* 0x000000f700327202 */ /* 0x000fe40000000f00 */
[----:B---3--:R-:W-:Y:S01]  /*13eed0*/  IADD3 R247, P1, R54, R123, RZ ;  /* 0x0000007b36f77210 */ /* 0x008fe20007f3e0ff */
[----:B-1----:R-:W2:Y:S01]  /*13eee0*/  LDL.LU.64 R34, [R1+0x6260] ;  /* 0x0062600001227983 */ /* 0x002ea20000300a00 */
[----:B------:R-:W-:Y:S01]  /*13eef0*/  IMAD.MOV.U32 R54, RZ, RZ, R174 ;  /* 0x000000ffff367224 */ /* 0x000fe200078e00ae */
[----:B----4-:R-:W-:Y:S07]  /*13ef00*/  HMMA.1688.F32.TF32 R60, R236, R38, R164 ;  /* 0x00000026ec3c723c */ /* 0x010fee00000810a4 */
[----:B------:R-:W-:-:S02]  /*13ef10*/  IMAD.X R38, R51, 0x1, R2, P0 ;  /* 0x0000000133267824 */ /* 0x000fc400000e0602 */
[----:B------:R-:W-:Y:S11]  /*13ef20*/  IMAD.X R39, R31, 0x1, R2, P2 ;  /* 0x000000011f277824 */ /* 0x000ff600010e0602 */
[----:B------:R-:W-:Y:S03]  /*13ef30*/  @!UPT UIADD3 URZ, URZ, URZ, URZ ;  /* 0x0000003f3f3ff290 */ /* 0x000fe6000fffe03f */
[----:B------:R-:W-:Y:S04]  /*13ef40*/  STL.64 [R1+0x4080], R60 ;  /* 0x0040803c01007387 */ /* 0x000fe80000100a00 */
[----:B------:R-:W-:Y:S04]  /*13ef50*/  STL.64 [R1+0x4088], R62 ;  /* 0x0040883e01007387 */ /* 0x000fe80000100a00 */
[----:B------:R1:W-:Y:S04]  /*13ef60*/  STL [R1+0x181c], R38 ;  /* 0x00181c2601007387 */ /* 0x0003e80000100800 */
[----:B------:R4:W-:Y:S04]  /*13ef70*/  STL [R1+0x19c8], R48 ;  /* 0x0019c83001007387 */ /* 0x0009e80000100800 */
[----:B------:R-:W3:Y:S01]  /*13ef80*/  LDL.LU.64 R30, [R1+0x61d0] ;  /* 0x0061d000011e7983 */ /* 0x000ee20000300a00 */
[----:B-1----:R-:W-:-:S03]  /*13ef90*/  IADD3 R38, P0, R10, R123, RZ ;  /* 0x0000007b0a267210 */ /* 0x002fc60007f1e0ff */
[----:B------:R1:W-:Y:S04]  /*13efa0*/  STL [R1+0x45d8], R39 ;  /* 0x0045d82701007387 */ /* 0x0003e80000100800 */
[----:B----4-:R-:W4:Y:S04]  /*13efb0*/  LDL.LU R48, [R1+0x400] ;  /* 0x0004000001307983 */ /* 0x010f280000300800 */
[----:B------:R2:W-:Y:S01]  /*13efc0*/  STL [R1+0x467c], R38 ;  /* 0x00467c2601007387 */ /* 0x0005e20000100800 */
[----:B-1----:R-:W-:-:S03]  /*13efd0*/  IADD3 R39, P2, R52, R123, RZ ;  /* 0x0000007b34277210 */ /* 0x002fc60007f5e0ff */
[----:B------:R-:W4:Y:S04]  /*13efe0*/  LDL.LU R49, [R1+0x404] ;  /* 0x0004040001317983 */ /* 0x000f280000300800 */
[----:B------:R-:W3:Y:S01]  /*13eff0*/  LDL.LU.64 R62, [R1+0x6178] ;  /* 0x00617800013e7983 */ /* 0x000ee20000300a00 */
[----:B--2---:R-:W-:-:S03]  /*13f000*/  IADD3 R38, P3, R14, R123, RZ ;  /* 0x0000007b0e267210 */ /* 0x004fc60007f7e0ff */
[----:B------:R-:W-:Y:S04]  /*13f010*/  STL [R1+0x89a8], R247 ;  /* 0x0089a8f701007387 */ /* 0x000fe80000100800 */
[----:B------:R-:W-:Y:S04]  /*13f020*/  STL [R1+0xa4], R39 ;  /* 0x0000a42701007387 */ /* 0x000fe80000100800 */
[----:B------:R-:W2:Y:S04]  /*13f030*/  LDL.LU.64 R60, [R1+0x6740] ;  /* 0x00674000013c7983 */ /* 0x000ea80000300a00 */
[----:B------:R1:W-:Y:S01]  /*13f040*/  STL [R1+0x178], R38 ;  /* 0x0001782601007387 */ /* 0x0003e20000100800 */
[----:B------:R-:W-:-:S03]  /*13f050*/  IMAD.MOV.U32 R51, RZ, RZ, R246 ;  /* 0x000000ffff337224 */ /* 0x000fc600078e00f6 */
[----:B------:R-:W-:Y:S01]  /*13f060*/  STL.64 [R1+0x4070], R64 ;  /* 0x0040704001007387 */ /* 0x000fe20000100a00 */
[--C-:B------:R-:W-:Y:S02]  /*13f070*/  IMAD.X R246, R55, 0x1, R2.reuse, P1 ;  /* 0x0000000137f67824 */ /* 0x100fe400008e0602 */
[----:B-1----:R-:W-:Y:S01]  /*13f080*/  IMAD.X R38, R11, 0x1, R2, P0 ;  /* 0x000000010b267824 */ /* 0x002fe200000e0602 */
[----:B------:R-:W-:Y:S04]  /*13f090*/  STL.64 [R1+0x4078], R66 ;  /* 0x0040784201007387 */ /* 0x000fe80000100a00 */
[----:B------:R-:W2:Y:S04]  /*13f0a0*/  LDL.LU.64 R10, [R1+0x6638] ;  /* 0x00663800010a7983 */ /* 0x000ea80000300a00 */
[----:B------:R1:W-:Y:S01]  /*13f0b0*/  STL [R1+0x4678], R38 ;  /* 0x0046782601007387 */ /* 0x0003e20000100800 */
[----:B------:R-:W-:-:S03]  /*13f0c0*/  IMAD.MOV.U32 R52, RZ, RZ, R172 ;  /* 0x000000ffff347224 */ /* 0x000fc600078e00ac */
[----:B------:R-:W-:Y:S01]  /*13f0d0*/  STL [R1+0x89ac], R246 ;  /* 0x0089acf601007387 */ /* 0x000fe20000100800 */
[----:B------:R-:W-:-:S03]  /*13f0e0*/  MOV R55, R175 ;  /* 0x000000af00377202 */ /* 0x000fc60000000f00 */
[----:B------:R-:W2:Y:S01]  /*13f0f0*/  LDL.LU R172, [R1+0x8b28] ;  /* 0x008b280001ac7983 */ /* 0x000ea20000300800 */
[----:B-1----:R-:W-:Y:S01]  /*13f100*/  IADD3.X R38, R53, R2, RZ, P2, !PT ;  /* 0x0000000235267210 */ /* 0x002fe200017fe4ff */
[----:B------:R-:W-:-:S04]  /*13f110*/  IMAD.MOV.U32 R53, RZ, RZ, R173 ;  /* 0x000000ffff357224 */ /* 0x000fc800078e00ad */
[----:B------:R1:W-:Y:S04]  /*13f120*/  STL [R1+0x9c], R38 ;  /* 0x00009c2601007387 */ /* 0x0003e80000100800 */
[----:B------:R-:W2:Y:S04]  /*13f130*/  LDL.LU R173, [R1+0x8b24] ;  /* 0x008b240001ad7983 */ /* 0x000ea80000300800 */
[----:B------:R-:W2:Y:S04]  /*13f140*/  LDL.LU R174, [R1+0x8b20] ;  /* 0x008b200001ae7983 */ /* 0x000ea80000300800 */
[----:B------:R-:W2:Y:S01]  /*13f150*/  LDL.LU R175, [R1+0x8b1c] ;  /* 0x008b1c0001af7983 */ /* 0x000ea20000300800 */
[----:B------:R-:W-:Y:S01]  /*13f160*/  IMAD.X R14, R15, 0x1, R2, P3 ;  /* 0x000000010f0e7824 */ /* 0x000fe200018e0602 */
[----:B-1----:R-:W-:-:S02]  /*13f170*/  IADD3 R38, P0, R58, R123, RZ ;  /* 0x0000007b3a267210 */ /* 0x002fc40007f1e0ff */
[-C--:B------:R-:W-:Y:S02]  /*13f180*/  IADD3 R15, P1, R56, R123.reuse, RZ ;  /* 0x0000007b380f7210 */ /* 0x080fe40007f3e0ff */
[----:B------:R1:W-:Y:S04]  /*13f190*/  STL [R1+0x164], R14 ;  /* 0x0001640e01007387 */ /* 0x0003e80000100800 */
[----:B------:R1:W-:Y:S04]  /*13f1a0*/  STL [R1+0x234], R38 ;  /* 0x0002342601007387 */ /* 0x0003e80000100800 */
[----:B------:R-:W4:Y:S01]  /*13f1b0*/  LDL.LU.64 R42, [R1+0x6548] ;  /* 0x00654800012a7983 */ /* 0x000f220000300a00 */
[----:B-1----:R-:W-:-:S03]  /*13f1c0*/  IADD3 R14, P2, R34, R123, RZ ;  /* 0x0000007b220e7210 */ /* 0x002fc60007f5e0ff */
[----:B------:R-:W-:Y:S01]  /*13f1d0*/  STL [R1+0x1814], R15 ;  /* 0x0018140f01007387 */ /* 0x000fe20000100800 */
[----:B------:R-:W-:-:S03]  /*13f1e0*/  IADD3.X R35, R35, R2, RZ, P2, !PT ;  /* 0x0000000223237210 */ /* 0x000fc600017fe4ff */
[----:B------:R-:W4:Y:S04]  /*13f1f0*/  LDL.LU.64 R38, [R1+0x6450] ;  /* 0x0064500001267983 */ /* 0x000f280000300a00 */
[----:B------:R1:W-:Y:S01]  /*13f200*/  STL [R1+0x19c4], R14 ;  /* 0x0019c40e01007387 */ /* 0x0003e20000100800 */
[----:B------:R-:W-:-:S03]  /*13f210*/  IMAD.MOV.U32 R56, RZ, RZ, R178 ;  /* 0x000000ffff387224 */ /* 0x000fc600078e00b2 */
[----:B-1----:R-:W4:Y:S01]  /*13f220*/  LDL.LU.64 R14, [R1+0x6350] ;  /* 0x00635000010e7983 */ /* 0x002f220000300a00 */
[----:B--2---:R-:W-:Y:S07]  /*13f230*/  HMMA.1688.F32.TF32 R64, R236, R46, R172 ;  /* 0x0000002eec40723c */ /* 0x004fee00000810ac */
[--C-:B------:R-:W-:Y:S02]  /*13f240*/  IMAD.X R47, R59, 0x1, R2.reuse, P0 ;  /* 0x000000013b2f7824 */ /* 0x100fe400000e0602 */
[----:B------:R-:W-:Y:S01]  /*13f250*/  IMAD.X R46, R57, 0x1, R2, P1 ;  /* 0x00000001392e7824 */ /* 0x000fe200008e0602 */
[-C--:B---3--:R-:W-:Y:S01]  /*13f260*/  IADD3 R34, P0, R30, R123.reuse, RZ ;  /* 0x0000007b1e227210 */ /* 0x088fe20007f1e0ff */
[----:B------:R-:W-:Y:S11]  /*13f270*/  IMAD.MOV.U32 R57, RZ, RZ, R179 ;  /* 0x000000ffff397224 */ /* 0x000ff600078e00b3 */
[----:B------:R-:W-:Y:S01]  /*13f280*/  @!UPT UIADD3 URZ, URZ, URZ, URZ ;  /* 0x0000003f3f3ff290 */ /* 0x000fe2000fffe03f */
[----:B------:R-:W-:Y:S04]  /*13f290*/  STL.64 [R1+0x4060], R64 ;  /* 0x0040604001007387 */ /* 0x000fe80000100a00 */
[----:B------:R-:W-:Y:S04]  /*13f2a0*/  STL.64 [R1+0x4068], R66 ;  /* 0x0040684201007387 */ /* 0x000fe80000100a00 */
[----:B------:R-:W-:Y:S04]  /*13f2b0*/  STL [R1+0x22c], R47 ;  /* 0x00022c2f01007387 */ /* 0x000fe80000100800 */
[----:B------:R-:W-:Y:S04]  /*13f2c0*/  STL [R1+0x17dc], R46 ;  /* 0x0017dc2e01007387 */ /* 0x000fe80000100800 */
[----:B------:R-:W-:Y:S04]  /*13f2d0*/  STL [R1+0x1998], R35 ;  /* 0x0019982301007387 */ /* 0x000fe80000100800 */
[----:B------:R-:W2:Y:S04]  /*13f2e0*/  LDL.LU R178, [R1+0x8b18] ;  /* 0x008b180001b27983 */ /* 0x000ea80000300800 */
[----:B------:R1:W-:Y:S04]  /*13f2f0*/  STL [R1+0x1abc], R34 ;  /* 0x001abc2201007387 */ /* 0x0003e80000100800 */
[----:B------:R-:W2:Y:S01]  /*13f300*/  LDL.LU R179, [R1+0x8b14] ;  /* 0x008b140001b37983 */ /* 0x000ea20000300800 */
[----:B------:R-:W-:Y:S01]  /*13f310*/  IMAD.MOV.U32 R58, RZ, RZ, R245 ;  /* 0x000000ffff3a7224 */ /* 0x000fe200078e00f5 */
[----:B------:R-:W-:-:S02]  /*13f320*/  IADD3 R245, P2, R60, R123, RZ ;  /* 0x0000007b3cf57210 */ /* 0x000fc40007f5e0ff */
[----:B------:R-:W3:Y:S01]  /*13f330*/  LDL.LU.64 R70, [R1+0x6278] ;  /* 0x0062780001467983 */ /* 0x000ee20000300a00 */
[-C--:B-1----:R-:W-:Y:S02]  /*13f340*/  IADD3 R34, P1, R62, R123.reuse, RZ ;  /* 0x0000007b3e227210 */ /* 0x082fe40007f3e0ff */
[----:B------:R-:W-:Y:S01]  /*13f350*/  IADD3 R46, P3, R10, R123, RZ ;  /* 0x0000007b0a2e7210 */ /* 0x000fe20007f7e0ff */
[----:B------:R-:W3:Y:S01]  /*13f360*/  LDL.LU.64 R68, [R1+0x61e0] ;  /* 0x0061e00001447983 */ /* 0x000ee20000300a00 */
[----:B------:R-:W-:-:S03]  /*13f370*/  IMAD.X R47, R31, 0x1, R2, P0 ;  /* 0x000000011f2f7824 */ /* 0x000fc600000e0602 */
[----:B------:R1:W-:Y:S01]  /*13f380*/  STL [R1+0x4674], R34 ;  /* 0x0046742201007387 */ /* 0x0003e20000100800 */
[----:B------:R-:W-:Y:S01]  /*13f390*/  MOV R59, R244 ;  /* 0x000000f4003b7202 */ /* 0x000fe20000000f00 */
[--C-:B------:R-:W-:Y:S02]  /*13f3a0*/  IMAD.X R244, R61, 0x1, R2.reuse, P2 ;  /* 0x000000013df47824 */ /* 0x100fe400010e0602 */
[----:B-1----:R-:W3:Y:S04]  /*13f3b0*/  LDL.LU.64 R34, [R1+0x6180] ;  /* 0x0061800001227983 */ /* 0x002ee80000300a00 */
[----:B------:R-:W-:Y:S04]  /*13f3c0*/  STL [R1+0x89b0], R245 ;  /* 0x0089b0f501007387 */ /* 0x000fe80000100800 */
[----:B------:R1:W-:Y:S04]  /*13f3d0*/  STL [R1+0x90], R46 ;  /* 0x0000902e01007387 */ /* 0x0003e80000100800 */
[----:B------:R-:W3:Y:S01]  /*13f3e0*/  LDL.LU.64 R30, [R1+0x6738] ;  /* 0x00673800011e7983 */ /* 0x000ee20000300a00 */
[----:B------:R-:W-:Y:S01]  /*13f3f0*/  MOV R60, R180 ;  /* 0x000000b4003c7202 */ /* 0x000fe20000000f00 */
[----:B-1----:R-:W-:-:S02]  /*13f400*/  IMAD.X R46, R63, 0x1, R2, P1 ;  /* 0x000000013f2e7824 */ /* 0x002fc400008e0602 */
[----:B------:R-:W-:Y:S02]  /*13f410*/  IMAD.MOV.U32 R61, RZ, RZ, R181 ;  /* 0x000000ffff3d7224 */ /* 0x000fe400078e00b5 */
[----:B------:R-:W-:Y:S02]  /*13f420*/  IMAD.MOV.U32 R62, RZ, RZ, R182 ;  /* 0x000000ffff3e7224 */ /* 0x000fe400078e00b6 */
[----:B------:R-:W-:Y:S01]  /*13f430*/  IMAD.MOV.U32 R63, RZ, RZ, R183 ;  /* 0x000000ffff3f7224 */ /* 0x000fe200078e00b7 */
[----:B--2---:R-:W-:Y:S11]  /*13f440*/  HMMA.1688.F32.TF32 R64, R236, R50, R176 ;  /* 0x00000032ec40723c */ /* 0x004ff600000810b0 */
[----:B------:R-:W-:Y:S11]  /*13f450*/  @!UPT UIADD3 URZ, URZ, URZ, URZ ;  /* 0x0000003f3f3ff290 */ /* 0x000ff6000fffe03f */
[----:B------:R-:W-:Y:S01]  /*13f460*/  @!UPT UIADD3 URZ, URZ, URZ, URZ ;  /* 0x0000003f3f3ff290 */ /* 0x000fe2000fffe03f */
[----:B------:R-:W-:Y:S04]  /*13f470*/  STL.64 [R1+0x4050], R64 ;  /* 0x0040504001007387 */ /* 0x000fe80000100a00 */
[----:B------:R-:W-:Y:S04]  /*13f480*/  STL.64 [R1+0x4058], R66 ;  /* 0x0040584201007387 */ /* 0x000fe80000100a00 */
[----:B------:R1:W-:Y:S04]  /*13f490*/  STL [R1+0x1ab8], R47 ;  /* 0x001ab82f01007387 */ /* 0x0003e80000100800 */
[----:B------:R2:W-:Y:S04]  /*13f4a0*/  STL [R1+0x4670], R46 ;  /* 0x0046702e01007387 */ /* 0x0005e80000100800 */
[----:B------:R-:W3:Y:S04]  /*13f4b0*/  LDL.LU R180, [R1+0x8b10] ;  /* 0x008b100001b47983 */ /* 0x000ee80000300800 */
[----:B------:R-:W3:Y:S04]  /*13f4c0*/  LDL.LU R181, [R1+0x8b0c] ;  /* 0x008b0c0001b57983 */ /* 0x000ee80000300800 */
[----:B------:R-:W3:Y:S04]  /*13f4d0*/  LDL.LU R182, [R1+0x8b08] ;  /* 0x008b080001b67983 */ /* 0x000ee80000300800 */
[----:B------:R-:W3:Y:S01]  /*13f4e0*/  LDL.LU R183, [R1+0x8b04] ;  /* 0x008b040001b77983 */ /* 0x000ee20000300800 */
[----:B------:R-:W-:-:S02]  /*13f4f0*/  IADD3.X R11, R11, R2, RZ, P3, !PT ;  /* 0x000000020b0b7210 */ /* 0x000fc40001ffe4ff */
[-C--:B----4-:R-:W-:Y:S01]  /*13f500*/  IADD3 R10, P0, R42, R123.reuse, RZ ;  /* 0x0000007b2a0a7210 */ /* 0x090fe20007f1e0ff */
[----:B------:R-:W-:Y:S01]  /*13f510*/  STL [R1+0x89b4], R244 ;  /* 0x0089b4f401007387 */ /* 0x000fe20000100800 */
[-C--:B-1----:R-:W-:Y:S02]  /*13f520*/  IADD3 R47, P1, R38, R123.reuse, RZ ;  /* 0x0000007b262f7210 */ /* 0x082fe40007f3e0ff */
[----:B--2---:R-:W-:Y:S01]  /*13f530*/  IADD3 R46, P2, R14, R123, RZ ;  /* 0x0000007b0e2e7210 */ /* 0x004fe20007f5e0ff */
[----:B------:R-:W-:Y:S01]  /*13f540*/  STL [R1+0x7c], R11 ;  /* 0x00007c0b01007387 */ /* 0x000fe20000100800 */
[----:B------:R-:W-:-:S03]  /*13f550*/  IMAD.X R42, R43, 0x1, R2, P0 ;  /* 0x000000012b2a7824 */ /* 0x000fc600000e0602 */
[----:B------:R1:W-:Y:S01]  /*13f560*/  STL [R1+0x150], R10 ;  /* 0x0001500a01007387 */ /* 0x0003e20000100800 */
[--C-:B------:R-:W-:Y:S02]  /*13f570*/  IMAD.X R38, R39, 0x1, R2.reuse, P1 ;  /* 0x0000000127267824 */ /* 0x100fe400008e0602 */
[----:B------:R-:W-:Y:S01]  /*13f580*/  IMAD.X R14, R15, 0x1, R2, P2 ;  /* 0x000000010f0e7824 */ /* 0x000fe200010e0602 */
[----:B-1----:R-:W2:Y:S04]  /*13f590*/  LDL.LU.64 R10, [R1+0x6640] ;  /* 0x00664000010a7983 */ /* 0x002ea80000300a00 */
[----:B------:R-:W-:Y:S04]  /*13f5a0*/  STL [R1+0x220], R47 ;  /* 0x0002202f01007387 */ /* 0x000fe80000100800 */
[----:B------:R-:W4:Y:S04]  /*13f5b0*/  LDL.LU.64 R72, [R1+0x6550] ;  /* 0x0065500001487983 */ /* 0x000f280000300a00 */
[----:B------:R-:W-:Y:S04]  /*13f5c0*/  STL [R1+0x17d8], R46 ;  /* 0x0017d82e01007387 */ /* 0x000fe80000100800 */
[----:B------:R-:W2:Y:S01]  /*13f5d0*/  LDL.LU.64 R50, [R1+0x6460] ;  /* 0x0064600001327983 */ /* 0x000ea20000300a00 */
[----:B---3--:R-:W-:Y:S11]  /*13f5e0*/  HMMA.1688.F32.TF32 R64, R236, R54, R180 ;  /* 0x00000036ec40723c */ /* 0x008ff600000810b4 */
[----:B------:R-:W-:Y:S11]  /*13f5f0*/  @!UPT UIADD3 URZ, URZ, URZ, URZ ;  /* 0x0000003f3f3ff290 */ /* 0x000ff6000fffe03f */
[----:B------:R-:W-:Y:S01]  /*13f600*/  @!UPT UIADD3 URZ, URZ, URZ, URZ ;  /* 0x0000003f3f3ff290 */ /* 0x000fe2000fffe03f */
[----:B------:R1:W-:Y:S04]  /*13f610*/  STL.64 [R1+0x4040], R64 ;  /* 0x0040404001007387 */ /* 0x0003e80000100a00 */
[----:B------:R3:W-:Y:S04]  /*13f620*/  STL.64 [R1+0x4048], R66 ;  /* 0x0040484201007387 */ /* 0x0007e80000100a00 */
[----:B------:R-:W-:Y:S01]  /*13f630*/  STL [R1+0x144], R42 ;  /* 0x0001442a01007387 */ /* 0x000fe20000100800 */
[----:B-1----:R-:W-:-:S03]  /*13f640*/  MOV R64, R184 ;  /* 0x000000b800407202 */ /* 0x002fc60000000f00 */
[----:B------:R-:W-:Y:S01]  /*13f650*/  STL [R1+0x214], R38 ;  /* 0x0002142601007387 */ /* 0x000fe20000100800 */
[----:B------:R-:W-:-:S03]  /*13f660*/  IMAD.MOV.U32 R65, RZ, RZ, R185 ;  /* 0x000000ffff417224 */ /* 0x000fc600078e00b9 */
[----:B------:R-:W2:Y:S01]  /*13f670*/  LDL.LU R184, [R1+0x8b00] ;  /* 0x008b000001b87983 */ /* 0x000ea20000300800 */
[----:B---3--:R-:W-:-:S03]  /*13f680*/  IMAD.MOV.U32 R66, RZ, RZ, R186 ;  /* 0x000000ffff427224 */ /* 0x008fc600078e00ba */
[----:B------:R1:W-:Y:S01]  /*13f690*/  STL [R1+0x17d4], R14 ;  /* 0x0017d40e01007387 */ /* 0x0003e20000100800 */
[----:B------:R-:W-:-:S03]  /*13f6a0*/  IMAD.MOV.U32 R67, RZ, RZ, R187 ;  /* 0x000000ffff437224 */ /* 0x000fc600078e00bb */
[----:B------:R-:W2:Y:S04]  /*13f6b0*/  LDL.LU R185, [R1+0x8afc] ;  /* 0x008afc0001b97983 */ /* 0x000ea80000300800 */
[----:B------:R-:W2:Y:S04]  /*13f6c0*/  LDL.LU R186, [R1+0x8af8] ;  /* 0x008af80001ba7983 */ /* 0x000ea80000300800 */
[----:B------:R-:W2:Y:S01]  /*13f6d0*/  LDL.LU R187, [R1+0x8af4] ;  /* 0x008af40001bb7983 */ /* 0x000ea20000300800 */
[-C--:B------:R-:W-:Y:S02]  /*13f6e0*/  IADD3 R15, P0, R70, R123.reuse, RZ ;  /* 0x0000007b460f7210 */ /* 0x080fe40007f1e0ff */
[----:B-1----:R-:W-:-:S02]  /*13f6f0*/  IADD3 R14, P1, R68, R123, RZ ;  /* 0x0000007b440e7210 */ /* 0x002fc40007f3e0ff */
[-C--:B------:R-:W-:Y:S01]  /*13f700*/  IADD3 R38, P2, R34, R123.reuse, RZ ;  /* 0x0000007b22267210 */ /* 0x080fe20007f5e0ff */
[----:B------:R-:W-:Y:S01]  /*13f710*/  STL [R1+0x1994], R15 ;  /* 0x0019940f01007387 */ /* 0x000fe20000100800 */
[----:B------:R-:W-:-:S03]  /*13f720*/  IADD3 R243, P3, R30, R123, RZ ;  /* 0x0000007b1ef37210 */ /* 0x000fc60007f7e0ff */
[----:B------:R-:W3:Y:S01]  /*13f730*/  LDL.LU.64 R46, [R1+0x6360] ;  /* 0x00636000012e7983 */ /* 0x000ee20000300a00 */
[----:B------:R-:W-:-:S03]  /*13f740*/  IADD3.X R55, R71, R2, RZ, P0, !PT ;  /* 0x0000000247377210 */ /* 0x000fc600007fe4ff */
[----:B------:R1:W-:Y:S01]  /*13f750*/  STL [R1+0x1ab4], R14 ;  /* 0x001ab40e01007387 */ /* 0x0003e20000100800 */
[--C-:B------:R-:W-:Y:S02]  /*13f760*/  IMAD.X R54, R69, 0x1, R2.reuse, P1 ;  /* 0x0000000145367824 */ /* 0x100fe400008e0602 */
[----:B------:R-:W-:Y:S01]  /*13f770*/  IMAD.X R34, R35, 0x1, R2, P2 ;  /* 0x0000000123227824 */ /* 0x000fe200010e0602 */
[----:B-1----:R-:W3:Y:S04]  /*13f780*/  LDL.LU.64 R14, [R1+0x6280] ;  /* 0x00628000010e7983 */ /* 0x002ee80000300a00 */
[----:B------:R1:W-:Y:S04]  /*13f790*/  STL [R1+0x465c], R38 ;  /* 0x00465c2601007387 */ /* 0x0003e80000100800 */
[----:B------:R-:W3:Y:S04]  /*13f7a0*/  LDL.LU.64 R42, [R1+0x61e8] ;  /* 0x0061e800012a7983 */ /* 0x000ee80000300a00 */
[----:B------:R-:W-:Y:S04]  /*13f7b0*/  STL [R1+0x89b8], R243 ;  /* 0x0089b8f301007387 */ /* 0x000fe80000100800 */
[----:B-1----:R-:W3:Y:S01]  /*13f7c0*/  LDL.LU.64 R38, [R1+0x6188] ;  /* 0x0061880001267983 */ /* 0x002ee20000300a00 */
[----:B------:R-:W-:Y:S01]  /*13f7d0*/  IMAD.MOV.U32 R68, RZ, RZ, R154 ;  /* 0x000000ffff447224 */ /* 0x000fe200078e009a */
[----:B------:R-:W-:Y:S01]  /*13f7e0*/  MOV R69, R155 ;  /* 0x0000009b00457202 */ /* 0x000fe20000000f00 */
[----:B--2---:R-:W-:Y:S11]  /*13f7f0*/  HMMA.1688.F32.TF32 R76, R236, R58, R184 ;  /* 0x0000003aec4c723c */ /* 0x004ff600000810b8 */
[----:B------:R-:W-:Y:S11]  /*13f800*/  @!UPT UIADD3 URZ, URZ, URZ, URZ ;  /* 0x0000003f3f3ff290 */ /* 0x000ff6000fffe03f */
[----:B------:R-:W-:Y:S01]  /*13f810*/  @!UPT UIADD3 URZ, URZ, URZ, URZ ;  /* 0x0000003f3f3ff290 */ /* 0x000fe2000fffe03f */
[----:B------:R-:W-:Y:S04]  /*13f820*/  STL.64 [R1+0x4030], R76 ;  /* 0x0040304c01007387 */ /* 0x000fe80000100a00 */
[----:B------:R-:W-:Y:S04]  /*13f830*/  STL.64 [R1+0x4038], R78 ;  /* 0x0040384e01007387 */ /* 0x000fe80000100a00 */
[----:B------:R-:W-:Y:S04]  /*13f840*/  STL [R1+0x1988], R55 ;  /* 0x0019883701007387 */ /* 0x000fe80000100800 */
[----:B------:R-:W-:Y:S04]  /*13f850*/  STL [R1+0x1aa8], R54 ;  /* 0x001aa83601007387 */ /* 0x000fe80000100800 */
[----:B------:R-:W2:Y:S04]  /*13f860*/  LDL.LU R154, [R1+0x8af0] ;  /* 0x008af000019a7983 */ /* 0x000ea80000300800 */
[----:B------:R1:W-:Y:S04]  /*13f870*/  STL [R1+0x4658], R34 ;  /* 0x0046582201007387 */ /* 0x0003e80000100800 */
[----:B------:R-:W2:Y:S01]  /*13f880*/  LDL.LU R155, [R1+0x8aec] ;  /* 0x008aec00019b7983 */ /* 0x000ea20000300800 */
[----:B------:R-:W-:Y:S01]  /*13f890*/  IMAD.X R242, R31, 0x1, R2, P3 ;  /* 0x000000011ff27824 */ /* 0x000fe200018e0602 */
[-C--:B----4-:R-:W-:Y:S01]  /*13f8a0*/  IADD3 R31, P1, R72, R123.reuse, RZ ;  /* 0x0000007b481f7210 */ /* 0x090fe20007f3e0ff */
[----:B------:R-:W-:Y:S01]  /*13f8b0*/  IMAD.MOV.U32 R70, RZ, RZ, R193 ;  /* 0x000000ffff467224 */ /* 0x000fe200078e00c1 */
[-C--:B------:R-:W-:Y:S01]  /*13f8c0*/  IADD3 R30, P2, R50, R123.reuse, RZ ;  /* 0x0000007b321e7210 */ /* 0x080fe20007f5e0ff */
[----:B------:R-:W4:Y:S01]  /*13f8d0*/  LDL.LU R193, [R1+0x8ae8] ;  /* 0x008ae80001c17983 */ /* 0x000f220000300800 */
[----:B-1----:R-:W-:Y:S01]  /*13f8e0*/  IADD3 R34, P0, R10, R123, RZ ;  /* 0x0000007b0a227210 */ /* 0x002fe20007f1e0ff */
[----:B------:R-:W-:-:S02]  /*13f8f0*/  IMAD.MOV.U32 R71, RZ, RZ, R194 ;  /* 0x000000ffff477224 */ /* 0x000fc400078e00c2 */
[----:B------:R-:W4:Y:S04]  /*13f900*/  LDL.LU R194, [R1+0x8ae4] ;  /* 0x008ae40001c27983 */ /* 0x000f280000300800 */
[----:B------:R-:W-:Y:S01]  /*13f910*/  STL [R1+0x89bc], R242 ;  /* 0x0089bcf201007387 */ /* 0x000fe20000100800 */
[----:B------:R-:W-:-:S03]  /*13f920*/  IADD3.X R54, R11, R2, RZ, P0, !PT ;  /* 0x000000020b367210 */ /* 0x000fc600007fe4ff */
[----:B------:R1:W-:Y:S04]  /*13f930*/  STL [R1+0x70], R34 ;  /* 0x0000702201007387 */ /* 0x0003e80000100800 */
[----:B------:R-:W-:Y:S04]  /*13f940*/  STL [R1+0x140], R31 ;  /* 0x0001401f01007387 */ /* 0x000fe80000100800 */
[----:B-1----:R-:W3:Y:S04]  /*13f950*/  LDL.LU.64 R34, [R1+0x6730] ;  /* 0x0067300001227983 */ /* 0x002ee80000300a00 */
[----:B------:R1:W-:Y:S01]  /*13f960*/  STL [R1+0x208], R30 ;  /* 0x0002081e01007387 */ /* 0x0003e20000100800 */
[----:B------:R-:W-:-:S02]  /*13f970*/  IMAD.X R50, R51, 0x1, R2, P2 ;  /* 0x0000000133327824 */ /* 0x000fc400010e0602 */
        /* <DEDUP_REMOVED lines=8> */
[----:B-1----:R-:W2:Y:S04]  /*13fa00*/  LDL.LU.64 R30, [R1+0x6648] ;  /* 0x00664800011e7983 */ /* 0x002ea80000300a00 */
[----:B------:R-:W2:Y:S04]  /*13fa10*/  LDL.LU.64 R10, [R1+0x6560] ;  /* 0x00656000010a7983 */ /* 0x000ea80000300a00 */
[----:B------:R1:W-:Y:S02]  /*13fa20*/  STL [R1+0x64], R54 ;  /* 0x0000643601007387 */ /* 0x0003e40000100800 */
[----:B-1----:R-:W-:Y:S01]  /*13fa30*/  IMAD.X R54, R73, 0x1, R2, P1 ;  /* 0x0000000149367824 */ /* 0x002fe200008e0602 */
[----:B------:R-:W-:-:S04]  /*13fa40*/  MOV R73, R189 ;  /* 0x000000bd00497202 */ /* 0x000fc80000000f00 */
[----:B------:R3:W-:Y:S04]  /*13fa50*/  STL [R1+0x134], R54 ;  /* 0x0001343601007387 */ /* 0x0007e80000100800 */
[----:B------:R-:W2:Y:S04]  /*13fa60*/  LDL.LU R188, [R1+0x8ae0] ;  /* 0x008ae00001bc7983 */ /* 0x000ea80000300800 */
[----:B------:R1:W-:Y:S04]  /*13fa70*/  STL [R1+0x1fc], R50 ;  /* 0x0001fc3201007387 */ /* 0x0003e80000100800 */
[----:B------:R-:W2:Y:S04]  /*13fa80*/  LDL.LU R189, [R1+0x8adc] ;  /* 0x008adc0001bd7983 */ /* 0x000ea80000300800 */
[----:B------:R-:W2:Y:S04]  /*13fa90*/  LDL.LU R190, [R1+0x8ad8] ;  /* 0x008ad80001be7983 */ /* 0x000ea80000300800 */
[----:B------:R-:W2:Y:S01]  /*13faa0*/  LDL.LU R191, [R1+0x8ad4] ;  /* 0x008ad40001bf7983 */ /* 0x000ea20000300800 */
[----:B---3--:R-:W-:-:S02]  /*13fab0*/  IADD3 R54, P0, R46, R123, RZ ;  /* 0x0000007b2e367210 */ /* 0x008fc40007f1e0ff */
[-C--:B------:R-:W-:Y:S02]  /*13fac0*/  IADD3 R51, P1, R14, R123.reuse, RZ ;  /* 0x0000007b0e337210 */ /* 0x080fe40007f3e0ff */
[----:B-1----:R-:W-:Y:S01]  /*13fad0*/  IADD3 R50, P2, R42, R123, RZ ;  /* 0x0000007b2a327210 */ /* 0x002fe20007f5e0ff */
[----:B------:R1:W-:Y:S04]  /*13fae0*/  STL [R1+0x17a8], R54 ;  /* 0x0017a83601007387 */ /* 0x0003e80000100800 */
[----:B------:R-:W3:Y:S04]  /*13faf0*/  LDL.LU.64 R62, [R1+0x6470] ;  /* 0x00647000013e7983 */ /* 0x000ee80000300a00 */
[----:B------:R-:W-:Y:S04]  /*13fb00*/  STL [R1+0x1984], R51 ;  /* 0x0019843301007387 */ /* 0x000fe80000100800 */
[----:B------:R-:W3:Y:S04]  /*13fb10*/  LDL.LU.64 R58, [R1+0x6380] ;  /* 0x00638000013a7983 */ /* 0x000ee80000300a00 */
[----:B------:R4:W-:Y:S01]  /*13fb20*/  STL [R1+0x1aa4], R50 ;  /* 0x001aa43201007387 */ /* 0x0009e20000100800 */
[----:B------:R-:W-:Y:S01]  /*13fb30*/  IMAD.X R47, R47, 0x1, R2, P0 ;  /* 0x000000012f2f7824 */ /* 0x000fe200000e0602 */
[----:B------:R-:W-:-:S02]  /*13fb40*/  IADD3.X R46, R15, R2, RZ, P1, !PT ;  /* 0x000000020f2e7210 */ /* 0x000fc40000ffe4ff */
[----:B-1----:R-:W3:Y:S01]  /*13fb50*/  LDL.LU.64 R54, [R1+0x6298] ;  /* 0x0062980001367983 */ /* 0x002ee20000300a00 */
[----:B----4-:R-:W-:Y:S01]  /*13fb60*/  IADD3 R50, P3, R38, R123, RZ ;  /* 0x0000007b26327210 */ /* 0x010fe20007f7e0ff */
[----:B------:R-:W-:-:S04]  /*13fb70*/  IMAD.X R42, R43, 0x1, R2, P2 ;  /* 0x000000012b2a7824 */ /* 0x000fc800010e0602 */
[----:B------:R-:W-:Y:S01]  /*13fb80*/  STL [R1+0x4654], R50 ;  /* 0x0046543201007387 */ /* 0x000fe20000100800 */
[----:B------:R-:W-:Y:S01]  /*13fb90*/  IMAD.X R38, R39, 0x1, R2, P3 ;  /* 0x0000000127267824 */ /* 0x000fe200018e0602 */
[----:B--2---:R-:W-:Y:S11]  /*13fba0*/  HMMA.1688.F32.TF32 R76, R236, R66, R188 ;  /* 0x00000042ec4c723c */ /* 0x004ff600000810bc */
[----:B------:R-:W-:Y:S11]  /*13fbb0*/  @!UPT UIADD3 URZ, URZ, URZ, URZ ;  /* 0x0000003f3f3ff290 */ /* 0x000ff6000fffe03f */
[----:B------:R-:W-:Y:S01]  /*13fbc0*/  @!UPT UIADD3 URZ, URZ, URZ, URZ ;  /* 0x0000003f3f3ff290 */ /* 0x000fe2000fffe03f */
[----:B------:R1:W-:Y:S04]  /*13fbd0*/  STL.64 [R1+0x4010], R76 ;  /* 0x0040104c01007387 */ /* 0x0003e80000100a00 */
[----:B------:R-:W-:Y:S04]  /*13fbe0*/  STL.64 [R1+0x4018], R78 ;  /* 0x0040184e01007387 */ /* 0x000fe80000100a00 */
[----:B------:R-:W2:Y:S04]  /*13fbf0*/  LDL.LU.64 R14, [R1+0x61f8] ;  /* 0x0061f800010e7983 */ /* 0x000ea80000300a00 */
[----:B------:R-:W-:Y:S04]  /*13fc00*/  STL [R1+0x17a4], R47 ;  /* 0x0017a42f01007387 */ /* 0x000fe80000100800 */
[----:B------:R4:W-:Y:S01]  /*13fc10*/  STL [R1+0x1980], R46 ;  /* 0x0019802e01007387 */ /* 0x0009e20000100800 */
[----:B-1----:R-:W-:-:S03]  /*13fc20*/  IMAD.MOV.U32 R76, RZ, RZ, R195 ;  /* 0x000000ffff4c7224 */ /* 0x002fc600078e00c3 */
[----:B------:R-:W2:Y:S04]  /*13fc30*/  LDL.LU.64 R50, [R1+0x6190] ;  /* 0x0061900001327983 */ /* 0x000ea80000300a00 */
[----:B------:R1:W-:Y:S04]  /*13fc40*/  STL [R1+0x1aa0], R42 ;  /* 0x001aa02a01007387 */ /* 0x0003e80000100800 */
[----:B----4-:R-:W4:Y:S04]  /*13fc50*/  LDL.LU.64 R46, [R1+0x6728] ;  /* 0x00672800012e7983 */ /* 0x010f280000300a00 */
[----:B------:R1:W-:Y:S04]  /*13fc60*/  STL [R1+0x4650], R38 ;  /* 0x0046502601007387 */ /* 0x0003e80000100800 */
[----:B------:R-:W2:Y:S01]  /*13fc70*/  LDL.LU R195, [R1+0x8ad0] ;  /* 0x008ad00001c37983 */ /* 0x000ea20000300800 */
[-C--:B------:R-:W-:Y:S01]  /*13fc80*/  IADD3 R241, P0, R34, R123.reuse, RZ ;  /* 0x0000007b22f17210 */ /* 0x080fe20007f1e0ff */
[----:B------:R-:W-:Y:S01]  /*13fc90*/  IMAD.MOV.U32 R79, RZ, RZ, R203 ;  /* 0x000000ffff4f7224 */ /* 0x000fe200078e00cb */
[----:B------:R-:W-:Y:S01]  /*13fca0*/  MOV R78, R202 ;  /* 0x000000ca004e7202 */ /* 0x000fe20000000f00 */
[----:B------:R-:W3:Y:S01]  /*13fcb0*/  LDL.LU R77, [R1+0x394] ;  /* 0x00039400014d7983 */ /* 0x000ee20000300800 */
[-C--:B------:R-:W-:Y:S01]  /*13fcc0*/  IADD3 R43, P1, R30, R123.reuse, RZ ;  /* 0x0000007b1e2b7210 */ /* 0x080fe20007f3e0ff */
[--C-:B------:R-:W-:Y:S01]  /*13fcd0*/  IMAD.X R240, R35, 0x1, R2.reuse, P0 ;  /* 0x0000000123f07824 */ /* 0x100fe200000e0602 */
[----:B-1----:R-:W-:Y:S01]  /*13fce0*/  IADD3 R42, P2, R10, R123, RZ ;  /* 0x0000007b0a2a7210 */ /* 0x002fe20007f5e0ff */
[----:B------:R-:W3:Y:S04]  /*13fcf0*/  LDL.LU R202, [R1+0x8acc] ;  /* 0x008acc0001ca7983 */ /* 0x000ee80000300800 */
[----:B------:R-:W3:Y:S01]  /*13fd00*/  LDL.LU R203, [R1+0x8ac8] ;  /* 0x008ac80001cb7983 */ /* 0x000ee20000300800 */
[----:B------:R-:W-:-:S03]  /*13fd10*/  IMAD.X R30, R31, 0x1, R2, P1 ;  /* 0x000000011f1e7824 */ /* 0x000fc600008e0602 */
[----:B------:R-:W3:Y:S01]  /*13fd20*/  LDL.LU.64 R38, [R1+0x6658] ;  /* 0x0066580001267983 */ /* 0x000ee20000300a00 */
[----:B------:R-:W-:-:S03]  /*13fd30*/  IADD3.X R10, R11, R2, RZ, P2, !PT ;  /* 0x000000020b0a7210 */ /* 0x000fc600017fe4ff */
[----:B------:R-:W-:Y:S04]  /*13fd40*/  STL [R1+0x89c0], R241 ;  /* 0x0089c0f101007387 */ /* 0x000fe80000100800 */
[----:B------:R-:W-:Y:S04]  /*13fd50*/  STL [R1+0x58], R43 ;  /* 0x0000582b01007387 */ /* 0x000fe80000100800 */
[----:B------:R-:W-:Y:S04]  /*13fd60*/  STL [R1+0x120], R42 ;  /* 0x0001202a01007387 */ /* 0x000fe80000100800 */
[----:B------:R-:W-:Y:S01]  /*13fd70*/  STL [R1+0x89c4], R240 ;  /* 0x0089c4f001007387 */ /* 0x000fe20000100800 */
[----:B--2---:R-:W-:Y:S11]  /*13fd80*/  HMMA.1688.F32.TF32 R80, R236, R70, R192 ;  /* 0x00000046ec50723c */ /* 0x004ff600000810c0 */
[----:B------:R-:W-:Y:S11]  /*13fd90*/  @!UPT UIADD3 URZ, URZ, URZ, URZ ;  /* 0x0000003f3f3ff290 */ /* 0x000ff6000fffe03f */
[----:B------:R-:W-:Y:S01]  /*13fda0*/  @!UPT UIADD3 URZ, URZ, URZ, URZ ;  /* 0x0000003f3f3ff290 */ /* 0x000fe2000fffe03f */
[----:B------:R1:W-:Y:S04]  /*13fdb0*/  STL.64 [R1+0x4000], R80 ;  /* 0x0040005001007387 */ /* 0x0003e80000100a00 */
[----:B------:R2:W-:Y:S04]  /*13fdc0*/  STL.64 [R1+0x4008], R82 ;  /* 0x0040085201007387 */ /* 0x0005e80000100a00 */
[----:B------:R-:W-:Y:S01]  /*13fdd0*/  STL [R1+0x4c], R30 ;  /* 0x00004c1e01007387 */ /* 0x000fe20000100800 */
[----:B-1----:R-:W-:-:S03]  /*13fde0*/  IMAD.MOV.U32 R80, RZ, RZ, R196 ;  /* 0x000000ffff507224 */ /* 0x002fc600078e00c4 */
[----:B------:R-:W4:Y:S01]  /*13fdf0*/  LDL.LU R196, [R1+0x8ac4] ;  /* 0x008ac40001c47983 */ /* 0x000f220000300800 */
[----:B------:R-:W-:Y:S01]  /*13fe00*/  IMAD.MOV.U32 R81, RZ, RZ, R197 ;  /* 0x000000ffff517224 */ /* 0x000fe200078e00c5 */
[----:B--2---:R-:W-:Y:S01]  /*13fe10*/  MOV R83, R199 ;  /* 0x000000c700537202 */ /* 0x004fe20000000f00 */
[----:B------:R-:W-:Y:S01]  /*13fe20*/  IMAD.MOV.U32 R82, RZ, RZ, R198 ;  /* 0x000000ffff527224 */ /* 0x000fe200078e00c6 */
[----:B------:R1:W-:Y:S04]  /*13fe30*/  STL [R1+0x11c], R10 ;  /* 0x00011c0a01007387 */ /* 0x0003e80000100800 */
[----:B------:R-:W4:Y:S04]  /*13fe40*/  LDL.LU R197, [R1+0x8ac0] ;  /* 0x008ac00001c57983 */ /* 0x000f280000300800 */
[----:B------:R-:W4:Y:S04]  /*13fe50*/  LDL.LU R198, [R1+0x8abc] ;  /* 0x008abc0001c67983 */ /* 0x000f280000300800 */
[----:B------:R-:W4:Y:S01]  /*13fe60*/  LDL.LU R199, [R1+0x8ab8] ;  /* 0x008ab80001c77983 */ /* 0x000f220000300800 */
[----:B---3--:R-:W-:-:S02]  /*13fe70*/  IADD3 R11, P0, R62, R123, RZ ;  /* 0x0000007b3e0b7210 */ /* 0x008fc40007f1e0ff */
[-C--:B-1----:R-:W-:Y:S02]  /*13fe80*/  IADD3 R10, P1, R58, R123.reuse, RZ ;  /* 0x0000007b3a0a7210 */ /* 0x082fe40007f3e0ff */
[-C--:B------:R-:W-:Y:S01]  /*13fe90*/  IADD3 R30, P2, R54, R123.reuse, RZ ;  /* 0x0000007b361e7210 */ /* 0x080fe20007f5e0ff */
[----:B------:R-:W-:Y:S01]  /*13fea0*/  STL [R1+0x1e8], R11 ;  /* 0x0001e80b01007387 */ /* 0x000fe20000100800 */
[----:B------:R-:W-:Y:S01]  /*13feb0*/  IADD3 R66, P3, R14, R123, RZ ;  /* 0x0000007b0e427210 */ /* 0x000fe20007f7e0ff */
[----:B------:R-:W-:Y:S02]  /*13fec0*/  HMMA.1688.F32.TF32 R88, R236, R78, R200 ;  /* 0x0000004eec58723c */ /* 0x000fe400000810c8 */
[----:B------:R-:W2:Y:S01]  /*13fed0*/  LDL.LU.64 R34, [R1+0x6570] ;  /* 0x0065700001227983 */ /* 0x000ea20000300a00 */
[----:B------:R-:W-:-:S03]  /*13fee0*/  IMAD.X R62, R63, 0x1, R2, P0 ;  /* 0x000000013f3e7824 */ /* 0x000fc600000e0602 */
[----:B------:R1:W-:Y:S01]  /*13fef0*/  STL [R1+0x17a0], R10 ;  /* 0x0017a00a01007387 */ /* 0x0003e20000100800 */
[--C-:B------:R-:W-:Y:S01]  /*13ff00*/  IMAD.X R58, R59, 0x1, R2.reuse, P1 ;  /* 0x000000013b3a7824 */ /* 0x100fe200008e0602 */
[----:B------:R-:W-:Y:S01]  /*13ff10*/  IADD3.X R15, R15, R2, RZ, P3, !PT ;  /* 0x000000020f0f7210 */ /* 0x000fe20001ffe4ff */
[----:B------:R-:W-:Y:S01]  /*13ff20*/  IMAD.X R54, R55, 0x1, R2, P2 ;  /* 0x0000000137367824 */ /* 0x000fe200010e0602 */
[----:B-1----:R-:W2:Y:S04]  /*13ff30*/  LDL.LU.64 R10, [R1+0x6480] ;  /* 0x00648000010a7983 */ /* 0x002ea80000300a00 */
[----:B------:R1:W-:Y:S04]  /*13ff40*/  STL [R1+0x195c], R30 ;  /* 0x00195c1e01007387 */ /* 0x0003e80000100800 */
[----:B------:R-:W2:Y:S01]  /*13ff50*/  LDL.LU.64 R42, [R1+0x6388] ;  /* 0x00638800012a7983 */ /* 0x000ea20000300a00 */
[----:B------:R-:W-:-:S03]  /*13ff60*/  IADD3 R14, P0, R50, R123, RZ ;  /* 0x0000007b320e7210 */ /* 0x000fc60007f1e0ff */
[----:B-1----:R-:W2:Y:S04]  /*13ff70*/  LDL.LU.64 R30, [R1+0x62a0] ;  /* 0x0062a000011e7983 */ /* 0x002ea80000300a00 */
[----:B------:R-:W-:Y:S01]  /*13ff80*/  STL [R1+0x1a74], R66 ;  /* 0x001a744201007387 */ /* 0x000fe20000100800 */
[----:B------:R-:W-:Y:S01]  /*13ff90*/  IMAD.X R50, R51, 0x1, R2, P0 ;  /* 0x0000000133327824 */ /* 0x000fe200000e0602 */
[----:B----4-:R-:W-:Y:S07]  /*13ffa0*/  HMMA.1688.F32.TF32 R84, R236, R74, R196 ;  /* 0x0000004aec54723c */ /* 0x010fee00000810c4 */
[----:B------:R-:W-:Y:S11]  /*13ffb0*/  IADD3 R199, P1, R46, R123, RZ ;  /* 0x0000007b2ec77210 */ /* 0x000ff60007f3e0ff */
[----:B------:R-:W-:Y:S05]  /*13ffc0*/  @!UPT UIADD3 URZ, URZ, URZ, URZ ;  /* 0x0000003f3f3ff290 */ /* 0x000fea000fffe03f */
[----:B------:R1:W-:Y:S04]  /*13ffd0*/  STL.64 [R1+0x3ff0], R84 ;  /* 0x003ff05401007387 */ /* 0x0003e80000100a00 */
[----:B------:R-:W-:Y:S04]  /*13ffe0*/  STL.64 [R1+0x3ff8], R86 ;  /* 0x003ff85601007387 */ /* 0x000fe80000100a00 */
[----:B------:R-:W-:Y:S04]  /*13fff0*/  STL [R1+0x1dc], R62 ;  /* 0x0001dc3e01007387 */ /* 0x000fe80000100800 */
[----:B------:R-:W-:Y:S04]  /*140000*/  STL [R1+0x172c], R58 ;  /* 0x00172c3a01007387 */ /* 0x000fe80000100800 */
[----:B------:R-:W-:Y:S04]  /*140010*/  STL [R1+0x1958], R54 ;  /* 0x0019583601007387 */ /* 0x000fe80000100800 */
[----:B------:R-:W-:Y:S04]  /*140020*/  STL [R1+0x1a70], R15 ;  /* 0x001a700f01007387 */ /* 0x000fe80000100800 */
[----:B------:R-:W-:Y:S04]  /*140030*/  STL [R1+0x89c8], R199 ;  /* 0x0089c8c701007387 */ /* 0x000fe80000100800 */
[----:B------:R4:W-:Y:S01]  /*140040*/  STL [R1+0x463c], R14 ;  /* 0x00463c0e01007387 */ /* 0x0009e20000100800 */
[----:B------:R-:W-:-:S03]  /*140050*/  IADD3.X R196, R47, R2, RZ, P1, !PT ;  /* 0x000000022fc47210 */ /* 0x000fc60000ffe4ff */
[----:B-1----:R-:W3:Y:S01]  /*140060*/  LDL.LU R84, [R1+0x370] ;  /* 0x0003700001547983 */ /* 0x002ee20000300800 */
[----:B----4-:R-:W-:Y:S01]  /*140070*/  IADD3 R14, P2, R38, R123, RZ ;  /* 0x0000007b260e7210 */ /* 0x010fe20007f5e0ff */
[----:B------:R-:W-:Y:S02]  /*140080*/  IMAD.MOV.U32 R86, RZ, RZ, R7 ;  /* 0x000000ffff567224 */ /* 0x000fe400078e0007 */
[----:B------:R-:W-:Y:S02]  /*140090*/  IMAD.MOV.U32 R87, RZ, RZ, R6 ;  /* 0x000000ffff577224 */ /* 0x000fe400078e0006 */
[----:B------:R1:W-:Y:S01]  /*1400a0*/  STL [R1+0x40], R14 ;  /* 0x0000400e01007387 */ /* 0x0003e20000100800 */
[----:B------:R-:W-:-:S03]  /*1400b0*/  IMAD.X R38, R39, 0x1, R2, P2 ;  /* 0x0000000127267824 */ /* 0x000fc600010e0602 */
[----:B------:R-:W3:Y:S04]  /*1400c0*/  LDL.LU R85, [R1+0x374] ;  /* 0x0003740001557983 */ /* 0x000ee80000300800 */
[----:B-1----:R-:W4:Y:S04]  /*1400d0*/  LDL.LU.64 R14, [R1+0x6208] ;  /* 0x00620800010e7983 */ /* 0x002f280000300a00 */
[----:B------:R-:W3:Y:S04]  /*1400e0*/  LDL.LU.64 R6, [R1+0x6198] ;  /* 0x0061980001067983 */ /* 0x000ee80000300a00 */
[----:B------:R1:W-:Y:S04]  /*1400f0*/  STL.64 [R1+0x3fe0], R88 ;  /* 0x003fe05801007387 */ /* 0x0003e80000100a00 */
[----:B------:R-:W-:Y:S04]  /*140100*/  STL.64 [R1+0x3fe8], R90 ;  /* 0x003fe85a01007387 */ /* 0x000fe80000100a00 */
[----:B------:R-:W-:Y:S04]  /*140110*/  STL [R1+0x89cc], R196 ;  /* 0x0089ccc401007387 */ /* 0x000fe80000100800 */
[----:B------:R-:W-:Y:S01]  /*140120*/  STL [R1+0x4638], R50 ;  /* 0x0046383201007387 */ /* 0x000fe20000100800 */
[----:B-1----:R-:W-:-:S03]  /*140130*/  IMAD.MOV.U32 R88, RZ, RZ, R206 ;  /* 0x000000ffff587224 */ /* 0x002fc600078e00ce */
[----:B------:R-:W3:Y:S01]  /*140140*/  LDL.LU.64 R58, [R1+0x6720] ;  /* 0x00672000013a7983 */ /* 0x000ee20000300a00 */
[----:B------:R-:W-:-:S03]  /*140150*/  IMAD.MOV.U32 R89, RZ, RZ, R207 ;  /* 0x000000ffff597224 */ /* 0x000fc600078e00cf */
[----:B------:R2:W-:Y:S04]  /*140160*/  STL [R1+0x34], R38 ;  /* 0x0000342601007387 */ /* 0x0005e80000100800 */
[----:B------:R-:W3:Y:S04]  /*140170*/  LDL.LU R206, [R1+0x8ab4] ;  /* 0x008ab40001ce7983 */ /* 0x000ee80000300800 */
[----:B------:R-:W3:Y:S01]  /*140180*/  LDL.LU R207, [R1+0x8ab0] ;  /* 0x008ab00001cf7983 */ /* 0x000ee20000300800 */
[----:B--2---:R-:W-:Y:S01]  /*140190*/  IADD3 R38, P0, R34, R123, RZ ;  /* 0x0000007b22267210 */ /* 0x004fe20007f1e0ff */
[----:B------:R-:W-:Y:S01]  /*1401a0*/  IMAD.MOV.U32 R91, RZ, RZ, R213 ;  /* 0x000000ffff5b7224 */ /* 0x000fe200078e00d5 */
[----:B------:R-:W-:-:S02]  /*1401b0*/  MOV R90, R212 ;  /* 0x000000d4005a7202 */ /* 0x000fc40000000f00 */
[----:B------:R-:W2:Y:S01]  /*1401c0*/  LDL.LU R212, [R1+0x8aac] ;  /* 0x008aac0001d47983 */ /* 0x000ea20000300800 */
[-C--:B------:R-:W-:Y:S02]  /*1401d0*/  IADD3 R46, P1, R10, R123.reuse, RZ ;  /* 0x0000007b0a2e7210 */ /* 0x080fe40007f3e0ff */
[----:B------:R-:W-:Y:S01]  /*1401e0*/  IADD3 R39, P2, R42, R123, RZ ;  /* 0x0000007b2a277210 */ /* 0x000fe20007f5e0ff */
[----:B------:R-:W2:Y:S04]  /*1401f0*/  LDL.LU R213, [R1+0x8aa8] ;  /* 0x008aa80001d57983 */ /* 0x000ea80000300800 */
[----:B------:R1:W-:Y:S01]  /*140200*/  STL [R1+0x100], R38 ;  /* 0x0001002601007387 */ /* 0x0003e20000100800 */
[----:B------:R-:W-:-:S03]  /*140210*/  IMAD.X R34, R35, 0x1, R2, P0 ;  /* 0x0000000123227824 */ /* 0x000fc600000e0602 */
[----:B------:R-:W-:Y:S01]  /*140220*/  STL [R1+0x1d0], R46 ;  /* 0x0001d02e01007387 */ /* 0x000fe20000100800 */
[----:B-1----:R-:W-:-:S03]  /*140230*/  IADD3 R38, P3, R30, R123, RZ ;  /* 0x0000007b1e267210 */ /* 0x002fc60007f7e0ff */
[----:B------:R-:W-:Y:S01]  /*140240*/  STL [R1+0x1728], R39 ;  /* 0x0017282701007387 */ /* 0x000fe20000100800 */
[----:B------:R-:W-:-:S03]  /*140250*/  IMAD.X R10, R11, 0x1, R2, P1 ;  /* 0x000000010b0a7824 */ /* 0x000fc600008e0602 */
[----:B------:R-:W-:Y:S01]  /*140260*/  STL [R1+0x1954], R38 ;  /* 0x0019542601007387 */ /* 0x000fe20000100800 */
[----:B------:R-:W-:Y:S01]  /*140270*/  IADD3.X R42, R43, R2, RZ, P2, !PT ;  /* 0x000000022b2a7210 */ /* 0x000fe200017fe4ff */
[----:B---3--:R-:W-:Y:S11]  /*140280*/  HMMA.1688.F32.TF32 R92, R236, R82, R204 ;  /* 0x00000052ec5c723c */ /* 0x008ff600000810cc */
[----:B------:R-:W-:Y:S11]  /*140290*/  @!UPT UIADD3 URZ, URZ, URZ, URZ ;  /* 0x0000003f3f3ff290 */ /* 0x000ff6000fffe03f */
[----:B------:R-:W-:Y:S01]  /*1402a0*/  @!UPT UIADD3 URZ, URZ, URZ, URZ ;  /* 0x0000003f3f3ff290 */ /* 0x000fe2000fffe03f */
[----:B------:R1:W-:Y:S04]  /*1402b0*/  STL.64 [R1+0x3fd0], R92 ;  /* 0x003fd05c01007387 */ /* 0x0003e80000100a00 */
[----:B------:R-:W-:Y:S04]  /*1402c0*/  STL.64 [R1+0x3fd8], R94 ;  /* 0x003fd85e01007387 */ /* 0x000fe80000100a00 */
[----:B------:R-:W3:Y:S04]  /*1402d0*/  LDL.LU.64 R54, [R1+0x6660] ;  /* 0x0066600001367983 */ /* 0x000ee80000300a00 */
[----:B------:R2:W-:Y:S01]  /*1402e0*/  STL [R1+0xfc], R34 ;  /* 0x0000fc2201007387 */ /* 0x0005e20000100800 */
[----:B-1----:R-:W-:-:S03]  /*1402f0*/  IMAD.MOV.U32 R92, RZ, RZ, R208 ;  /* 0x000000ffff5c7224 */ /* 0x002fc600078e00d0 */
[----:B------:R-:W3:Y:S04]  /*140300*/  LDL.LU.64 R38, [R1+0x6580] ;  /* 0x0065800001267983 */ /* 0x000ee80000300a00 */
[----:B------:R1:W-:Y:S01]  /*140310*/  STL [R1+0x1c4], R10 ;  /* 0x0001c40a01007387 */ /* 0x0003e20000100800 */
[----:B------:R-:W-:-:S03]  /*140320*/  IMAD.MOV.U32 R93, RZ, RZ, R209 ;  /* 0x000000ffff5d7224 */ /* 0x000fc600078e00d1 */
[----:B--2---:R-:W2:Y:S01]  /*140330*/  LDL.LU.64 R34, [R1+0x6490] ;  /* 0x0064900001227983 */ /* 0x004ea20000300a00 */
[----:B------:R-:W-:Y:S01]  /*140340*/  IMAD.MOV.U32 R94, RZ, RZ, R210 ;  /* 0x000000ffff5e7224 */ /* 0x000fe200078e00d2 */
[----:B------:R-:W-:Y:S02]  /*140350*/  MOV R95, R211 ;  /* 0x000000d3005f7202 */ /* 0x000fe40000000f00 */
[----:B-1----:R-:W2:Y:S04]  /*140360*/  LDL.LU.64 R10, [R1+0x63a8] ;  /* 0x0063a800010a7983 */ /* 0x002ea80000300a00 */
[----:B------:R-:W2:Y:S04]  /*140370*/  LDL.LU R208, [R1+0x8aa4] ;  /* 0x008aa40001d07983 */ /* 0x000ea80000300800 */
[----:B------:R1:W-:Y:S04]  /*140380*/  STL [R1+0x1724], R42 ;  /* 0x0017242a01007387 */ /* 0x0003e80000100800 */
[----:B------:R-:W2:Y:S04]  /*140390*/  LDL.LU R209, [R1+0x8aa0] ;  /* 0x008aa00001d17983 */ /* 0x000ea80000300800 */
[----:B------:R-:W2:Y:S04]  /*1403a0*/  LDL.LU R210, [R1+0x8a9c] ;  /* 0x008a9c0001d27983 */ /* 0x000ea80000300800 */
[----:B------:R-:W2:Y:S01]  /*1403b0*/  LDL.LU R211, [R1+0x8a98] ;  /* 0x008a980001d37983 */ /* 0x000ea20000300800 */
[----:B-1----:R-:W-:Y:S01]  /*1403c0*/  IMAD.X R42, R31, 0x1, R2, P3 ;  /* 0x000000011f2a7824 */ /* 0x002fe200018e0602 */
[----:B----4-:R-:W-:-:S02]  /*1403d0*/  IADD3 R31, P0, R14, R123, RZ ;  /* 0x0000007b0e1f7210 */ /* 0x010fc40007f1e0ff */
[----:B------:R-:W-:Y:S01]  /*1403e0*/  IADD3 R30, P1, R6, R123, RZ ;  /* 0x0000007b061e7210 */ /* 0x000fe20007f3e0ff */
[----:B------:R-:W4:Y:S01]  /*1403f0*/  LDL.LU.64 R50, [R1+0x62b8] ;  /* 0x0062b80001327983 */ /* 0x000f220000300a00 */
[----:B------:R-:W-:-:S03]  /*140400*/  IMAD.MOV.U32 R96, RZ, RZ, R214 ;  /* 0x000000ffff607224 */ /* 0x000fc600078e00d6 */
[----:B------:R1:W-:Y:S01]  /*140410*/  STL [R1+0x1950], R42 ;  /* 0x0019502a01007387 */ /* 0x0003e20000100800 */
[----:B------:R-:W-:-:S03]  /*140420*/  IMAD.MOV.U32 R97, RZ, RZ, R215 ;  /* 0x000000ffff617224 */ /* 0x000fc600078e00d7 */
[----:B------:R-:W-:Y:S04]  /*140430*/  STL [R1+0x1a64], R31 ;  /* 0x001a641f01007387 */ /* 0x000fe80000100800 */
[----:B------:R-:W3:Y:S04]  /*140440*/  LDL.LU R214, [R1+0x8a94] ;  /* 0x008a940001d67983 */ /* 0x000ee80000300800 */
[----:B------:R1:W-:Y:S04]  /*140450*/  STL [R1+0x4634], R30 ;  /* 0x0046341e01007387 */ /* 0x0003e80000100800 */
[----:B------:R-:W3:Y:S04]  /*140460*/  LDL.LU R215, [R1+0x8a90] ;  /* 0x008a900001d77983 */ /* 0x000ee80000300800 */
[----:B------:R-:W3:Y:S04]  /*140470*/  LDL.LU.64 R46, [R1+0x6210] ;  /* 0x00621000012e7983 */ /* 0x000ee80000300a00 */
[----:B-1----:R-:W3:Y:S01]  /*140480*/  LDL.LU.64 R42, [R1+0x61a0] ;  /* 0x0061a000012a7983 */ /* 0x002ee20000300a00 */
[----:B------:R-:W-:Y:S01]  /*140490*/  IADD3 R195, P2, R58, R123, RZ ;  /* 0x0000007b3ac37210 */ /* 0x000fe20007f5e0ff */
[----:B------:R-:W-:-:S02]  /*1404a0*/  IMAD.X R14, R15, 0x1, R2, P0 ;  /* 0x000000010f0e7824 */ /* 0x000fc400000e0602 */
[----:B------:R-:W-:Y:S02]  /*1404b0*/  IMAD.X R6, R7, 0x1, R2, P1 ;  /* 0x0000000107067824 */ /* 0x000fe400008e0602 */
[----:B------:R-:W-:Y:S01]  /*1404c0*/  STL [R1+0x89d0], R195 ;  /* 0x0089d0c301007387 */ /* 0x000fe20000100800 */
[----:B------:R-:W-:-:S03]  /*1404d0*/  MOV R98, R21 ;  /* 0x0000001500627202 */ /* 0x000fc60000000f00 */
[----:B------:R-:W3:Y:S01]  /*1404e0*/  LDL.LU.64 R30, [R1+0x6718] ;  /* 0x00671800011e7983 */ /* 0x000ee20000300a00 */
[----:B------:R-:W-:Y:S01]  /*1404f0*/  IMAD.MOV.U32 R99, RZ, RZ, R20 ;  /* 0x000000ffff637224 */ /* 0x000fe200078e0014 */
[C---:B--2---:R-:W-:Y:S11]  /*140500*/  HMMA.1688.F32.TF32 R100, R236.reuse, R86, R208 ;  /* 0x00000056ec64723c */ /* 0x044ff600000810d0 */
[----:B------:R-:W-:Y:S11]  /*140510*/  @!UPT UIADD3 URZ, URZ, URZ, URZ ;  /* 0x0000003f3f3ff290 */ /* 0x000ff6000fffe03f */
[----:B------:R-:W-:Y:S01]  /*140520*/  @!UPT UIADD3 URZ, URZ, URZ, URZ ;  /* 0x0000003f3f3ff290 */ /* 0x000fe2000fffe03f */
[----:B------:R-:W-:Y:S04]  /*140530*/  STL.64 [R1+0x3fc0], R100 ;  /* 0x003fc06401007387 */ /* 0x000fe80000100a00 */
[----:B------:R-:W-:Y:S04]  /*140540*/  STL.64 [R1+0x3fc8], R102 ;  /* 0x003fc86601007387 */ /* 0x000fe80000100a00 */
[----:B------:R1:W-:Y:S04]  /*140550*/  STL [R1+0x1a60], R14 ;  /* 0x001a600e01007387 */ /* 0x0003e80000100800 */
[----:B------:R-:W2:Y:S04]  /*140560*/  LDL.LU.64 R20, [R1+0x6668] ;  /* 0x0066680001147983 */ /* 0x000ea80000300a00 */
[----:B-1----:R-:W2:Y:S04]  /*140570*/  LDL.LU.64 R14, [R1+0x6588] ;  /* 0x00658800010e7983 */ /* 0x002ea80000300a00 */
[----:B------:R1:W-:Y:S04]  /*140580*/  STL [R1+0x4630], R6 ;  /* 0x0046300601007387 */ /* 0x0003e80000100800 */
[----:B-1----:R-:W2:Y:S01]  /*140590*/  LDL.LU.64 R6, [R1+0x64a0] ;  /* 0x0064a00001067983 */ /* 0x002ea20000300a00 */
[----:B---3--:R-:W-:Y:S01]  /*1405a0*/  HMMA.1688.F32.TF32 R100, R236, R90, R212 ;  /* 0x0000005aec64723c */ /* 0x008fe200000810d4 */
[----:B------:R-:W-:-:S02]  /*1405b0*/  IADD3.X R192, R59, R2, RZ, P2, !PT ;  /* 0x000000023bc07210 */ /* 0x000fc400017fe4ff */
[-C--:B------:R-:W-:Y:S02]  /*1405c0*/  IADD3 R58, P0, R54, R123.reuse, RZ ;  /* 0x0000007b363a7210 */ /* 0x080fe40007f1e0ff */
[-C--:B------:R-:W-:Y:S01]  /*1405d0*/  IADD3 R62, P1, R38, R123.reuse, RZ ;  /* 0x0000007b263e7210 */ /* 0x080fe20007f3e0ff */
[----:B------:R-:W-:Y:S01]  /*1405e0*/  STL [R1+0x89d4], R192 ;  /* 0x0089d4c001007387 */ /* 0x000fe20000100800 */
[----:B------:R-:W-:-:S03]  /*1405f0*/  IADD3 R59, P2, R34, R123, RZ ;  /* 0x0000007b223b7210 */ /* 0x000fc60007f5e0ff */
[----:B------:R1:W-:Y:S01]  /*140600*/  STL [R1+0x28], R58 ;  /* 0x0000283a01007387 */ /* 0x0003e20000100800 */
[--C-:B------:R-:W-:Y:S02]  /*140610*/  IMAD.X R54, R55, 0x1, R2.reuse, P0 ;  /* 0x0000000137367824 */ /* 0x100fe400000e0602 */
[--C-:B------:R-:W-:Y:S01]  /*140620*/  IMAD.X R39, R39, 0x1, R2.reuse, P1 ;  /* 0x0000000127277824 */ /* 0x100fe200008e0602 */
[----:B------:R-:W-:Y:S01]  /*140630*/  STL [R1+0xf8], R62 ;  /* 0x0000f83e01007387 */ /* 0x000fe20000100800 */
[----:B------:R-:W-:Y:S01]  /*140640*/  IMAD.X R38, R35, 0x1, R2, P2 ;  /* 0x0000000123267824 */ /* 0x000fe200010e0602 */
[----:B-1----:R-:W-:Y:S02]  /*140650*/  IADD3 R58, P3, R10, R123, RZ ;  /* 0x0000007b0a3a7210 */ /* 0x002fe40007f7e0ff */
[----:B------:R-:W-:Y:S04]  /*140660*/  STL [R1+0x1c0], R59 ;  /* 0x0001c03b01007387 */ /* 0x000fe80000100800 */
[----:B------:R-:W-:Y:S01]  /*140670*/  STL [R1+0x1720], R58 ;  /* 0x0017203a01007387 */ /* 0x000fe20000100800 */
[----:B------:R-:W-:-:S03]  /*140680*/  IADD3.X R35, R11, R2, RZ, P3, !PT ;  /* 0x000000020b237210 */ /* 0x000fc60001ffe4ff */
[----:B------:R-:W-:Y:S04]  /*140690*/  STL.64 [R1+0x3fb0], R100 ;  /* 0x003fb06401007387 */ /* 0x000fe80000100a00 */
[----:B------:R-:W-:Y:S01]  /*1406a0*/  STL.64 [R1+0x3fb8], R102 ;  /* 0x003fb86601007387 */ /* 0x000fe20000100a00 */
[----:B----4-:R-:W-:-:S03]  /*1406b0*/  IADD3 R34, P0, R50, R123, RZ ;  /* 0x0000007b32227210 */ /* 0x010fc60007f1e0ff */
[----:B------:R-:W-:Y:S04]  /*1406c0*/  STL [R1+0x1c], R54 ;  /* 0x00001c3601007387 */ /* 0x000fe80000100800 */
[----:B------:R-:W-:Y:S04]  /*1406d0*/  STL [R1+0xe4], R39 ;  /* 0x0000e42701007387 */ /* 0x000fe80000100800 */
[----:B------:R1:W-:Y:S04]  /*1406e0*/  STL [R1+0x1b4], R38 ;  /* 0x0001b42601007387 */ /* 0x0003e80000100800 */
[----:B------:R-:W3:Y:S01]  /*1406f0*/  LDL.LU.64 R10, [R1+0x63b8] ;  /* 0x0063b800010a7983 */ /* 0x000ee20000300a00 */
[----:B------:R-:W-:Y:S03]  /*140700*/  HMMA.1688.F32.TF32 R104, R236, R94, R216 ;  /* 0x0000005eec68723c */ /* 0x000fe600000810d8 */
[----:B------:R-:W-:Y:S04]  /*140710*/  STL [R1+0x16ec], R35 ;  /* 0x0016ec2301007387 */ /* 0x000fe80000100800 */
[----:B-1----:R-:W3:Y:S04]  /*140720*/  LDL.LU.64 R38, [R1+0x62d0] ;  /* 0x0062d00001267983 */ /* 0x002ee80000300a00 */
[----:B------:R1:W-:Y:S04]  /*140730*/  STL [R1+0x18fc], R34 ;  /* 0x0018fc2201007387 */ /* 0x0003e80000100800 */
[----:B-1----:R-:W3:Y:S01]  /*140740*/  LDL.LU.64 R34, [R1+0x6220] ;  /* 0x0062200001227983 */ /* 0x002ee20000300a00 */
[----:B------:R-:W-:-:S02]  /*140750*/  IADD3 R55, P1, R46, R123, RZ ;  /* 0x0000007b2e377210 */ /* 0x000fc40007f3e0ff */
[-C--:B------:R-:W-:Y:S01]  /*140760*/  IADD3 R54, P2, R42, R123.reuse, RZ ;  /* 0x0000007b2a367210 */ /* 0x080fe20007f5e0ff */
[----:B------:R-:W3:Y:S04]  /*140770*/  LDL.LU R100, [R1+0x330] ;  /* 0x0003300001647983 */ /* 0x000ee80000300800 */
[----:B------:R-:W3:Y:S04]  /*140780*/  LDL.LU R101, [R1+0x334] ;  /* 0x0003340001657983 */ /* 0x000ee80000300800 */
[----:B------:R-:W-:Y:S04]  /*140790*/  STL [R1+0x1a2c], R55 ;  /* 0x001a2c3701007387 */ /* 0x000fe80000100800 */
[----:B------:R-:W-:Y:S04]  /*1407a0*/  STL [R1+0x461c], R54 ;  /* 0x00461c3601007387 */ /* 0x000fe80000100800 */
[----:B------:R-:W-:Y:S04]  /*1407b0*/  STL.64 [R1+0x3fa0], R104 ;  /* 0x003fa06801007387 */ /* 0x000fe80000100a00 */
[----:B------:R1:W-:Y:S01]  /*1407c0*/  STL.64 [R1+0x3fa8], R106 ;  /* 0x003fa86a01007387 */ /* 0x0003e20000100a00 */
[--C-:B------:R-:W-:Y:S01]  /*1407d0*/  IMAD.X R50, R51, 0x1, R2.reuse, P0 ;  /* 0x0000000133327824 */ /* 0x100fe200000e0602 */
[----:B------:R-:W-:Y:S01]  /*1407e0*/  IADD3.X R46, R47, R2, RZ, P1, !PT ;  /* 0x000000022f2e7210 */ /* 0x000fe20000ffe4ff */
[----:B-1----:R-:W-:Y:S01]  /*1407f0*/  HMMA.1688.F32.TF32 R104, R236, R98, R132 ;  /* 0x00000062ec68723c */ /* 0x002fe20000081084 */
[----:B------:R-:W-:Y:S01]  /*140800*/  IADD3 R189, P0, R30, R123, RZ ;  /* 0x0000007b1ebd7210 */ /* 0x000fe20007f1e0ff */
[--C-:B------:R-:W-:Y:S01]  /*140810*/  IMAD.X R42, R43, 0x1, R2.reuse, P2 ;  /* 0x000000012b2a7824 */ /* 0x100fe200010e0602 */
[----:B------:R-:W-:Y:S04]  /*140820*/  STL [R1+0x18f8], R50 ;  /* 0x0018f83201007387 */ /* 0x000fe80000100800 */
[----:B------:R2:W-:Y:S01]  /*140830*/  STL [R1+0x1a20], R46 ;  /* 0x001a202e01007387 */ /* 0x0005e20000100800 */
[----:B------:R-:W-:-:S03]  /*140840*/  IMAD.X R188, R31, 0x1, R2, P0 ;  /* 0x000000011fbc7824 */ /* 0x000fc600000e0602 */
[----:B------:R-:W-:Y:S04]  /*140850*/  STL [R1+0x89d8], R189 ;  /* 0x0089d8bd01007387 */ /* 0x000fe80000100800 */
[----:B------:R1:W-:Y:S01]  /*140860*/  STL [R1+0x4618], R42 ;  /* 0x0046182a01007387 */ /* 0x0003e20000100800 */
[-C--:B--2---:R-:W-:Y:S02]  /*140870*/  IADD3 R46, P1, R20, R123.reuse, RZ ;  /* 0x0000007b142e7210 */ /* 0x084fe40007f3e0ff */
[----:B------:R-:W-:-:S03]  /*140880*/  IADD3 R43, P2, R14, R123, RZ ;  /* 0x0000007b0e2b7210 */ /* 0x000fc60007f5e0ff */
[----:B------:R-:W-:Y:S01]  /*140890*/  STL [R1+0x10], R46 ;  /* 0x0000102e01007387 */ /* 0x000fe20000100800 */
[----:B------:R-:W-:-:S03]  /*1408a0*/  IMAD.X R20, R21, 0x1, R2, P1 ;  /* 0x0000000115147824 */ /* 0x000fc600008e0602 */
[----:B------:R-:W-:Y:S01]  /*1408b0*/  STL [R1+0xe0], R43 ;  /* 0x0000e02b01007387 */ /* 0x000fe20000100800 */
[----:B-1----:R-:W-:-:S05]  /*1408c0*/  IADD3 R42, P3, R6, R123, RZ ;  /* 0x0000007b062a7210 */ /* 0x002fca0007f7e0ff */
[----:B------:R-:W-:Y:S04]  /*1408d0*/  STL [R1+0x1a8], R42 ;  /* 0x0001a82a01007387 */ /* 0x000fe80000100800 */
[----:B------:R-:W-:Y:S01]  /*1408e0*/  STL [R1+0x89dc], R188 ;  /* 0x0089dcbc01007387 */ /* 0x000fe20000100800 */
[----:B------:R-:W-:-:S03]  /*1408f0*/  IMAD.X R14, R15, 0x1, R2, P2 ;  /* 0x000000010f0e7824 */ /* 0x000fc600010e0602 */
[----:B------:R1:W-:Y:S04]  /*140900*/  STL.64 [R1+0x3f90], R104 ;  /* 0x003f906801007387 */ /* 0x0003e80000100a00 */
[----:B------:R2:W-:Y:S04]  /*140910*/  STL.64 [R1+0x3f98], R106 ;  /* 0x003f986a01007387 */ /* 0x0005e80000100a00 */
[----:B------:R-:W4:Y:S04]  /*140920*/  LDL.LU.64 R30, [R1+0x61a8] ;  /* 0x0061a800011e7983 */ /* 0x000f280000300a00 */
[----:B-1----:R-:W4:Y:S04]  /*140930*/  LDL.LU R104, [R1+0x320] ;  /* 0x0003200001687983 */ /* 0x002f280000300800 */
[----:B------:R1:W-:Y:S01]  /*140940*/  STL [R1+0xc], R20 ;  /* 0x00000c1401007387 */ /* 0x0003e20000100800 */
[----:B--2---:R-:W-:Y:S01]  /*140950*/  MOV R106, R19 ;  /* 0x00000013006a7202 */ /* 0x004fe20000000f00 */
[----:B------:R-:W-:-:S02]  /*140960*/  IMAD.MOV.U32 R107, RZ, RZ, R18 ;  /* 0x000000ffff6b7224 */ /* 0x000fc400078e0012 */
[----:B------:R-:W2:Y:S04]  /*140970*/  LDL.LU R105, [R1+0x324] ;  /* 0x0003240001697983 */ /* 0x000ea80000300800 */
[----:B-1----:R-:W2:Y:S04]  /*140980*/  LDL.LU.64 R20, [R1+0x6710] ;  /* 0x0067100001147983 */ /* 0x002ea80000300a00 */
[----:B------:R-:W-:Y:S04]  /*140990*/  STL [R1+0xdc], R14 ;  /* 0x0000dc0e01007387 */ /* 0x000fe80000100800 */
[----:B------:R-:W2:Y:S01]  /*1409a0*/  LDL.LU.64 R18, [R1+0x6670] ;  /* 0x0066700001127983 */ /* 0x000ea20000300a00 */
[----:B------:R-:W-:Y:S01]  /*1409b0*/  IMAD.X R7, R7, 0x1, R2, P3 ;  /* 0x0000000107077824 */ /* 0x000fe200018e0602 */
[----:B---3--:R-:W-:Y:S01]  /*1409c0*/  IADD3 R6, P0, R10, R123, RZ ;  /* 0x0000007b0a067210 */ /* 0x008fe20007f1e0ff */
[----:B------:R-:W-:-:S03]  /*1409d0*/  IMAD.MOV.U32 R102, RZ, RZ, R251 ;  /* 0x000000ffff667224 */ /* 0x000fc600078e00fb */
[----:B------:R1:W-:Y:S01]  /*1409e0*/  STL [R1+0x1a4], R7 ;  /* 0x0001a40701007387 */ /* 0x0003e20000100800 */
[----:B------:R-:W-:-:S03]  /*1409f0*/  IMAD.MOV.U32 R103, RZ, RZ, R250 ;  /* 0x000000ffff677224 */ /* 0x000fc600078e00fa */
[----:B------:R-:W3:Y:S04]  /*140a00*/  LDL.LU R131, [R1+0x18c0] ;  /* 0x0018c00001837983 */ /* 0x000ee80000300800 */
[----:B------:R1:W-:Y:S02]  /*140a10*/  STL [R1+0x16e8], R6 ;  /* 0x0016e80601007387 */ /* 0x0003e40000100800 */
[----:B-1----:R-:W-:Y:S01]  /*140a20*/  IADD3 R7, P1, R38, R123, RZ ;  /* 0x0000007b26077210 */ /* 0x002fe20007f3e0ff */
[----:B------:R-:W-:Y:S01]  /*140a30*/  IMAD.MOV.U32 R111, RZ, RZ, R4 ;  /* 0x000000ffff6f7224 */ /* 0x000fe200078e0004 */
[----:B------:R-:W-:-:S03]  /*140a40*/  MOV R110, R5 ;  /* 0x00000005006e7202 */ /* 0x000fc60000000f00 */
[----:B------:R-:W-:Y:S01]  /*140a50*/  STL [R1+0x18f4], R7 ;  /* 0x0018f40701007387 */ /* 0x000fe20000100800 */
[----:B------:R-:W-:-:S03]  /*140a60*/  IADD3 R6, P2, R34, R123, RZ ;  /* 0x0000007b22067210 */ /* 0x000fc60007f5e0ff */
[----:B------:R-:W3:Y:S04]  /*140a70*/  LDL.LU R108, [R1+0x310] ;  /* 0x00031000016c7983 */ /* 0x000ee80000300800 */
[----:B------:R1:W-:Y:S01]  /*140a80*/  STL [R1+0x1a0c], R6 ;  /* 0x001a0c0601007387 */ /* 0x0003e20000100800 */
[----:B------:R-:W-:-:S03]  /*140a90*/  IMAD.MOV.U32 R188, RZ, RZ, R102 ;  /* 0x000000ffffbc7224 */ /* 0x000fc600078e0066 */
[----:B------:R-:W3:Y:S01]  /*140aa0*/  LDL.LU R109, [R1+0x314] ;  /* 0x00031400016d7983 */ /* 0x000ee20000300800 */
[----:B------:R-:W-:-:S03]  /*140ab0*/  IADD3.X R10, R11, R2, RZ, P0, !PT ;  /* 0x000000020b0a7210 */ /* 0x000fc600007fe4ff */
[----:B------:R-:W3:Y:S01]  /*140ac0*/  LDL.LU.64 R14, [R1+0x6590] ;  /* 0x00659000010e7983 */ /* 0x000ee20000300a00 */
[----:B-1----:R-:W-:Y:S03]  /*140ad0*/  HMMA.1688.F32.TF32 R4, R236, R102, R220 ;  /* 0x00000066ec04723c */ /* 0x002fe600000810dc */
[----:B------:R-:W3:Y:S01]  /*140ae0*/  LDL.LU R129, [R1+0x18c4] ;  /* 0x0018c40001817983 */ /* 0x000ee20000300800 */
[----:B------:R-:W-:Y:S02]  /*140af0*/  IMAD.MOV.U32 R112, RZ, RZ, R226 ;  /* 0x000000ffff707224 */ /* 0x000fe400078e00e2 */
[----:B------:R-:W-:Y:S11]  /*140b00*/  IMAD.MOV.U32 R113, RZ, RZ, R227 ;  /* 0x000000ffff717224 */ /* 0x000ff600078e00e3 */
[----:B------:R-:W-:Y:S06]  /*140b10*/  @!UPT UIADD3 URZ, URZ, URZ, URZ ;  /* 0x0000003f3f3ff290 */ /* 0x000fec000fffe03f */
[----:B------:R-:W-:Y:S04]  /*140b20*/  STL.64 [R1+0x3f80], R4 ;  /* 0x003f800401007387 */ /* 0x000fe80000100a00 */
[----:B------:R1:W-:Y:S04]  /*140b30*/  STL.64 [R1+0x3f88], R6 ;  /* 0x003f880601007387 */ /* 0x0003e80000100a00 */
[----:B-1----:R-:W3:Y:S04]  /*140b40*/  LDL.LU.64 R6, [R1+0x64a8] ;  /* 0x0064a80001067983 */ /* 0x002ee80000300a00 */
[----:B------:R-:W3:Y:S04]  /*140b50*/  LDL.LU.64 R4, [R1+0x63c8] ;  /* 0x0063c80001047983 */ /* 0x000ee80000300a00 */
[----:B------:R-:W-:Y:S04]  /*140b60*/  STL [R1+0x8a10], R188 ;  /* 0x008a10bc01007387 */ /* 0x000fe80000100800 */
[----:B------:R-:W3:Y:S04]  /*140b70*/  LDL.LU R226, [R1+0x8a8c] ;  /* 0x008a8c0001e27983 */ /* 0x000ee80000300800 */
[----:B------:R1:W-:Y:S04]  /*140b80*/  STL [R1+0x16e0], R10 ;  /* 0x0016e00a01007387 */ /* 0x0003e80000100800 */
[----:B------:R-:W3:Y:S01]  /*140b90*/  LDL.LU R227, [R1+0x8a88] ;  /* 0x008a880001e37983 */ /* 0x000ee20000300800 */
[----:B------:R-:W-:-:S02]  /*140ba0*/  IMAD.X R38, R39, 0x1, R2, P1 ;  /* 0x0000000127267824 */ /* 0x000fc400008e0602 */
[----:B------:R-:W-:Y:S01]  /*140bb0*/  IMAD.X R34, R35, 0x1, R2, P2 ;  /* 0x0000000123227824 */ /* 0x000fe200010e0602 */
[----:B-1----:R-:W3:Y:S01]  /*140bc0*/  LDL.LU.64 R10, [R1+0x62d8] ;  /* 0x0062d800010a7983 */ /* 0x002ee20000300a00 */
[----:B------:R-:W-:Y:S01]  /*140bd0*/  MOV R116, R158 ;  /* 0x0000009e00747202 */ /* 0x000fe20000000f00 */
[----:B------:R-:W-:Y:S01]  /*140be0*/  IMAD.MOV.U32 R117, RZ, RZ, R159 ;  /* 0x000000ffff757224 */ /* 0x000fe200078e009f */
[----:B----4-:R-:W-:-:S05]  /*140bf0*/  IADD3 R42, P0, R30, R123, RZ ;  /* 0x0000007b1e2a7210 */ /* 0x010fca0007f1e0ff */
[----:B------:R1:W-:Y:S01]  /*140c00*/  STL [R1+0x4614], R42 ;  /* 0x0046142a01007387 */ /* 0x0003e20000100800 */
[----:B------:R-:W-:-:S03]  /*140c10*/  IMAD.X R31, R31, 0x1, R2, P0 ;  /* 0x000000011f1f7824 */ /* 0x000fc600000e0602 */
[----:B------:R-:W4:Y:S04]  /*140c20*/  LDL.LU.64 R46, [R1+0x6230] ;  /* 0x00623000012e7983 */ /* 0x000f280000300a00 */
[----:B------:R2:W-:Y:S04]  /*140c30*/  STL [R1+0x18c8], R38 ;  /* 0x0018c82601007387 */ /* 0x0005e80000100800 */
[----:B-1----:R-:W4:Y:S04]  /*140c40*/  LDL.LU.64 R42, [R1+0x61b8] ;  /* 0x0061b800012a7983 */ /* 0x002f280000300a00 */
[----:B------:R1:W-:Y:S01]  /*140c50*/  STL [R1+0x1a08], R34 ;  /* 0x001a082201007387 */ /* 0x0003e20000100800 */
[----:B--2---:R-:W-:-:S03]  /*140c60*/  IADD3 R30, P0, R18, R123, RZ ;  /* 0x0000007b121e7210 */ /* 0x004fc60007f1e0ff */
[----:B------:R-:W-:Y:S04]  /*140c70*/  STL [R1+0x4610], R31 ;  /* 0x0046101f01007387 */ /* 0x000fe80000100800 */
[----:B------:R-:W2:Y:S04]  /*140c80*/  LDL.LU R158, [R1+0x8a84] ;  /* 0x008a8400019e7983 */ /* 0x000ea80000300800 */
[----:B------:R1:W-:Y:S04]  /*140c90*/  STL [R1], R30 ;  /* 0x0000001e01007387 */ /* 0x0003e80000100800 */
[----:B------:R-:W2:Y:S01]  /*140ca0*/  LDL.LU R159, [R1+0x8a80] ;  /* 0x008a8000019f7983 */ /* 0x000ea20000300800 */
[----:B------:R-:W-:-:S05]  /*140cb0*/  IADD3 R185, P1, R20, R123, RZ ;  /* 0x0000007b14b97210 */ /* 0x000fca0007f3e0ff */
[--C-:B------:R-:W-:Y:S02]  /*140cc0*/  IMAD.X R184, R21, 0x1, R2.reuse, P1 ;  /* 0x0000000115b87824 */ /* 0x100fe400008e0602 */
[----:B------:R-:W-:Y:S01]  /*140cd0*/  IMAD.X R251, R19, 0x1, R2, P0 ;  /* 0x0000000113fb7824 */ /* 0x000fe200000e0602 */
[----:B---3--:R-:W-:-:S04]  /*140ce0*/  IADD3 R20, P1, R14, R123, RZ ;  /* 0x0000007b0e147210 */ /* 0x008fc80007f3e0ff */
[----:B------:R-:W-:Y:S01]  /*140cf0*/  IADD3.X R14, R15, R2, RZ, P1, !PT ;  /* 0x000000020f0e7210 */ /* 0x000fe20000ffe4ff */
[----:B------:R-:W-:Y:S02]  /*140d00*/  IMAD.MOV.U32 R118, RZ, RZ, R25 ;  /* 0x000000ffff767224 */ /* 0x000fe400078e0019 */
[----:B------:R-:W-:Y:S01]  /*140d10*/  IMAD.MOV.U32 R119, RZ, RZ, R24 ;  /* 0x000000ffff777224 */ /* 0x000fe200078e0018 */
[----:B------:R-:W-:Y:S01]  /*140d20*/  HMMA.1688.F32.TF32 R124, R236, R106, R224 ;  /* 0x0000006aec7c723c */ /* 0x000fe200000810e0 */
[-C--:B------:R-:W-:Y:S11]  /*140d30*/  IADD3 R18, P0, R4, R123.reuse, RZ ;  /* 0x0000007b04127210 */ /* 0x080ff60007f1e0ff */
[----:B------:R-:W-:Y:S11]  /*140d40*/  @!UPT UIADD3 URZ, URZ, URZ, URZ ;  /* 0x0000003f3f3ff290 */ /* 0x000ff6000fffe03f */
[----:B------:R-:W-:Y:S04]  /*140d50*/  STL.64 [R1+0x3f70], R124 ;  /* 0x003f707c01007387 */ /* 0x000fe80000100a00 */
[----:B------:R-:W-:Y:S04]  /*140d60*/  STL.64 [R1+0x3f78], R126 ;  /* 0x003f787e01007387 */ /* 0x000fe80000100a00 */
[----:B------:R-:W3:Y:S04]  /*140d70*/  LDL.LU.64 R38, [R1+0x6760] ;  /* 0x0067600001267983 */ /* 0x000ee80000300a00 */
[----:B-1----:R-:W3:Y:S04]  /*140d80*/  LDL.LU.64 R34, [R1+0x6680] ;  /* 0x0066800001227983 */ /* 0x002ee80000300a00 */
[----:B------:R1:W-:Y:S04]  /*140d90*/  STL [R1+0xc8], R20 ;  /* 0x0000c81401007387 */ /* 0x0003e80000100800 */
[----:B------:R-:W3:Y:S01]  /*140da0*/  LDL.LU.64 R30, [R1+0x65a0] ;  /* 0x0065a000011e7983 */ /* 0x000ee20000300a00 */
[----:B-1----:R-:W-:-:S05]  /*140db0*/  IADD3 R20, P2, R6, R123, RZ ;  /* 0x0000007b06147210 */ /* 0x002fca0007f5e0ff */
[----:B------:R-:W-:Y:S01]  /*140dc0*/  IMAD.X R6, R7, 0x1, R2, P2 ;  /* 0x0000000107067824 */ /* 0x000fe200010e0602 */
[----:B------:R1:W-:Y:S01]  /*140dd0*/  STL [R1+0x190], R20 ;  /* 0x0001901401007387 */ /* 0x0003e20000100800 */
[----:B------:R-:W-:-:S03]  /*140de0*/  IADD3.X R5, R5, R2, RZ, P0, !PT ;  /* 0x0000000205057210 */ /* 0x000fc600007fe4ff */
[----:B------:R2:W-:Y:S01]  /*140df0*/  STL [R1+0x1688], R18 ;  /* 0x0016881201007387 */ /* 0x0005e20000100800 */
[----:B------:R-:W-:Y:S01]  /*140e00*/  IMAD.MOV.U32 R114, RZ, RZ, R141 ;  /* 0x000000ffff727224 */ /* 0x000fe200078e008d */
[----:B------:R-:W-:Y:S01]  /*140e10*/  MOV R115, R140 ;  /* 0x0000008c00737202 */ /* 0x000fe20000000f00 */
[----:B------:R-:W-:Y:S01]  /*140e20*/  IMAD.MOV.U32 R242, RZ, RZ, R118 ;  /* 0x000000fffff27224 */ /* 0x000fe200078e0076 */
[----:B------:R-:W-:Y:S01]  /*140e30*/  MOV R244, R142 ;  /* 0x0000008e00f47202 */ /* 0x000fe20000000f00 */
[----:B------:R-:W-:Y:S01]  /*140e40*/  IMAD.MOV.U32 R243, RZ, RZ, R119 ;  /* 0x000000fffff37224 */ /* 0x000fe200078e0077 */
[----:B-1----:R-:W3:Y:S04]  /*140e50*/  LDL.LU.64 R20, [R1+0x64c0] ;  /* 0x0064c00001147983 */ /* 0x002ee80000300a00 */
[----:B------:R-:W-:Y:S04]  /*140e60*/  STL [R1+0xc4], R14 ;  /* 0x0000c40e01007387 */ /* 0x000fe80000100800 */
[----:B------:R-:W-:Y:S01]  /*140e70*/  STL [R1+0x18c], R6 ;  /* 0x00018c0601007387 */ /* 0x000fe20000100800 */
[----:B--2---:R-:W-:Y:S01]  /*140e80*/  HMMA.1688.F32.TF32 R124, R236, R110, R156 ;  /* 0x0000006eec7c723c */ /* 0x004fe2000008109c */
[----:B------:R-:W-:-:S02]  /*140e90*/  IMAD.MOV.U32 R245, RZ, RZ, R143 ;  /* 0x000000fffff57224 */ /* 0x000fc400078e008f */
[----:B------:R-:W-:Y:S11]  /*140ea0*/  LDS R7, [R129+0x1a780] ;  /* 0x01a7800081077984 */ /* 0x000ff60000000800 */
[----:B------:R-:W-:Y:S09]  /*140eb0*/  @!UPT UIADD3 URZ, URZ, URZ, URZ ;  /* 0x0000003f3f3ff290 */ /* 0x000ff2000fffe03f */
[----:B------:R-:W-:Y:S04]  /*140ec0*/  STL.64 [R1+0x3f60], R124 ;  /* 0x003f607c01007387 */ /* 0x000fe80000100a00 */
[----:B------:R1:W-:Y:S04]  /*140ed0*/  STL.64 [R1+0x3f68], R126 ;  /* 0x003f687e01007387 */ /* 0x0003e80000100a00 */
[----:B------:R-:W2:Y:S04]  /*140ee0*/  LDL.LU.64 R24, [R1+0x63d8] ;  /* 0x0063d80001187983 */ /* 0x000ea80000300a00 */
[----:B------:R4:W-:Y:S04]  /*140ef0*/  STL [R1+0x1680], R5 ;  /* 0x0016800501007387 */ /* 0x0009e80000100800 */
[----:B------:R-:W2:Y:S01]  /*140f00*/  LDL.LU.64 R18, [R1+0x62f0] ;  /* 0x0062f00001127983 */ /* 0x000ea20000300a00 */
[----:B-1----:R-:W-:Y:S01]  /*140f10*/  HMMA.1688.F32.TF32 R124, R236, R114, R228 ;  /* 0x00000072ec7c723c */ /* 0x002fe200000810e4 */
[----:B------:R-:W-:-:S02]  /*140f20*/  IADD3 R4, P0, R10, R123, RZ ;  /* 0x0000007b0a047210 */ /* 0x000fc40007f1e0ff */
[-C--:B----4-:R-:W-:Y:S02]  /*140f30*/  IADD3 R6, P1, R46, R123.reuse, RZ ;  /* 0x0000007b2e067210 */ /* 0x090fe40007f3e0ff */
[----:B------:R-:W-:Y:S01]  /*140f40*/  IADD3 R5, P2, R42, R123, RZ ;  /* 0x0000007b2a057210 */ /* 0x000fe20007f5e0ff */
[----:B------:R-:W-:Y:S04]  /*140f50*/  STL [R1+0x1858], R4 ;  /* 0x0018580401007387 */ /* 0x000fe80000100800 */
[----:B------:R-:W-:Y:S04]  /*140f60*/  STL [R1+0x19e4], R6 ;  /* 0x0019e40601007387 */ /* 0x000fe80000100800 */
[----:B------:R-:W-:Y:S01]  /*140f70*/  STL [R1+0x45f4], R5 ;  /* 0x0045f40501007387 */ /* 0x000fe20000100800 */
[--C-:B------:R-:W-:Y:S01]  /*140f80*/  IMAD.X R50, R11, 0x1, R2.reuse, P0 ;  /* 0x000000010b327824 */ /* 0x100fe200000e0602 */
[----:B------:R-:W-:Y:S01]  /*140f90*/  IADD3.X R46, R47, R2, RZ, P1, !PT ;  /* 0x000000022f2e7210 */ /* 0x000fe20000ffe4ff */
[----:B------:R-:W-:Y:S01]  /*140fa0*/  IMAD.X R42, R43, 0x1, R2, P2 ;  /* 0x000000012b2a7824 */ /* 0x000fe200010e0602 */
[C---:B------:R-:W-:Y:S01]  /*140fb0*/  HMMA.1688.F32.TF32 R132, R236.reuse, R22, R144 ;  /* 0x00000016ec84723c */ /* 0x040fe20000081090 */
[----:B------:R-:W-:Y:S01]  /*140fc0*/  IMAD.MOV.U32 R240, RZ, RZ, R114 ;  /* 0x000000fffff07224 */ /* 0x000fe200078e0072 */
[----:B------:R-:W-:Y:S04]  /*140fd0*/  LDS R4, [R131+0x18780] ;  /* 0x0187800083047984 */ /* 0x000fe80000000800 */
[----:B------:R-:W-:Y:S04]  /*140fe0*/  STL.64 [R1+0x3f50], R124 ;  /* 0x003f507c01007387 */ /* 0x000fe80000100a00 */
[----:B------:R1:W-:Y:S04]  /*140ff0*/  STL.64 [R1+0x3f58], R126 ;  /* 0x003f587e01007387 */ /* 0x0003e80000100a00 */
[----:B------:R-:W2:Y:S04]  /*141000*/  LDL.LU.64 R14, [R1+0x6240] ;  /* 0x00624000010e7983 */ /* 0x000ea80000300a00 */
[----:B------:R-:W2:Y:S01]  /*141010*/  LDL.LU.64 R10, [R1+0x61c8] ;  /* 0x0061c800010a7983 */ /* 0x000ea20000300a00 */
[----:B-1----:R-:W-:Y:S03]  /*141020*/  HMMA.1688.F32.TF32 R124, R236, R118, R232 ;  /* 0x00000076ec7c723c */ /* 0x002fe600000810e8 */
[----:B------:R-:W-:Y:S04]  /*141030*/  STL [R1+0x1850], R50 ;  /* 0x0018503201007387 */ /* 0x000fe80000100800 */
[----:B------:R-:W-:Y:S04]  /*141040*/  STL [R1+0x19cc], R46 ;  /* 0x0019cc2e01007387 */ /* 0x000fe80000100800 */
[----:B------:R3:W-:Y:S01]  /*141050*/  STL [R1+0x45dc], R42 ;  /* 0x0045dc2a01007387 */ /* 0x0007e20000100800 */
[----:B------:R-:W-:-:S03]  /*141060*/  IMAD.MOV.U32 R241, RZ, RZ, R115 ;  /* 0x000000fffff17224 */ /* 0x000fc600078e0073 */
[----:B------:R-:W-:Y:S04]  /*141070*/  LDS R6, [R131+0x1a780] ;  /* 0x01a7800083067984 */ /* 0x000fe80000000800 */
[----:B------:R-:W1:Y:S01]  /*141080*/  LDS R5, [R129+0x18780] ;  /* 0x0187800081057984 */ /* 0x000e620000000800 */
[----:B---3--:R-:W-:-:S05]  /*141090*/  IADD3 R42, P2, R30, R123, RZ ;  /* 0x0000007b1e2a7210 */ /* 0x008fca0007f5e0ff */
[----:B------:R-:W-:Y:S04]  /*1410a0*/  STL [R1+0xa8], R42 ;  /* 0x0000a82a01007387 */ /* 0x000fe80000100800 */
[----:B------:R-:W-:Y:S04]  /*1410b0*/  STL.64 [R1+0x45e0], R124 ;  /* 0x0045e07c01007387 */ /* 0x000fe80000100a00 */
[----:B------:R3:W-:Y:S01]  /*1410c0*/  STL.64 [R1+0x45e8], R126 ;  /* 0x0045e87e01007387 */ /* 0x0007e20000100a00 */
[-C--:B------:R-:W-:Y:S01]  /*1410d0*/  IADD3 R181, P0, R38, R123.reuse, RZ ;  /* 0x0000007b26b57210 */ /* 0x080fe20007f1e0ff */
[----:B---3--:R-:W-:Y:S01]  /*1410e0*/  HMMA.1688.F32.TF32 R124, R236, R142, R136 ;  /* 0x0000008eec7c723c */ /* 0x008fe20000081088 */
[----:B------:R-:W-:-:S02]  /*1410f0*/  IADD3 R42, P3, R20, R123, RZ ;  /* 0x0000007b142a7210 */ /* 0x000fc40007f7e0ff */
[----:B------:R-:W-:Y:S01]  /*141100*/  IADD3 R250, P1, R34, R123, RZ ;  /* 0x0000007b22fa7210 */ /* 0x000fe20007f3e0ff */
[--C-:B------:R-:W-:Y:S01]  /*141110*/  IMAD.X R31, R31, 0x1, R2.reuse, P2 ;  /* 0x000000011f1f7824 */ /* 0x100fe200010e0602 */
[----:B------:R-:W-:Y:S01]  /*141120*/  STL.64 [R1+0x89e8], R242 ;  /* 0x0089e8f201007387 */ /* 0x000fe20000100a00 */
[----:B------:R-:W-:Y:S01]  /*141130*/  IADD3.X R180, R39, R2, RZ, P0, !PT ;  /* 0x0000000227b47210 */ /* 0x000fe200007fe4ff */
[--C-:B------:R-:W-:Y:S02]  /*141140*/  IMAD.X R30, R21, 0x1, R2.reuse, P3 ;  /* 0x00000001151e7824 */ /* 0x100fe400018e0602 */
[----:B------:R-:W-:Y:S01]  /*141150*/  STL.64 [R1+0x89e0], R240 ;  /* 0x0089e0f001007387 */ /* 0x000fe20000100a00 */
[----:B------:R-:W-:-:S03]  /*141160*/  IMAD.X R234, R35, 0x1, R2, P1 ;  /* 0x0000000123ea7824 */ /* 0x000fc600008e0602 */
[----:B------:R3:W-:Y:S04]  /*141170*/  STL [R1+0x16c], R42 ;  /* 0x00016c2a01007387 */ /* 0x0007e80000100800 */
[----:B------:R-:W2:Y:S04]  /*141180*/  LDL.LU.64 R50, [R1+0x6758] ;  /* 0x0067580001327983 */ /* 0x000ea80000300a00 */
[----:B------:R-:W-:Y:S04]  /*141190*/  STL [R1+0xa0], R31 ;  /* 0x0000a01f01007387 */ /* 0x000fe80000100800 */
[----:B------:R-:W-:Y:S01]  /*1411a0*/  STL [R1+0x168], R30 ;  /* 0x0001681e01007387 */ /* 0x000fe20000100800 */
[----:B--2---:R-:W-:-:S02]  /*1411b0*/  IADD3 R21, P0, R24, R123, RZ ;  /* 0x0000007b18157210 */ /* 0x004fc40007f1e0ff */
[----:B------:R-:W-:-:S03]  /*1411c0*/  IADD3 R20, P1, R18, R123, RZ ;  /* 0x0000007b12147210 */ /* 0x000fc60007f3e0ff */
[----:B------:R-:W-:Y:S04]  /*1411d0*/  STL [R1+0x238], R21 ;  /* 0x0002381501007387 */ /* 0x000fe80000100800 */
[----:B------:R2:W-:Y:S04]  /*1411e0*/  STL [R1+0x1818], R20 ;  /* 0x0018181401007387 */ /* 0x0005e80000100800 */
[----:B------:R1:W-:Y:S04]  /*1411f0*/  STL.64 [R1+0x45c0], R124 ;  /* 0x0045c07c01007387 */ /* 0x0003e80000100a00 */
[----:B------:R-:W-:Y:S04]  /*141200*/  STL.64 [R1+0x45c8], R126 ;  /* 0x0045c87e01007387 */ /* 0x000fe80000100a00 */
[----:B------:R-:W4:Y:S04]  /*141210*/  LDL.LU.64 R142, [R1+0x8a78] ;  /* 0x008a7800018e7983 */ /* 0x000f280000300a00 */
[----:B------:R-:W4:Y:S04]  /*141220*/  LDL.LU.64 R140, [R1+0x8a70] ;  /* 0x008a7000018c7983 */ /* 0x000f280000300a00 */
[----:B------:R-:W4:Y:S04]  /*141230*/  LDL.LU.64 R46, [R1+0x6688] ;  /* 0x00668800012e7983 */ /* 0x000f280000300a00 */
[----:B---3--:R-:W3:Y:S01]  /*141240*/  LDL.LU.64 R42, [R1+0x65a8] ;  /* 0x0065a800012a7983 */ /* 0x008ee20000300a00 */
[----:B------:R-:W-:Y:S01]  /*141250*/  IMAD.MOV.U32 R138, RZ, RZ, R27 ;  /* 0x000000ffff8a7224 */ /* 0x000fe200078e001b */
[----:B------:R-:W-:-:S02]  /*141260*/  MOV R139, R26 ;  /* 0x0000001a008b7202 */ /* 0x000fc40000000f00 */
[-C--:B--2---:R-:W-:Y:S01]  /*141270*/  IADD3 R27, P2, R14, R123.reuse, RZ ;  /* 0x0000007b0e1b7210 */ /* 0x084fe20007f5e0ff */
[----:B------:R-:W2:Y:S01]  /*141280*/  LDL.LU.64 R20, [R1+0x64d0] ;  /* 0x0064d00001147983 */ /* 0x000ea20000300a00 */
[--C-:B------:R-:W-:Y:S01]  /*141290*/  IMAD.X R24, R25, 0x1, R2.reuse, P0 ;  /* 0x0000000119187824 */ /* 0x100fe200000e0602 */
[----:B------:R-:W-:Y:S02]  /*1412a0*/  IADD3 R26, P3, R10, R123, RZ ;  /* 0x0000007b0a1a7210 */ /* 0x000fe40007f7e0ff */
[----:B------:R-:W2:Y:S01]  /*1412b0*/  LDL.LU R136, [R1+0x2d0] ;  /* 0x0002d00001887983 */ /* 0x000ea20000300800 */
[----:B------:R-:W-:Y:S02]  /*1412c0*/  IMAD.MOV.U32 R137, RZ, RZ, R3 ;  /* 0x000000ffff897224 */ /* 0x000fe400078e0003 */
[--C-:B------:R-:W-:Y:S01]  /*1412d0*/  IMAD.X R18, R19, 0x1, R2.reuse, P1 ;  /* 0x0000000113127824 */ /* 0x100fe200008e0602 */
[----:B------:R-:W2:Y:S01]  /*1412e0*/  LDL.LU R3, [R1+0x8a68] ;  /* 0x008a680001037983 */ /* 0x000ea20000300800 */
[----:B------:R-:W-:Y:S01]  /*1412f0*/  IMAD.X R14, R15, 0x1, R2, P2 ;  /* 0x000000010f0e7824 */ /* 0x000fe200010e0602 */
[----:B------:R-:W-:-:S02]  /*141300*/  IADD3.X R10, R11, R2, RZ, P3, !PT ;  /* 0x000000020b0a7210 */ /* 0x000fc40001ffe4ff */
[----:B------:R-:W-:Y:S04]  /*141310*/  STL [R1+0x19c0], R27 ;  /* 0x0019c01b01007387 */ /* 0x000fe80000100800 */
[----:B------:R-:W-:Y:S04]  /*141320*/  STL [R1+0x45d4], R26 ;  /* 0x0045d41a01007387 */ /* 0x000fe80000100800 */
[----:B------:R-:W-:Y:S04]  /*141330*/  STL [R1+0x230], R24 ;  /* 0x0002301801007387 */ /* 0x000fe80000100800 */
[----:B------:R-:W-:Y:S04]  /*141340*/  STL [R1+0x1810], R18 ;  /* 0x0018101201007387 */ /* 0x000fe80000100800 */
[----:B-1----:R-:W2:Y:S04]  /*141350*/  LDL.LU R124, [R1+0x6b0] ;  /* 0x0006b000017c7983 */ /* 0x002ea80000300800 */
[----:B------:R1:W-:Y:S04]  /*141360*/  STL [R1+0x199c], R14 ;  /* 0x00199c0e01007387 */ /* 0x0003e80000100800 */
[----:B------:R3:W-:Y:S04]  /*141370*/  STL [R1+0x45d0], R10 ;  /* 0x0045d00a01007387 */ /* 0x0007e80000100800 */
[----:B------:R-:W2:Y:S04]  /*141380*/  LDL.LU R125, [R1+0x6b4] ;  /* 0x0006b400017d7983 */ /* 0x000ea80000300800 */
[----:B------:R-:W2:Y:S04]  /*141390*/  LDL.LU.64 R38, [R1+0x63e8] ;  /* 0x0063e80001267983 */ /* 0x000ea80000300a00 */
[----:B------:R-:W2:Y:S04]  /*1413a0*/  LDL.LU R160, [R1+0x2210] ;  /* 0x0022100001a07983 */ /* 0x000ea80000300800 */
[----:B------:R-:W2:Y:S04]  /*1413b0*/  LDL.LU R161, [R1+0x2214] ;  /* 0x0022140001a17983 */ /* 0x000ea80000300800 */
[----:B------:R-:W2:Y:S04]  /*1413c0*/  LDL.LU R162, [R1+0x2218] ;  /* 0x0022180001a27983 */ /* 0x000ea80000300800 */
[----:B------:R-:W2:Y:S04]  /*1413d0*/  LDL.LU R163, [R1+0x221c] ;  /* 0x00221c0001a37983 */ /* 0x000ea80000300800 */
[----:B------:R-:W2:Y:S04]  /*1413e0*/  LDL.LU.64 R34, [R1+0x6300] ;  /* 0x0063000001227983 */ /* 0x000ea80000300a00 */
[----:B------:R-:W2:Y:S04]  /*1413f0*/  LDL.LU.64 R30, [R1+0x6258] ;  /* 0x00625800011e7983 */ /* 0x000ea80000300a00 */
[----:B-1----:R-:W2:Y:S01]  /*141400*/  LDL.LU.64 R14, [R1+0x61d8] ;  /* 0x0061d800010e7983 */ /* 0x002ea20000300a00 */
[----:B------:R-:W-:-:S02]  /*141410*/  IMAD.MOV.U32 R246, RZ, RZ, R138 ;  /* 0x000000fffff67224 */ /* 0x000fc400078e008a */
[----:B------:R-:W-:Y:S01]  /*141420*/  IMAD.MOV.U32 R247, RZ, RZ, R139 ;  /* 0x000000fffff77224 */ /* 0x000fe200078e008b */
[----:B----4-:R-:W-:Y:S01]  /*141430*/  HMMA.1688.F32.TF32 R24, R236, R138, R140 ;  /* 0x0000008aec18723c */ /* 0x010fe2000008108c */
[-C--:B---3--:R-:W-:Y:S11]  /*141440*/  IADD3 R10, P2, R42, R123.reuse, RZ ;  /* 0x0000007b2a0a7210 */ /* 0x088ff60007f5e0ff */
[----:B------:R-:W-:Y:S11]  /*141450*/  @!UPT UIADD3 URZ, URZ, URZ, URZ ;  /* 0x0000003f3f3ff290 */ /* 0x000ff6000fffe03f */
[----:B------:R-:W-:Y:S04]  /*141460*/  STL.64 [R1+0x5850], R24 ;  /* 0x0058501801007387 */ /* 0x000fe80000100a00 */
[----:B------:R1:W-:Y:S04]  /*141470*/  STL.64 [R1+0x5858], R26 ;  /* 0x0058581a01007387 */ /* 0x0003e80000100a00 */
[----:B------:R-:W-:Y:S04]  /*141480*/  STL.64 [R1+0x89f8], R246 ;  /* 0x0089f8f601007387 */ /* 0x000fe80000100a00 */
[----:B------:R-:W-:Y:S04]  /*141490*/  STL.64 [R1+0x89f0], R244 ;  /* 0x0089f0f401007387 */ /* 0x000fe80000100a00 */
[----:B-1----:R-:W3:Y:S04]  /*1414a0*/  LDL.LU.64 R26, [R1+0x6768] ;  /* 0x00676800011a7983 */ /* 0x002ee80000300a00 */
[----:B------:R-:W4:Y:S04]  /*1414b0*/  LDL.LU.64 R24, [R1+0x6698] ;  /* 0x0066980001187983 */ /* 0x000f280000300a00 */
[----:B------:R1:W-:Y:S04]  /*1414c0*/  STL [R1+0x84], R10 ;  /* 0x0000840a01007387 */ /* 0x0003e80000100800 */
[----:B------:R-:W3:Y:S04]  /*1414d0*/  LDL.LU.64 R18, [R1+0x65b8] ;  /* 0x0065b80001127983 */ /* 0x000ee80000300a00 */
[----:B-1----:R-:W4:Y:S01]  /*1414e0*/  LDL.LU.64 R10, [R1+0x64e0] ;  /* 0x0064e000010a7983 */ /* 0x002f220000300a00 */
[-C--:B--2---:R-:W-:Y:S01]  /*1414f0*/  IADD3 R54, P3, R20, R123.reuse, RZ ;  /* 0x0000007b14367210 */ /* 0x084fe20007f7e0ff */
[----:B------:R-:W-:Y:S01]  /*141500*/  IMAD.X R42, R43, 0x1, R2, P2 ;  /* 0x000000012b2a7824 */ /* 0x000fe200010e0602 */
[----:B------:R-:W-:-:S03]  /*141510*/  IADD3 R179, P0, R50, R123, RZ ;  /* 0x0000007b32b37210 */ /* 0x000fc60007f1e0ff */
[----:B------:R-:W-:Y:S01]  /*141520*/  IMAD.X R20, R21, 0x1, R2, P3 ;  /* 0x0000000115147824 */ /* 0x000fe200018e0602 */
[----:B------:R-:W-:Y:S01]  /*141530*/  STL [R1+0x158], R54 ;  /* 0x0001583601007387 */ /* 0x000fe20000100800 */
[----:B------:R-:W-:Y:S01]  /*141540*/  IMAD.MOV.U32 R248, RZ, RZ, R22 ;  /* 0x000000fffff87224 */ /* 0x000fe200078e0016 */
[----:B------:R-:W-:Y:S01]  /*141550*/  MOV R249, R23 ;  /* 0x0000001700f97202 */ /* 0x000fe20000000f00 */
[----:B------:R-:W-:Y:S01]  /*141560*/  IMAD.X R176, R51, 0x1, R2, P0 ;  /* 0x0000000133b07824 */ /* 0x000fe200000e0602 */
[----:B------:R-:W-:Y:S01]  /*141570*/  STL [R1+0x80], R42 ;  /* 0x0000802a01007387 */ /* 0x000fe20000100800 */
[----:B------:R-:W-:-:S03]  /*141580*/  IADD3 R21, P0, R38, R123, RZ ;  /* 0x0000007b26157210 */ /* 0x000fc60007f1e0ff */
[----:B------:R1:W-:Y:S04]  /*141590*/  STL [R1+0x154], R20 ;  /* 0x0001541401007387 */ /* 0x0003e80000100800 */
[----:B------:R-:W-:Y:S04]  /*1415a0*/  STL.64 [R1+0x54d0], R132 ;  /* 0x0054d08401007387 */ /* 0x000fe80000100a00 */
[----:B------:R-:W-:Y:S04]  /*1415b0*/  STL.64 [R1+0x54d8], R134 ;  /* 0x0054d88601007387 */ /* 0x000fe80000100a00 */
[----:B------:R-:W-:Y:S04]  /*1415c0*/  STL.64 [R1+0x8a08], R250 ;  /* 0x008a08fa01007387 */ /* 0x000fe80000100a00 */
[----:B------:R-:W-:Y:S04]  /*1415d0*/  STL.64 [R1+0x8a00], R248 ;  /* 0x008a00f801007387 */ /* 0x000fe80000100a00 */
[----:B-1----:R-:W2:Y:S04]  /*1415e0*/  LDL.LU R20, [R1+0x21e0] ;  /* 0x0021e00001147983 */ /* 0x002ea80000300800 */
[----:B------:R1:W-:Y:S04]  /*1415f0*/  STL [R1+0x210], R21 ;  /* 0x0002101501007387 */ /* 0x0003e80000100800 */
[----:B-1----:R-:W2:Y:S04]  /*141600*/  LDL.LU R21, [R1+0x21e4] ;  /* 0x0021e40001157983 */ /* 0x002ea80000300800 */
[----:B------:R-:W2:Y:S04]  /*141610*/  LDL.LU R22, [R1+0x21e8] ;  /* 0x0021e80001167983 */ /* 0x000ea80000300800 */
[----:B------:R-:W2:Y:S01]  /*141620*/  LDL.LU R23, [R1+0x21ec] ;  /* 0x0021ec0001177983 */ /* 0x000ea20000300800 */
[-C--:B------:R-:W-:Y:S01]  /*141630*/  IADD3 R231, P1, R46, R123.reuse, RZ ;  /* 0x0000007b2ee77210 */ /* 0x080fe20007f3e0ff */
[----:B------:R-:W-:Y:S01]  /*141640*/  HMMA.1688.F32.TF32 R132, R4, R124, R160 ;  /* 0x0000007c0484723c */ /* 0x000fe200000810a0 */
[----:B------:R-:W-:-:S02]  /*141650*/  IADD3 R43, P2, R30, R123, RZ ;  /* 0x0000007b1e2b7210 */ /* 0x000fc40007f5e0ff */
[-C--:B------:R-:W-:Y:S02]  /*141660*/  IADD3.X R230, R47, R2.reuse, RZ, P1, !PT ;  /* 0x000000022fe67210 */ /* 0x080fe40000ffe4ff */
[-C--:B------:R-:W-:Y:S01]  /*141670*/  IADD3 R46, P1, R34, R123.reuse, RZ ;  /* 0x0000007b222e7210 */ /* 0x080fe20007f3e0ff */
[--C-:B------:R-:W-:Y:S01]  /*141680*/  IMAD.X R38, R39, 0x1, R2.reuse, P0 ;  /* 0x0000000127267824 */ /* 0x100fe200000e0602 */
[----:B------:R-:W-:Y:S01]  /*141690*/  IADD3 R42, P3, R14, R123, RZ ;  /* 0x0000007b0e2a7210 */ /* 0x000fe20007f7e0ff */
[--C-:B------:R-:W-:Y:S02]  /*1416a0*/  IMAD.X R30, R31, 0x1, R2.reuse, P2 ;  /* 0x000000011f1e7824 */ /* 0x100fe400010e0602 */
[----:B------:R-:W-:Y:S01]  /*1416b0*/  IMAD.X R34, R35, 0x1, R2, P1 ;  /* 0x0000000123227824 */ /* 0x000fe200008e0602 */
[----:B------:R-:W-:Y:S04]  /*1416c0*/  STL [R1+0x17d0], R46 ;  /* 0x0017d02e01007387 */ /* 0x000fe80000100800 */
[----:B------:R-:W-:Y:S04]  /*1416d0*/  STL [R1+0x1990], R43 ;  /* 0x0019902b01007387 */ /* 0x000fe80000100800 */
[----:B------:R-:W-:Y:S04]  /*1416e0*/  STL [R1+0x1ab0], R42 ;  /* 0x001ab02a01007387 */ /* 0x000fe80000100800 */
[----:B------:R1:W-:Y:S04]  /*1416f0*/  STL [R1+0x20c], R38 ;  /* 0x00020c2601007387 */ /* 0x0003e80000100800 */
[----:B------:R1:W-:Y:S04]  /*141700*/  STL [R1+0x17ac], R34 ;  /* 0x0017ac2201007387 */ /* 0x0003e80000100800 */
[----:B------:R-:W-:Y:S01]  /*141710*/  STL [R1+0x198c], R30 ;  /* 0x00198c1e01007387 */ /* 0x000fe20000100800 */
[----:B------:R-:W-:-:S03]  /*141720*/  IADD3.X R14, R15, R2, RZ, P3, !PT ;  /* 0x000000020f0e7210 */ /* 0x000fc60001ffe4ff */
[----:B-1----:R-:W2:Y:S04]  /*141730*/  LDL.LU.64 R38, [R1+0x63f8] ;  /* 0x0063f80001267983 */ /* 0x002ea80000300a00 */
[----:B------:R4:W-:Y:S04]  /*141740*/  STL [R1+0x1aac], R14 ;  /* 0x001aac0e01007387 */ /* 0x0009e80000100800 */
[----:B------:R-:W-:Y:S04]  /*141750*/  STL.64 [R1+0x8a50], R134 ;  /* 0x008a508601007387 */ /* 0x000fe80000100a00 */
[----:B------:R-:W-:Y:S04]  /*141760*/  STL.64 [R1+0x8a48], R132 ;  /* 0x008a488401007387 */ /* 0x000fe80000100a00 */
[----:B------:R-:W2:Y:S01]  /*141770*/  LDL.LU.64 R34, [R1+0x6318] ;  /* 0x0063180001227983 */ /* 0x000ea20000300a00 */
[----:B---3--:R-:W-:-:S02]  /*141780*/  IADD3 R15, P2, R18, R123, RZ ;  /* 0x0000007b120f7210 */ /* 0x008fc40007f5e0ff */
[----:B----4-:R-:W-:-:S03]  /*141790*/  IADD3 R14, P3, R10, R123, RZ ;  /* 0x0000007b0a0e7210 */ /* 0x010fc60007f7e0ff */
[----:B------:R-:W-:Y:S04]  /*1417a0*/  STL [R1+0x60], R15 ;  /* 0x0000600f01007387 */ /* 0x000fe80000100800 */
[----:B------:R-:W3:Y:S04]  /*1417b0*/  LDL.LU.64 R30, [R1+0x6270] ;  /* 0x00627000011e7983 */ /* 0x000ee80000300a00 */
[----:B------:R1:W-:Y:S04]  /*1417c0*/  STL [R1+0x130], R14 ;  /* 0x0001300e01007387 */ /* 0x0003e80000100800 */
[----:B-1----:R-:W4:Y:S04]  /*1417d0*/  LDL.LU.64 R14, [R1+0x61f0] ;  /* 0x0061f000010e7983 */ /* 0x002f280000300a00 */
[----:B------:R-:W4:Y:S01]  /*1417e0*/  LDL.LU R248, [R1+0x680] ;  /* 0x0006800001f87983 */ /* 0x000f220000300800 */
[----:B------:R-:W-:-:S03]  /*1417f0*/  IMAD.X R18, R11, 0x1, R2, P3 ;  /* 0x000000010b127824 */ /* 0x000fc600018e0602 */
[----:B------:R-:W4:Y:S04]  /*141800*/  LDL.LU R249, [R1+0x684] ;  /* 0x0006840001f97983 */ /* 0x000f280000300800 */
[----:B------:R-:W4:Y:S04]  /*141810*/  LDL.LU R124, [R1+0x21b0] ;  /* 0x0021b000017c7983 */ /* 0x000f280000300800 */
[----:B------:R-:W4:Y:S04]  /*141820*/  LDL.LU R125, [R1+0x21b4] ;  /* 0x0021b400017d7983 */ /* 0x000f280000300800 */
[----:B------:R-:W4:Y:S04]  /*141830*/  LDL.LU R126, [R1+0x21b8] ;  /* 0x0021b800017e7983 */ /* 0x000f280000300800 */
[----:B------:R-:W4:Y:S01]  /*141840*/  LDL.LU R127, [R1+0x21bc] ;  /* 0x0021bc00017f7983 */ /* 0x000f220000300800 */
[----:B------:R-:W-:Y:S01]  /*141850*/  IMAD.X R19, R19, 0x1, R2, P2 ;  /* 0x0000000113137824 */ /* 0x000fe200010e0602 */
[----:B--2---:R-:W-:Y:S01]  /*141860*/  HMMA.1688.F32.TF32 R8, R4, R8, R20 ;  /* 0x000000080408723c */ /* 0x004fe20000081014 */
[----:B------:R-:W-:-:S03]  /*141870*/  IADD3 R173, P0, R26, R123, RZ ;  /* 0x0000007b1aad7210 */ /* 0x000fc60007f1e0ff */
[----:B------:R-:W-:Y:S01]  /*141880*/  STL [R1+0x5c], R19 ;  /* 0x00005c1301007387 */ /* 0x000fe20000100800 */
[----:B------:R-:W-:-:S03]  /*141890*/  IADD3 R225, P1, R24, R123, RZ ;  /* 0x0000007b18e17210 */ /* 0x000fc60007f3e0ff */
[----:B------:R-:W2:Y:S01]  /*1418a0*/  LDL.LU.64 R22, [R1+0x6770] ;  /* 0x0067700001167983 */ /* 0x000ea20000300a00 */
[----:B------:R-:W-:Y:S01]  /*1418b0*/  IMAD.X R172, R27, 0x1, R2, P0 ;  /* 0x000000011bac7824 */ /* 0x000fe200000e0602 */
[----:B------:R-:W-:Y:S02]  /*1418c0*/  IADD3.X R224, R25, R2, RZ, P1, !PT ;  /* 0x0000000219e07210 */ /* 0x000fe40000ffe4ff */
[----:B------:R-:W-:Y:S04]  /*1418d0*/  STL [R1+0x12c], R18 ;  /* 0x00012c1201007387 */ /* 0x000fe80000100800 */
[----:B------:R-:W2:Y:S04]  /*1418e0*/  LDL.LU.64 R20, [R1+0x66a0] ;  /* 0x0066a00001147983 */ /* 0x000ea80000300a00 */
[----:B------:R-:W2:Y:S04]  /*1418f0*/  LDL.LU.64 R26, [R1+0x65c8] ;  /* 0x0065c800011a7983 */ /* 0x000ea80000300a00 */
[----:B------:R-:W2:Y:S04]  /*141900*/  LDL.LU.64 R24, [R1+0x64f0] ;  /* 0x0064f00001187983 */ /* 0x000ea80000300a00 */
[----:B------:R-:W-:Y:S04]  /*141910*/  STL.64 [R1+0x8a40], R10 ;  /* 0x008a400a01007387 */ /* 0x000fe80000100a00 */
[----:B------:R1:W-:Y:S01]  /*141920*/  STL.64 [R1+0x8a38], R8 ;  /* 0x008a380801007387 */ /* 0x0003e20000100a00 */
[----:B------:R-:W-:-:S03]  /*141930*/  MOV R247, R16 ;  /* 0x0000001000f77202 */ /* 0x000fc60000000f00 */
[----:B------:R-:W2:Y:S01]  /*141940*/  LDL.LU R244, [R1+0x670] ;  /* 0x0006700001f47983 */ /* 0x000ea20000300800 */
[----:B------:R-:W-:-:S03]  /*141950*/  IMAD.MOV.U32 R246, RZ, RZ, R17 ;  /* 0x000000fffff67224 */ /* 0x000fc600078e0011 */
[----:B------:R-:W2:Y:S01]  /*141960*/  LDL.LU R245, [R1+0x674] ;  /* 0x0006740001f57983 */ /* 0x000ea20000300800 */
[----:B-1----:R-:W-:-:S03]  /*141970*/  IADD3 R8, P0, R38, R123, RZ ;  /* 0x0000007b26087210 */ /* 0x002fc60007f1e0ff */
[----:B------:R-:W2:Y:S04]  /*141980*/  LDL.LU R16, [R1+0x2180] ;  /* 0x0021800001107983 */ /* 0x000ea80000300800 */
[----:B------:R1:W-:Y:S04]  /*141990*/  STL [R1+0x1f0], R8 ;  /* 0x0001f00801007387 */ /* 0x0003e80000100800 */
[----:B------:R-:W2:Y:S04]  /*1419a0*/  LDL.LU R17, [R1+0x2184] ;  /* 0x0021840001117983 */ /* 0x000ea80000300800 */
[----:B------:R-:W2:Y:S04]  /*1419b0*/  LDL.LU R18, [R1+0x2188] ;  /* 0x0021880001127983 */ /* 0x000ea80000300800 */
[----:B------:R-:W2:Y:S01]  /*1419c0*/  LDL.LU R19, [R1+0x218c] ;  /* 0x00218c0001137983 */ /* 0x000ea20000300800 */
[----:B-1----:R-:W-:-:S05]  /*1419d0*/  IADD3 R8, P1, R34, R123, RZ ;  /* 0x0000007b22087210 */ /* 0x002fca0007f3e0ff */
[----:B------:R1:W-:Y:S01]  /*1419e0*/  STL [R1+0x6a4], R8 ;  /* 0x0006a40801007387 */ /* 0x0003e20000100800 */
[----:B------:R-:W-:Y:S02]  /*1419f0*/  IMAD.MOV.U32 R241, RZ, RZ, R3 ;  /* 0x000000fffff17224 */ /* 0x000fe400078e0003 */
[----:B-1----:R-:W-:Y:S01]  /*141a00*/  IMAD.X R8, R39, 0x1, R2, P0 ;  /* 0x0000000127087824 */ /* 0x002fe200000e0602 */
[----:B---3--:R-:W-:-:S05]  /*141a10*/  IADD3 R10, P2, R30, R123, RZ ;  /* 0x0000007b1e0a7210 */ /* 0x008fca0007f5e0ff */
[----:B------:R1:W-:Y:S04]  /*141a20*/  STL [R1+0x6b4], R10 ;  /* 0x0006b40a01007387 */ /* 0x0003e80000100800 */
[----:B------:R-:W3:Y:S01]  /*141a30*/  LDL.LU R240, [R1+0x460] ;  /* 0x0004600001f07983 */ /* 0x000ee20000300800 */
[----:B----4-:R-:W-:Y:S01]  /*141a40*/  IADD3 R9, P3, R14, R123, RZ ;  /* 0x0000007b0e097210 */ /* 0x010fe20007f7e0ff */
[----:B-1----:R-:W-:-:S04]  /*141a50*/  IMAD.X R10, R35, 0x1, R2, P1 ;  /* 0x00000001230a7824 */ /* 0x002fc800008e0602 */
[----:B------:R1:W-:Y:S04]  /*141a60*/  STL [R1+0x1a7c], R9 ;  /* 0x001a7c0901007387 */ /* 0x0003e80000100800 */
[----:B------:R4:W-:Y:S04]  /*141a70*/  STL [R1+0x1ec], R8 ;  /* 0x0001ec0801007387 */ /* 0x0009e80000100800 */
[----:B------:R-:W3:Y:S01]  /*141a80*/  LDL.LU R3, [R1+0x8a64] ;  /* 0x008a640001037983 */ /* 0x000ee20000300800 */
[----:B-1----:R-:W-:-:S03]  /*141a90*/  IMAD.X R9, R31, 0x1, R2, P2 ;  /* 0x000000011f097824 */ /* 0x002fc600010e0602 */
[----:B------:R1:W-:Y:S01]  /*141aa0*/  STL [R1+0x6a0], R10 ;  /* 0x0006a00a01007387 */ /* 0x0003e20000100800 */
[----:B----4-:R-:W-:-:S03]  /*141ab0*/  IMAD.X R8, R15, 0x1, R2, P3 ;  /* 0x000000010f087824 */ /* 0x010fc600018e0602 */
[----:B------:R-:W-:Y:S04]  /*141ac0*/  STL [R1+0x6b0], R9 ;  /* 0x0006b00901007387 */ /* 0x000fe80000100800 */
[----:B------:R-:W4:Y:S04]  /*141ad0*/  LDL.LU.64 R62, [R1+0x6410] ;  /* 0x00641000013e7983 */ /* 0x000f280000300a00 */
[----:B------:R1:W-:Y:S04]  /*141ae0*/  STL [R1+0x1a78], R8 ;  /* 0x001a780801007387 */ /* 0x0003e80000100800 */
[----:B------:R-:W3:Y:S01]  /*141af0*/  LDL.LU.64 R58, [R1+0x6340] ;  /* 0x00634000013a7983 */ /* 0x000ee20000300a00 */
[----:B------:R-:W-:Y:S03]  /*141b00*/  HMMA.1688.F32.TF32 R12, R4, R12, R124 ;  /* 0x0000000c040c723c */ /* 0x000fe6000008107c */
[----:B-1----:R-:W3:Y:S04]  /*141b10*/  LDL.LU.64 R10, [R1+0x6290] ;  /* 0x00629000010a7983 */ /* 0x002ee80000300a00 */
[----:B------:R-:W3:Y:S01]  /*141b20*/  LDL.LU.64 R8, [R1+0x6200] ;  /* 0x0062000001087983 */ /* 0x000ee20000300a00 */
[----:B--2---:R-:W-:-:S02]  /*141b30*/  IADD3 R169, P0, R22, R123, RZ ;  /* 0x0000007b16a97210 */ /* 0x004fc40007f1e0ff */
[-C--:B------:R-:W-:Y:S11]  /*141b40*/  IADD3 R219, P1, R20, R123.reuse, RZ ;  /* 0x0000007b14db7210 */ /* 0x080ff60007f3e0ff */
[----:B------:R-:W-:Y:S02]  /*141b50*/  @!UPT UIADD3 URZ, URZ, URZ, URZ ;  /* 0x0000003f3f3ff290 */ /* 0x000fe4000fffe03f */
[----:B------:R-:W-:Y:S04]  /*141b60*/  STL.64 [R1+0x8a30], R14 ;  /* 0x008a300e01007387 */ /* 0x000fe80000100a00 */
[----:B------:R1:W-:Y:S01]  /*141b70*/  STL.64 [R1+0x8a28], R12 ;  /* 0x008a280c01007387 */ /* 0x0003e20000100a00 */
[----:B------:R-:W-:Y:S01]  /*141b80*/  IMAD.X R218, R21, 0x1, R2, P1 ;  /* 0x0000000115da7824 */ /* 0x000fe200008e0602 */
[----:B------:R-:W-:Y:S02]  /*141b90*/  IADD3.X R168, R23, R2, RZ, P0, !PT ;  /* 0x0000000217a87210 */ /* 0x000fe400007fe4ff */
[-C--:B-1----:R-:W-:Y:S02]  /*141ba0*/  IADD3 R13, P2, R26, R123.reuse, RZ ;  /* 0x0000007b1a0d7210 */ /* 0x082fe40007f5e0ff */
[----:B------:R-:W-:-:S03]  /*141bb0*/  IADD3 R12, P3, R24, R123, RZ ;  /* 0x0000007b180c7210 */ /* 0x000fc60007f7e0ff */
[----:B------:R1:W-:Y:S04]  /*141bc0*/  STL [R1+0x3c], R13 ;  /* 0x00003c0d01007387 */ /* 0x0003e80000100800 */
[----:B------:R2:W-:Y:S04]  /*141bd0*/  STL [R1+0x110], R12 ;  /* 0x0001100c01007387 */ /* 0x0005e80000100800 */
[----:B------:R-:W3:Y:S01]  /*141be0*/  LDL.LU R20, [R1+0x2170] ;  /* 0x0021700001147983 */ /* 0x000ee20000300800 */
[----:B-1----:R-:W-:-:S03]  /*141bf0*/  IMAD.X R13, R27, 0x1, R2, P2 ;  /* 0x000000011b0d7824 */ /* 0x002fc600010e0602 */
[----:B------:R-:W3:Y:S01]  /*141c00*/  LDL.LU R21, [R1+0x2174] ;  /* 0x0021740001157983 */ /* 0x000ee20000300800 */
[----:B--2---:R-:W-:-:S03]  /*141c10*/  IMAD.X R12, R25, 0x1, R2, P3 ;  /* 0x00000001190c7824 */ /* 0x004fc600018e0602 */
[----:B------:R-:W2:Y:S01]  /*141c20*/  LDL.LU R22, [R1+0x2178] ;  /* 0x0021780001167983 */ /* 0x000ea20000300800 */
[----:B------:R-:W-:Y:S03]  /*141c30*/  HMMA.1688.F32.TF32 R16, R4, R248, R16 ;  /* 0x000000f80410723c */ /* 0x000fe60000081010 */
[----:B------:R-:W2:Y:S04]  /*141c40*/  LDL.LU R23, [R1+0x217c] ;  /* 0x00217c0001177983 */ /* 0x000ea80000300800 */
[----:B------:R-:W-:Y:S04]  /*141c50*/  STL [R1+0x38], R13 ;  /* 0x0000380d01007387 */ /* 0x000fe80000100800 */
[----:B------:R-:W2:Y:S04]  /*141c60*/  LDL.LU.64 R54, [R1+0x6778] ;  /* 0x0067780001367983 */ /* 0x000ea80000300a00 */
[----:B------:R4:W-:Y:S04]  /*141c70*/  STL [R1+0x10c], R12 ;  /* 0x00010c0c01007387 */ /* 0x0009e80000100800 */
[----:B------:R-:W2:Y:S04]  /*141c80*/  LDL.LU.64 R50, [R1+0x66b0] ;  /* 0x0066b00001327983 */ /* 0x000ea80000300a00 */
[----:B------:R-:W2:Y:S04]  /*141c90*/  LDL.LU.64 R46, [R1+0x65d8] ;  /* 0x0065d800012e7983 */ /* 0x000ea80000300a00 */
[----:B------:R-:W2:Y:S04]  /*141ca0*/  LDL.LU.64 R38, [R1+0x6500] ;  /* 0x0065000001267983 */ /* 0x000ea80000300a00 */
[----:B------:R-:W2:Y:S01]  /*141cb0*/  LDL.LU R24, [R1+0x2140] ;  /* 0x0021400001187983 */ /* 0x000ea20000300800 */
[----:B------:R-:W-:-:S03]  /*141cc0*/  IMAD.MOV.U32 R250, RZ, RZ, R252 ;  /* 0x000000fffffa7224 */ /* 0x000fc600078e00fc */
[----:B------:R-:W2:Y:S01]  /*141cd0*/  LDL.LU R25, [R1+0x2144] ;  /* 0x0021440001197983 */ /* 0x000ea20000300800 */
[----:B------:R-:W-:-:S03]  /*141ce0*/  IMAD.MOV.U32 R251, RZ, RZ, R122 ;  /* 0x000000fffffb7224 */ /* 0x000fc600078e007a */
[----:B------:R-:W2:Y:S04]  /*141cf0*/  LDL.LU R26, [R1+0x2148] ;  /* 0x00214800011a7983 */ /* 0x000ea80000300800 */
[----:B------:R-:W2:Y:S04]  /*141d00*/  LDL.LU R27, [R1+0x214c] ;  /* 0x00214c00011b7983 */ /* 0x000ea80000300800 */
[----:B------:R-:W2:Y:S04]  /*141d10*/  LDL.LU.64 R42, [R1+0x6438] ;  /* 0x00643800012a7983 */ /* 0x000ea80000300a00 */
[----:B------:R-:W2:Y:S04]  /*141d20*/  LDL.LU.64 R34, [R1+0x6370] ;  /* 0x0063700001227983 */ /* 0x000ea80000300a00 */
[----:B------:R-:W2:Y:S04]  /*141d30*/  LDL.LU.64 R30, [R1+0x62b0] ;  /* 0x0062b000011e7983 */ /* 0x000ea80000300a00 */
[----:B------:R-:W-:Y:S04]  /*141d40*/  STL.64 [R1+0x8a58], R250 ;  /* 0x008a58fa01007387 */ /* 0x000fe80000100a00 */
[----:B------:R-:W-:Y:S04]  /*141d50*/  STL.64 [R1+0x8a20], R18 ;  /* 0x008a201201007387 */ /* 0x000fe80000100a00 */
[----:B------:R1:W-:Y:S01]  /*141d60*/  STL.64 [R1+0x8a18], R16 ;  /* 0x008a181001007387 */ /* 0x0003e20000100a00 */
[----:B----4-:R-:W-:-:S02]  /*141d70*/  IADD3 R12, P0, R62, R123, RZ ;  /* 0x0000007b3e0c7210 */ /* 0x010fc40007f1e0ff */
[----:B---3--:R-:W-:-:S03]  /*141d80*/  IADD3 R14, P1, R58, R123, RZ ;  /* 0x0000007b3a0e7210 */ /* 0x008fc60007f3e0ff */
[----:B------:R3:W-:Y:S04]  /*141d90*/  STL [R1+0x1cc], R12 ;  /* 0x0001cc0c01007387 */ /* 0x0007e80000100800 */
[----:B------:R-:W-:Y:S04]  /*141da0*/  STL [R1+0x684], R14 ;  /* 0x0006840e01007387 */ /* 0x000fe80000100800 */
[----:B-1----:R-:W4:Y:S01]  /*141db0*/  LDL.LU.64 R16, [R1+0x6218] ;  /* 0x0062180001107983 */ /* 0x002f220000300a00 */
[-C--:B------:R-:W-:Y:S02]  /*141dc0*/  IADD3 R13, P2, R10, R123.reuse, RZ ;  /* 0x0000007b0a0d7210 */ /* 0x080fe40007f5e0ff */
[----:B---3--:R-:W-:-:S03]  /*141dd0*/  IADD3 R12, P3, R8, R123, RZ ;  /* 0x0000007b080c7210 */ /* 0x008fc60007f7e0ff */
[----:B------:R1:W-:Y:S01]  /*141de0*/  STL [R1+0x694], R13 ;  /* 0x0006940d01007387 */ /* 0x0003e20000100800 */
[----:B------:R-:W-:-:S03]  /*141df0*/  IMAD.X R10, R11, 0x1, R2, P2 ;  /* 0x000000010b0a7824 */ /* 0x000fc600010e0602 */
[----:B------:R3:W-:Y:S01]  /*141e00*/  STL [R1+0x1a6c], R12 ;  /* 0x001a6c0c01007387 */ /* 0x0007e20000100800 */
[--C-:B------:R-:W-:Y:S01]  /*141e10*/  IMAD.X R8, R9, 0x1, R2.reuse, P3 ;  /* 0x0000000109087824 */ /* 0x100fe200018e0602 */
[----:B-1----:R-:W-:Y:S01]  /*141e20*/  IADD3.X R13, R63, R2, RZ, P0, !PT ;  /* 0x000000023f0d7210 */ /* 0x002fe200007fe4ff */
[----:B---3--:R-:W-:-:S04]  /*141e30*/  IMAD.X R12, R59, 0x1, R2, P1 ;  /* 0x000000013b0c7824 */ /* 0x008fc800008e0602 */
[----:B------:R-:W-:Y:S04]  /*141e40*/  STL [R1+0x1c8], R13 ;  /* 0x0001c80d01007387 */ /* 0x000fe80000100800 */
[----:B------:R1:W-:Y:S04]  /*141e50*/  STL [R1+0x680], R12 ;  /* 0x0006800c01007387 */ /* 0x0003e80000100800 */
[----:B------:R-:W3:Y:S04]  /*141e60*/  LDL.LU R124, [R1+0x2130] ;  /* 0x00213000017c7983 */ /* 0x000ee80000300800 */
[----:B------:R1:W-:Y:S04]  /*141e70*/  STL [R1+0x690], R10 ;  /* 0x0006900a01007387 */ /* 0x0003e80000100800 */
[----:B------:R1:W-:Y:S04]  /*141e80*/  STL [R1+0x1a68], R8 ;  /* 0x001a680801007387 */ /* 0x0003e80000100800 */
[----:B------:R-:W3:Y:S04]  /*141e90*/  LDL.LU R125, [R1+0x2134] ;  /* 0x00213400017d7983 */ /* 0x000ee80000300800 */
[----:B------:R-:W3:Y:S04]  /*141ea0*/  LDL.LU R126, [R1+0x2138] ;  /* 0x00213800017e7983 */ /* 0x000ee80000300800 */
[----:B------:R-:W3:Y:S04]  /*141eb0*/  LDL.LU R127, [R1+0x213c] ;  /* 0x00213c00017f7983 */ /* 0x000ee80000300800 */
[----:B------:R-:W3:Y:S04]  /*141ec0*/  LDL.LU.64 R14, [R1+0x6780] ;  /* 0x00678000010e7983 */ /* 0x000ee80000300a00 */
[----:B-1----:R-:W3:Y:S04]  /*141ed0*/  LDL.LU.64 R12, [R1+0x66b8] ;  /* 0x0066b800010c7983 */ /* 0x002ee80000300a00 */
[----:B------:R-:W3:Y:S01]  /*141ee0*/  LDL.LU.64 R10, [R1+0x65e0] ;  /* 0x0065e000010a7983 */ /* 0x000ee20000300a00 */
[----:B--2---:R-:W-:-:S03]  /*141ef0*/  IADD3 R165, P0, R54, R123, RZ ;  /* 0x0000007b36a57210 */ /* 0x004fc60007f1e0ff */
[----:B------:R-:W2:Y:S01]  /*141f00*/  LDL.LU.64 R8, [R1+0x6510] ;  /* 0x0065100001087983 */ /* 0x000ea20000300a00 */
[-C--:B------:R-:W-:Y:S02]  /*141f10*/  IADD3 R19, P2, R46, R123.reuse, RZ ;  /* 0x0000007b2e137210 */ /* 0x080fe40007f5e0ff */
[----:B------:R-:W-:-:S03]  /*141f20*/  IADD3 R18, P3, R38, R123, RZ ;  /* 0x0000007b26127210 */ /* 0x000fc60007f7e0ff */
[----:B------:R1:W-:Y:S01]  /*141f30*/  STL [R1+0x24], R19 ;  /* 0x0000241301007387 */ /* 0x0003e20000100800 */
[----:B------:R-:W-:-:S03]  /*141f40*/  IADD3 R215, P1, R50, R123, RZ ;  /* 0x0000007b32d77210 */ /* 0x000fc60007f3e0ff */
[----:B------:R1:W-:Y:S01]  /*141f50*/  STL [R1+0xf4], R18 ;  /* 0x0000f41201007387 */ /* 0x0003e20000100800 */
[----:B------:R-:W-:Y:S01]  /*141f60*/  IADD3.X R164, R55, R2, RZ, P0, !PT ;  /* 0x0000000237a47210 */ /* 0x000fe200007fe4ff */
[--C-:B-1----:R-:W-:Y:S02]  /*141f70*/  IMAD.X R19, R47, 0x1, R2.reuse, P2 ;  /* 0x000000012f137824 */ /* 0x102fe400010e0602 */
[----:B------:R-:W-:-:S03]  /*141f80*/  IMAD.X R18, R39, 0x1, R2, P3 ;  /* 0x0000000127127824 */ /* 0x000fc600018e0602 */
[----:B------:R1:W-:Y:S01]  /*141f90*/  STL [R1+0x20], R19 ;  /* 0x0000201301007387 */ /* 0x0003e20000100800 */
[----:B------:R-:W-:Y:S01]  /*141fa0*/  IMAD.X R214, R51, 0x1, R2, P1 ;  /* 0x0000000133d67824 */ /* 0x000fe200008e0602 */
[-C--:B------:R-:W-:Y:S02]  /*141fb0*/  IADD3 R38, P0, R42, R123.reuse, RZ ;  /* 0x0000007b2a267210 */ /* 0x080fe40007f1e0ff */
[----:B------:R1:W-:Y:S02]  /*141fc0*/  STL [R1+0xf0], R18 ;  /* 0x0000f01201007387 */ /* 0x0003e40000100800 */
[-C--:B-1----:R-:W-:Y:S02]  /*141fd0*/  IADD3 R19, P1, R34, R123.reuse, RZ ;  /* 0x0000007b22137210 */ /* 0x082fe40007f3e0ff */
[----:B------:R-:W-:Y:S01]  /*141fe0*/  STL [R1+0x1b0], R38 ;  /* 0x0001b02601007387 */ /* 0x000fe20000100800 */
[----:B------:R-:W-:-:S03]  /*141ff0*/  IADD3 R18, P2, R30, R123, RZ ;  /* 0x0000007b1e127210 */ /* 0x000fc60007f5e0ff */
[----:B------:R-:W2:Y:S04]  /*142000*/  LDL.LU R148, [R1+0x2100] ;  /* 0x0021000001947983 */ /* 0x000ea80000300800 */
[----:B------:R-:W-:Y:S04]  /*142010*/  STL [R1+0x464], R19 ;  /* 0x0004641301007387 */ /* 0x000fe80000100800 */
[----:B------:R4:W-:Y:S04]  /*142020*/  STL [R1+0x674], R18 ;  /* 0x0006741201007387 */ /* 0x0009e80000100800 */
[----:B------:R-:W2:Y:S04]  /*142030*/  LDL.LU R149, [R1+0x2104] ;  /* 0x0021040001957983 */ /* 0x000ea80000300800 */
[----:B------:R-:W2:Y:S04]  /*142040*/  LDL.LU R150, [R1+0x2108] ;  /* 0x0021080001967983 */ /* 0x000ea80000300800 */
[----:B------:R-:W2:Y:S04]  /*142050*/  LDL.LU R151, [R1+0x210c] ;  /* 0x00210c0001977983 */ /* 0x000ea80000300800 */
[----:B------:R-:W2:Y:S04]  /*142060*/  LDL.LU.64 R58, [R1+0x6458] ;  /* 0x00645800013a7983 */ /* 0x000ea80000300a00 */
[----:B------:R-:W2:Y:S01]  /*142070*/  LDL.LU.64 R54, [R1+0x6390] ;  /* 0x0063900001367983 */ /* 0x000ea20000300a00 */
[----:B----4-:R-:W-:-:S05]  /*142080*/  IADD3 R18, P3, R16, R123, RZ ;  /* 0x0000007b10127210 */ /* 0x010fca0007f7e0ff */
[----:B------:R1:W-:Y:S04]  /*142090*/  STL [R1+0x1a28], R18 ;  /* 0x001a281201007387 */ /* 0x0003e80000100800 */
[----:B------:R-:W4:Y:S04]  /*1420a0*/  LDL.LU.64 R50, [R1+0x62c0] ;  /* 0x0062c00001327983 */ /* 0x000f280000300a00 */
[----:B------:R-:W4:Y:S01]  /*1420b0*/  LDL.LU.64 R38, [R1+0x6228] ;  /* 0x0062280001267983 */ /* 0x000f220000300a00 */
[----:B------:R-:W-:Y:S01]  /*1420c0*/  IADD3.X R42, R43, R2, RZ, P0, !PT ;  /* 0x000000022b2a7210 */ /* 0x000fe200007fe4ff */
[----:B------:R-:W-:-:S02]  /*1420d0*/  IMAD.X R19, R35, 0x1, R2, P1 ;  /* 0x0000000123137824 */ /* 0x000fc400008e0602 */
[--C-:B-1----:R-:W-:Y:S02]  /*1420e0*/  IMAD.X R18, R31, 0x1, R2.reuse, P2 ;  /* 0x000000011f127824 */ /* 0x102fe400010e0602 */
[----:B------:R-:W-:Y:S01]  /*1420f0*/  IMAD.X R16, R17, 0x1, R2, P3 ;  /* 0x0000000111107824 */ /* 0x000fe200018e0602 */
[----:B------:R-:W-:Y:S04]  /*142100*/  STL [R1+0x1ac], R42 ;  /* 0x0001ac2a01007387 */ /* 0x000fe80000100800 */
[----:B------:R-:W-:Y:S04]  /*142110*/  STL [R1+0x460], R19 ;  /* 0x0004601301007387 */ /* 0x000fe80000100800 */
[----:B------:R-:W-:Y:S04]  /*142120*/  STL [R1+0x670], R18 ;  /* 0x0006701201007387 */ /* 0x000fe80000100800 */
[----:B------:R1:W-:Y:S01]  /*142130*/  STL [R1+0x1a24], R16 ;  /* 0x001a241001007387 */ /* 0x0003e20000100800 */
[----:B---3--:R-:W-:Y:S03]  /*142140*/  HMMA.1688.F32.TF32 R28, R4, R28, R124 ;  /* 0x0000001c041c723c */ /* 0x008fe6000008107c */
[----:B------:R-:W3:Y:S01]  /*142150*/  LDL.LU R124, [R1+0x20d0] ;  /* 0x0020d000017c7983 */ /* 0x000ee20000300800 */
[----:B-1----:R-:W-:-:S05]  /*142160*/  IADD3 R16, P2, R10, R123, RZ ;  /* 0x0000007b0a107210 */ /* 0x002fca0007f5e0ff */
[----:B------:R2:W-:Y:S04]  /*142170*/  STL [R1+0x8], R16 ;  /* 0x0000081001007387 */ /* 0x0005e80000100800 */
[----:B------:R-:W3:Y:S04]  /*142180*/  LDL.LU R125, [R1+0x20d4] ;  /* 0x0020d400017d7983 */ /* 0x000ee80000300800 */
[----:B------:R-:W3:Y:S01]  /*142190*/  LDL.LU R126, [R1+0x20d8] ;  /* 0x0020d800017e7983 */ /* 0x000ee20000300800 */
[----:B--2---:R-:W-:-:S03]  /*1421a0*/  IADD3 R16, P3, R8, R123, RZ ;  /* 0x0000007b08107210 */ /* 0x004fc60007f7e0ff */
[----:B------:R-:W3:Y:S01]  /*1421b0*/  LDL.LU R127, [R1+0x20dc] ;  /* 0x0020dc00017f7983 */ /* 0x000ee20000300800 */
[----:B------:R-:W-:-:S03]  /*1421c0*/  IMAD.X R10, R11, 0x1, R2, P2 ;  /* 0x000000010b0a7824 */ /* 0x000fc600010e0602 */
[----:B------:R-:W2:Y:S01]  /*1421d0*/  LDL.LU.64 R46, [R1+0x6788] ;  /* 0x00678800012e7983 */ /* 0x000ea20000300a00 */
[----:B------:R-:W-:-:S03]  /*1421e0*/  IMAD.X R8, R9, 0x1, R2, P3 ;  /* 0x0000000109087824 */ /* 0x000fc600018e0602 */
[----:B------:R-:W2:Y:S01]  /*1421f0*/  LDL.LU.64 R42, [R1+0x66c0] ;  /* 0x0066c000012a7983 */ /* 0x000ea20000300a00 */
[----:B------:R-:W-:-:S03]  /*142200*/  IADD3 R163, P0, R14, R123, RZ ;  /* 0x0000007b0ea37210 */ /* 0x000fc60007f1e0ff */
[----:B------:R1:W-:Y:S01]  /*142210*/  STL [R1+0xd8], R16 ;  /* 0x0000d81001007387 */ /* 0x0003e20000100800 */
[----:B------:R-:W-:-:S03]  /*142220*/  IADD3 R211, P1, R12, R123, RZ ;  /* 0x0000007b0cd37210 */ /* 0x000fc60007f3e0ff */
[----:B------:R-:W2:Y:S01]  /*142230*/  LDL.LU.64 R18, [R1+0x65f0] ;  /* 0x0065f00001127983 */ /* 0x000ea20000300a00 */
[----:B------:R-:W-:-:S03]  /*142240*/  IADD3.X R162, R15, R2, RZ, P0, !PT ;  /* 0x000000020fa27210 */ /* 0x000fc600007fe4ff */
[----:B-1----:R-:W2:Y:S04]  /*142250*/  LDL.LU.64 R16, [R1+0x6520] ;  /* 0x0065200001107983 */ /* 0x002ea80000300a00 */
[----:B------:R-:W2:Y:S01]  /*142260*/  LDL.LU R152, [R1+0x20a0] ;  /* 0x0020a00001987983 */ /* 0x000ea20000300800 */
[----:B------:R-:W-:-:S03]  /*142270*/  IMAD.X R210, R13, 0x1, R2, P1 ;  /* 0x000000010dd27824 */ /* 0x000fc600008e0602 */
[----:B------:R-:W-:Y:S04]  /*142280*/  STL [R1+0x4], R10 ;  /* 0x0000040a01007387 */ /* 0x000fe80000100800 */
[----:B------:R1:W-:Y:S04]  /*142290*/  STL [R1+0xd4], R8 ;  /* 0x0000d40801007387 */ /* 0x0003e80000100800 */
[----:B------:R-:W2:Y:S04]  /*1422a0*/  LDL.LU R153, [R1+0x20a4] ;  /* 0x0020a40001997983 */ /* 0x000ea80000300800 */
[----:B------:R-:W2:Y:S04]  /*1422b0*/  LDL.LU R154, [R1+0x20a8] ;  /* 0x0020a800019a7983 */ /* 0x000ea80000300800 */
[----:B------:R-:W2:Y:S01]  /*1422c0*/  LDL.LU R155, [R1+0x20ac] ;  /* 0x0020ac00019b7983 */ /* 0x000ea20000300800 */
[----:B-1----:R-:W-:-:S02]  /*1422d0*/  IADD3 R8, P0, R58, R123, RZ ;  /* 0x0000007b3a087210 */ /* 0x002fc40007f1e0ff */
[----:B------:R-:W-:-:S03]  /*1422e0*/  IADD3 R10, P1, R54, R123, RZ ;  /* 0x0000007b360a7210 */ /* 0x000fc60007f3e0ff */
[----:B------:R1:W-:Y:S04]  /*1422f0*/  STL [R1+0x198], R8 ;  /* 0x0001980801007387 */ /* 0x0003e80000100800 */
[----:B------:R1:W-:Y:S04]  /*142300*/  STL [R1+0x444], R10 ;  /* 0x0004440a01007387 */ /* 0x0003e80000100800 */
[----:B------:R-:W2:Y:S01]  /*142310*/  LDL.LU.64 R14, [R1+0x6478] ;  /* 0x00647800010e7983 */ /* 0x000ea20000300a00 */
[-C--:B----4-:R-:W-:Y:S02]  /*142320*/  IADD3 R9, P2, R50, R123.reuse, RZ ;  /* 0x0000007b32097210 */ /* 0x090fe40007f5e0ff */
[----:B-1----:R-:W-:-:S03]  /*142330*/  IADD3 R8, P3, R38, R123, RZ ;  /* 0x0000007b26087210 */ /* 0x002fc60007f7e0ff */
[----:B------:R-:W-:Y:S04]  /*142340*/  STL [R1+0x454], R9 ;  /* 0x0004540901007387 */ /* 0x000fe80000100800 */
[----:B------:R-:W4:Y:S04]  /*142350*/  LDL.LU.64 R12, [R1+0x63b0] ;  /* 0x0063b000010c7983 */ /* 0x000f280000300a00 */
[----:B------:R1:W-:Y:S04]  /*142360*/  STL [R1+0x1a00], R8 ;  /* 0x001a000801007387 */ /* 0x0003e80000100800 */
[----:B------:R-:W4:Y:S04]  /*142370*/  LDL.LU.64 R10, [R1+0x62e0] ;  /* 0x0062e000010a7983 */ /* 0x000f280000300a00 */
[----:B-1----:R-:W4:Y:S01]  /*142380*/  LDL.LU.64 R8, [R1+0x6248] ;  /* 0x0062480001087983 */ /* 0x002f220000300a00 */
[----:B------:R-:W-:Y:S01]  /*142390*/  HMMA.1688.F32.TF32 R32, R4, R32, R148 ;  /* 0x000000200420723c */ /* 0x000fe20000081094 */
[----:B------:R-:W-:Y:S01]  /*1423a0*/  IADD3.X R58, R59, R2, RZ, P0, !PT ;  /* 0x000000023b3a7210 */ /* 0x000fe200007fe4ff */
[--C-:B------:R-:W-:Y:S01]  /*1423b0*/  IMAD.X R54, R55, 0x1, R2.reuse, P1 ;  /* 0x0000000137367824 */ /* 0x100fe200008e0602 */
[----:B------:R-:W4:Y:S01]  /*1423c0*/  LDL.LU R148, [R1+0x2090] ;  /* 0x0020900001947983 */ /* 0x000f220000300800 */
[----:B------:R-:W-:-:S02]  /*1423d0*/  IMAD.X R51, R51, 0x1, R2, P2 ;  /* 0x0000000133337824 */ /* 0x000fc400010e0602 */
[----:B------:R-:W-:Y:S01]  /*1423e0*/  IMAD.X R50, R39, 0x1, R2, P3 ;  /* 0x0000000127327824 */ /* 0x000fe200018e0602 */
[----:B------:R-:W4:Y:S04]  /*1423f0*/  LDL.LU R149, [R1+0x2094] ;  /* 0x0020940001957983 */ /* 0x000f280000300800 */
[----:B------:R-:W4:Y:S04]  /*142400*/  LDL.LU R150, [R1+0x2098] ;  /* 0x0020980001967983 */ /* 0x000f280000300800 */
[----:B------:R-:W4:Y:S04]  /*142410*/  LDL.LU R151, [R1+0x209c] ;  /* 0x00209c0001977983 */ /* 0x000f280000300800 */
[----:B------:R-:W-:Y:S04]  /*142420*/  STL [R1+0x194], R58 ;  /* 0x0001943a01007387 */ /* 0x000fe80000100800 */
[----:B------:R-:W-:Y:S04]  /*142430*/  STL [R1+0x440], R54 ;  /* 0x0004403601007387 */ /* 0x000fe80000100800 */
[----:B------:R-:W-:Y:S04]  /*142440*/  STL [R1+0x450], R51 ;  /* 0x0004503301007387 */ /* 0x000fe80000100800 */
[----:B------:R1:W-:Y:S01]  /*142450*/  STL [R1+0x19ec], R50 ;  /* 0x0019ec3201007387 */ /* 0x0003e20000100800 */
[----:B---3--:R-:W-:Y:S01]  /*142460*/  HMMA.1688.F32.TF32 R36, R4, R36, R124 ;  /* 0x000000240424723c */ /* 0x008fe2000008107c */
[----:B--2---:R-:W-:-:S02]  /*142470*/  IADD3 R161, P0, R46, R123, RZ ;  /* 0x0000007b2ea17210 */ /* 0x004fc40007f1e0ff */
[-C--:B------:R-:W-:Y:S02]  /*142480*/  IADD3 R207, P1, R42, R123.reuse, RZ ;  /* 0x0000007b2acf7210 */ /* 0x080fe40007f3e0ff */
[----:B-1----:R-:W-:-:S05]  /*142490*/  IADD3 R50, P3, R16, R123, RZ ;  /* 0x0000007b10327210 */ /* 0x002fca0007f7e0ff */
[----:B------:R-:W-:Y:S01]  /*1424a0*/  IMAD.X R16, R17, 0x1, R2, P3 ;  /* 0x0000000111107824 */ /* 0x000fe200018e0602 */
[----:B------:R1:W-:Y:S01]  /*1424b0*/  STL [R1+0xbc], R50 ;  /* 0x0000bc3201007387 */ /* 0x0003e20000100800 */
[----:B------:R-:W-:-:S03]  /*1424c0*/  IADD3 R238, P2, R18, R123, RZ ;  /* 0x0000007b12ee7210 */ /* 0x000fc60007f5e0ff */
[----:B------:R-:W2:Y:S01]  /*1424d0*/  LDL.LU R124, [R1+0x2060] ;  /* 0x00206000017c7983 */ /* 0x000ea20000300800 */
[----:B------:R-:W-:-:S03]  /*1424e0*/  IADD3.X R160, R47, R2, RZ, P0, !PT ;  /* 0x000000022fa07210 */ /* 0x000fc600007fe4ff */
[----:B------:R3:W-:Y:S04]  /*1424f0*/  STL [R1+0xb8], R16 ;  /* 0x0000b81001007387 */ /* 0x0007e80000100800 */
[----:B------:R-:W2:Y:S01]  /*142500*/  LDL.LU R125, [R1+0x2064] ;  /* 0x00206400017d7983 */ /* 0x000ea20000300800 */
[----:B------:R-:W-:-:S03]  /*142510*/  IMAD.X R237, R19, 0x1, R2, P2 ;  /* 0x0000000113ed7824 */ /* 0x000fc600010e0602 */
[----:B------:R-:W2:Y:S01]  /*142520*/  LDL.LU R126, [R1+0x2068] ;  /* 0x00206800017e7983 */ /* 0x000ea20000300800 */
[----:B------:R-:W-:-:S03]  /*142530*/  IMAD.X R206, R43, 0x1, R2, P1 ;  /* 0x000000012bce7824 */ /* 0x000fc600008e0602 */
[----:B------:R-:W2:Y:S04]  /*142540*/  LDL.LU R127, [R1+0x206c] ;  /* 0x00206c00017f7983 */ /* 0x000ea80000300800 */
[----:B------:R-:W2:Y:S04]  /*142550*/  LDL.LU.64 R54, [R1+0x6790] ;  /* 0x0067900001367983 */ /* 0x000ea80000300a00 */
[----:B-1----:R-:W2:Y:S04]  /*142560*/  LDL.LU.64 R50, [R1+0x66c8] ;  /* 0x0066c80001327983 */ /* 0x002ea80000300a00 */
[----:B------:R-:W2:Y:S04]  /*142570*/  LDL.LU.64 R18, [R1+0x6600] ;  /* 0x0066000001127983 */ /* 0x000ea80000300a00 */
[----:B---3--:R-:W2:Y:S01]  /*142580*/  LDL.LU.64 R16, [R1+0x6530] ;  /* 0x0065300001107983 */ /* 0x008ea20000300a00 */
[----:B------:R-:W-:-:S05]  /*142590*/  IADD3 R46, P0, R14, R123, RZ ;  /* 0x0000007b0e2e7210 */ /* 0x000fca0007f1e0ff */
[----:B------:R1:W-:Y:S01]  /*1425a0*/  STL [R1+0x174], R46 ;  /* 0x0001742e01007387 */ /* 0x0003e20000100800 */
[----:B------:R-:W-:Y:S02]  /*1425b0*/  IADD3.X R14, R15, R2, RZ, P0, !PT ;  /* 0x000000020f0e7210 */ /* 0x000fe400007fe4ff */
[-C--:B----4-:R-:W-:Y:S02]  /*1425c0*/  IADD3 R58, P1, R12, R123.reuse, RZ ;  /* 0x0000007b0c3a7210 */ /* 0x090fe40007f3e0ff */
[----:B------:R-:W-:-:S03]  /*1425d0*/  IADD3 R47, P2, R10, R123, RZ ;  /* 0x0000007b0a2f7210 */ /* 0x000fc60007f5e0ff */
[--C-:B------:R-:W-:Y:S01]  /*1425e0*/  IMAD.X R12, R13, 0x1, R2.reuse, P1 ;  /* 0x000000010d0c7824 */ /* 0x100fe200008e0602 */
[----:B------:R-:W-:Y:S01]  /*1425f0*/  STL [R1+0x240], R58 ;  /* 0x0002403a01007387 */ /* 0x000fe20000100800 */
[-C--:B-1----:R-:W-:Y:S01]  /*142600*/  IADD3 R46, P3, R8, R123.reuse, RZ ;  /* 0x0000007b082e7210 */ /* 0x082fe20007f7e0ff */
[--C-:B------:R-:W-:Y:S02]  /*142610*/  IMAD.X R11, R11, 0x1, R2.reuse, P2 ;  /* 0x000000010b0b7824 */ /* 0x100fe400010e0602 */
[----:B------:R-:W-:Y:S02]  /*142620*/  STL [R1+0x424], R47 ;  /* 0x0004242f01007387 */ /* 0x000fe40000100800 */
[----:B------:R-:W-:Y:S02]  /*142630*/  IMAD.X R10, R9, 0x1, R2, P3 ;  /* 0x00000001090a7824 */ /* 0x000fe400018e0602 */
[----:B------:R-:W-:Y:S04]  /*142640*/  STL [R1+0x434], R46 ;  /* 0x0004342e01007387 */ /* 0x000fe80000100800 */
[----:B------:R1:W-:Y:S04]  /*142650*/  STL [R1+0x170], R14 ;  /* 0x0001700e01007387 */ /* 0x0003e80000100800 */
[----:B------:R4:W-:Y:S04]  /*142660*/  STL [R1+0x23c], R12 ;  /* 0x00023c0c01007387 */ /* 0x0009e80000100800 */
[----:B------:R-:W-:Y:S04]  /*142670*/  STL [R1+0x420], R11 ;  /* 0x0004200b01007387 */ /* 0x000fe80000100800 */
[----:B------:R-:W3:Y:S04]  /*142680*/  LDL.LU.64 R8, [R1+0x6498] ;  /* 0x0064980001087983 */ /* 0x000ee80000300a00 */
[----:B------:R4:W-:Y:S04]  /*142690*/  STL [R1+0x430], R10 ;  /* 0x0004300a01007387 */ /* 0x0009e80000100800 */
[----:B-1----:R-:W3:Y:S04]  /*1426a0*/  LDL.LU.64 R14, [R1+0x63d0] ;  /* 0x0063d000010e7983 */ /* 0x002ee80000300a00 */
[----:B----4-:R-:W4:Y:S04]  /*1426b0*/  LDL.LU.64 R12, [R1+0x62f8] ;  /* 0x0062f800010c7983 */ /* 0x010f280000300a00 */
[----:B------:R-:W4:Y:S01]  /*1426c0*/  LDL.LU.64 R10, [R1+0x6268] ;  /* 0x00626800010a7983 */ /* 0x000f220000300a00 */
[C---:B------:R-:W-:Y:S03]  /*1426d0*/  HMMA.1688.F32.TF32 R40, R4.reuse, R40, R152 ;  /* 0x000000280428723c */ /* 0x040fe60000081098 */
[----:B------:R-:W4:Y:S04]  /*1426e0*/  LDL.LU R152, [R1+0x2050] ;  /* 0x0020500001987983 */ /* 0x000f280000300800 */
[----:B------:R-:W4:Y:S01]  /*1426f0*/  LDL.LU R153, [R1+0x2054] ;  /* 0x0020540001997983 */ /* 0x000f220000300800 */
[----:B------:R-:W-:Y:S03]  /*142700*/  HMMA.1688.F32.TF32 R44, R4, R44, R148 ;  /* 0x0000002c042c723c */ /* 0x000fe60000081094 */
[----:B------:R-:W4:Y:S04]  /*142710*/  LDL.LU R154, [R1+0x2058] ;  /* 0x00205800019a7983 */ /* 0x000f280000300800 */
[----:B------:R-:W4:Y:S01]  /*142720*/  LDL.LU R155, [R1+0x205c] ;  /* 0x00205c00019b7983 */ /* 0x000f220000300800 */
[----:B--2---:R-:W-:-:S02]  /*142730*/  IADD3 R159, P0, R54, R123, RZ ;  /* 0x0000007b369f7210 */ /* 0x004fc40007f1e0ff */
[-C--:B------:R-:W-:Y:S02]  /*142740*/  IADD3 R203, P1, R50, R123.reuse, RZ ;  /* 0x0000007b32cb7210 */ /* 0x080fe40007f3e0ff */
[----:B------:R-:W-:-:S05]  /*142750*/  IADD3 R58, P3, R16, R123, RZ ;  /* 0x0000007b103a7210 */ /* 0x000fca0007f7e0ff */
[----:B------:R-:W-:Y:S01]  /*142760*/  IMAD.X R16, R17, 0x1, R2, P3 ;  /* 0x0000000111107824 */ /* 0x000fe200018e0602 */
[----:B------:R1:W-:Y:S01]  /*142770*/  STL [R1+0x98], R58 ;  /* 0x0000983a01007387 */ /* 0x0003e20000100800 */
[----:B------:R-:W-:-:S03]  /*142780*/  IADD3 R233, P2, R18, R123, RZ ;  /* 0x0000007b12e97210 */ /* 0x000fc60007f5e0ff */
[----:B------:R-:W2:Y:S01]  /*142790*/  LDL.LU R148, [R1+0x2020] ;  /* 0x0020200001947983 */ /* 0x000ea20000300800 */
[----:B------:R-:W-:-:S03]  /*1427a0*/  IADD3.X R158, R55, R2, RZ, P0, !PT ;  /* 0x00000002379e7210 */ /* 0x000fc600007fe4ff */
[----:B------:R1:W-:Y:S01]  /*1427b0*/  STL [R1+0x94], R16 ;  /* 0x0000941001007387 */ /* 0x0003e20000100800 */
[----:B------:R-:W-:-:S03]  /*1427c0*/  IMAD.X R202, R51, 0x1, R2, P1 ;  /* 0x0000000133ca7824 */ /* 0x000fc600008e0602 */
[----:B------:R-:W2:Y:S01]  /*1427d0*/  LDL.LU R149, [R1+0x2024] ;  /* 0x0020240001957983 */ /* 0x000ea20000300800 */
[----:B------:R-:W-:-:S03]  /*1427e0*/  IMAD.X R232, R19, 0x1, R2, P2 ;  /* 0x0000000113e87824 */ /* 0x000fc600010e0602 */
[----:B------:R-:W2:Y:S04]  /*1427f0*/  LDL.LU R150, [R1+0x2028] ;  /* 0x0020280001967983 */ /* 0x000ea80000300800 */
[----:B------:R-:W2:Y:S04]  /*142800*/  LDL.LU R151, [R1+0x202c] ;  /* 0x00202c0001977983 */ /* 0x000ea80000300800 */
[----:B------:R-:W2:Y:S04]  /*142810*/  LDL.LU.64 R62, [R1+0x6798] ;  /* 0x00679800013e7983 */ /* 0x000ea80000300a00 */
[----:B-1----:R-:W2:Y:S04]  /*142820*/  LDL.LU.64 R58, [R1+0x66d0] ;  /* 0x0066d000013a7983 */ /* 0x002ea80000300a00 */
[----:B------:R-:W2:Y:S04]  /*142830*/  LDL.LU.64 R18, [R1+0x6608] ;  /* 0x0066080001127983 */ /* 0x000ea80000300a00 */
[----:B------:R-:W2:Y:S01]  /*142840*/  LDL.LU.64 R16, [R1+0x6558] ;  /* 0x0065580001107983 */ /* 0x000ea20000300a00 */
[----:B------:R-:W-:Y:S01]  /*142850*/  HMMA.1688.F32.TF32 R48, R4, R48, R124 ;  /* 0x000000300430723c */ /* 0x000fe2000008107c */
[----:B---3--:R-:W-:-:S02]  /*142860*/  IADD3 R55, P0, R8, R123, RZ ;  /* 0x0000007b08377210 */ /* 0x008fc40007f1e0ff */
[----:B------:R-:W-:-:S03]  /*142870*/  IADD3 R54, P1, R14, R123, RZ ;  /* 0x0000007b0e367210 */ /* 0x000fc60007f3e0ff */
[----:B------:R1:W-:Y:S01]  /*142880*/  STL [R1+0x14c], R55 ;  /* 0x00014c3701007387 */ /* 0x0003e20000100800 */
[----:B----4-:R-:W-:-:S03]  /*142890*/  IADD3 R66, P2, R12, R123, RZ ;  /* 0x0000007b0c427210 */ /* 0x010fc60007f5e0ff */
[----:B------:R3:W-:Y:S01]  /*1428a0*/  STL [R1+0x21c], R54 ;  /* 0x00021c3601007387 */ /* 0x0007e20000100800 */
[--C-:B------:R-:W-:Y:S01]  /*1428b0*/  IMAD.X R14, R15, 0x1, R2.reuse, P1 ;  /* 0x000000010f0e7824 */ /* 0x100fe200008e0602 */
[----:B-1----:R-:W-:Y:S02]  /*1428c0*/  IADD3 R55, P3, R10, R123, RZ ;  /* 0x0000007b0a377210 */ /* 0x002fe40007f7e0ff */
[----:B------:R-:W-:Y:S01]  /*1428d0*/  STL [R1+0x404], R66 ;  /* 0x0004044201007387 */ /* 0x000fe20000100800 */
[----:B---3--:R-:W-:Y:S01]  /*1428e0*/  IADD3.X R54, R9, R2, RZ, P0, !PT ;  /* 0x0000000209367210 */ /* 0x008fe200007fe4ff */
[--C-:B------:R-:W-:Y:S02]  /*1428f0*/  IMAD.X R12, R13, 0x1, R2.reuse, P2 ;  /* 0x000000010d0c7824 */ /* 0x100fe400010e0602 */
[----:B------:R-:W3:Y:S01]  /*142900*/  LDL.LU.64 R8, [R1+0x6288] ;  /* 0x0062880001087983 */ /* 0x000ee20000300a00 */
[----:B------:R-:W-:-:S03]  /*142910*/  IMAD.X R10, R11, 0x1, R2, P3 ;  /* 0x000000010b0a7824 */ /* 0x000fc600018e0602 */
[----:B------:R-:W-:Y:S04]  /*142920*/  STL [R1+0x414], R55 ;  /* 0x0004143701007387 */ /* 0x000fe80000100800 */
[----:B------:R-:W-:Y:S04]  /*142930*/  STL [R1+0x148], R54 ;  /* 0x0001483601007387 */ /* 0x000fe80000100800 */
[----:B------:R1:W-:Y:S04]  /*142940*/  STL [R1+0x218], R14 ;  /* 0x0002180e01007387 */ /* 0x0003e80000100800 */
[----:B------:R-:W4:Y:S04]  /*142950*/  LDL.LU R124, [R1+0x2000] ;  /* 0x00200000017c7983 */ /* 0x000f280000300800 */
[----:B------:R1:W-:Y:S04]  /*142960*/  STL [R1+0x400], R12 ;  /* 0x0004000c01007387 */ /* 0x0003e80000100800 */
[----:B------:R1:W-:Y:S04]  /*142970*/  STL [R1+0x410], R10 ;  /* 0x0004100a01007387 */ /* 0x0003e80000100800 */
[----:B------:R-:W4:Y:S04]  /*142980*/  LDL.LU R125, [R1+0x2004] ;  /* 0x00200400017d7983 */ /* 0x000f280000300800 */
[----:B------:R-:W4:Y:S04]  /*142990*/  LDL.LU R126, [R1+0x2008] ;  /* 0x00200800017e7983 */ /* 0x000f280000300800 */
[----:B------:R-:W4:Y:S04]  /*1429a0*/  LDL.LU R127, [R1+0x200c] ;  /* 0x00200c00017f7983 */ /* 0x000f280000300800 */
[----:B-1----:R-:W3:Y:S04]  /*1429b0*/  LDL.LU.64 R14, [R1+0x64b0] ;  /* 0x0064b000010e7983 */ /* 0x002ee80000300a00 */
[----:B------:R-:W4:Y:S04]  /*1429c0*/  LDL.LU.64 R12, [R1+0x63f0] ;  /* 0x0063f000010c7983 */ /* 0x000f280000300a00 */
[----:B------:R-:W4:Y:S01]  /*1429d0*/  LDL.LU.64 R10, [R1+0x6320] ;  /* 0x00632000010a7983 */ /* 0x000f220000300a00 */
[----:B--2---:R-:W-:-:S02]  /*1429e0*/  IADD3 R157, P0, R62, R123, RZ ;  /* 0x0000007b3e9d7210 */ /* 0x004fc40007f1e0ff */
[----:B------:R-:W-:-:S05]  /*1429f0*/  IADD3 R66, P3, R16, R123, RZ ;  /* 0x0000007b10427210 */ /* 0x000fca0007f7e0ff */
[----:B------:R-:W-:Y:S01]  /*142a00*/  IMAD.X R16, R17, 0x1, R2, P3 ;  /* 0x0000000111107824 */ /* 0x000fe200018e0602 */
[----:B------:R1:W-:Y:S01]  /*142a10*/  STL [R1+0x78], R66 ;  /* 0x0000784201007387 */ /* 0x0003e20000100800 */
[-C--:B------:R-:W-:Y:S02]  /*142a20*/  IADD3 R198, P1, R58, R123.reuse, RZ ;  /* 0x0000007b3ac67210 */ /* 0x080fe40007f3e0ff */
[----:B------:R-:W-:Y:S01]  /*142a30*/  IADD3 R227, P2, R18, R123, RZ ;  /* 0x0000007b12e37210 */ /* 0x000fe20007f5e0ff */
        /* <DEDUP_REMOVED lines=11> */
[----:B------:R-:W2:Y:S01]  /*142af0*/  LDL.LU.64 R16, [R1+0x6578] ;  /* 0x0065780001107983 */ /* 0x000ea20000300a00 */
[----:B------:R-:W-:Y:S01]  /*142b00*/  HMMA.1688.F32.TF32 R56, R4, R56, R148 ;  /* 0x000000380438723c */ /* 0x000fe20000081094 */
[----:B---3--:R-:W-:-:S02]  /*142b10*/  IADD3 R62, P0, R14, R123, RZ ;  /* 0x0000007b0e3e7210 */ /* 0x008fc40007f1e0ff */
[----:B----4-:R-:W-:-:S03]  /*142b20*/  IADD3 R74, P1, R12, R123, RZ ;  /* 0x0000007b0c4a7210 */ /* 0x010fc60007f3e0ff */
[----:B------:R1:W-:Y:S01]  /*142b30*/  STL [R1+0x128], R62 ;  /* 0x0001283e01007387 */ /* 0x0003e20000100800 */
[----:B------:R-:W-:Y:S02]  /*142b40*/  IADD3.X R14, R15, R2, RZ, P0, !PT ;  /* 0x000000020f0e7210 */ /* 0x000fe400007fe4ff */
[-C--:B------:R-:W-:Y:S01]  /*142b50*/  IADD3 R63, P2, R10, R123.reuse, RZ ;  /* 0x0000007b0a3f7210 */ /* 0x080fe20007f5e0ff */
[----:B------:R-:W-:Y:S01]  /*142b60*/  IMAD.X R12, R13, 0x1, R2, P1 ;  /* 0x000000010d0c7824 */ /* 0x000fe200008e0602 */
[----:B------:R-:W-:Y:S01]  /*142b70*/  STL [R1+0x1f8], R74 ;  /* 0x0001f84a01007387 */ /* 0x000fe20000100800 */
[----:B-1----:R-:W-:-:S03]  /*142b80*/  IADD3 R62, P3, R8, R123, RZ ;  /* 0x0000007b083e7210 */ /* 0x002fc60007f7e0ff */
[----:B------:R-:W-:Y:S01]  /*142b90*/  STL [R1+0x3e4], R63 ;  /* 0x0003e43f01007387 */ /* 0x000fe20000100800 */
[----:B------:R-:W-:-:S03]  /*142ba0*/  IMAD.X R10, R11, 0x1, R2, P2 ;  /* 0x000000010b0a7824 */ /* 0x000fc600010e0602 */
[----:B------:R-:W-:Y:S01]  /*142bb0*/  STL [R1+0x3f4], R62 ;  /* 0x0003f43e01007387 */ /* 0x000fe20000100800 */
[----:B------:R-:W-:-:S03]  /*142bc0*/  IMAD.X R8, R9, 0x1, R2, P3 ;  /* 0x0000000109087824 */ /* 0x000fc600018e0602 */
[----:B------:R1:W-:Y:S04]  /*142bd0*/  STL [R1+0x124], R14 ;  /* 0x0001240e01007387 */ /* 0x0003e80000100800 */
[----:B------:R3:W-:Y:S04]  /*142be0*/  STL [R1+0x1f4], R12 ;  /* 0x0001f40c01007387 */ /* 0x0007e80000100800 */
[----:B------:R-:W4:Y:S04]  /*142bf0*/  LDL.LU R148, [R1+0x1fb0] ;  /* 0x001fb00001947983 */ /* 0x000f280000300800 */
[----:B------:R1:W-:Y:S04]  /*142c00*/  STL [R1+0x3e0], R10 ;  /* 0x0003e00a01007387 */ /* 0x0003e80000100800 */
[----:B------:R1:W-:Y:S04]  /*142c10*/  STL [R1+0x3f0], R8 ;  /* 0x0003f00801007387 */ /* 0x0003e80000100800 */
[----:B------:R-:W4:Y:S04]  /*142c20*/  LDL.LU R149, [R1+0x1fb4] ;  /* 0x001fb40001957983 */ /* 0x000f280000300800 */
[----:B------:R-:W4:Y:S04]  /*142c30*/  LDL.LU R150, [R1+0x1fb8] ;  /* 0x001fb80001967983 */ /* 0x000f280000300800 */
[----:B------:R-:W4:Y:S04]  /*142c40*/  LDL.LU R151, [R1+0x1fbc] ;  /* 0x001fbc0001977983 */ /* 0x000f280000300800 */
[----:B-1----:R-:W4:Y:S04]  /*142c50*/  LDL.LU.64 R14, [R1+0x64c8] ;  /* 0x0064c800010e7983 */ /* 0x002f280000300a00 */
[----:B---3--:R-:W3:Y:S04]  /*142c60*/  LDL.LU.64 R12, [R1+0x6408] ;  /* 0x00640800010c7983 */ /* 0x008ee80000300a00 */
[----:B------:R-:W3:Y:S04]  /*142c70*/  LDL.LU.64 R10, [R1+0x6348] ;  /* 0x00634800010a7983 */ /* 0x000ee80000300a00 */
[----:B------:R-:W3:Y:S01]  /*142c80*/  LDL.LU.64 R8, [R1+0x62a8] ;  /* 0x0062a80001087983 */ /* 0x000ee20000300a00 */
[C---:B------:R-:W-:Y:S08]  /*142c90*/  HMMA.1688.F32.TF32 R52, R4.reuse, R52, R152 ;  /* 0x000000340434723c */ /* 0x040ff00000081098 */
[----:B------:R-:W-:Y:S01]  /*142ca0*/  HMMA.1688.F32.TF32 R60, R4, R60, R124 ;  /* 0x0000003c043c723c */ /* 0x000fe2000008107c */
[----:B--2---:R-:W-:-:S02]  /*142cb0*/  IADD3 R153, P0, R70, R123, RZ ;  /* 0x0000007b46997210 */ /* 0x004fc40007f1e0ff */
[-C--:B------:R-:W-:Y:S02]  /*142cc0*/  IADD3 R191, P1, R66, R123.reuse, RZ ;  /* 0x0000007b42bf7210 */ /* 0x080fe40007f3e0ff */
[----:B------:R-:W-:-:S05]  /*142cd0*/  IADD3 R74, P3, R16, R123, RZ ;  /* 0x0000007b104a7210 */ /* 0x000fca0007f7e0ff */
[--C-:B------:R-:W-:Y:S01]  /*142ce0*/  IMAD.X R16, R17, 0x1, R2.reuse, P3 ;  /* 0x0000000111107824 */ /* 0x100fe200018e0602 */
[----:B------:R-:W-:Y:S01]  /*142cf0*/  STL [R1+0x54], R74 ;  /* 0x0000544a01007387 */ /* 0x000fe20000100800 */
[----:B------:R-:W-:Y:S02]  /*142d00*/  IADD3 R221, P2, R18, R123, RZ ;  /* 0x0000007b12dd7210 */ /* 0x000fe40007f5e0ff */
[----:B------:R-:W-:Y:S01]  /*142d10*/  IADD3.X R152, R71, R2, RZ, P0, !PT ;  /* 0x0000000247987210 */ /* 0x000fe200007fe4ff */
[----:B------:R-:W2:Y:S01]  /*142d20*/  LDL.LU R124, [R1+0x1f80] ;  /* 0x001f8000017c7983 */ /* 0x000ea20000300800 */
[----:B------:R-:W-:-:S03]  /*142d30*/  IMAD.X R190, R67, 0x1, R2, P1 ;  /* 0x0000000143be7824 */ /* 0x000fc600008e0602 */
[----:B------:R4:W-:Y:S01]  /*142d40*/  STL [R1+0x50], R16 ;  /* 0x0000501001007387 */ /* 0x0009e20000100800 */
[----:B------:R-:W-:-:S03]  /*142d50*/  IMAD.X R220, R19, 0x1, R2, P2 ;  /* 0x0000000113dc7824 */ /* 0x000fc600010e0602 */
[----:B------:R-:W2:Y:S04]  /*142d60*/  LDL.LU R125, [R1+0x1f84] ;  /* 0x001f8400017d7983 */ /* 0x000ea80000300800 */
[----:B------:R-:W2:Y:S04]  /*142d70*/  LDL.LU R126, [R1+0x1f88] ;  /* 0x001f8800017e7983 */ /* 0x000ea80000300800 */
[----:B------:R-:W2:Y:S01]  /*142d80*/  LDL.LU R127, [R1+0x1f8c] ;  /* 0x001f8c00017f7983 */ /* 0x000ea20000300800 */
[-C--:B----4-:R-:W-:Y:S02]  /*142d90*/  IADD3 R16, P0, R14, R123.reuse, RZ ;  /* 0x0000007b0e107210 */ /* 0x090fe40007f1e0ff */
[----:B---3--:R-:W-:-:S03]  /*142da0*/  IADD3 R18, P1, R12, R123, RZ ;  /* 0x0000007b0c127210 */ /* 0x008fc60007f3e0ff */
[----:B------:R1:W-:Y:S01]  /*142db0*/  STL [R1+0x108], R16 ;  /* 0x0001081001007387 */ /* 0x0003e20000100800 */
[----:B------:R-:W-:-:S03]  /*142dc0*/  IADD3 R17, P2, R10, R123, RZ ;  /* 0x0000007b0a117210 */ /* 0x000fc60007f5e0ff */
[----:B------:R3:W-:Y:S01]  /*142dd0*/  STL [R1+0x1d8], R18 ;  /* 0x0001d81201007387 */ /* 0x0007e20000100800 */
[----:B------:R-:W-:Y:S02]  /*142de0*/  IADD3.X R14, R15, R2, RZ, P0, !PT ;  /* 0x000000020f0e7210 */ /* 0x000fe400007fe4ff */
[----:B-1----:R-:W-:Y:S01]  /*142df0*/  IADD3 R16, P3, R8, R123, RZ ;  /* 0x0000007b08107210 */ /* 0x002fe20007f7e0ff */
[----:B------:R-:W-:Y:S04]  /*142e00*/  STL [R1+0x3c4], R17 ;  /* 0x0003c41101007387 */ /* 0x000fe80000100800 */
[----:B------:R-:W4:Y:S01]  /*142e10*/  LDL.LU.64 R78, [R1+0x67a8] ;  /* 0x0067a800014e7983 */ /* 0x000f220000300a00 */
[----:B------:R-:W-:-:S03]  /*142e20*/  IMAD.X R12, R13, 0x1, R2, P1 ;  /* 0x000000010d0c7824 */ /* 0x000fc600008e0602 */
[----:B------:R-:W-:Y:S04]  /*142e30*/  STL [R1+0x3d4], R16 ;  /* 0x0003d41001007387 */ /* 0x000fe80000100800 */
[----:B------:R-:W2:Y:S01]  /*142e40*/  LDL.LU.64 R74, [R1+0x66e0] ;  /* 0x0066e000014a7983 */ /* 0x000ea20000300a00 */
[----:B------:R-:W-:-:S03]  /*142e50*/  IMAD.X R10, R11, 0x1, R2, P2 ;  /* 0x000000010b0a7824 */ /* 0x000fc600010e0602 */
[----:B------:R1:W-:Y:S01]  /*142e60*/  STL [R1+0x104], R14 ;  /* 0x0001040e01007387 */ /* 0x0003e20000100800 */
[----:B------:R-:W-:-:S03]  /*142e70*/  IMAD.X R8, R9, 0x1, R2, P3 ;  /* 0x0000000109087824 */ /* 0x000fc600018e0602 */
[----:B---3--:R-:W3:Y:S04]  /*142e80*/  LDL.LU.64 R18, [R1+0x6618] ;  /* 0x0066180001127983 */ /* 0x008ee80000300a00 */
[----:B-1----:R-:W3:Y:S04]  /*142e90*/  LDL.LU.64 R14, [R1+0x6598] ;  /* 0x00659800010e7983 */ /* 0x002ee80000300a00 */
[----:B------:R1:W-:Y:S04]  /*142ea0*/  STL [R1+0x1d4], R12 ;  /* 0x0001d40c01007387 */ /* 0x0003e80000100800 */
[----:B------:R-:W3:Y:S04]  /*142eb0*/  LDL.LU R144, [R1+0x1f70] ;  /* 0x001f700001907983 */ /* 0x000ee80000300800 */
[----:B------:R1:W-:Y:S04]  /*142ec0*/  STL [R1+0x3c0], R10 ;  /* 0x0003c00a01007387 */ /* 0x0003e80000100800 */
[----:B------:R1:W-:Y:S04]  /*142ed0*/  STL [R1+0x3d0], R8 ;  /* 0x0003d00801007387 */ /* 0x0003e80000100800 */
[----:B------:R-:W3:Y:S04]  /*142ee0*/  LDL.LU R145, [R1+0x1f74] ;  /* 0x001f740001917983 */ /* 0x000ee80000300800 */
[----:B------:R-:W3:Y:S04]  /*142ef0*/  LDL.LU R146, [R1+0x1f78] ;  /* 0x001f780001927983 */ /* 0x000ee80000300800 */
[----:B------:R-:W3:Y:S04]  /*142f00*/  LDL.LU R147, [R1+0x1f7c] ;  /* 0x001f7c0001937983 */ /* 0x000ee80000300800 */
[----:B-1----:R-:W3:Y:S04]  /*142f10*/  LDL.LU.64 R12, [R1+0x64e8] ;  /* 0x0064e800010c7983 */ /* 0x002ee80000300a00 */
[----:B------:R-:W3:Y:S04]  /*142f20*/  LDL.LU.64 R16, [R1+0x6418] ;  /* 0x0064180001107983 */ /* 0x000ee80000300a00 */
[----:B------:R-:W3:Y:S04]  /*142f30*/  LDL.LU.64 R10, [R1+0x6378] ;  /* 0x00637800010a7983 */ /* 0x000ee80000300a00 */
[----:B------:R-:W3:Y:S01]  /*142f40*/  LDL.LU.64 R8, [R1+0x62c8] ;  /* 0x0062c80001087983 */ /* 0x000ee20000300a00 */
[C---:B------:R-:W-:Y:S08]  /*142f50*/  HMMA.1688.F32.TF32 R68, R4.reuse, R68, R148 ;  /* 0x000000440444723c */ /* 0x040ff00000081094 */
[----:B------:R-:W-:Y:S01]  /*142f60*/  HMMA.1688.F32.TF32 R64, R4, R64, R140 ;  /* 0x000000400440723c */ /* 0x000fe2000008108c */
[----:B----4-:R-:W-:-:S04]  /*142f70*/  IADD3 R149, P0, R78, R123, RZ ;  /* 0x0000007b4e957210 */ /* 0x010fc80007f1e0ff */
[----:B------:R-:W-:Y:S02]  /*142f80*/  IADD3.X R148, R79, R2, RZ, P0, !PT ;  /* 0x000000024f947210 */ /* 0x000fe400007fe4ff */
[-C--:B--2---:R-:W-:Y:S02]  /*142f90*/  IADD3 R187, P1, R74, R123.reuse, RZ ;  /* 0x0000007b4abb7210 */ /* 0x084fe40007f3e0ff */
[----:B---3--:R-:W-:-:S05]  /*142fa0*/  IADD3 R82, P3, R14, R123, RZ ;  /* 0x0000007b0e527210 */ /* 0x008fca0007f7e0ff */
[----:B------:R-:W-:Y:S01]  /*142fb0*/  IMAD.X R14, R15, 0x1, R2, P3 ;  /* 0x000000010f0e7824 */ /* 0x000fe200018e0602 */
[----:B------:R-:W-:Y:S01]  /*142fc0*/  STL [R1+0x30], R82 ;  /* 0x0000305201007387 */ /* 0x000fe20000100800 */
[----:B------:R-:W-:-:S03]  /*142fd0*/  IADD3 R217, P2, R18, R123, RZ ;  /* 0x0000007b12d97210 */ /* 0x000fc60007f5e0ff */
[----:B------:R-:W2:Y:S01]  /*142fe0*/  LDL.LU R140, [R1+0x1f40] ;  /* 0x001f4000018c7983 */ /* 0x000ea20000300800 */
[----:B------:R-:W-:-:S03]  /*142ff0*/  IMAD.X R186, R75, 0x1, R2, P1 ;  /* 0x000000014bba7824 */ /* 0x000fc600008e0602 */
[----:B------:R1:W-:Y:S01]  /*143000*/  STL [R1+0x2c], R14 ;  /* 0x00002c0e01007387 */ /* 0x0003e20000100800 */
[----:B------:R-:W-:-:S03]  /*143010*/  IMAD.X R216, R19, 0x1, R2, P2 ;  /* 0x0000000113d87824 */ /* 0x000fc600010e0602 */
[----:B------:R-:W2:Y:S04]  /*143020*/  LDL.LU R141, [R1+0x1f44] ;  /* 0x001f4400018d7983 */ /* 0x000ea80000300800 */
[----:B------:R-:W2:Y:S04]  /*143030*/  LDL.LU R142, [R1+0x1f48] ;  /* 0x001f4800018e7983 */ /* 0x000ea80000300800 */
[----:B------:R-:W2:Y:S01]  /*143040*/  LDL.LU R143, [R1+0x1f4c] ;  /* 0x001f4c00018f7983 */ /* 0x000ea20000300800 */
[-C--:B-1----:R-:W-:Y:S02]  /*143050*/  IADD3 R14, P0, R12, R123.reuse, RZ ;  /* 0x0000007b0c0e7210 */ /* 0x082fe40007f1e0ff */
[----:B------:R-:W-:-:S03]  /*143060*/  IADD3 R18, P1, R16, R123, RZ ;  /* 0x0000007b10127210 */ /* 0x000fc60007f3e0ff */
[----:B------:R1:W-:Y:S01]  /*143070*/  STL [R1+0xec], R14 ;  /* 0x0000ec0e01007387 */ /* 0x0003e20000100800 */
[----:B------:R-:W-:-:S03]  /*143080*/  IADD3 R15, P2, R10, R123, RZ ;  /* 0x0000007b0a0f7210 */ /* 0x000fc60007f5e0ff */
[----:B------:R-:W-:Y:S01]  /*143090*/  STL [R1+0x1bc], R18 ;  /* 0x0001bc1201007387 */ /* 0x000fe20000100800 */
[----:B------:R-:W-:Y:S02]  /*1430a0*/  IADD3.X R12, R13, R2, RZ, P0, !PT ;  /* 0x000000020d0c7210 */ /* 0x000fe400007fe4ff */
[----:B-1----:R-:W-:Y:S01]  /*1430b0*/  IADD3 R14, P3, R8, R123, RZ ;  /* 0x0000007b080e7210 */ /* 0x002fe20007f7e0ff */
[----:B------:R-:W-:Y:S04]  /*1430c0*/  STL [R1+0x3a4], R15 ;  /* 0x0003a40f01007387 */ /* 0x000fe80000100800 */
[----:B------:R-:W3:Y:S01]  /*1430d0*/  LDL.LU.64 R86, [R1+0x67b0] ;  /* 0x0067b00001567983 */ /* 0x000ee20000300a00 */
[----:B------:R-:W-:-:S03]  /*1430e0*/  IMAD.X R16, R17, 0x1, R2, P1 ;  /* 0x0000000111107824 */ /* 0x000fc600008e0602 */
[----:B------:R1:W-:Y:S04]  /*1430f0*/  STL [R1+0x3b4], R14 ;  /* 0x0003b40e01007387 */ /* 0x0003e80000100800 */
[----:B------:R-:W4:Y:S01]  /*143100*/  LDL.LU.64 R82, [R1+0x66e8] ;  /* 0x0066e80001527983 */ /* 0x000f220000300a00 */
[----:B------:R-:W-:-:S03]  /*143110*/  IMAD.X R10, R11, 0x1, R2, P2 ;  /* 0x000000010b0a7824 */ /* 0x000fc600010e0602 */
[----:B------:R1:W-:Y:S01]  /*143120*/  STL [R1+0xe8], R12 ;  /* 0x0000e80c01007387 */ /* 0x0003e20000100800 */
[----:B------:R-:W-:-:S03]  /*143130*/  IMAD.X R8, R9, 0x1, R2, P3 ;  /* 0x0000000109087824 */ /* 0x000fc600018e0602 */
[----:B-1----:R-:W2:Y:S01]  /*143140*/  LDL.LU.64 R14, [R1+0x6628] ;  /* 0x00662800010e7983 */ /* 0x002ea20000300a00 */
[C---:B------:R-:W-:Y:S03]  /*143150*/  HMMA.1688.F32.TF32 R72, R4.reuse, R72, R124 ;  /* 0x000000480448723c */ /* 0x040fe6000008107c */
[----:B------:R-:W2:Y:S04]  /*143160*/  LDL.LU.64 R12, [R1+0x65b0] ;  /* 0x0065b000010c7983 */ /* 0x000ea80000300a00 */
[----:B------:R-:W-:Y:S04]  /*143170*/  STL [R1+0x1b8], R16 ;  /* 0x0001b81001007387 */ /* 0x000fe80000100800 */
[----:B------:R-:W2:Y:S04]  /*143180*/  LDL.LU R124, [R1+0x1f30] ;  /* 0x001f3000017c7983 */ /* 0x000ea80000300800 */
[----:B------:R1:W-:Y:S04]  /*143190*/  STL [R1+0x3a0], R10 ;  /* 0x0003a00a01007387 */ /* 0x0003e80000100800 */
[----:B------:R1:W-:Y:S04]  /*1431a0*/  STL [R1+0x3b0], R8 ;  /* 0x0003b00801007387 */ /* 0x0003e80000100800 */
[----:B------:R-:W2:Y:S04]  /*1431b0*/  LDL.LU R125, [R1+0x1f34] ;  /* 0x001f3400017d7983 */ /* 0x000ea80000300800 */
[----:B------:R-:W2:Y:S04]  /*1431c0*/  LDL.LU R126, [R1+0x1f38] ;  /* 0x001f3800017e7983 */ /* 0x000ea80000300800 */
[----:B------:R-:W2:Y:S04]  /*1431d0*/  LDL.LU R127, [R1+0x1f3c] ;  /* 0x001f3c00017f7983 */ /* 0x000ea80000300800 */
[----:B-1----:R-:W2:Y:S04]  /*1431e0*/  LDL.LU.64 R10, [R1+0x64f8] ;  /* 0x0064f800010a7983 */ /* 0x002ea80000300a00 */
[----:B------:R-:W2:Y:S04]  /*1431f0*/  LDL.LU.64 R18, [R1+0x6448] ;  /* 0x0064480001127983 */ /* 0x000ea80000300a00 */
[----:B------:R-:W2:Y:S04]  /*143200*/  LDL.LU.64 R16, [R1+0x63a0] ;  /* 0x0063a00001107983 */ /* 0x000ea80000300a00 */
[----:B------:R-:W2:Y:S01]  /*143210*/  LDL.LU.64 R8, [R1+0x62e8] ;  /* 0x0062e80001087983 */ /* 0x000ea20000300a00 */
[----:B------:R-:W-:Y:S07]  /*143220*/  HMMA.1688.F32.TF32 R76, R4, R76, R144 ;  /* 0x0000004c044c723c */ /* 0x000fee0000081090 */
[----:B---3--:R-:W-:-:S04]  /*143230*/  IADD3 R145, P0, R86, R123, RZ ;  /* 0x0000007b56917210 */ /* 0x008fc80007f1e0ff */
[----:B------:R-:W-:Y:S02]  /*143240*/  IADD3.X R144, R87, R2, RZ, P0, !PT ;  /* 0x0000000257907210 */ /* 0x000fe400007fe4ff */
[-C--:B----4-:R-:W-:Y:S02]  /*143250*/  IADD3 R183, P1, R82, R123.reuse, RZ ;  /* 0x0000007b52b77210 */ /* 0x090fe40007f3e0ff */
[----:B--2---:R-:W-:-:S05]  /*143260*/  IADD3 R90, P3, R12, R123, RZ ;  /* 0x0000007b0c5a7210 */ /* 0x004fca0007f7e0ff */
        /* <DEDUP_REMOVED lines=14> */
[----:B------:R3:W-:Y:S01]  /*143350*/  STL [R1+0x1a0], R14 ;  /* 0x0001a00e01007387 */ /* 0x0007e20000100800 */
[----:B------:R-:W-:Y:S02]  /*143360*/  IADD3.X R10, R11, R2, RZ, P0, !PT ;  /* 0x000000020b0a7210 */ /* 0x000fe400007fe4ff */
[----:B-1----:R-:W-:Y:S01]  /*143370*/  IADD3 R12, P3, R8, R123, RZ ;  /* 0x0000007b080c7210 */ /* 0x002fe20007f7e0ff */
[----:B------:R-:W-:Y:S01]  /*143380*/  STL [R1+0x384], R13 ;  /* 0x0003840d01007387 */ /* 0x000fe20000100800 */
[----:B------:R-:W-:-:S03]  /*143390*/  IMAD.X R18, R19, 0x1, R2, P1 ;  /* 0x0000000113127824 */ /* 0x000fc600008e0602 */
[----:B------:R-:W4:Y:S01]  /*1433a0*/  LDL.LU.64 R90, [R1+0x67b8] ;  /* 0x0067b800015a7983 */ /* 0x000f220000300a00 */
[----:B------:R-:W-:-:S03]  /*1433b0*/  IMAD.X R16, R17, 0x1, R2, P2 ;  /* 0x0000000111107824 */ /* 0x000fc600010e0602 */
[----:B------:R1:W-:Y:S01]  /*1433c0*/  STL [R1+0x394], R12 ;  /* 0x0003940c01007387 */ /* 0x0003e20000100800 */
[----:B------:R-:W-:-:S03]  /*1433d0*/  IMAD.X R8, R9, 0x1, R2, P3 ;  /* 0x0000000109087824 */ /* 0x000fc600018e0602 */
[----:B---3--:R-:W3:Y:S04]  /*1433e0*/  LDL.LU.64 R14, [R1+0x66f0] ;  /* 0x0066f000010e7983 */ /* 0x008ee80000300a00 */
[----:B------:R1:W-:Y:S04]  /*1433f0*/  STL [R1+0xcc], R10 ;  /* 0x0000cc0a01007387 */ /* 0x0003e80000100800 */
[----:B-1----:R-:W2:Y:S04]  /*143400*/  LDL.LU.64 R12, [R1+0x6650] ;  /* 0x00665000010c7983 */ /* 0x002ea80000300a00 */
[----:B------:R-:W2:Y:S04]  /*143410*/  LDL.LU.64 R10, [R1+0x65c0] ;  /* 0x0065c000010a7983 */ /* 0x000ea80000300a00 */
[----:B------:R-:W-:Y:S04]  /*143420*/  STL [R1+0x19c], R18 ;  /* 0x00019c1201007387 */ /* 0x000fe80000100800 */
[----:B------:R-:W2:Y:S04]  /*143430*/  LDL.LU R248, [R1+0x1ed0] ;  /* 0x001ed00001f87983 */ /* 0x000ea80000300800 */
[----:B------:R-:W-:Y:S04]  /*143440*/  STL [R1+0x380], R16 ;  /* 0x0003801001007387 */ /* 0x000fe80000100800 */
        /* <DEDUP_REMOVED lines=8> */
[C---:B------:R-:W-:Y:S08]  /*1434d0*/  HMMA.1688.F32.TF32 R80, R4.reuse, R80, R140 ;  /* 0x000000500450723c */ /* 0x040ff0000008108c */
[----:B------:R-:W-:Y:S01]  /*1434e0*/  HMMA.1688.F32.TF32 R84, R4, R84, R124 ;  /* 0x000000540454723c */ /* 0x000fe2000008107c */
[----:B------:R-:W2:Y:S04]  /*1434f0*/  LDL.LU R124, [R1+0x1ea0] ;  /* 0x001ea000017c7983 */ /* 0x000ea80000300800 */
[----:B------:R-:W2:Y:S04]  /*143500*/  LDL.LU R125, [R1+0x1ea4] ;  /* 0x001ea400017d7983 */ /* 0x000ea80000300800 */
[----:B------:R-:W2:Y:S04]  /*143510*/  LDL.LU R126, [R1+0x1ea8] ;  /* 0x001ea800017e7983 */ /* 0x000ea80000300800 */
[----:B------:R-:W2:Y:S01]  /*143520*/  LDL.LU R127, [R1+0x1eac] ;  /* 0x001eac00017f7983 */ /* 0x000ea20000300800 */
[----:B------:R-:W-:-:S02]  /*143530*/  IMAD.MOV.U32 R196, RZ, RZ, R110 ;  /* 0x000000ffffc47224 */ /* 0x000fc400078e006e */
[----:B------:R-:W-:Y:S02]  /*143540*/  IMAD.MOV.U32 R199, RZ, RZ, R111 ;  /* 0x000000ffffc77224 */ /* 0x000fe400078e006f */
[----:B------:R-:W-:Y:S01]  /*143550*/  IMAD.MOV.U32 R189, RZ, RZ, R103 ;  /* 0x000000ffffbd7224 */ /* 0x000fe200078e0067 */
[----:B----4-:R-:W-:-:S04]  /*143560*/  IADD3 R141, P0, R90, R123, RZ ;  /* 0x0000007b5a8d7210 */ /* 0x010fc80007f1e0ff */
[----:B------:R-:W-:Y:S02]  /*143570*/  IADD3.X R140, R91, R2, RZ, P0, !PT ;  /* 0x000000025b8c7210 */ /* 0x000fe400007fe4ff */
[-C--:B---3--:R-:W-:Y:S02]  /*143580*/  IADD3 R178, P1, R14, R123.reuse, RZ ;  /* 0x0000007b0eb27210 */ /* 0x088fe40007f3e0ff */
[----:B--2---:R-:W-:-:S03]  /*143590*/  IADD3 R209, P2, R12, R123, RZ ;  /* 0x0000007b0cd17210 */ /* 0x004fc60007f5e0ff */
[--C-:B------:R-:W-:Y:S01]  /*1435a0*/  IMAD.X R177, R15, 0x1, R2.reuse, P1 ;  /* 0x000000010fb17824 */ /* 0x100fe200008e0602 */
[----:B------:R-:W-:Y:S01]  /*1435b0*/  IADD3 R252, P3, R10, R123, RZ ;  /* 0x0000007b0afc7210 */ /* 0x000fe20007f7e0ff */
[----:B------:R-:W-:-:S04]  /*1435c0*/  IMAD.X R208, R13, 0x1, R2, P2 ;  /* 0x000000010dd07824 */ /* 0x000fc800010e0602 */
[----:B------:R-:W-:Y:S01]  /*1435d0*/  IMAD.X R239, R11, 0x1, R2, P3 ;  /* 0x000000010bef7824 */ /* 0x000fe200018e0602 */
[----:B------:R-:W-:Y:S01]  /*1435e0*/  HMMA.1688.F32.TF32 R88, R4, R88, R132 ;  /* 0x000000580458723c */ /* 0x000fe20000081084 */
[-C--:B------:R-:W-:Y:S02]  /*1435f0*/  IADD3 R10, P0, R8, R123.reuse, RZ ;  /* 0x0000007b080a7210 */ /* 0x080fe40007f1e0ff */
        /* <DEDUP_REMOVED lines=8> */
[----:B------:R-:W3:Y:S01]  /*143680*/  LDL.LU.64 R14, [R1+0x67c0] ;  /* 0x0067c000010e7983 */ /* 0x000ee20000300a00 */
[----:B------:R-:W-:-:S03]  /*143690*/  IMAD.X R18, R19, 0x1, R2, P2 ;  /* 0x0000000113127824 */ /* 0x000fc600010e0602 */
[----:B------:R1:W-:Y:S01]  /*1436a0*/  STL [R1+0x364], R10 ;  /* 0x0003640a01007387 */ /* 0x0003e20000100800 */
[----:B------:R-:W-:-:S03]  /*1436b0*/  IMAD.X R16, R17, 0x1, R2, P3 ;  /* 0x0000000111107824 */ /* 0x000fc600018e0602 */
[----:B--2---:R-:W2:Y:S04]  /*1436c0*/  LDL.LU.64 R12, [R1+0x66f8] ;  /* 0x0066f800010c7983 */ /* 0x004ea80000300a00 */
[----:B------:R4:W-:Y:S04]  /*1436d0*/  STL [R1+0xac], R8 ;  /* 0x0000ac0801007387 */ /* 0x0009e80000100800 */
[----:B-1----:R-:W2:Y:S04]  /*1436e0*/  LDL.LU.64 R10, [R1+0x6678] ;  /* 0x00667800010a7983 */ /* 0x002ea80000300a00 */
[----:B----4-:R-:W4:Y:S04]  /*1436f0*/  LDL.LU.64 R8, [R1+0x65d0] ;  /* 0x0065d00001087983 */ /* 0x010f280000300a00 */
[----:B------:R-:W-:Y:S04]  /*143700*/  STL [R1+0x17c], R94 ;  /* 0x00017c5e01007387 */ /* 0x000fe80000100800 */
[----:B------:R-:W4:Y:S04]  /*143710*/  LDL.LU R132, [R1+0x1e90] ;  /* 0x001e900001847983 */ /* 0x000f280000300800 */
[----:B------:R1:W-:Y:S04]  /*143720*/  STL [R1+0x244], R18 ;  /* 0x0002441201007387 */ /* 0x0003e80000100800 */
[----:B------:R1:W-:Y:S04]  /*143730*/  STL [R1+0x360], R16 ;  /* 0x0003601001007387 */ /* 0x0003e80000100800 */
[----:B------:R-:W4:Y:S04]  /*143740*/  LDL.LU R133, [R1+0x1e94] ;  /* 0x001e940001857983 */ /* 0x000f280000300800 */
[----:B------:R-:W4:Y:S04]  /*143750*/  LDL.LU R134, [R1+0x1e98] ;  /* 0x001e980001867983 */ /* 0x000f280000300800 */
[----:B------:R-:W4:Y:S04]  /*143760*/  LDL.LU R135, [R1+0x1e9c] ;  /* 0x001e9c0001877983 */ /* 0x000f280000300800 */
[----:B------:R-:W4:Y:S04]  /*143770*/  LDL.LU.64 R114, [R1+0x6518] ;  /* 0x0065180001727983 */ /* 0x000f280000300a00 */
[----:B------:R-:W4:Y:S04]  /*143780*/  LDL.LU.64 R110, [R1+0x6488] ;  /* 0x00648800016e7983 */ /* 0x000f280000300a00 */
[----:B------:R-:W4:Y:S04]  /*143790*/  LDL.LU.64 R102, [R1+0x63e0] ;  /* 0x0063e00001667983 */ /* 0x000f280000300a00 */
[----:B-1----:R-:W4:Y:S01]  /*1437a0*/  LDL.LU.64 R18, [R1+0x6330] ;  /* 0x0063300001127983 */ /* 0x002f220000300a00 */
[----:B------:R-:W-:Y:S01]  /*1437b0*/  MOV R192, R106 ;  /* 0x0000006a00c07202 */ /* 0x000fe20000000f00 */
[----:B------:R-:W-:Y:S01]  /*1437c0*/  IMAD.MOV.U32 R195, RZ, RZ, R107 ;  /* 0x000000ffffc37224 */ /* 0x000fe200078e006b */
[----:B------:R-:W-:Y:S01]  /*1437d0*/  HMMA.1688.F32.TF32 R96, R4, R96, R124 ;  /* 0x000000600460723c */ /* 0x000fe2000008107c */
[----:B---3--:R-:W-:-:S04]  /*1437e0*/  IADD3 R155, P0, R14, R123, RZ ;  /* 0x0000007b0e9b7210 */ /* 0x008fc80007f1e0ff */
[----:B------:R-:W-:Y:S02]  /*1437f0*/  IADD3.X R154, R15, R2, RZ, P0, !PT ;  /* 0x000000020f9a7210 */ /* 0x000fe400007fe4ff */
[-C--:B--2---:R-:W-:Y:S02]  /*143800*/  IADD3 R175, P1, R12, R123.reuse, RZ ;  /* 0x0000007b0caf7210 */ /* 0x084fe40007f3e0ff */
[----:B------:R-:W2:Y:S03]  /*143810*/  LDL.LU R12, [R1+0x1e60] ;  /* 0x001e6000010c7983 */ /* 0x000ea60000300800 */
[----:B------:R-:W-:Y:S02]  /*143820*/  IMAD.X R174, R13, 0x1, R2, P1 ;  /* 0x000000010dae7824 */ /* 0x000fe400008e0602 */
[----:B------:R-:W2:Y:S01]  /*143830*/  LDL.LU R13, [R1+0x1e64] ;  /* 0x001e6400010d7983 */ /* 0x000ea20000300800 */
[----:B------:R-:W-:-:S03]  /*143840*/  IADD3 R205, P2, R10, R123, RZ ;  /* 0x0000007b0acd7210 */ /* 0x000fc60007f5e0ff */
[----:B------:R-:W2:Y:S01]  /*143850*/  LDL.LU R14, [R1+0x1e68] ;  /* 0x001e6800010e7983 */ /* 0x000ea20000300800 */
[-C--:B----4-:R-:W-:Y:S01]  /*143860*/  IADD3 R236, P3, R8, R123.reuse, RZ ;  /* 0x0000007b08ec7210 */ /* 0x090fe20007f7e0ff */
[--C-:B------:R-:W-:Y:S02]  /*143870*/  IMAD.X R204, R11, 0x1, R2.reuse, P2 ;  /* 0x000000010bcc7824 */ /* 0x100fe400010e0602 */
[----:B------:R-:W2:Y:S02]  /*143880*/  LDL.LU R15, [R1+0x1e6c] ;  /* 0x001e6c00010f7983 */ /* 0x000ea40000300800 */
[----:B------:R-:W-:Y:S02]  /*143890*/  IMAD.X R235, R9, 0x1, R2, P3 ;  /* 0x0000000109eb7824 */ /* 0x000fe400018e0602 */
[----:B------:R-:W3:Y:S01]  /*1438a0*/  LDL.LU.64 R10, [R1+0x67c8] ;  /* 0x0067c800010a7983 */ /* 0x000ee20000300a00 */
[-C--:B------:R-:W-:Y:S02]  /*1438b0*/  IADD3 R8, P0, R114, R123.reuse, RZ ;  /* 0x0000007b72087210 */ /* 0x080fe40007f1e0ff */
[----:B------:R-:W-:-:S03]  /*1438c0*/  IADD3 R16, P1, R110, R123, RZ ;  /* 0x0000007b6e107210 */ /* 0x000fc60007f3e0ff */
[----:B------:R1:W-:Y:S01]  /*1438d0*/  STL [R1+0x8c], R8 ;  /* 0x00008c0801007387 */ /* 0x0003e20000100800 */
[----:B------:R-:W-:-:S03]  /*1438e0*/  IADD3 R9, P2, R102, R123, RZ ;  /* 0x0000007b66097210 */ /* 0x000fc60007f5e0ff */
[----:B------:R4:W-:Y:S04]  /*1438f0*/  STL [R1+0x160], R16 ;  /* 0x0001601001007387 */ /* 0x0009e80000100800 */
[----:B------:R-:W2:Y:S01]  /*143900*/  LDL.LU.64 R106, [R1+0x6700] ;  /* 0x00670000016a7983 */ /* 0x000ea20000300a00 */
[----:B-1----:R-:W-:-:S03]  /*143910*/  IADD3 R8, P3, R18, R123, RZ ;  /* 0x0000007b12087210 */ /* 0x002fc60007f7e0ff */
[----:B------:R-:W-:Y:S01]  /*143920*/  STL [R1+0x228], R9 ;  /* 0x0002280901007387 */ /* 0x000fe20000100800 */
[----:B------:R-:W-:-:S03]  /*143930*/  IADD3.X R114, R115, R2, RZ, P0, !PT ;  /* 0x0000000273727210 */ /* 0x000fc600007fe4ff */
[----:B----4-:R-:W4:Y:S01]  /*143940*/  LDL.LU.64 R16, [R1+0x6690] ;  /* 0x0066900001107983 */ /* 0x010f220000300a00 */
[----:B------:R-:W-:-:S03]  /*143950*/  IMAD.X R111, R111, 0x1, R2, P1 ;  /* 0x000000016f6f7824 */ /* 0x000fc600008e0602 */
[----:B------:R1:W-:Y:S01]  /*143960*/  STL [R1+0x344], R8 ;  /* 0x0003440801007387 */ /* 0x0003e20000100800 */
[--C-:B------:R-:W-:Y:S02]  /*143970*/  IMAD.X R110, R103, 0x1, R2.reuse, P2 ;  /* 0x00000001676e7824 */ /* 0x100fe400010e0602 */
[----:B------:R-:W-:Y:S01]  /*143980*/  IMAD.X R18, R19, 0x1, R2, P3 ;  /* 0x0000000113127824 */ /* 0x000fe200018e0602 */
[----:B-1----:R-:W4:Y:S04]  /*143990*/  LDL.LU.64 R8, [R1+0x65e8] ;  /* 0x0065e80001087983 */ /* 0x002f280000300a00 */
[----:B------:R-:W4:Y:S04]  /*1439a0*/  LDL.LU R124, [R1+0x1e50] ;  /* 0x001e5000017c7983 */ /* 0x000f280000300800 */
[----:B------:R-:W4:Y:S04]  /*1439b0*/  LDL.LU R125, [R1+0x1e54] ;  /* 0x001e5400017d7983 */ /* 0x000f280000300800 */
[----:B------:R-:W4:Y:S04]  /*1439c0*/  LDL.LU R126, [R1+0x1e58] ;  /* 0x001e5800017e7983 */ /* 0x000f280000300800 */
[----:B------:R-:W4:Y:S04]  /*1439d0*/  LDL.LU R127, [R1+0x1e5c] ;  /* 0x001e5c00017f7983 */ /* 0x000f280000300800 */
[----:B------:R1:W-:Y:S04]  /*1439e0*/  STL [R1+0x88], R114 ;  /* 0x0000887201007387 */ /* 0x0003e80000100800 */
[----:B------:R-:W-:Y:S04]  /*1439f0*/  STL [R1+0x15c], R111 ;  /* 0x00015c6f01007387 */ /* 0x000fe80000100800 */
[----:B------:R1:W-:Y:S04]  /*143a00*/  STL [R1+0x224], R110 ;  /* 0x0002246e01007387 */ /* 0x0003e80000100800 */
[----:B-1----:R-:W4:Y:S04]  /*143a10*/  LDL.LU.64 R114, [R1+0x6538] ;  /* 0x0065380001727983 */ /* 0x002f280000300a00 */
[----:B------:R1:W-:Y:S04]  /*143a20*/  STL [R1+0x340], R18 ;  /* 0x0003401201007387 */ /* 0x0003e80000100800 */
[----:B------:R-:W4:Y:S04]  /*143a30*/  LDL.LU.64 R110, [R1+0x64b8] ;  /* 0x0064b800016e7983 */ /* 0x000f280000300a00 */
[----:B-1----:R-:W4:Y:S01]  /*143a40*/  LDL.LU.64 R18, [R1+0x6400] ;  /* 0x0064000001127983 */ /* 0x002f220000300a00 */
[----:B------:R-:W-:Y:S01]  /*143a50*/  HMMA.1688.F32.TF32 R100, R4, R100, R132 ;  /* 0x000000640464723c */ /* 0x000fe20000081084 */
[----:B---3--:R-:W-:-:S04]  /*143a60*/  IADD3 R151, P0, R10, R123, RZ ;  /* 0x0000007b0a977210 */ /* 0x008fc80007f1e0ff */
[----:B------:R-:W-:Y:S02]  /*143a70*/  IADD3.X R150, R11, R2, RZ, P0, !PT ;  /* 0x000000020b967210 */ /* 0x000fe400007fe4ff */
[----:B------:R-:W3:Y:S04]  /*143a80*/  LDL.LU.64 R10, [R1+0x6368] ;  /* 0x00636800010a7983 */ /* 0x000ee80000300a00 */
[----:B------:R-:W3:Y:S04]  /*143a90*/  LDL.LU R132, [R1+0x1e20] ;  /* 0x001e200001847983 */ /* 0x000ee80000300800 */
[----:B------:R-:W3:Y:S04]  /*143aa0*/  LDL.LU R133, [R1+0x1e24] ;  /* 0x001e240001857983 */ /* 0x000ee80000300800 */
[----:B------:R-:W3:Y:S04]  /*143ab0*/  LDL.LU R134, [R1+0x1e28] ;  /* 0x001e280001867983 */ /* 0x000ee80000300800 */
[----:B------:R-:W3:Y:S01]  /*143ac0*/  LDL.LU R135, [R1+0x1e2c] ;  /* 0x001e2c0001877983 */ /* 0x000ee20000300800 */
[----:B--2---:R-:W-:-:S05]  /*143ad0*/  IADD3 R171, P1, R106, R123, RZ ;  /* 0x0000007b6aab7210 */ /* 0x004fca0007f3e0ff */
[----:B------:R-:W-:Y:S02]  /*143ae0*/  IMAD.X R170, R107, 0x1, R2, P1 ;  /* 0x000000016baa7824 */ /* 0x000fe400008e0602 */
[----:B------:R-:W-:Y:S01]  /*143af0*/  HMMA.1688.F32.TF32 R104, R4, R104, R12 ;  /* 0x000000680468723c */ /* 0x000fe2000008100c */
[----:B----4-:R-:W-:-:S05]  /*143b00*/  IADD3 R229, P3, R8, R123, RZ ;  /* 0x0000007b08e57210 */ /* 0x010fca0007f7e0ff */
[----:B------:R-:W-:Y:S01]  /*143b10*/  IMAD.X R228, R9, 0x1, R2, P3 ;  /* 0x0000000109e47824 */ /* 0x000fe200018e0602 */
[----:B------:R-:W-:-:S05]  /*143b20*/  IADD3 R12, P0, R114, R123, RZ ;  /* 0x0000007b720c7210 */ /* 0x000fca0007f1e0ff */
[----:B------:R1:W-:Y:S01]  /*143b30*/  STL [R1+0x6c], R12 ;  /* 0x00006c0c01007387 */ /* 0x0003e20000100800 */
[----:B------:R-:W-:-:S03]  /*143b40*/  IADD3 R9, P1, R110, R123, RZ ;  /* 0x0000007b6e097210 */ /* 0x000fc60007f3e0ff */
[----:B------:R-:W2:Y:S04]  /*143b50*/  LDL.LU.64 R14, [R1+0x67d0] ;  /* 0x0067d000010e7983 */ /* 0x000ea80000300a00 */
[----:B------:R-:W-:Y:S04]  /*143b60*/  STL [R1+0x13c], R9 ;  /* 0x00013c0901007387 */ /* 0x000fe80000100800 */
[----:B-1----:R-:W4:Y:S01]  /*143b70*/  LDL.LU.64 R12, [R1+0x6708] ;  /* 0x00670800010c7983 */ /* 0x002f220000300a00 */
[----:B------:R-:W-:-:S05]  /*143b80*/  IADD3 R201, P2, R16, R123, RZ ;  /* 0x0000007b10c97210 */ /* 0x000fca0007f5e0ff */
[--C-:B------:R-:W-:Y:S01]  /*143b90*/  IMAD.X R200, R17, 0x1, R2.reuse, P2 ;  /* 0x0000000111c87824 */ /* 0x100fe200010e0602 */
[----:B------:R-:W-:Y:S01]  /*143ba0*/  IADD3 R8, P2, R18, R123, RZ ;  /* 0x0000007b12087210 */ /* 0x000fe20007f5e0ff */
[----:B------:R-:W-:Y:S01]  /*143bb0*/  IMAD.X R110, R111, 0x1, R2, P1 ;  /* 0x000000016f6e7824 */ /* 0x000fe200008e0602 */
[----:B------:R-:W-:-:S03]  /*143bc0*/  IADD3.X R114, R115, R2, RZ, P0, !PT ;  /* 0x0000000273727210 */ /* 0x000fc600007fe4ff */
[----:B------:R1:W-:Y:S01]  /*143bd0*/  STL [R1+0x204], R8 ;  /* 0x0002040801007387 */ /* 0x0003e20000100800 */
[----:B------:R-:W-:-:S03]  /*143be0*/  IMAD.X R18, R19, 0x1, R2, P2 ;  /* 0x0000000113127824 */ /* 0x000fc600010e0602 */
[----:B------:R-:W4:Y:S01]  /*143bf0*/  LDL.LU.64 R16, [R1+0x66a8] ;  /* 0x0066a80001107983 */ /* 0x000f220000300a00 */
[----:B------:R-:W-:Y:S01]  /*143c00*/  IMAD.MOV.U32 R242, RZ, RZ, R121 ;  /* 0x000000fffff27224 */ /* 0x000fe200078e0079 */
[----:B------:R-:W-:Y:S02]  /*143c10*/  MOV R243, R120 ;  /* 0x0000007800f37202 */ /* 0x000fe40000000f00 */
[----:B-1----:R-:W4:Y:S01]  /*143c20*/  LDL.LU.64 R8, [R1+0x65f8] ;  /* 0x0065f80001087983 */ /* 0x002f220000300a00 */
[----:B---3--:R-:W-:-:S05]  /*143c30*/  IADD3 R118, P3, R10, R123, RZ ;  /* 0x0000007b0a767210 */ /* 0x008fca0007f7e0ff */
[----:B------:R-:W-:Y:S01]  /*143c40*/  STL [R1+0x324], R118 ;  /* 0x0003247601007387 */ /* 0x000fe20000100800 */
[----:B------:R-:W-:-:S03]  /*143c50*/  IMAD.X R10, R11, 0x1, R2, P3 ;  /* 0x000000010b0a7824 */ /* 0x000fc600018e0602 */
[----:B------:R-:W-:Y:S04]  /*143c60*/  STL [R1+0x68], R114 ;  /* 0x0000687201007387 */ /* 0x000fe80000100800 */
[----:B------:R1:W-:Y:S04]  /*143c70*/  STL [R1+0x138], R110 ;  /* 0x0001386e01007387 */ /* 0x0003e80000100800 */
[----:B------:R-:W-:Y:S04]  /*143c80*/  STL [R1+0x200], R18 ;  /* 0x0002001201007387 */ /* 0x000fe80000100800 */
[----:B------:R-:W3:Y:S01]  /*143c90*/  LDL.LU.64 R120, [R1+0x6568] ;  /* 0x0065680001787983 */ /* 0x000ee20000300a00 */
[----:B-1----:R-:W-:Y:S03]  /*143ca0*/  HMMA.1688.F32.TF32 R108, R4, R108, R124 ;  /* 0x0000006c046c723c */ /* 0x002fe6000008107c */
[----:B------:R1:W-:Y:S04]  /*143cb0*/  STL [R1+0x320], R10 ;  /* 0x0003200a01007387 */ /* 0x0003e80000100800 */
[----:B------:R-:W3:Y:S04]  /*143cc0*/  LDL.LU R124, [R1+0x1e00] ;  /* 0x001e0000017c7983 */ /* 0x000ee80000300800 */
[----:B------:R-:W3:Y:S04]  /*143cd0*/  LDL.LU R125, [R1+0x1e04] ;  /* 0x001e0400017d7983 */ /* 0x000ee80000300800 */
[----:B------:R-:W3:Y:S04]  /*143ce0*/  LDL.LU R126, [R1+0x1e08] ;  /* 0x001e0800017e7983 */ /* 0x000ee80000300800 */
[----:B-1----:R-:W3:Y:S04]  /*143cf0*/  LDL R10, [R1+0x6164] ;  /* 0x00616400010a7983 */ /* 0x002ee80000100800 */
[----:B------:R-:W3:Y:S01]  /*143d00*/  LDL.LU.64 R118, [R1+0x64d8] ;  /* 0x0064d80001767983 */ /* 0x000ee20000300a00 */
[----:B--2---:R-:W-:-:S05]  /*143d10*/  IADD3 R147, P0, R14, R123, RZ ;  /* 0x0000007b0e937210 */ /* 0x004fca0007f1e0ff */
[----:B------:R-:W-:Y:S02]  /*143d20*/  IMAD.X R146, R15, 0x1, R2, P0 ;  /* 0x000000010f927824 */ /* 0x000fe400000e0602 */
[----:B------:R-:W2:Y:S01]  /*143d30*/  LDL.LU.64 R14, [R1+0x6428] ;  /* 0x00642800010e7983 */ /* 0x000ea20000300a00 */
[----:B----4-:R-:W-:-:S05]  /*143d40*/  IADD3 R167, P1, R12, R123, RZ ;  /* 0x0000007b0ca77210 */ /* 0x010fca0007f3e0ff */
[----:B------:R-:W-:Y:S02]  /*143d50*/  IMAD.X R166, R13, 0x1, R2, P1 ;  /* 0x000000010da67824 */ /* 0x000fe400008e0602 */
[----:B------:R-:W4:Y:S01]  /*143d60*/  LDL.LU.64 R12, [R1+0x6398] ;  /* 0x00639800010c7983 */ /* 0x000f220000300a00 */
[----:B------:R-:W-:Y:S03]  /*143d70*/  HMMA.1688.F32.TF32 R112, R4, R112, R132 ;  /* 0x000000700470723c */ /* 0x000fe60000081084 */
[----:B------:R-:W4:Y:S01]  /*143d80*/  LDL.LU R132, [R1+0x2e0] ;  /* 0x0002e00001847983 */ /* 0x000f220000300800 */
[-C--:B------:R-:W-:Y:S02]  /*143d90*/  IADD3 R194, P2, R16, R123.reuse, RZ ;  /* 0x0000007b10c27210 */ /* 0x080fe40007f5e0ff */
[----:B------:R-:W-:Y:S01]  /*143da0*/  IADD3 R223, P3, R8, R123, RZ ;  /* 0x0000007b08df7210 */ /* 0x000fe20007f7e0ff */
[----:B------:R-:W-:-:S02]  /*143db0*/  IMAD.MOV.U32 R133, RZ, RZ, R0 ;  /* 0x000000ffff857224 */ /* 0x000fc400078e0000 */
[----:B------:R-:W-:Y:S01]  /*143dc0*/  IMAD.X R193, R17, 0x1, R2, P2 ;  /* 0x0000000111c17824 */ /* 0x000fe200010e0602 */
[----:B------:R-:W-:Y:S01]  /*143dd0*/  IADD3.X R222, R9, R2, RZ, P3, !PT ;  /* 0x0000000209de7210 */ /* 0x000fe20001ffe4ff */
[----:B------:R-:W-:Y:S01]  /*143de0*/  HMMA.1688.F32.TF32 R92, R4, R92, R248 ;  /* 0x0000005c045c723c */ /* 0x000fe200000810f8 */
[----:B------:R-:W-:Y:S01]  /*143df0*/  MOV R127, R3 ;  /* 0x00000003007f7202 */ /* 0x000fe20000000f00 */
[----:B------:R-:W-:-:S05]  /*143e00*/  IMAD.MOV.U32 R3, RZ, RZ, c[0x0][0x180] ;  /* 0x00006000ff037624 */ /* 0x000fca00078e00ff */
[----:B------:R-:W-:Y:S02]  /*143e10*/  IADD3 R3, R3, -0x80, RZ ;  /* 0xffffff8003037810 */ /* 0x000fe40007ffe0ff */
[----:B---3--:R-:W-:-:S05]  /*143e20*/  IADD3 R8, P0, R120, R123, RZ ;  /* 0x0000007b78087210 */ /* 0x008fca0007f1e0ff */
[----:B------:R1:W-:Y:S04]  /*143e30*/  STL [R1+0x48], R8 ;  /* 0x0000480801007387 */ /* 0x0003e80000100800 */
[----:B------:R-:W3:Y:S04]  /*143e40*/  LDL.LU R0, [R1+0x8a60] ;  /* 0x008a600001007983 */ /* 0x000ee80000300800 */
[----:B------:R-:W3:Y:S04]  /*143e50*/  LDL.LU R16, [R1+0x1dd0] ;  /* 0x001dd00001107983 */ /* 0x000ee80000300800 */
[----:B------:R-:W3:Y:S01]  /*143e60*/  LDL.LU R17, [R1+0x1dd4] ;  /* 0x001dd40001117983 */ /* 0x000ee20000300800 */
[----:B------:R-:W-:-:S03]  /*143e70*/  IMAD.X R120, R121, 0x1, R2, P0 ;  /* 0x0000000179787824 */ /* 0x000fc600000e0602 */
[----:B------:R-:W3:Y:S01]  /*143e80*/  LDL.LU R18, [R1+0x1dd8] ;  /* 0x001dd80001127983 */ /* 0x000ee20000300800 */
[----:B------:R-:W-:-:S03]  /*143e90*/  IADD3 R11, P1, R118, R123, RZ ;  /* 0x0000007b760b7210 */ /* 0x000fc60007f3e0ff */
[----:B------:R-:W3:Y:S04]  /*143ea0*/  LDL.LU R19, [R1+0x1ddc] ;  /* 0x001ddc0001137983 */ /* 0x000ee80000300800 */
[----:B-1----:R-:W3:Y:S04]  /*143eb0*/  LDL.LU.64 R8, [R1+0x67d8] ;  /* 0x0067d80001087983 */ /* 0x002ee80000300a00 */
[----:B------:R4:W-:Y:S01]  /*143ec0*/  STL [R1+0x118], R11 ;  /* 0x0001180b01007387 */ /* 0x0009e20000100800 */
[----:B------:R-:W-:Y:S02]  /*143ed0*/  IMAD.X R118, R119, 0x1, R2, P1 ;  /* 0x0000000177767824 */ /* 0x000fe400008e0602 */
[----:B------:R-:W-:Y:S01]  /*143ee0*/  IMAD R3, R10, -0x40, R3 ;  /* 0xffffffc00a037824 */ /* 0x000fe200078e0203 */
[----:B--2---:R-:W-:-:S05]  /*143ef0*/  IADD3 R122, P2, R14, R123, RZ ;  /* 0x0000007b0e7a7210 */ /* 0x004fca0007f5e0ff */
[----:B------:R1:W-:Y:S01]  /*143f00*/  STL [R1+0x1e4], R122 ;  /* 0x0001e47a01007387 */ /* 0x0003e20000100800 */
[----:B----4-:R-:W-:-:S03]  /*143f10*/  IADD3 R11, P0, R12, R123, RZ ;  /* 0x0000007b0c0b7210 */ /* 0x010fc60007f1e0ff */
[----:B------:R-:W-:Y:S04]  /*143f20*/  STL [R1+0x44], R120 ;  /* 0x0000447801007387 */ /* 0x000fe80000100800 */
[----:B------:R2:W-:Y:S01]  /*143f30*/  STL [R1+0x304], R11 ;  /* 0x0003040b01007387 */ /* 0x0005e20000100800 */
[----:B-1----:R-:W-:-:S03]  /*143f40*/  MOV R122, c[0x0][0x180] ;  /* 0x00006000007a7a02 */ /* 0x002fc60000000f00 */
[----:B------:R-:W4:Y:S01]  /*143f50*/  LDL.LU R248, [R1+0x1dc0] ;  /* 0x001dc00001f87983 */ /* 0x000f220000300800 */
[----:B------:R-:W-:Y:S01]  /*143f60*/  IADD3 R122, R122, 0x3f, RZ ;  /* 0x0000003f7a7a7810 */ /* 0x000fe20007ffe0ff */
[--C-:B--2---:R-:W-:Y:S02]  /*143f70*/  IMAD.X R11, R15, 0x1, R2.reuse, P2 ;  /* 0x000000010f0b7824 */ /* 0x104fe400010e0602 */
[----:B------:R-:W-:Y:S04]  /*143f80*/  STL [R1+0x114], R118 ;  /* 0x0001147601007387 */ /* 0x000fe80000100800 */
[----:B------:R1:W-:Y:S01]  /*143f90*/  STL [R1+0x1e0], R11 ;  /* 0x0001e00b01007387 */ /* 0x0003e20000100800 */
[----:B------:R-:W-:-:S03]  /*143fa0*/  IMAD.X R12, R13, 0x1, R2, P0 ;  /* 0x000000010d0c7824 */ /* 0x000fc600000e0602 */
[----:B------:R-:W4:Y:S04]  /*143fb0*/  LDL.LU R249, [R1+0x1dc4] ;  /* 0x001dc40001f97983 */ /* 0x000f280000300800 */
[----:B------:R-:W4:Y:S01]  /*143fc0*/  LDL.LU R250, [R1+0x1dc8] ;  /* 0x001dc80001fa7983 */ /* 0x000f220000300800 */
[----:B-1----:R-:W-:-:S03]  /*143fd0*/  SHF.R.S32.HI R11, RZ, 0x1f, R122 ;  /* 0x0000001fff0b7819 */ /* 0x002fc6000001147a */
[----:B------:R-:W4:Y:S01]  /*143fe0*/  LDL.LU R251, [R1+0x1dcc] ;  /* 0x001dcc0001fb7983 */ /* 0x000f220000300800 */
[----:B------:R-:W-:-:S04]  /*143ff0*/  LEA.HI R11, R11, R122, RZ, 0x6 ;  /* 0x0000007a0b0b7211 */ /* 0x000fc800078f30ff */
[----:B------:R-:W-:-:S04]  /*144000*/  SHF.R.S32.HI R11, RZ, 0x6, R11 ;  /* 0x00000006ff0b7819 */ /* 0x000fc8000001140b */
[----:B------:R-:W-:Y:S01]  /*144010*/  IADD3 R11, R11, -0x2, RZ ;  /* 0xfffffffe0b0b7810 */ /* 0x000fe20007ffe0ff */
[----:B------:R1:W-:Y:S03]  /*144020*/  STL [R1+0x300], R12 ;  /* 0x0003000c01007387 */ /* 0x0003e60000100800 */
[----:B------:R-:W-:Y:S02]  /*144030*/  ISETP.GE.AND P0, PT, R10, R11, PT ;  /* 0x0000000b0a00720c */ /* 0x000fe40003f06270 */
[----:B------:R-:W2:Y:S04]  /*144040*/  LDL.LU R10, [R1+0x5878] ;  /* 0x00587800010a7983 */ /* 0x000ea80000300800 */
[----:B------:R-:W4:Y:S04]  /*144050*/  LDL.LU R13, [R1+0x812c] ;  /* 0x00812c00010d7983 */ /* 0x000f280000300800 */
[----:B------:R-:W4:Y:S04]  /*144060*/  LDL.LU R14, [R1+0x8128] ;  /* 0x00812800010e7983 */ /* 0x000f280000300800 */
[----:B------:R-:W4:Y:S01]  /*144070*/  LDL.LU R11, [R1+0x8134] ;  /* 0x00813400010b7983 */ /* 0x000f220000300800 */
[----:B------:R-:W-:-:S04]  /*144080*/  ISETP.GT.AND P1, PT, R3, RZ, PT ;  /* 0x000000ff0300720c */ /* 0x000fc80003f24270 */
[----:B------:R-:W-:Y:S02]  /*144090*/  SEL R120, RZ, 0x4, !P1 ;  /* 0x00000004ff787807 */ /* 0x000fe40004800000 */
[----:B------:R-:W-:Y:S02]  /*1440a0*/  ISETP.GT.AND P1, PT, R3, 0x4, PT ;  /* 0x000000040300780c */ /* 0x000fe40003f24270 */
[----:B------:R-:W-:Y:S01]  /*1440b0*/  SEL R120, R120, RZ, !P0 ;  /* 0x000000ff78787207 */ /* 0x000fe20004000000 */
[----:B------:R-:W-:Y:S07]  /*1440c0*/  HMMA.1688.F32.TF32 R116, R4, R116, R124 ;  /* 0x000000740474723c */ /* 0x000fee000008107c */
[----:B------:R-:W-:-:S02]  /*1440d0*/  SEL R125, RZ, 0x4, !P1 ;  /* 0x00000004ff7d7807 */ /* 0x000fc40004800000 */
[----:B------:R-:W-:Y:S01]  /*1440e0*/  ISETP.NE.U32.AND P1, PT, R120, RZ, PT ;  /* 0x000000ff7800720c */ /* 0x000fe20003f25070 */
[----:B------:R-:W-:Y:S01]  /*1440f0*/  IMAD.MOV.U32 R127, RZ, RZ, c[0x0][0x188] ;  /* 0x00006200ff7f7624 */ /* 0x000fe200078e00ff */
[----:B------:R-:W-:-:S04]  /*144100*/  ISETP.GT.AND P2, PT, R3, 0x8, PT ;  /* 0x000000080300780c */ /* 0x000fc80003f44270 */
[----:B------:R-:W-:Y:S02]  /*144110*/  SEL R124, RZ, 0x4, !P2 ;  /* 0x00000004ff7c7807 */ /* 0x000fe40005000000 */
[----:B---3--:R-:W-:Y:S02]  /*144120*/  IADD3 R143, P3, R8, R123, RZ ;  /* 0x0000007b088f7210 */ /* 0x008fe40007f7e0ff */
[----:B------:R-:W-:Y:S02]  /*144130*/  HMMA.1688.F32.TF32 R120, R4, R132, R16 ;  /* 0x000000840478723c */ /* 0x000fe40000081010 */
[----:B------:R-:W-:Y:S02]  /*144140*/  IADD3.X R142, R9, R2, RZ, P3, !PT ;  /* 0x00000002098e7210 */ /* 0x000fe40001ffe4ff */
[----:B------:R-:W3:Y:S04]  /*144150*/  LDL.LU R9, [R1+0x813c] ;  /* 0x00813c0001097983 */ /* 0x000ee80000300800 */
[----:B------:R-:W3:Y:S01]  /*144160*/  LDL.LU R133, [R1+0x8130] ;  /* 0x0081300001857983 */ /* 0x000ee20000300800 */
[----:B------:R-:W-:-:S04]  /*144170*/  IMAD.SHL.U32 R8, R127, 0x40, RZ ;  /* 0x000000407f087824 */ /* 0x000fc800078e00ff */
[----:B------:R-:W-:Y:S01]  /*144180*/  IMAD.SHL.U32 R8, R8, 0x4, RZ ;  /* 0x0000000408087824 */ /* 0x000fe200078e00ff */
[----:B--2---:R-:W-:-:S04]  /*144190*/  IADD3 R128, R10, 0x1, RZ ;  /* 0x000000010a807810 */ /* 0x004fc80007ffe0ff */
[----:B----4-:R-:W-:Y:S02]  /*1441a0*/  IADD3 R13, P5, R13, R8, RZ ;  /* 0x000000080d0d7210 */ /* 0x010fe40007fbe0ff */
[----:B------:R-:W-:Y:S02]  /*1441b0*/  ISETP.GT.AND P2, PT, R128, 0x1, PT ;  /* 0x000000018000780c */ /* 0x000fe40003f44270 */
[----:B------:R-:W-:Y:S01]  /*1441c0*/  IADD3.X R14, R14, R0, RZ, P5, !PT ;  /* 0x000000000e0e7210 */ /* 0x000fe20002ffe4ff */
[----:B------:R-:W-:Y:S01]  /*1441d0*/  STL [R1+0x812c], R13 ;  /* 0x00812c0d01007387 */ /* 0x000fe20000100800 */
[----:B------:R-:W-:Y:S02]  /*1441e0*/  SEL R10, R128, RZ, !P2 ;  /* 0x000000ff800a7207 */ /* 0x000fe40005000000 */
[----:B------:R-:W-:Y:S01]  /*1441f0*/  IADD3 R11, P5, R11, R8, RZ ;  /* 0x000000080b0b7210 */ /* 0x000fe20007fbe0ff */
[----:B------:R-:W2:Y:S04]  /*144200*/  LDL.LU R18, [R1+0x8144] ;  /* 0x0081440001127983 */ /* 0x000ea80000300800 */
[----:B------:R4:W-:Y:S04]  /*144210*/  STL [R1+0x8128], R14 ;  /* 0x0081280e01007387 */ /* 0x0009e80000100800 */
[----:B------:R-:W-:Y:S04]  /*144220*/  STL [R1+0x8134], R11 ;  /* 0x0081340b01007387 */ /* 0x000fe80000100800 */
[----:B------:R1:W-:Y:S04]  /*144230*/  STL [R1+0x5878], R10 ;  /* 0x0058780a01007387 */ /* 0x0003e80000100800 */
[----:B------:R-:W2:Y:S04]  /*144240*/  LDL.LU R132, [R1+0x8138] ;  /* 0x0081380001847983 */ /* 0x000ea80000300800 */
[----:B------:R-:W1:Y:S04]  /*144250*/  S2R R130, SR_TID.X ;  /* 0x0000000000827919 */ /* 0x000e680000002100 */
[----:B------:R-:W-:Y:S01]  /*144260*/  LDS R128, [R131+0x1c780] ;  /* 0x01c7800083807984 */ /* 0x000fe20000000800 */
[----:B-1----:R-:W-:-:S05]  /*144270*/  LOP3.LUT R130, R130, 0x3f, RZ, 0xc0, !PT ;  /* 0x0000003f82827812 */ /* 0x002fca00078ec0ff */
[----:B------:R-:W-:Y:S02]  /*144280*/  IMAD.SHL.U32 R12, R130, 0x4, RZ ;  /* 0x00000004820c7824 */ /* 0x000fe400078e00ff */
[----:B------:R-:W-:Y:S04]  /*144290*/  LDS R130, [R131+0x1e780] ;  /* 0x01e7800083827984 */ /* 0x000fe80000000800 */
[----:B------:R-:W-:Y:S04]  /*1442a0*/  LDS R131, [R129+0x1e780] ;  /* 0x01e7800081837984 */ /* 0x000fe80000000800 */
[----:B------:R-:W1:Y:S01]  /*1442b0*/  LDS R129, [R129+0x1c780] ;  /* 0x01c7800081817984 */ /* 0x000e620000000800 */
[----:B------:R-:W-:-:S02]  /*1442c0*/  SEL R125, R125, RZ, !P0 ;  /* 0x000000ff7d7d7207 */ /* 0x000fc40004000000 */
[----:B------:R-:W-:Y:S02]  /*1442d0*/  SEL R124, R124, RZ, !P0 ;  /* 0x000000ff7c7c7207 */ /* 0x000fe40004000000 */
[----:B------:R-:W-:Y:S01]  /*1442e0*/  MOV R139, R14 ;  /* 0x0000000e008b7202 */ /* 0x000fe20000000f00 */
[----:B------:R-:W-:Y:S01]  /*1442f0*/  IMAD.MOV.U32 R138, RZ, RZ, R13 ;  /* 0x000000ffff8a7224 */ /* 0x000fe200078e000d */
[----:B------:R-:W-:Y:S01]  /*144300*/  BAR.SYNC.DEFER_BLOCKING 0x0 ;  /* 0x0000000000007b1d */ /* 0x000fe20000010000 */
[----:B------:R-:W-:Y:S02]  /*144310*/  ISETP.NE.U32.AND P4, PT, R125, RZ, PT ;  /* 0x000000ff7d00720c */ /* 0x000fe40003f85070 */
[----:B------:R-:W-:Y:S02]  /*144320*/  ISETP.NE.U32.AND P3, PT, R124, RZ, PT ;  /* 0x000000ff7c00720c */ /* 0x000fe40003f65070 */
[----:B------:R-:W-:Y:S07]  /*144330*/  HMMA.1688.F32.TF32 R124, R4, R136, R248 ;  /* 0x00000088047c723c */ /* 0x000fee00000810f8 */
[----:B------:R-:W-:-:S05]  /*144340*/  IMAD R136, R10, 0x20000, R12 ;  /* 0x000200000a887824 */ /* 0x000fca00078e020c */
[----:B------:R-:W-:Y:S01]  /*144350*/  @!PT LDS RZ, [RZ] ;  /* 0x00000000fffff984 */ /* 0x000fe20000000800 */
[----:B------:R-:W-:Y:S01]  /*144360*/  @!PT LDS RZ, [RZ] ;  /* 0x00000000fffff984 */ /* 0x000fe20000000800 */
[----:B------:R-:W-:Y:S01]  /*144370*/  @!PT LDS RZ, [RZ] ;  /* 0x00000000fffff984 */ /* 0x000fe20000000800 */
[----:B------:R1:W-:Y:S02]  /*144380*/  LDGSTS.E [R136], [R138.64], P1 ;  /* 0x000000008a887fae */ /* 0x0003e40008921844 */
[----:B-1----:R-:W-:Y:S01]  /*144390*/  IMAD.MOV.U32 R138, RZ, RZ, R11 ;  /* 0x000000ffff8a7224 */ /* 0x002fe200078e000b */
[----:B---3--:R-:W-:Y:S01]  /*1443a0*/  IADD3 R9, P2, R9, R8, RZ ;  /* 0x0000000809097210 */ /* 0x008fe20007f5e0ff */
[----:B------:R-:W-:-:S05]  /*1443b0*/  IMAD.X R133, R133, 0x1, R0, P5 ;  /* 0x0000000185857824 */ /* 0x000fca00028e0600 */
[----:B------:R-:W-:Y:S04]  /*1443c0*/  STL [R1+0x8130], R133 ;  /* 0x0081308501007387 */ /* 0x000fe80000100800 */
[----:B------:R1:W-:Y:S04]  /*1443d0*/  STL [R1+0x813c], R9 ;  /* 0x00813c0901007387 */ /* 0x0003e80000100800 */
        /* <DEDUP_REMOVED lines=8> */
[----:B------:R-:W-:-:S03]  /*144460*/  MOV R139, R133 ;  /* 0x00000085008b7202 */ /* 0x000fc60000000f00 */
[----:B------:R-:W4:Y:S04]  /*144470*/  LDL.LU R11, [R1+0x8160] ;  /* 0x00816000010b7983 */ /* 0x000f280000300800 */
[----:B------:R1:W-:Y:S02]  /*144480*/  LDGSTS.E [R136+0x100], [R138.64], P1 ;  /* 0x001000008a887fae */ /* 0x0003e40008921844 */
[----:B-1----:R-:W-:Y:S01]  /*144490*/  IMAD.MOV.U32 R138, RZ, RZ, R9 ;  /* 0x000000ffff8a7224 */ /* 0x002fe200078e0009 */
[----:B--2---:R-:W-:-:S05]  /*1444a0*/  IADD3 R18, P5, R18, R8, RZ ;  /* 0x0000000812127210 */ /* 0x004fca0007fbe0ff */
[----:B------:R-:W-:Y:S01]  /*1444b0*/  STL [R1+0x8144], R18 ;  /* 0x0081441201007387 */ /* 0x000fe20000100800 */
[----:B------:R-:W-:-:S05]  /*1444c0*/  IMAD.X R132, R132, 0x1, R0, P2 ;  /* 0x0000000184847824 */ /* 0x000fca00010e0600 */
[----:B------:R1:W-:Y:S04]  /*1444d0*/  STL [R1+0x8138], R132 ;  /* 0x0081388401007387 */ /* 0x0003e80000100800 */
[----:B------:R-:W2:Y:S01]  /*1444e0*/  LDL.LU R9, [R1+0x8030] ;  /* 0x0080300001097983 */ /* 0x000ea20000300800 */
[----:B------:R-:W-:-:S05]  /*1444f0*/  IMAD.MOV.U32 R139, RZ, RZ, R132 ;  /* 0x000000ffff8b7224 */ /* 0x000fca00078e0084 */
[----:B------:R1:W-:Y:S02]  /*144500*/  LDGSTS.E [R136+0x200], [R138.64], P1 ;  /* 0x002000008a887fae */ /* 0x0003e40008921844 */
[----:B-1----:R-:W-:Y:S01]  /*144510*/  IMAD.MOV.U32 R138, RZ, RZ, R18 ;  /* 0x000000ffff8a7224 */ /* 0x002fe200078e0012 */
[C---:B------:R-:W-:Y:S08]  /*144520*/  HMMA.1688.F32.TF32 R20, R4.reuse, R244, R20 ;  /* 0x000000f40414723c */ /* 0x040ff00000081014 */
[----:B------:R-:W-:Y:S01]  /*144530*/  HMMA.1688.F32.TF32 R24, R4, R240, R24 ;  /* 0x000000f00418723c */ /* 0x000fe20000081018 */
[----:B---3--:R-:W-:-:S04]  /*144540*/  IMAD.X R19, R19, 0x1, R0, P5 ;  /* 0x0000000113137824 */ /* 0x008fc800028e0600 */
[----:B------:R-:W-:Y:S01]  /*144550*/  IMAD.MOV.U32 R139, RZ, RZ, R19 ;  /* 0x000000ffff8b7224 */ /* 0x000fe200078e0013 */
[----:B------:R-:W-:-:S04]  /*144560*/  IADD3 R16, P2, R16, R8, RZ ;  /* 0x0000000810107210 */ /* 0x000fc80007f5e0ff */
[----:B------:R1:W-:Y:S01]  /*144570*/  LDGSTS.E [R136+0x300], [R138.64], P1 ;  /* 0x003000008a887fae */ /* 0x0003e20008921844 */
[----:B------:R-:W-:Y:S02]  /*144580*/  IADD3.X R17, R17, R0, RZ, P2, !PT ;  /* 0x0000000011117210 */ /* 0x000fe400017fe4ff */
[-C--:B----4-:R-:W-:Y:S01]  /*144590*/  IADD3 R14, P5, R14, R8.reuse, RZ ;  /* 0x000000080e0e7210 */ /* 0x090fe20007fbe0ff */
[----:B------:R-:W-:Y:S04]  /*1445a0*/  STL [R1+0x814c], R16 ;  /* 0x00814c1001007387 */ /* 0x000fe80000100800 */
[----:B------:R-:W-:Y:S01]  /*1445b0*/  IMAD.X R15, R15, 0x1, R0, P5 ;  /* 0x000000010f0f7824 */ /* 0x000fe200028e0600 */
[-C--:B------:R-:W-:Y:S01]  /*1445c0*/  IADD3 R12, P2, R12, R8.reuse, RZ ;  /* 0x000000080c0c7210 */ /* 0x080fe20007f5e0ff */
[----:B------:R-:W-:Y:S01]  /*1445d0*/  STL [R1+0x8140], R19 ;  /* 0x0081401301007387 */ /* 0x000fe20000100800 */
[----:B------:R-:W-:Y:S01]  /*1445e0*/  IADD3 R10, P5, R10, R8, RZ ;  /* 0x000000080a0a7210 */ /* 0x000fe20007fbe0ff */
[----:B-1----:R-:W-:-:S02]  /*1445f0*/  IMAD.MOV.U32 R138, RZ, RZ, R16 ;  /* 0x000000ffff8a7224 */ /* 0x002fc400078e0010 */
[----:B------:R-:W-:Y:S01]  /*144600*/  STL [R1+0x8154], R14 ;  /* 0x0081540e01007387 */ /* 0x000fe20000100800 */
[----:B------:R-:W-:Y:S01]  /*144610*/  IMAD.MOV.U32 R139, RZ, RZ, R17 ;  /* 0x000000ffff8b7224 */ /* 0x000fe200078e0011 */
[----:B------:R-:W-:Y:S01]  /*144620*/  IADD3.X R13, R13, R0, RZ, P2, !PT ;  /* 0x000000000d0d7210 */ /* 0x000fe200017fe4ff */
[----:B------:R-:W-:Y:S01]  /*144630*/  IMAD.X R11, R11, 0x1, R0, P5 ;  /* 0x000000010b0b7824 */ /* 0x000fe200028e0600 */
[----:B------:R-:W-:Y:S04]  /*144640*/  STL [R1+0x8148], R17 ;  /* 0x0081481101007387 */ /* 0x000fe80000100800 */
[----:B------:R-:W-:Y:S04]  /*144650*/  STL [R1+0x815c], R12 ;  /* 0x00815c0c01007387 */ /* 0x000fe80000100800 */
[----:B------:R-:W-:Y:S04]  /*144660*/  STL [R1+0x8150], R15 ;  /* 0x0081500f01007387 */ /* 0x000fe80000100800 */
[----:B------:R1:W-:Y:S04]  /*144670*/  LDGSTS.E [R136+0x400], [R138.64], P1 ;  /* 0x004000008a887fae */ /* 0x0003e80008921844 */
[----:B------:R-:W-:Y:S04]  /*144680*/  STL [R1+0x8164], R10 ;  /* 0x0081640a01007387 */ /* 0x000fe80000100800 */
[----:B------:R3:W-:Y:S01]  /*144690*/  STL [R1+0x8158], R13 ;  /* 0x0081580d01007387 */ /* 0x0007e20000100800 */
[----:B-1----:R-:W-:Y:S01]  /*1446a0*/  MOV R138, R14 ;  /* 0x0000000e008a7202 */ /* 0x002fe20000000f00 */
[----:B------:R-:W-:-:S02]  /*1446b0*/  IMAD.MOV.U32 R139, RZ, RZ, R15 ;  /* 0x000000ffff8b7224 */ /* 0x000fc400078e000f */
[----:B------:R1:W-:Y:S04]  /*1446c0*/  STL [R1+0x8160], R11 ;  /* 0x0081600b01007387 */ /* 0x0003e80000100800 */
[----:B------:R-:W4:Y:S04]  /*1446d0*/  LDL.LU R132, [R1+0x2c0] ;  /* 0x0002c00001847983 */ /* 0x000f280000300800 */
[----:B------:R-:W4:Y:S04]  /*1446e0*/  LDL.LU R133, [R1+0x2c4] ;  /* 0x0002c40001857983 */ /* 0x000f280000300800 */
[----:B------:R-:W4:Y:S04]  /*1446f0*/  LDL.LU R248, [R1+0x1da0] ;  /* 0x001da00001f87983 */ /* 0x000f280000300800 */
[----:B------:R1:W-:Y:S04]  /*144700*/  LDGSTS.E [R136+0x500], [R138.64], P1 ;  /* 0x005000008a887fae */ /* 0x0003e80008921844 */
[----:B------:R-:W4:Y:S04]  /*144710*/  LDL.LU R249, [R1+0x1da4] ;  /* 0x001da40001f97983 */ /* 0x000f280000300800 */
[----:B------:R-:W4:Y:S01]  /*144720*/  LDL.LU R250, [R1+0x1da8] ;  /* 0x001da80001fa7983 */ /* 0x000f220000300800 */
[----:B-1----:R-:W-:-:S03]  /*144730*/  IMAD.MOV.U32 R138, RZ, RZ, R12 ;  /* 0x000000ffff8a7224 */ /* 0x002fc600078e000c */
[----:B------:R-:W4:Y:S01]  /*144740*/  LDL.LU R251, [R1+0x1dac] ;  /* 0x001dac0001fb7983 */ /* 0x000f220000300800 */
[----:B------:R-:W-:-:S03]  /*144750*/  IMAD.MOV.U32 R139, RZ, RZ, R13 ;  /* 0x000000ffff8b7224 */ /* 0x000fc600078e000d */
[----:B---3--:R-:W3:Y:S04]  /*144760*/  LDL.LU R13, [R1+0x802c] ;  /* 0x00802c00010d7983 */ /* 0x008ee80000300800 */
[----:B------:R-:W4:Y:S04]  /*144770*/  LDL.LU R244, [R1+0x8034] ;  /* 0x0080340001f47983 */ /* 0x000f280000300800 */
[----:B------:R-:W4:Y:S04]  /*144780*/  LDL.LU R241, [R1+0x8038] ;  /* 0x0080380001f17983 */ /* 0x000f280000300800 */
[----:B------:R1:W-:Y:S02]  /*144790*/  LDGSTS.E [R136+0x600], [R138.64], P1 ;  /* 0x006000008a887fae */ /* 0x0003e40008921844 */
[----:B-1----:R-:W-:-:S02]  /*1447a0*/  MOV R138, R10 ;  /* 0x0000000a008a7202 */ /* 0x002fc40000000f00 */
[----:B--2---:R-:W-:-:S05]  /*1447b0*/  IADD3 R9, P5, R9, R8, RZ ;  /* 0x0000000809097210 */ /* 0x004fca0007fbe0ff */
[----:B------:R-:W-:Y:S04]  /*1447c0*/  STL [R1+0x8030], R9 ;  /* 0x0080300901007387 */ /* 0x000fe80000100800 */
        /* <DEDUP_REMOVED lines=10> */
[----:B------:R-:W-:Y:S01]  /*144870*/  IMAD.MOV.U32 R139, RZ, RZ, R11 ;  /* 0x000000ffff8b7224 */ /* 0x000fe200078e000b */
[----:B------:R-:W-:-:S02]  /*144880*/  ISETP.GT.AND P2, PT, R3, 0xc, PT ;  /* 0x0000000c0300780c */ /* 0x000fc40003f44270 */
[----:B------:R-:W2:Y:S04]  /*144890*/  LDL.LU R11, [R1+0x8068] ;  /* 0x00806800010b7983 */ /* 0x000ea80000300800 */
[----:B------:R1:W-:Y:S02]  /*1448a0*/  LDGSTS.E [R136+0x700], [R138.64], P1 ;  /* 0x007000008a887fae */ /* 0x0003e40008921844 */
[----:B-1----:R-:W-:-:S04]  /*1448b0*/  SEL R138, RZ, 0x4, !P2 ;  /* 0x00000004ff8a7807 */ /* 0x002fc80005000000 */
[----:B------:R-:W-:Y:S01]  /*1448c0*/  SEL R138, R138, RZ, !P0 ;  /* 0x000000ff8a8a7207 */ /* 0x000fe20004000000 */
[--C-:B---3--:R-:W-:Y:S01]  /*1448d0*/  IMAD.X R13, R13, 0x1, R0.reuse, P5 ;  /* 0x000000010d0d7824 */ /* 0x108fe200028e0600 */
[----:B------:R-:W-:Y:S02]  /*1448e0*/  ISETP.GT.AND P5, PT, R3, 0x10, PT ;  /* 0x000000100300780c */ /* 0x000fe40003fa4270 */
[----:B----4-:R-:W-:Y:S02]  /*1448f0*/  IADD3 R241, P1, R241, R8, RZ ;  /* 0x00000008f1f17210 */ /* 0x010fe40007f3e0ff */
[----:B------:R1:W-:Y:S01]  /*144900*/  STL [R1+0x802c], R13 ;  /* 0x00802c0d01007387 */ /* 0x0003e20000100800 */
[----:B------:R-:W-:Y:S02]  /*144910*/  SEL R137, RZ, 0x4, !P5 ;  /* 0x00000004ff897807 */ /* 0x000fe40006800000 */
[----:B------:R-:W-:Y:S01]  /*144920*/  IMAD.X R244, R244, 0x1, R0, P1 ;  /* 0x00000001f4f47824 */ /* 0x000fe200008e0600 */
[----:B------:R-:W-:Y:S01]  /*144930*/  STL [R1+0x8038], R241 ;  /* 0x008038f101007387 */ /* 0x000fe20000100800 */
[----:B------:R-:W-:Y:S01]  /*144940*/  HMMA.1688.F32.TF32 R4, R4, R132, R248 ;  /* 0x000000840404723c */ /* 0x000fe200000810f8 */
[----:B------:R-:W-:-:S02]  /*144950*/  MOV R139, R13 ;  /* 0x0000000d008b7202 */ /* 0x000fc40000000f00 */
[----:B------:R-:W-:Y:S01]  /*144960*/  ISETP.NE.U32.AND P1, PT, R138, RZ, PT ;  /* 0x000000ff8a00720c */ /* 0x000fe20003f25070 */
[----:B------:R-:W-:-:S05]  /*144970*/  IMAD.MOV.U32 R138, RZ, RZ, R9 ;  /* 0x000000ffff8a7224 */ /* 0x000fca00078e0009 */
[----:B------:R3:W-:Y:S01]  /*144980*/  LDGSTS.E [R136+0x2000], [R138.64], P4 ;  /* 0x020000008a887fae */ /* 0x0007e2000a121844 */
[----:B--2---:R-:W-:-:S04]  /*144990*/  IADD3 R10, P6, R10, R8, RZ ;  /* 0x000000080a0a7210 */ /* 0x004fc80007fde0ff */
[----:B------:R-:W-:Y:S02]  /*1449a0*/  IADD3.X R15, R15, R0, RZ, P6, !PT ;  /* 0x000000000f0f7210 */ /* 0x000fe400037fe4ff */
[-C--:B------:R-:W-:Y:S01]  /*1449b0*/  IADD3 R188, P2, R188, R8.reuse, RZ ;  /* 0x00000008bcbc7210 */ /* 0x080fe20007f5e0ff */
[----:B------:R-:W-:Y:S04]  /*1449c0*/  STL [R1+0x8040], R10 ;  /* 0x0080400a01007387 */ /* 0x000fe80000100800 */
[--C-:B------:R-:W-:Y:S01]  /*1449d0*/  IMAD.X R240, R240, 0x1, R0.reuse, P2 ;  /* 0x00000001f0f07824 */ /* 0x100fe200010e0600 */
[----:B------:R-:W-:Y:S01]  /*1449e0*/  IADD3 R18, P5, R18, R8, RZ ;  /* 0x0000000812127210 */ /* 0x000fe20007fbe0ff */
[----:B------:R-:W-:Y:S04]  /*1449f0*/  STL [R1+0x8034], R244 ;  /* 0x008034f401007387 */ /* 0x000fe80000100800 */
[----:B------:R-:W-:Y:S01]  /*144a00*/  STL [R1+0x8048], R188 ;  /* 0x008048bc01007387 */ /* 0x000fe20000100800 */
[----:B------:R-:W-:-:S03]  /*144a10*/  IMAD.X R19, R19, 0x1, R0, P5 ;  /* 0x0000000113137824 */ /* 0x000fc600028e0600 */
[----:B------:R-:W-:Y:S01]  /*144a20*/  STL [R1+0x8050], R18 ;  /* 0x0080501201007387 */ /* 0x000fe20000100800 */
[----:B------:R-:W-:-:S03]  /*144a30*/  IADD3 R12, P5, R12, R8, RZ ;  /* 0x000000080c0c7210 */ /* 0x000fc60007fbe0ff */
[----:B------:R2:W-:Y:S04]  /*144a40*/  STL [R1+0x803c], R15 ;  /* 0x00803c0f01007387 */ /* 0x0005e80000100800 */
[----:B------:R-:W-:Y:S04]  /*144a50*/  STL [R1+0x8044], R240 ;  /* 0x008044f001007387 */ /* 0x000fe80000100800 */
[----:B------:R-:W4:Y:S04]  /*144a60*/  LDL.LU.64 R250, [R1+0x8a58] ;  /* 0x008a580001fa7983 */ /* 0x000f280000300a00 */
[----:B------:R-:W4:Y:S04]  /*144a70*/  LDL.LU.64 R134, [R1+0x8a50] ;  /* 0x008a500001867983 */ /* 0x000f280000300a00 */
[----:B------:R-:W4:Y:S04]  /*144a80*/  LDL.LU.64 R132, [R1+0x8a48] ;  /* 0x008a480001847983 */ /* 0x000f280000300a00 */
[----:B------:R2:W-:Y:S04]  /*144a90*/  STL [R1+0x804c], R19 ;  /* 0x00804c1301007387 */ /* 0x0005e80000100800 */
[----:B-1----:R-:W4:Y:S04]  /*144aa0*/  LDL.LU R13, [R1+0x8064] ;  /* 0x00806400010d7983 */ /* 0x002f280000300800 */
[----:B------:R-:W-:Y:S04]  /*144ab0*/  STL [R1+0x8058], R12 ;  /* 0x0080580c01007387 */ /* 0x000fe80000100800 */
[----:B------:R-:W4:Y:S01]  /*144ac0*/  LDL.LU R9, [R1+0x7ef0] ;  /* 0x007ef00001097983 */ /* 0x000f220000300800 */
[----:B------:R-:W-:Y:S01]  /*144ad0*/  IMAD.X R14, R14, 0x1, R0, P5 ;  /* 0x000000010e0e7824 */ /* 0x000fe200028e0600 */
[----:B------:R-:W-:Y:S01]  /*144ae0*/  IADD3 R16, P5, R16, R8, RZ ;  /* 0x0000000810107210 */ /* 0x000fe20007fbe0ff */
[----:B---3--:R-:W-:-:S02]  /*144af0*/  IMAD.MOV.U32 R138, RZ, RZ, R241 ;  /* 0x000000ffff8a7224 */ /* 0x008fc400078e00f1 */
[----:B------:R-:W-:Y:S01]  /*144b00*/  IMAD.MOV.U32 R139, RZ, RZ, R244 ;  /* 0x000000ffff8b7224 */ /* 0x000fe200078e00f4 */
[----:B------:R1:W-:Y:S04]  /*144b10*/  STL [R1+0x8054], R14 ;  /* 0x0080540e01007387 */ /* 0x0003e80000100800 */
[----:B------:R3:W-:Y:S04]  /*144b20*/  LDGSTS.E [R136+0x2100], [R138.64], P4 ;  /* 0x021000008a887fae */ /* 0x0007e8000a121844 */
[----:B------:R1:W-:Y:S01]  /*144b30*/  STL [R1+0x8060], R16 ;  /* 0x0080601001007387 */ /* 0x0003e20000100800 */
[----:B---3--:R-:W-:Y:S01]  /*144b40*/  IMAD.MOV.U32 R139, RZ, RZ, R15 ;  /* 0x000000ffff8b7224 */ /* 0x008fe200078e000f */
[----:B------:R-:W-:-:S02]  /*144b50*/  MOV R138, R10 ;  /* 0x0000000a008a7202 */ /* 0x000fc40000000f00 */
[----:B--2---:R-:W2:Y:S04]  /*144b60*/  LDL.LU R15, [R1+0x7eec] ;  /* 0x007eec00010f7983 */ /* 0x004ea80000300800 */
[----:B------:R-:W3:Y:S04]  /*144b70*/  LDL.LU R10, [R1+0x7ef8] ;  /* 0x007ef800010a7983 */ /* 0x000ee80000300800 */
[----:B------:R1:W-:Y:S01]  /*144b80*/  LDGSTS.E [R136+0x2200], [R138.64], P4 ;  /* 0x022000008a887fae */ /* 0x0003e2000a121844 */
[----:B------:R-:W-:Y:S01]  /*144b90*/  IMAD.X R17, R17, 0x1, R0, P5 ;  /* 0x0000000111117824 */ /* 0x000fe200028e0600 */
[----:B------:R-:W-:Y:S01]  /*144ba0*/  IADD3 R11, P5, R11, R8, RZ ;  /* 0x000000080b0b7210 */ /* 0x000fe20007fbe0ff */
[----:B-1----:R-:W-:Y:S01]  /*144bb0*/  IMAD.MOV.U32 R138, RZ, RZ, R188 ;  /* 0x000000ffff8a7224 */ /* 0x002fe200078e00bc */
[----:B------:R-:W-:-:S05]  /*144bc0*/  MOV R139, R240 ;  /* 0x000000f0008b7202 */ /* 0x000fca0000000f00 */
[----:B------:R1:W-:Y:S01]  /*144bd0*/  LDGSTS.E [R136+0x2300], [R138.64], P4 ;  /* 0x023000008a887fae */ /* 0x0003e2000a121844 */
[----:B------:R-:W-:-:S03]  /*144be0*/  SEL R137, R137, RZ, !P0 ;  /* 0x000000ff89897207 */ /* 0x000fc60004000000 */
[----:B------:R-:W-:Y:S01]  /*144bf0*/  STL [R1+0x805c], R17 ;  /* 0x00805c1101007387 */ /* 0x000fe20000100800 */
[----:B-1----:R-:W-:Y:S02]  /*144c00*/  IMAD.MOV.U32 R138, RZ, RZ, R18 ;  /* 0x000000ffff8a7224 */ /* 0x002fe400078e0012 */
[----:B------:R-:W-:Y:S01]  /*144c10*/  IMAD.MOV.U32 R139, RZ, RZ, R19 ;  /* 0x000000ffff8b7224 */ /* 0x000fe200078e0013 */
[----:B------:R-:W-:Y:S04]  /*144c20*/  STL [R1+0x8068], R11 ;  /* 0x0080680b01007387 */ /* 0x000fe80000100800 */
[----:B------:R1:W-:Y:S04]  /*144c30*/  LDGSTS.E [R136+0x2400], [R138.64], P4 ;  /* 0x024000008a887fae */ /* 0x0003e8000a121844 */
[----:B------:R-:W3:Y:S01]  /*144c40*/  LDL.LU R19, [R1+0x7f00] ;  /* 0x007f000001137983 */ /* 0x000ee20000300800 */
[----:B------:R-:W-:Y:S01]  /*144c50*/  ISETP.NE.U32.AND P2, PT, R137, RZ, PT ;  /* 0x000000ff8900720c */ /* 0x000fe20003f45070 */
[----:B-1----:R-:W-:-:S02]  /*144c60*/  IMAD.MOV.U32 R139, RZ, RZ, R14 ;  /* 0x000000ffff8b7224 */ /* 0x002fc400078e000e */
[----:B------:R-:W3:Y:S01]  /*144c70*/  LDL.LU R14, [R1+0x7ef4] ;  /* 0x007ef400010e7983 */ /* 0x000ee20000300800 */
[----:B------:R-:W-:-:S05]  /*144c80*/  MOV R138, R12 ;  /* 0x0000000c008a7202 */ /* 0x000fca0000000f00 */
[----:B------:R1:W-:Y:S02]  /*144c90*/  LDGSTS.E [R136+0x2500], [R138.64], P4 ;  /* 0x025000008a887fae */ /* 0x0003e4000a121844 */
[----:B-1----:R-:W-:Y:S02]  /*144ca0*/  IMAD.MOV.U32 R138, RZ, RZ, R16 ;  /* 0x000000ffff8a7224 */ /* 0x002fe400078e0010 */
[----:B------:R-:W-:-:S05]  /*144cb0*/  IMAD.MOV.U32 R139, RZ, RZ, R17 ;  /* 0x000000ffff8b7224 */ /* 0x000fca00078e0011 */
[----:B------:R1:W-:Y:S02]  /*144cc0*/  LDGSTS.E [R136+0x2600], [R138.64], P4 ;  /* 0x026000008a887fae */ /* 0x0003e4000a121844 */
[----:B-1----:R-:W-:Y:S02]  /*144cd0*/  IMAD.MOV.U32 R138, RZ, RZ, R11 ;  /* 0x000000ffff8a7224 */ /* 0x002fe400078e000b */
[----:B----4-:R-:W-:-:S05]  /*144ce0*/  IMAD.X R13, R13, 0x1, R0, P5 ;  /* 0x000000010d0d7824 */ /* 0x010fca00028e0600 */
[----:B------:R1:W-:Y:S01]  /*144cf0*/  STL [R1+0x8064], R13 ;  /* 0x0080640d01007387 */ /* 0x0003e20000100800 */
[----:B------:R-:W-:-:S03]  /*144d00*/  IADD3 R9, P5, R9, R8, RZ ;  /* 0x0000000809097210 */ /* 0x000fc60007fbe0ff */
[----:B------:R-:W4:Y:S04]  /*144d10*/  LDL.LU R12, [R1+0x7f08] ;  /* 0x007f0800010c7983 */ /* 0x000f280000300800 */
[----:B------:R1:W-:Y:S04]  /*144d20*/  STL [R1+0x7ef0], R9 ;  /* 0x007ef00901007387 */ /* 0x0003e80000100800 */
[----:B------:R-:W4:Y:S01]  /*144d30*/  LDL.LU R137, [R1+0x7efc] ;  /* 0x007efc0001897983 */ /* 0x000f220000300800 */
[----:B------:R-:W-:-:S03]  /*144d40*/  IMAD.MOV.U32 R139, RZ, RZ, R13 ;  /* 0x000000ffff8b7224 */ /* 0x000fc600078e000d */
[----:B------:R-:W4:Y:S04]  /*144d50*/  LDL.LU R18, [R1+0x7f04] ;  /* 0x007f040001127983 */ /* 0x000f280000300800 */
[----:B------:R1:W-:Y:S01]  /*144d60*/  LDGSTS.E [R136+0x2700], [R138.64], P4 ;  /* 0x027000008a887fae */ /* 0x0003e2000a121844 */
[----:B--2---:R-:W-:Y:S02]  /*144d70*/  IADD3.X R15, R15, R0, RZ, P5, !PT ;  /* 0x000000000f0f7210 */ /* 0x004fe40002ffe4ff */
[----:B---3--:R-:W-:-:S03]  /*144d80*/  IADD3 R10, P5, R10, R8, RZ ;  /* 0x000000080a0a7210 */ /* 0x008fc60007fbe0ff */
[----:B------:R2:W-:Y:S04]  /*144d90*/  STL [R1+0x7eec], R15 ;  /* 0x007eec0f01007387 */ /* 0x0005e80000100800 */
[----:B------:R-:W3:Y:S04]  /*144da0*/  LDL.LU R16, [R1+0x7f10] ;  /* 0x007f100001107983 */ /* 0x000ee80000300800 */
[----:B------:R-:W-:Y:S04]  /*144db0*/  STL [R1+0x7ef8], R10 ;  /* 0x007ef80a01007387 */ /* 0x000fe80000100800 */
[----:B-1----:R-:W3:Y:S04]  /*144dc0*/  LDL.LU R13, [R1+0x7f18] ;  /* 0x007f1800010d7983 */ /* 0x002ee80000300800 */
[----:B------:R-:W3:Y:S04]  /*144dd0*/  LDL.LU R11, [R1+0x7f20] ;  /* 0x007f2000010b7983 */ /* 0x000ee80000300800 */
[----:B------:R-:W3:Y:S01]  /*144de0*/  LDL.LU R17, [R1+0x7f0c] ;  /* 0x007f0c0001117983 */ /* 0x000ee20000300800 */
[----:B------:R-:W-:Y:S01]  /*144df0*/  MOV R138, R9 ;  /* 0x00000009008a7202 */ /* 0x000fe20000000f00 */
[----:B------:R-:W-:-:S05]  /*144e00*/  IMAD.MOV.U32 R139, RZ, RZ, R15 ;  /* 0x000000ffff8b7224 */ /* 0x000fca00078e000f */
[----:B------:R1:W-:Y:S01]  /*144e10*/  LDGSTS.E [R136+0x4000], [R138.64], P3 ;  /* 0x040000008a887fae */ /* 0x0003e20009921844 */
[----:B------:R-:W-:-:S05]  /*144e20*/  IADD3 R19, P4, R19, R8, RZ ;  /* 0x0000000813137210 */ /* 0x000fca0007f9e0ff */
[----:B------:R-:W-:Y:S01]  /*144e30*/  STL [R1+0x7f00], R19 ;  /* 0x007f001301007387 */ /* 0x000fe20000100800 */
[----:B------:R-:W-:-:S05]  /*144e40*/  IMAD.X R14, R14, 0x1, R0, P5 ;  /* 0x000000010e0e7824 */ /* 0x000fca00028e0600 */
[----:B------:R4:W-:Y:S04]  /*144e50*/  STL [R1+0x7ef4], R14 ;  /* 0x007ef40e01007387 */ /* 0x0009e80000100800 */
[----:B------:R-:W3:Y:S01]  /*144e60*/  LDL.LU R9, [R1+0x7f28] ;  /* 0x007f280001097983 */ /* 0x000ee20000300800 */
[----:B-1----:R-:W-:-:S03]  /*144e70*/  MOV R139, R14 ;  /* 0x0000000e008b7202 */ /* 0x002fc60000000f00 */
[----:B--2---:R-:W2:Y:S01]  /*144e80*/  LDL.LU R15, [R1+0x7f14] ;  /* 0x007f1400010f7983 */ /* 0x004ea20000300800 */
[----:B------:R-:W-:-:S05]  /*144e90*/  IMAD.MOV.U32 R138, RZ, RZ, R10 ;  /* 0x000000ffff8a7224 */ /* 0x000fca00078e000a */
[----:B------:R1:W-:Y:S02]  /*144ea0*/  LDGSTS.E [R136+0x4100], [R138.64], P3 ;  /* 0x041000008a887fae */ /* 0x0003e40009921844 */
[----:B-1----:R-:W-:Y:S01]  /*144eb0*/  IMAD.MOV.U32 R138, RZ, RZ, R19 ;  /* 0x000000ffff8a7224 */ /* 0x002fe200078e0013 */
[----:B----4-:R-:W-:Y:S01]  /*144ec0*/  IADD3 R12, P5, R12, R8, RZ ;  /* 0x000000080c0c7210 */ /* 0x010fe20007fbe0ff */
[----:B------:R-:W-:-:S04]  /*144ed0*/  IMAD.X R137, R137, 0x1, R0, P4 ;  /* 0x0000000189897824 */ /* 0x000fc800020e0600 */
[----:B------:R1:W-:Y:S04]  /*144ee0*/  STL [R1+0x7f08], R12 ;  /* 0x007f080c01007387 */ /* 0x0003e80000100800 */
[----:B------:R-:W-:Y:S04]  /*144ef0*/  STL [R1+0x7efc], R137 ;  /* 0x007efc8901007387 */ /* 0x000fe80000100800 */
[----:B------:R-:W4:Y:S04]  /*144f00*/  LDL.LU R14, [R1+0x7f1c] ;  /* 0x007f1c00010e7983 */ /* 0x000f280000300800 */
[----:B------:R-:W4:Y:S01]  /*144f10*/  LDL.LU R10, [R1+0x7f24] ;  /* 0x007f2400010a7983 */ /* 0x000f220000300800 */
[----:B------:R-:W-:-:S02]  /*144f20*/  IMAD.X R18, R18, 0x1, R0, P5 ;  /* 0x0000000112127824 */ /* 0x000fc400028e0600 */
[----:B------:R-:W-:-:S05]  /*144f30*/  IMAD.MOV.U32 R139, RZ, RZ, R137 ;  /* 0x000000ffff8b7224 */ /* 0x000fca00078e0089 */
[----:B------:R1:W-:Y:S01]  /*144f40*/  LDGSTS.E [R136+0x4200], [R138.64], P3 ;  /* 0x042000008a887fae */ /* 0x0003e20009921844 */
[----:B---3--:R-:W-:-:S05]  /*144f50*/  IADD3 R16, P4, R16, R8, RZ ;  /* 0x0000000810107210 */ /* 0x008fca0007f9e0ff */
[----:B------:R3:W-:Y:S01]  /*144f60*/  STL [R1+0x7f10], R16 ;  /* 0x007f101001007387 */ /* 0x0007e20000100800 */
[----:B------:R-:W-:-:S03]  /*144f70*/  IADD3 R13, P5, R13, R8, RZ ;  /* 0x000000080d0d7210 */ /* 0x000fc60007fbe0ff */
[----:B------:R-:W-:Y:S01]  /*144f80*/  STL [R1+0x7f04], R18 ;  /* 0x007f041201007387 */ /* 0x000fe20000100800 */
[----:B-1----:R-:W-:Y:S01]  /*144f90*/  IMAD.MOV.U32 R138, RZ, RZ, R12 ;  /* 0x000000ffff8a7224 */ /* 0x002fe200078e000c */
[----:B------:R-:W-:Y:S02]  /*144fa0*/  IADD3.X R17, R17, R0, RZ, P4, !PT ;  /* 0x0000000011117210 */ /* 0x000fe400027fe4ff */
[----:B------:R1:W-:Y:S04]  /*144fb0*/  STL [R1+0x7f18], R13 ;  /* 0x007f180d01007387 */ /* 0x0003e80000100800 */
[----:B------:R-:W-:Y:S04]  /*144fc0*/  STL [R1+0x7f0c], R17 ;  /* 0x007f0c1101007387 */ /* 0x000fe80000100800 */
[----:B------:R-:W3:Y:S01]  /*144fd0*/  LDL.LU R12, [R1+0x7df0] ;  /* 0x007df000010c7983 */ /* 0x000ee20000300800 */
[----:B------:R-:W-:Y:S01]  /*144fe0*/  IMAD.MOV.U32 R139, RZ, RZ, R18 ;  /* 0x000000ffff8b7224 */ /* 0x000fe200078e0012 */
[----:B------:R-:W-:-:S04]  /*144ff0*/  IADD3 R11, P4, R11, R8, RZ ;  /* 0x000000080b0b7210 */ /* 0x000fc80007f9e0ff */
[----:B------:R1:W-:Y:S04]  /*145000*/  LDGSTS.E [R136+0x4300], [R138.64], P3 ;  /* 0x043000008a887fae */ /* 0x0003e80009921844 */
[----:B------:R-:W-:Y:S01]  /*145010*/  STL [R1+0x7f20], R11 ;  /* 0x007f200b01007387 */ /* 0x000fe20000100800 */
[----:B-1----:R-:W-:Y:S02]  /*145020*/  IMAD.MOV.U32 R138, RZ, RZ, R16 ;  /* 0x000000ffff8a7224 */ /* 0x002fe400078e0010 */
[----:B------:R-:W-:-:S05]  /*145030*/  IMAD.MOV.U32 R139, RZ, RZ, R17 ;  /* 0x000000ffff8b7224 */ /* 0x000fca00078e0011 */
[----:B------:R1:W-:Y:S01]  /*145040*/  LDGSTS.E [R136+0x4400], [R138.64], P3 ;  /* 0x044000008a887fae */ /* 0x0003e20009921844 */
[--C-:B--2---:R-:W-:Y:S01]  /*145050*/  IMAD.X R15, R15, 0x1, R0.reuse, P5 ;  /* 0x000000010f0f7824 */ /* 0x104fe200028e0600 */
[----:B------:R-:W-:Y:S02]  /*145060*/  IADD3 R9, P5, R9, R8, RZ ;  /* 0x0000000809097210 */ /* 0x000fe40007fbe0ff */
[----:B-1----:R-:W-:Y:S01]  /*145070*/  MOV R138, R13 ;  /* 0x0000000d008a7202 */ /* 0x002fe20000000f00 */
[----:B------:R-:W-:Y:S01]  /*145080*/  IMAD.MOV.U32 R139, RZ, RZ, R15 ;  /* 0x000000ffff8b7224 */ /* 0x000fe200078e000f */
[----:B------:R-:W-:Y:S04]  /*145090*/  STL [R1+0x7f14], R15 ;  /* 0x007f140f01007387 */ /* 0x000fe80000100800 */
[----:B------:R-:W-:Y:S04]  /*1450a0*/  STL [R1+0x7f28], R9 ;  /* 0x007f280901007387 */ /* 0x000fe80000100800 */
[----:B------:R1:W-:Y:S02]  /*1450b0*/  LDGSTS.E [R136+0x4500], [R138.64], P3 ;  /* 0x045000008a887fae */ /* 0x0003e40009921844 */
[----:B-1----:R-:W-:Y:S01]  /*1450c0*/  IMAD.MOV.U32 R138, RZ, RZ, R11 ;  /* 0x000000ffff8a7224 */ /* 0x002fe200078e000b */
[----:B----4-:R-:W-:Y:S01]  /*1450d0*/  IADD3.X R14, R14, R0, RZ, P4, !PT ;  /* 0x000000000e0e7210 */ /* 0x010fe200027fe4ff */
[----:B------:R-:W-:-:S04]  /*1450e0*/  IMAD.X R10, R10, 0x1, R0, P5 ;  /* 0x000000010a0a7824 */ /* 0x000fc800028e0600 */
[----:B------:R-:W-:Y:S01]  /*1450f0*/  STL [R1+0x7f1c], R14 ;  /* 0x007f1c0e01007387 */ /* 0x000fe20000100800 */
[----:B------:R-:W-:-:S03]  /*145100*/  IMAD.MOV.U32 R139, RZ, RZ, R14 ;  /* 0x000000ffff8b7224 */ /* 0x000fc600078e000e */
[----:B---3--:R-:W2:Y:S04]  /*145110*/  LDL.LU R16, [R1+0x7dec] ;  /* 0x007dec0001107983 */ /* 0x008ea80000300800 */
[----:B------:R-:W3:Y:S04]  /*145120*/  LDL.LU R244, [R1+0x7df8] ;  /* 0x007df80001f47983 */ /* 0x000ee80000300800 */
[----:B------:R1:W-:Y:S04]  /*145130*/  STL [R1+0x7f24], R10 ;  /* 0x007f240a01007387 */ /* 0x0003e80000100800 */
[----:B------:R-:W4:Y:S04]  /*145140*/  LDL.LU R13, [R1+0x7e00] ;  /* 0x007e0000010d7983 */ /* 0x000f280000300800 */
[----:B------:R-:W4:Y:S04]  /*145150*/  LDL.LU R240, [R1+0x7e08] ;  /* 0x007e080001f07983 */ /* 0x000f280000300800 */
[----:B------:R-:W4:Y:S04]  /*145160*/  LDL.LU R245, [R1+0x7df4] ;  /* 0x007df40001f57983 */ /* 0x000f280000300800 */
[----:B------:R1:W-:Y:S04]  /*145170*/  LDGSTS.E [R136+0x4600], [R138.64], P3 ;  /* 0x046000008a887fae */ /* 0x0003e80009921844 */
[----:B------:R-:W4:Y:S01]  /*145180*/  LDL.LU R19, [R1+0x7e10] ;  /* 0x007e100001137983 */ /* 0x000f220000300800 */
[----:B-1----:R-:W-:-:S03]  /*145190*/  IMAD.MOV.U32 R139, RZ, RZ, R10 ;  /* 0x000000ffff8b7224 */ /* 0x002fc600078e000a */
[----:B------:R-:W4:Y:S04]  /*1451a0*/  LDL.LU R10, [R1+0x6b8] ;  /* 0x0006b800010a7983 */ /* 0x000f280000300800 */
[----:B------:R-:W4:Y:S04]  /*1451b0*/  LDL.LU R11, [R1+0x6bc] ;  /* 0x0006bc00010b7983 */ /* 0x000f280000300800 */
[----:B------:R-:W4:Y:S01]  /*1451c0*/  LDL.LU R17, [R1+0x7dfc] ;  /* 0x007dfc0001117983 */ /* 0x000f220000300800 */
[----:B------:R-:W-:-:S03]  /*1451d0*/  IADD3 R12, P5, R12, R8, RZ ;  /* 0x000000080c0c7210 */ /* 0x000fc60007fbe0ff */
[----:B------:R-:W4:Y:S04]  /*1451e0*/  LDL.LU R241, [R1+0x7e04] ;  /* 0x007e040001f17983 */ /* 0x000f280000300800 */
[----:B------:R-:W-:Y:S04]  /*1451f0*/  STL [R1+0x7df0], R12 ;  /* 0x007df00c01007387 */ /* 0x000fe80000100800 */
[----:B------:R-:W4:Y:S04]  /*145200*/  LDL.LU R188, [R1+0x7e0c] ;  /* 0x007e0c0001bc7983 */ /* 0x000f280000300800 */
[----:B------:R-:W4:Y:S01]  /*145210*/  LDL.LU R15, [R1+0x7e18] ;  /* 0x007e1800010f7983 */ /* 0x000f220000300800 */
[----:B------:R-:W-:-:S02]  /*145220*/  MOV R138, R9 ;  /* 0x00000009008a7202 */ /* 0x000fc40000000f00 */
[----:B------:R-:W-:-:S03]  /*145230*/  ISETP.GT.AND P4, PT, R3, 0x14, PT ;  /* 0x000000140300780c */ /* 0x000fc60003f84270 */
[----:B------:R1:W-:Y:S01]  /*145240*/  LDGSTS.E [R136+0x4700], [R138.64], P3 ;  /* 0x047000008a887fae */ /* 0x0003e20009921844 */
[----:B------:R-:W-:Y:S01]  /*145250*/  IMAD.MOV.U32 R9, RZ, RZ, c[0x0][0x188] ;  /* 0x00006200ff097624 */ /* 0x000fe200078e00ff */
[----:B-1----:R-:W-:-:S04]  /*145260*/  SEL R138, RZ, 0x4, !P4 ;  /* 0x00000004ff8a7807 */ /* 0x002fc80006000000 */
[----:B------:R-:W-:Y:S01]  /*145270*/  SEL R138, R138, RZ, !P0 ;  /* 0x000000ff8a8a7207 */ /* 0x000fe20004000000 */
[----:B--2---:R-:W-:Y:S01]  /*145280*/  IMAD.X R16, R16, 0x1, R0, P5 ;  /* 0x0000000110107824 */ /* 0x004fe200028e0600 */
[----:B------:R-:W-:Y:S02]  /*145290*/  ISETP.GT.AND P5, PT, R3, 0x18, PT ;  /* 0x000000180300780c */ /* 0x000fe40003fa4270 */
[-C--:B---3--:R-:W-:Y:S02]  /*1452a0*/  IADD3 R244, P3, R244, R8.reuse, RZ ;  /* 0x00000008f4f47210 */ /* 0x088fe40007f7e0ff */
[----:B------:R-:W-:Y:S01]  /*1452b0*/  SEL R137, RZ, 0x4, !P5 ;  /* 0x00000004ff897807 */ /* 0x000fe20006800000 */
[----:B------:R-:W-:Y:S01]  /*1452c0*/  STL [R1+0x7dec], R16 ;  /* 0x007dec1001007387 */ /* 0x000fe20000100800 */
[----:B----4-:R-:W-:-:S03]  /*1452d0*/  IADD3 R13, P6, R13, R8, RZ ;  /* 0x000000080d0d7210 */ /* 0x010fc60007fde0ff */
[----:B------:R-:W-:Y:S01]  /*1452e0*/  STL [R1+0x7df8], R244 ;  /* 0x007df8f401007387 */ /* 0x000fe20000100800 */
[----:B------:R-:W-:Y:S02]  /*1452f0*/  SEL R137, R137, RZ, !P0 ;  /* 0x000000ff89897207 */ /* 0x000fe40004000000 */
[-C--:B------:R-:W-:Y:S01]  /*145300*/  IADD3 R240, P4, R240, R8.reuse, RZ ;  /* 0x00000008f0f07210 */ /* 0x080fe20007f9e0ff */
[----:B------:R-:W-:Y:S01]  /*145310*/  IMAD.X R245, R245, 0x1, R0, P3 ;  /* 0x00000001f5f57824 */ /* 0x000fe200018e0600 */
[----:B------:R-:W-:Y:S04]  /*145320*/  STL [R1+0x7e00], R13 ;  /* 0x007e000d01007387 */ /* 0x000fe80000100800 */
[----:B------:R-:W-:Y:S01]  /*145330*/  STL [R1+0x7df4], R245 ;  /* 0x007df4f501007387 */ /* 0x000fe20000100800 */
[----:B------:R-:W-:-:S03]  /*145340*/  IADD3 R19, P5, R19, R8, RZ ;  /* 0x0000000813137210 */ /* 0x000fc60007fbe0ff */
[----:B------:R-:W-:Y:S04]  /*145350*/  STL [R1+0x7e08], R240 ;  /* 0x007e08f001007387 */ /* 0x000fe80000100800 */
[----:B------:R-:W2:Y:S01]  /*145360*/  LDL.LU R139, [R1+0x7e14] ;  /* 0x007e1400018b7983 */ /* 0x000ea20000300800 */
[----:B------:R-:W-:Y:S03]  /*145370*/  HMMA.1688.F32.TF32 R132, R128, R10, R132 ;  /* 0x0000000a8084723c */ /* 0x000fe60000081084 */
[----:B------:R-:W3:Y:S01]  /*145380*/  LDL.LU R18, [R1+0x7e20] ;  /* 0x007e200001127983 */ /* 0x000ee20000300800 */
[----:B------:R-:W-:Y:S01]  /*145390*/  IADD3.X R17, R17, R0, RZ, P6, !PT ;  /* 0x0000000011117210 */ /* 0x000fe200037fe4ff */
[----:B------:R-:W-:Y:S01]  /*1453a0*/  IMAD.X R241, R241, 0x1, R0, P4 ;  /* 0x00000001f1f17824 */ /* 0x000fe200020e0600 */
[----:B------:R-:W-:Y:S01]  /*1453b0*/  ISETP.NE.U32.AND P4, PT, R137, RZ, PT ;  /* 0x000000ff8900720c */ /* 0x000fe20003f85070 */
[----:B------:R-:W-:Y:S01]  /*1453c0*/  IMAD.SHL.U32 R137, R9, 0x40, RZ ;  /* 0x0000004009897824 */ /* 0x000fe200078e00ff */
[----:B------:R-:W-:Y:S01]  /*1453d0*/  STL [R1+0x7e10], R19 ;  /* 0x007e101301007387 */ /* 0x000fe20000100800 */
[----:B------:R-:W-:-:S03]  /*1453e0*/  ISETP.NE.U32.AND P3, PT, R138, RZ, PT ;  /* 0x000000ff8a00720c */ /* 0x000fc60003f65070 */
[----:B------:R-:W-:Y:S01]  /*1453f0*/  STL [R1+0x7dfc], R17 ;  /* 0x007dfc1101007387 */ /* 0x000fe20000100800 */
[----:B------:R-:W-:Y:S01]  /*145400*/  SHF.L.U32 R137, R137, 0x2, RZ ;  /* 0x0000000289897819 */ /* 0x000fe200000006ff */
[----:B------:R-:W-:Y:S02]  /*145410*/  IMAD.X R188, R188, 0x1, R0, P5 ;  /* 0x00000001bcbc7824 */ /* 0x000fe400028e0600 */
[----:B------:R-:W4:Y:S01]  /*145420*/  LDL.LU R138, [R1+0x7e1c] ;  /* 0x007e1c00018a7983 */ /* 0x000f220000300800 */
[----:B------:R-:W-:-:S03]  /*145430*/  IADD3 R15, P5, R15, R137, RZ ;  /* 0x000000890f0f7210 */ /* 0x000fc60007fbe0ff */
[----:B------:R-:W-:Y:S04]  /*145440*/  STL [R1+0x7e04], R241 ;  /* 0x007e04f101007387 */ /* 0x000fe80000100800 */
[----:B------:R-:W4:Y:S04]  /*145450*/  LDL.LU R14, [R1+0x7e28] ;  /* 0x007e2800010e7983 */ /* 0x000f280000300800 */
[----:B------:R-:W4:Y:S04]  /*145460*/  LDL.LU.64 R10, [R1+0x8a40] ;  /* 0x008a4000010a7983 */ /* 0x000f280000300a00 */
[----:B------:R-:W4:Y:S04]  /*145470*/  LDL.LU.64 R8, [R1+0x8a38] ;  /* 0x008a380001087983 */ /* 0x000f280000300a00 */
[----:B------:R1:W-:Y:S04]  /*145480*/  STL.64 [R1+0x3730], R132 ;  /* 0x0037308401007387 */ /* 0x0003e80000100a00 */
[----:B------:R-:W-:Y:S04]  /*145490*/  STL.64 [R1+0x3738], R134 ;  /* 0x0037388601007387 */ /* 0x000fe80000100a00 */
[----:B------:R-:W-:Y:S01]  /*1454a0*/  STL [R1+0x7e0c], R188 ;  /* 0x007e0cbc01007387 */ /* 0x000fe20000100800 */
[----:B-1----:R-:W-:-:S03]  /*1454b0*/  IMAD.MOV.U32 R133, RZ, RZ, R16 ;  /* 0x000000ffff857224 */ /* 0x002fc600078e0010 */
[----:B------:R-:W4:Y:S01]  /*1454c0*/  LDL.LU R16, [R1+0x7e24] ;  /* 0x007e240001107983 */ /* 0x000f220000300800 */
[----:B------:R-:W-:-:S03]  /*1454d0*/  IMAD.MOV.U32 R132, RZ, RZ, R12 ;  /* 0x000000ffff847224 */ /* 0x000fc600078e000c */
[----:B------:R1:W-:Y:S04]  /*1454e0*/  STL [R1+0x7e18], R15 ;  /* 0x007e180f01007387 */ /* 0x0003e80000100800 */
[----:B------:R-:W4:Y:S04]  /*1454f0*/  LDL.LU R12, [R1+0x7cb0] ;  /* 0x007cb000010c7983 */ /* 0x000f280000300800 */
[----:B------:R1:W-:Y:S02]  /*145500*/  LDGSTS.E [R136+0x6000], [R132.64], P1 ;  /* 0x0600000084887fae */ /* 0x0003e40008921844 */
[----:B-1----:R-:W-:-:S02]  /*145510*/  IMAD.MOV.U32 R132, RZ, RZ, R244 ;  /* 0x000000ffff847224 */ /* 0x002fc400078e00f4 */
[----:B------:R-:W-:-:S05]  /*145520*/  IMAD.MOV.U32 R133, RZ, RZ, R245 ;  /* 0x000000ffff857224 */ /* 0x000fca00078e00f5 */
[----:B------:R1:W-:Y:S02]  /*145530*/  LDGSTS.E [R136+0x6100], [R132.64], P1 ;  /* 0x0610000084887fae */ /* 0x0003e40008921844 */
[----:B-1----:R-:W-:Y:S01]  /*145540*/  IMAD.MOV.U32 R132, RZ, RZ, R13 ;  /* 0x000000ffff847224 */ /* 0x002fe200078e000d */
[----:B------:R-:W-:-:S05]  /*145550*/  MOV R133, R17 ;  /* 0x0000001100857202 */ /* 0x000fca0000000f00 */
[----:B------:R1:W-:Y:S02]  /*145560*/  LDGSTS.E [R136+0x6200], [R132.64], P1 ;  /* 0x0620000084887fae */ /* 0x0003e40008921844 */
[----:B-1----:R-:W-:Y:S02]  /*145570*/  IMAD.MOV.U32 R132, RZ, RZ, R240 ;  /* 0x000000ffff847224 */ /* 0x002fe400078e00f0 */
[----:B------:R-:W-:-:S05]  /*145580*/  IMAD.MOV.U32 R133, RZ, RZ, R241 ;  /* 0x000000ffff857224 */ /* 0x000fca00078e00f1 */
[----:B------:R1:W-:Y:S02]  /*145590*/  LDGSTS.E [R136+0x6300], [R132.64], P1 ;  /* 0x0630000084887fae */ /* 0x0003e40008921844 */
[----:B-1----:R-:W-:Y:S01]  /*1455a0*/  MOV R132, R19 ;  /* 0x0000001300847202 */ /* 0x002fe20000000f00 */
[----:B------:R-:W-:-:S05]  /*1455b0*/  IMAD.MOV.U32 R133, RZ, RZ, R188 ;  /* 0x000000ffff857224 */ /* 0x000fca00078e00bc */
[----:B------:R1:W-:Y:S02]  /*1455c0*/  LDGSTS.E [R136+0x6400], [R132.64], P1 ;  /* 0x0640000084887fae */ /* 0x0003e40008921844 */
[----:B-1----:R-:W-:Y:S01]  /*1455d0*/  IMAD.MOV.U32 R132, RZ, RZ, R15 ;  /* 0x000000ffff847224 */ /* 0x002fe200078e000f */
[----:B--2---:R-:W-:-:S05]  /*1455e0*/  IADD3.X R139, R139, R0, RZ, P5, !PT ;  /* 0x000000008b8b7210 */ /* 0x004fca0002ffe4ff */
[----:B------:R1:W-:Y:S01]  /*1455f0*/  STL [R1+0x7e14], R139 ;  /* 0x007e148b01007387 */ /* 0x0003e20000100800 */
[----:B---3--:R-:W-:-:S05]  /*145600*/  IADD3 R18, P5, R18, R137, RZ ;  /* 0x0000008912127210 */ /* 0x008fca0007fbe0ff */
[----:B------:R-:W-:Y:S04]  /*145610*/  STL [R1+0x7e20], R18 ;  /* 0x007e201201007387 */ /* 0x000fe80000100800 */
[----:B------:R-:W2:Y:S04]  /*145620*/  LDL.LU R17, [R1+0x7cac] ;  /* 0x007cac0001117983 */ /* 0x000ea80000300800 */
[----:B------:R-:W3:Y:S01]  /*145630*/  LDL.LU R13, [R1+0x7cb8] ;  /* 0x007cb800010d7983 */ /* 0x000ee20000300800 */
[----:B----4-:R-:W-:Y:S01]  /*145640*/  IMAD.X R138, R138, 0x1, R0, P5 ;  /* 0x000000018a8a7824 */ /* 0x010fe200028e0600 */
[----:B------:R-:W-:-:S04]  /*145650*/  IADD3 R14, P5, R14, R137, RZ ;  /* 0x000000890e0e7210 */ /* 0x000fc80007fbe0ff */
[----:B------:R4:W-:Y:S04]  /*145660*/  STL [R1+0x7e1c], R138 ;  /* 0x007e1c8a01007387 */ /* 0x0009e80000100800 */
[----:B------:R-:W-:Y:S04]  /*145670*/  STL [R1+0x7e28], R14 ;  /* 0x007e280e01007387 */ /* 0x000fe80000100800 */
[----:B------:R-:W3:Y:S01]  /*145680*/  LDL.LU R19, [R1+0x7cc0] ;  /* 0x007cc00001137983 */ /* 0x000ee20000300800 */
[----:B------:R-:W-:-:S03]  /*145690*/  MOV R133, R139 ;  /* 0x0000008b00857202 */ /* 0x000fc60000000f00 */
[----:B------:R-:W3:Y:S04]  /*1456a0*/  LDL.LU R15, [R1+0x7cb4] ;  /* 0x007cb400010f7983 */ /* 0x000ee80000300800 */
[----:B------:R1:W-:Y:S01]  /*1456b0*/  LDGSTS.E [R136+0x6500], [R132.64], P1 ;  /* 0x0650000084887fae */ /* 0x0003e20008921844 */
[----:B------:R-:W-:Y:S01]  /*1456c0*/  IMAD.X R16, R16, 0x1, R0, P5 ;  /* 0x0000000110107824 */ /* 0x000fe200028e0600 */
[----:B------:R-:W-:-:S04]  /*1456d0*/  IADD3 R12, P5, R12, R137, RZ ;  /* 0x000000890c0c7210 */ /* 0x000fc80007fbe0ff */
[----:B------:R2:W-:Y:S04]  /*1456e0*/  STL [R1+0x7e24], R16 ;  /* 0x007e241001007387 */ /* 0x0005e80000100800 */
[----:B------:R-:W-:Y:S04]  /*1456f0*/  STL [R1+0x7cb0], R12 ;  /* 0x007cb00c01007387 */ /* 0x000fe80000100800 */
[----:B-1----:R-:W3:Y:S04]  /*145700*/  LDL.LU R139, [R1+0x7cbc] ;  /* 0x007cbc00018b7983 */ /* 0x002ee80000300800 */
[----:B------:R-:W3:Y:S01]  /*145710*/  LDL.LU R135, [R1+0x7cc8] ;  /* 0x007cc80001877983 */ /* 0x000ee20000300800 */
[----:B------:R-:W-:-:S02]  /*145720*/  IMAD.MOV.U32 R132, RZ, RZ, R18 ;  /* 0x000000ffff847224 */ /* 0x000fc400078e0012 */
[----:B------:R-:W-:Y:S02]  /*145730*/  IMAD.MOV.U32 R133, RZ, RZ, R138 ;  /* 0x000000ffff857224 */ /* 0x000fe400078e008a */
[----:B----4-:R-:W4:Y:S04]  /*145740*/  LDL.LU R138, [R1+0x7cc4] ;  /* 0x007cc400018a7983 */ /* 0x010f280000300800 */
[----:B------:R1:W-:Y:S02]  /*145750*/  LDGSTS.E [R136+0x6600], [R132.64], P1 ;  /* 0x0660000084887fae */ /* 0x0003e40008921844 */
[----:B-1----:R-:W-:Y:S01]  /*145760*/  MOV R132, R14 ;  /* 0x0000000e00847202 */ /* 0x002fe20000000f00 */
[----:B------:R-:W-:-:S05]  /*145770*/  IMAD.MOV.U32 R133, RZ, RZ, R16 ;  /* 0x000000ffff857224 */ /* 0x000fca00078e0010 */
[----:B------:R1:W-:Y:S02]  /*145780*/  LDGSTS.E [R136+0x6700], [R132.64], P1 ;  /* 0x0670000084887fae */ /* 0x0003e40008921844 */
[----:B-1----:R-:W-:Y:S02]  /*145790*/  IMAD.MOV.U32 R132, RZ, RZ, R12 ;  /* 0x000000ffff847224 */ /* 0x002fe400078e000c */
[----:B--2---:R-:W-:Y:S01]  /*1457a0*/  IMAD.X R17, R17, 0x1, R0, P5 ;  /* 0x0000000111117824 */ /* 0x004fe200028e0600 */
[----:B---3--:R-:W-:-:S04]  /*1457b0*/  IADD3 R13, P5, R13, R137, RZ ;  /* 0x000000890d0d7210 */ /* 0x008fc80007fbe0ff */
[----:B------:R1:W-:Y:S04]  /*1457c0*/  STL [R1+0x7cac], R17 ;  /* 0x007cac1101007387 */ /* 0x0003e80000100800 */
[----:B------:R-:W2:Y:S04]  /*1457d0*/  LDL.LU R18, [R1+0x7cd0] ;  /* 0x007cd00001127983 */ /* 0x000ea80000300800 */
[----:B------:R-:W-:Y:S01]  /*1457e0*/  STL [R1+0x7cb8], R13 ;  /* 0x007cb80d01007387 */ /* 0x000fe20000100800 */
[----:B------:R-:W-:-:S03]  /*1457f0*/  MOV R133, R17 ;  /* 0x0000001100857202 */ /* 0x000fc60000000f00 */
[----:B------:R-:W3:Y:S04]  /*145800*/  LDL.LU R16, [R1+0x7cd8] ;  /* 0x007cd80001107983 */ /* 0x000ee80000300800 */
[----:B------:R-:W3:Y:S04]  /*145810*/  LDL.LU R14, [R1+0x7ce0] ;  /* 0x007ce000010e7983 */ /* 0x000ee80000300800 */
[----:B------:R-:W3:Y:S01]  /*145820*/  LDL.LU R134, [R1+0x7ccc] ;  /* 0x007ccc0001867983 */ /* 0x000ee20000300800 */
[----:B------:R-:W-:-:S03]  /*145830*/  IADD3 R19, P1, R19, R137, RZ ;  /* 0x0000008913137210 */ /* 0x000fc60007f3e0ff */
[----:B------:R1:W-:Y:S01]  /*145840*/  LDGSTS.E [R136+0x8000], [R132.64], P2 ;  /* 0x0800000084887fae */ /* 0x0003e20009121844 */
[----:B------:R-:W-:-:S03]  /*145850*/  IMAD.X R15, R15, 0x1, R0, P5 ;  /* 0x000000010f0f7824 */ /* 0x000fc600028e0600 */
[----:B------:R-:W-:Y:S04]  /*145860*/  STL [R1+0x7cc0], R19 ;  /* 0x007cc01301007387 */ /* 0x000fe80000100800 */
[----:B------:R1:W-:Y:S04]  /*145870*/  STL [R1+0x7cb4], R15 ;  /* 0x007cb40f01007387 */ /* 0x0003e80000100800 */
[----:B-1----:R-:W3:Y:S01]  /*145880*/  LDL.LU R17, [R1+0x7cd4] ;  /* 0x007cd40001117983 */ /* 0x002ee20000300800 */
[----:B------:R-:W-:-:S03]  /*145890*/  IMAD.MOV.U32 R133, RZ, RZ, R15 ;  /* 0x000000ffff857224 */ /* 0x000fc600078e000f */
[----:B------:R-:W3:Y:S01]  /*1458a0*/  LDL.LU R12, [R1+0x7ce8] ;  /* 0x007ce800010c7983 */ /* 0x000ee20000300800 */
[----:B------:R-:W-:-:S03]  /*1458b0*/  IMAD.MOV.U32 R132, RZ, RZ, R13 ;  /* 0x000000ffff847224 */ /* 0x000fc600078e000d */
[----:B------:R-:W3:Y:S04]  /*1458c0*/  LDL.LU R15, [R1+0x7cdc] ;  /* 0x007cdc00010f7983 */ /* 0x000ee80000300800 */
[----:B------:R1:W-:Y:S01]  /*1458d0*/  LDGSTS.E [R136+0x8100], [R132.64], P2 ;  /* 0x0810000084887fae */ /* 0x0003e20009121844 */
[----:B------:R-:W-:Y:S01]  /*1458e0*/  IMAD.X R139, R139, 0x1, R0, P1 ;  /* 0x000000018b8b7824 */ /* 0x000fe200008e0600 */
[----:B------:R-:W-:-:S05]  /*1458f0*/  IADD3 R135, P5, R135, R137, RZ ;  /* 0x0000008987877210 */ /* 0x000fca0007fbe0ff */
[----:B------:R-:W-:Y:S04]  /*145900*/  STL [R1+0x7cc8], R135 ;  /* 0x007cc88701007387 */ /* 0x000fe80000100800 */
[----:B------:R-:W-:Y:S04]  /*145910*/  STL [R1+0x7cbc], R139 ;  /* 0x007cbc8b01007387 */ /* 0x000fe80000100800 */
[----:B------:R-:W3:Y:S01]  /*145920*/  LDL.LU R13, [R1+0x7ce4] ;  /* 0x007ce400010d7983 */ /* 0x000ee20000300800 */
[----:B-1----:R-:W-:-:S03]  /*145930*/  IMAD.MOV.U32 R132, RZ, RZ, R19 ;  /* 0x000000ffff847224 */ /* 0x002fc600078e0013 */
[----:B------:R-:W3:Y:S01]  /*145940*/  LDL.LU R19, [R1+0x7bb0] ;  /* 0x007bb00001137983 */ /* 0x000ee20000300800 */
[----:B------:R-:W-:Y:S01]  /*145950*/  IMAD.MOV.U32 R133, RZ, RZ, R139 ;  /* 0x000000ffff857224 */ /* 0x000fe200078e008b */
[----:B----4-:R-:W-:-:S04]  /*145960*/  IADD3.X R138, R138, R0, RZ, P5, !PT ;  /* 0x000000008a8a7210 */ /* 0x010fc80002ffe4ff */
[----:B------:R1:W-:Y:S02]  /*145970*/  LDGSTS.E [R136+0x8200], [R132.64], P2 ;  /* 0x0820000084887fae */ /* 0x0003e40009121844 */
[----:B-1----:R-:W-:Y:S01]  /*145980*/  MOV R132, R135 ;  /* 0x0000008700847202 */ /* 0x002fe20000000f00 */
[----:B------:R-:W-:-:S05]  /*145990*/  IMAD.MOV.U32 R133, RZ, RZ, R138 ;  /* 0x000000ffff857224 */ /* 0x000fca00078e008a */
[----:B------:R1:W-:Y:S01]  /*1459a0*/  LDGSTS.E [R136+0x8300], [R132.64], P2 ;  /* 0x0830000084887fae */ /* 0x0003e20009121844 */
[----:B--2---:R-:W-:-:S04]  /*1459b0*/  IADD3 R18, P1, R18, R137, RZ ;  /* 0x0000008912127210 */ /* 0x004fc80007f3e0ff */
[----:B-1----:R-:W-:Y:S02]  /*1459c0*/  MOV R132, R18 ;  /* 0x0000001200847202 */ /* 0x002fe40000000f00 */
[-C--:B---3--:R-:W-:Y:S01]  /*1459d0*/  IADD3 R16, P5, R16, R137.reuse, RZ ;  /* 0x0000008910107210 */ /* 0x088fe20007fbe0ff */
[----:B------:R-:W-:Y:S01]  /*1459e0*/  IMAD.X R134, R134, 0x1, R0, P1 ;  /* 0x0000000186867824 */ /* 0x000fe200008e0600 */
[----:B------:R-:W-:-:S03]  /*1459f0*/  IADD3 R14, P1, R14, R137, RZ ;  /* 0x000000890e0e7210 */ /* 0x000fc60007f3e0ff */
[----:B------:R-:W-:Y:S01]  /*145a00*/  IMAD.MOV.U32 R133, RZ, RZ, R134 ;  /* 0x000000ffff857224 */ /* 0x000fe200078e0086 */
[----:B------:R-:W-:Y:S04]  /*145a10*/  STL [R1+0x7cd0], R18 ;  /* 0x007cd01201007387 */ /* 0x000fe80000100800 */
[----:B------:R-:W-:Y:S04]  /*145a20*/  STL [R1+0x7cc4], R138 ;  /* 0x007cc48a01007387 */ /* 0x000fe80000100800 */
[----:B------:R1:W-:Y:S01]  /*145a30*/  LDGSTS.E [R136+0x8400], [R132.64], P2 ;  /* 0x0840000084887fae */ /* 0x0003e20009121844 */
[----:B------:R-:W-:Y:S01]  /*145a40*/  IMAD.X R17, R17, 0x1, R0, P5 ;  /* 0x0000000111117824 */ /* 0x000fe200028e0600 */
[----:B------:R-:W-:-:S02]  /*145a50*/  IADD3 R12, P5, R12, R137, RZ ;  /* 0x000000890c0c7210 */ /* 0x000fc40007fbe0ff */
[----:B------:R-:W-:Y:S01]  /*145a60*/  STL [R1+0x7cd8], R16 ;  /* 0x007cd81001007387 */ /* 0x000fe20000100800 */
[----:B------:R-:W-:Y:S01]  /*145a70*/  IMAD.X R15, R15, 0x1, R0, P1 ;  /* 0x000000010f0f7824 */ /* 0x000fe200008e0600 */
[----:B-1----:R-:W-:Y:S01]  /*145a80*/  MOV R133, R17 ;  /* 0x0000001100857202 */ /* 0x002fe20000000f00 */
[----:B------:R-:W-:Y:S01]  /*145a90*/  IMAD.MOV.U32 R132, RZ, RZ, R16 ;  /* 0x000000ffff847224 */ /* 0x000fe200078e0010 */
[----:B------:R-:W-:Y:S04]  /*145aa0*/  STL [R1+0x7ccc], R134 ;  /* 0x007ccc8601007387 */ /* 0x000fe80000100800 */
[----:B------:R1:W-:Y:S04]  /*145ab0*/  STL [R1+0x7ce0], R14 ;  /* 0x007ce00e01007387 */ /* 0x0003e80000100800 */
[----:B------:R-:W-:Y:S04]  /*145ac0*/  STL [R1+0x7cd4], R17 ;  /* 0x007cd41101007387 */ /* 0x000fe80000100800 */
[----:B------:R-:W-:Y:S04]  /*145ad0*/  STL [R1+0x7ce8], R12 ;  /* 0x007ce80c01007387 */ /* 0x000fe80000100800 */
[----:B------:R2:W-:Y:S04]  /*145ae0*/  STL [R1+0x7cdc], R15 ;  /* 0x007cdc0f01007387 */ /* 0x0005e80000100800 */
[----:B------:R3:W-:Y:S01]  /*145af0*/  LDGSTS.E [R136+0x8500], [R132.64], P2 ;  /* 0x0850000084887fae */ /* 0x0007e20009121844 */
[----:B------:R-:W-:-:S05]  /*145b00*/  IMAD.X R13, R13, 0x1, R0, P5 ;  /* 0x000000010d0d7824 */ /* 0x000fca00028e0600 */
[----:B------:R4:W-:Y:S01]  /*145b10*/  STL [R1+0x7ce4], R13 ;  /* 0x007ce40d01007387 */ /* 0x0009e20000100800 */
[----:B---3--:R-:W-:Y:S02]  /*145b20*/  IMAD.MOV.U32 R132, RZ, RZ, R14 ;  /* 0x000000ffff847224 */ /* 0x008fe400078e000e */
[----:B------:R-:W-:Y:S01]  /*145b30*/  IMAD.MOV.U32 R133, RZ, RZ, R15 ;  /* 0x000000ffff857224 */ /* 0x000fe200078e000f */
[----:B-1----:R-:W3:Y:S01]  /*145b40*/  LDL.LU R14, [R1+0x6a8] ;  /* 0x0006a800010e7983 */ /* 0x002ee20000300800 */
[----:B------:R-:W-:-:S03]  /*145b50*/  IADD3 R19, P1, R19, R137, RZ ;  /* 0x0000008913137210 */ /* 0x000fc60007f3e0ff */
[----:B--2---:R-:W3:Y:S04]  /*145b60*/  LDL.LU R15, [R1+0x6ac] ;  /* 0x0006ac00010f7983 */ /* 0x004ee80000300800 */
[----:B------:R-:W2:Y:S04]  /*145b70*/  LDL.LU R249, [R1+0x7bac] ;  /* 0x007bac0001f97983 */ /* 0x000ea80000300800 */
[----:B------:R-:W4:Y:S04]  /*145b80*/  LDL.LU R248, [R1+0x7bb4] ;  /* 0x007bb40001f87983 */ /* 0x000f280000300800 */
[----:B------:R-:W4:Y:S04]  /*145b90*/  LDL.LU R245, [R1+0x7bb8] ;  /* 0x007bb80001f57983 */ /* 0x000f280000300800 */
[----:B------:R-:W-:Y:S04]  /*145ba0*/  STL [R1+0x7bb0], R19 ;  /* 0x007bb01301007387 */ /* 0x000fe80000100800 */
        /* <DEDUP_REMOVED lines=8> */
[----:B------:R1:W-:Y:S01]  /*145c30*/  LDGSTS.E [R136+0x8600], [R132.64], P2 ;  /* 0x0860000084887fae */ /* 0x0003e20009121844 */
[----:B------:R-:W-:-:S03]  /*145c40*/  ISETP.GT.AND P5, PT, R3, 0x20, PT ;  /* 0x000000200300780c */ /* 0x000fc60003fa4270 */
[----:B------:R-:W4:Y:S04]  /*145c50*/  LDL.LU R135, [R1+0x7bdc] ;  /* 0x007bdc0001877983 */ /* 0x000f280000300800 */
[----:B------:R-:W4:Y:S01]  /*145c60*/  LDL.LU R134, [R1+0x7be0] ;  /* 0x007be00001867983 */ /* 0x000f220000300800 */
[----:B-1----:R-:W-:Y:S01]  /*145c70*/  IMAD.MOV.U32 R132, RZ, RZ, R12 ;  /* 0x000000ffff847224 */ /* 0x002fe200078e000c */
[----:B------:R-:W-:Y:S02]  /*145c80*/  MOV R133, R13 ;  /* 0x0000000d00857202 */ /* 0x000fe40000000f00 */
[----:B------:R-:W4:Y:S04]  /*145c90*/  LDL.LU R17, [R1+0x7be8] ;  /* 0x007be80001117983 */ /* 0x000f280000300800 */
[----:B------:R1:W-:Y:S01]  /*145ca0*/  LDGSTS.E [R136+0x8700], [R132.64], P2 ;  /* 0x0870000084887fae */ /* 0x0003e20009121844 */
[----:B------:R-:W-:-:S04]  /*145cb0*/  ISETP.GT.AND P2, PT, R3, 0x1c, PT ;  /* 0x0000001c0300780c */ /* 0x000fc80003f44270 */
[----:B-1----:R-:W-:Y:S02]  /*145cc0*/  SEL R133, RZ, 0x4, !P2 ;  /* 0x00000004ff857807 */ /* 0x002fe40005000000 */
[----:B------:R-:W-:Y:S01]  /*145cd0*/  SEL R132, RZ, 0x4, !P5 ;  /* 0x00000004ff847807 */ /* 0x000fe20006800000 */
[----:B---3--:R-:W-:Y:S01]  /*145ce0*/  HMMA.1688.F32.TF32 R8, R128, R14, R8 ;  /* 0x0000000e8008723c */ /* 0x008fe20000081008 */
[----:B--2---:R-:W-:Y:S01]  /*145cf0*/  IMAD.X R249, R249, 0x1, R0, P1 ;  /* 0x00000001f9f97824 */ /* 0x004fe200008e0600 */
[----:B----4-:R-:W-:-:S04]  /*145d00*/  IADD3 R245, P1, R245, R137, RZ ;  /* 0x00000089f5f57210 */ /* 0x010fc80007f3e0ff */
[----:B------:R-:W-:Y:S01]  /*145d10*/  STL [R1+0x7bac], R249 ;  /* 0x007bacf901007387 */ /* 0x000fe20000100800 */
[----:B------:R-:W-:-:S03]  /*145d20*/  IMAD.X R248, R248, 0x1, R0, P1 ;  /* 0x00000001f8f87824 */ /* 0x000fc600008e0600 */
[----:B------:R-:W-:Y:S01]  /*145d30*/  STL [R1+0x7bb8], R245 ;  /* 0x007bb8f501007387 */ /* 0x000fe20000100800 */
[----:B------:R-:W-:-:S05]  /*145d40*/  IADD3 R16, P6, R16, R137, RZ ;  /* 0x0000008910107210 */ /* 0x000fca0007fde0ff */
[----:B------:R-:W-:Y:S01]  /*145d50*/  IMAD.X R244, R244, 0x1, R0, P6 ;  /* 0x00000001f4f47824 */ /* 0x000fe200030e0600 */
[-C--:B------:R-:W-:Y:S01]  /*145d60*/  IADD3 R240, P2, R240, R137.reuse, RZ ;  /* 0x00000089f0f07210 */ /* 0x080fe20007f5e0ff */
[----:B------:R-:W-:Y:S03]  /*145d70*/  STL [R1+0x7bc0], R16 ;  /* 0x007bc01001007387 */ /* 0x000fe60000100800 */
[----:B------:R-:W-:Y:S01]  /*145d80*/  IADD3.X R241, R241, R0, RZ, P2, !PT ;  /* 0x00000000f1f17210 */ /* 0x000fe200017fe4ff */
[----:B------:R-:W-:Y:S01]  /*145d90*/  STL [R1+0x7bb4], R248 ;  /* 0x007bb4f801007387 */ /* 0x000fe20000100800 */
[----:B------:R-:W-:-:S03]  /*145da0*/  IADD3 R139, P5, R139, R137, RZ ;  /* 0x000000898b8b7210 */ /* 0x000fc60007fbe0ff */
[----:B------:R-:W-:Y:S04]  /*145db0*/  STL [R1+0x7bc8], R240 ;  /* 0x007bc8f001007387 */ /* 0x000fe80000100800 */
[----:B------:R-:W-:Y:S01]  /*145dc0*/  STL [R1+0x7bd0], R139 ;  /* 0x007bd08b01007387 */ /* 0x000fe20000100800 */
[----:B------:R-:W-:-:S03]  /*145dd0*/  IMAD.X R188, R188, 0x1, R0, P5 ;  /* 0x00000001bcbc7824 */ /* 0x000fc600028e0600 */
[----:B------:R-:W-:Y:S01]  /*145de0*/  STL [R1+0x7bbc], R244 ;  /* 0x007bbcf401007387 */ /* 0x000fe20000100800 */
[----:B------:R-:W-:-:S03]  /*145df0*/  IADD3 R18, P5, R18, R137, RZ ;  /* 0x0000008912127210 */ /* 0x000fc60007fbe0ff */
[----:B------:R-:W-:Y:S04]  /*145e00*/  STL [R1+0x7bc4], R241 ;  /* 0x007bc4f101007387 */ /* 0x000fe80000100800 */
[----:B------:R-:W2:Y:S04]  /*145e10*/  LDL.LU.64 R14, [R1+0x8a30] ;  /* 0x008a3000010e7983 */ /* 0x000ea80000300a00 */
[----:B------:R-:W2:Y:S04]  /*145e20*/  LDL.LU.64 R12, [R1+0x8a28] ;  /* 0x008a2800010c7983 */ /* 0x000ea80000300a00 */
[----:B------:R1:W-:Y:S04]  /*145e30*/  STL.64 [R1+0x36f0], R8 ;  /* 0x0036f00801007387 */ /* 0x0003e80000100a00 */
[----:B------:R3:W-:Y:S04]  /*145e40*/  STL.64 [R1+0x36f8], R10 ;  /* 0x0036f80a01007387 */ /* 0x0007e80000100a00 */
[----:B------:R-:W-:Y:S01]  /*145e50*/  STL [R1+0x7bcc], R188 ;  /* 0x007bccbc01007387 */ /* 0x000fe20000100800 */
[----:B-1----:R-:W-:-:S03]  /*145e60*/  IMAD.MOV.U32 R8, RZ, RZ, R19 ;  /* 0x000000ffff087224 */ /* 0x002fc600078e0013 */
[----:B------:R-:W4:Y:S04]  /*145e70*/  LDL.LU R19, [R1+0x7be4] ;  /* 0x007be40001137983 */ /* 0x000f280000300800 */
[----:B------:R1:W-:Y:S04]  /*145e80*/  STL [R1+0x7bd8], R18 ;  /* 0x007bd81201007387 */ /* 0x0003e80000100800 */
[----:B---3--:R-:W3:Y:S01]  /*145e90*/  LDL.LU R10, [R1+0x75b0] ;  /* 0x0075b000010a7983 */ /* 0x008ee20000300800 */
[----:B------:R-:W-:-:S05]  /*145ea0*/  IMAD.MOV.U32 R9, RZ, RZ, R249 ;  /* 0x000000ffff097224 */ /* 0x000fca00078e00f9 */
[----:B------:R1:W-:Y:S01]  /*145eb0*/  LDGSTS.E [R136+0xa000], [R8.64], P3 ;  /* 0x0a00000008887fae */ /* 0x0003e20009921844 */
[----:B------:R-:W-:Y:S01]  /*145ec0*/  IADD3.X R138, R138, R0, RZ, P5, !PT ;  /* 0x000000008a8a7210 */ /* 0x000fe20002ffe4ff */
[----:B-1----:R-:W-:Y:S02]  /*145ed0*/  IMAD.MOV.U32 R8, RZ, RZ, R245 ;  /* 0x000000ffff087224 */ /* 0x002fe400078e00f5 */
[----:B------:R-:W-:-:S05]  /*145ee0*/  IMAD.MOV.U32 R9, RZ, RZ, R248 ;  /* 0x000000ffff097224 */ /* 0x000fca00078e00f8 */
[----:B------:R1:W-:Y:S01]  /*145ef0*/  LDGSTS.E [R136+0xa100], [R8.64], P3 ;  /* 0x0a10000008887fae */ /* 0x0003e20009921844 */
[----:B------:R-:W-:Y:S02]  /*145f00*/  SEL R132, R132, RZ, !P0 ;  /* 0x000000ff84847207 */ /* 0x000fe40004000000 */
[----:B------:R-:W-:Y:S01]  /*145f10*/  IADD3 R134, P5, R134, R137, RZ ;  /* 0x0000008986867210 */ /* 0x000fe20007fbe0ff */
[----:B------:R-:W-:Y:S01]  /*145f20*/  STL [R1+0x7bd4], R138 ;  /* 0x007bd48a01007387 */ /* 0x000fe20000100800 */
[----:B-1----:R-:W-:Y:S01]  /*145f30*/  IMAD.MOV.U32 R8, RZ, RZ, R16 ;  /* 0x000000ffff087224 */ /* 0x002fe200078e0010 */
[----:B------:R-:W-:Y:S02]  /*145f40*/  MOV R9, R244 ;  /* 0x000000f400097202 */ /* 0x000fe40000000f00 */
[----:B------:R-:W-:Y:S04]  /*145f50*/  STL [R1+0x7be0], R134 ;  /* 0x007be08601007387 */ /* 0x000fe80000100800 */
[----:B------:R1:W-:Y:S01]  /*145f60*/  LDGSTS.E [R136+0xa200], [R8.64], P3 ;  /* 0x0a20000008887fae */ /* 0x0003e20009921844 */
[----:B------:R-:W-:Y:S01]  /*145f70*/  ISETP.NE.U32.AND P2, PT, R132, RZ, PT ;  /* 0x000000ff8400720c */ /* 0x000fe20003f45070 */
[----:B------:R-:W-:-:S02]  /*145f80*/  IMAD.X R135, R135, 0x1, R0, P5 ;  /* 0x0000000187877824 */ /* 0x000fc400028e0600 */
[----:B------:R-:W2:Y:S01]  /*145f90*/  LDL.LU R132, [R1+0x75ac] ;  /* 0x0075ac0001847983 */ /* 0x000ea20000300800 */
[----:B------:R-:W-:-:S03]  /*145fa0*/  IADD3 R17, P5, R17, R137, RZ ;  /* 0x0000008911117210 */ /* 0x000fc60007fbe0ff */
[----:B------:R-:W2:Y:S01]  /*145fb0*/  LDL.LU R16, [R1+0x75b8] ;  /* 0x0075b80001107983 */ /* 0x000ea20000300800 */
[----:B-1----:R-:W-:Y:S02]  /*145fc0*/  IMAD.MOV.U32 R8, RZ, RZ, R240 ;  /* 0x000000ffff087224 */ /* 0x002fe400078e00f0 */
[----:B------:R-:W-:-:S05]  /*145fd0*/  IMAD.MOV.U32 R9, RZ, RZ, R241 ;  /* 0x000000ffff097224 */ /* 0x000fca00078e00f1 */
[----:B------:R1:W-:Y:S04]  /*145fe0*/  LDGSTS.E [R136+0xa300], [R8.64], P3 ;  /* 0x0a30000008887fae */ /* 0x0003e80009921844 */
[----:B------:R3:W-:Y:S01]  /*145ff0*/  STL [R1+0x7bdc], R135 ;  /* 0x007bdc8701007387 */ /* 0x0007e20000100800 */
[----:B-1----:R-:W-:Y:S01]  /*146000*/  MOV R8, R139 ;  /* 0x0000008b00087202 */ /* 0x002fe20000000f00 */
[----:B------:R-:W-:Y:S02]  /*146010*/  IMAD.MOV.U32 R9, RZ, RZ, R188 ;  /* 0x000000ffff097224 */ /* 0x000fe400078e00bc */
[----:B------:R-:W-:Y:S04]  /*146020*/  STL [R1+0x7be8], R17 ;  /* 0x007be81101007387 */ /* 0x000fe80000100800 */
[----:B------:R1:W-:Y:S04]  /*146030*/  LDGSTS.E [R136+0xa400], [R8.64], P3 ;  /* 0x0a40000008887fae */ /* 0x0003e80009921844 */
[----:B------:R-:W2:Y:S01]  /*146040*/  LDL.LU R11, [R1+0x75c0] ;  /* 0x0075c000010b7983 */ /* 0x000ea20000300800 */
[----:B-1----:R-:W-:Y:S01]  /*146050*/  IMAD.MOV.U32 R8, RZ, RZ, R18 ;  /* 0x000000ffff087224 */ /* 0x002fe200078e0012 */
[----:B------:R-:W-:-:S02]  /*146060*/  MOV R9, R138 ;  /* 0x0000008a00097202 */ /* 0x000fc40000000f00 */
[----:B------:R-:W2:Y:S04]  /*146070*/  LDL.LU R18, [R1+0x75b4] ;  /* 0x0075b40001127983 */ /* 0x000ea80000300800 */
[----:B------:R1:W-:Y:S02]  /*146080*/  LDGSTS.E [R136+0xa500], [R8.64], P3 ;  /* 0x0a50000008887fae */ /* 0x0003e40009921844 */
[----:B-1----:R-:W-:Y:S02]  /*146090*/  IMAD.MOV.U32 R9, RZ, RZ, R135 ;  /* 0x000000ffff097224 */ /* 0x002fe400078e0087 */
[----:B----4-:R-:W-:Y:S01]  /*1460a0*/  IMAD.X R19, R19, 0x1, R0, P5 ;  /* 0x0000000113137824 */ /* 0x010fe200028e0600 */
[----:B---3--:R-:W-:-:S04]  /*1460b0*/  IADD3 R10, P5, R10, R137, RZ ;  /* 0x000000890a0a7210 */ /* 0x008fc80007fbe0ff */
[----:B------:R1:W-:Y:S04]  /*1460c0*/  STL [R1+0x7be4], R19 ;  /* 0x007be41301007387 */ /* 0x0003e80000100800 */
[----:B------:R-:W-:Y:S04]  /*1460d0*/  STL [R1+0x75b0], R10 ;  /* 0x0075b00a01007387 */ /* 0x000fe80000100800 */
[----:B------:R-:W3:Y:S04]  /*1460e0*/  LDL.LU R139, [R1+0x75bc] ;  /* 0x0075bc00018b7983 */ /* 0x000ee80000300800 */
[----:B------:R-:W4:Y:S01]  /*1460f0*/  LDL.LU R135, [R1+0x75c8] ;  /* 0x0075c80001877983 */ /* 0x000f220000300800 */
[----:B------:R-:W-:Y:S01]  /*146100*/  IMAD.MOV.U32 R8, RZ, RZ, R134 ;  /* 0x000000ffff087224 */ /* 0x000fe200078e0086 */
[----:B------:R-:W-:-:S02]  /*146110*/  SEL R133, R133, RZ, !P0 ;  /* 0x000000ff85857207 */ /* 0x000fc40004000000 */
[----:B------:R-:W4:Y:S04]  /*146120*/  LDL.LU R138, [R1+0x75c4] ;  /* 0x0075c400018a7983 */ /* 0x000f280000300800 */
[----:B------:R1:W-:Y:S01]  /*146130*/  LDGSTS.E [R136+0xa600], [R8.64], P3 ;  /* 0x0a60000008887fae */ /* 0x0003e20009921844 */
[----:B------:R-:W-:Y:S02]  /*146140*/  ISETP.NE.U32.AND P1, PT, R133, RZ, PT ;  /* 0x000000ff8500720c */ /* 0x000fe40003f25070 */
[----:B-1----:R-:W-:Y:S01]  /*146150*/  MOV R8, R17 ;  /* 0x0000001100087202 */ /* 0x002fe20000000f00 */
[----:B------:R-:W-:-:S05]  /*146160*/  IMAD.MOV.U32 R9, RZ, RZ, R19 ;  /* 0x000000ffff097224 */ /* 0x000fca00078e0013 */
[----:B------:R1:W-:Y:S01]  /*146170*/  LDGSTS.E [R136+0xa700], [R8.64], P3 ;  /* 0x0a70000008887fae */ /* 0x0003e20009921844 */
[----:B--2---:R-:W-:Y:S01]  /*146180*/  IMAD.X R132, R132, 0x1, R0, P5 ;  /* 0x0000000184847824 */ /* 0x004fe200028e0600 */
[----:B------:R-:W-:-:S04]  /*146190*/  IADD3 R16, P5, R16, R137, RZ ;  /* 0x0000008910107210 */ /* 0x000fc80007fbe0ff */
[----:B------:R2:W-:Y:S04]  /*1461a0*/  STL [R1+0x75ac], R132 ;  /* 0x0075ac8401007387 */ /* 0x0005e80000100800 */
[----:B------:R-:W4:Y:S04]  /*1461b0*/  LDL.LU R133, [R1+0x75d0] ;  /* 0x0075d00001857983 */ /* 0x000f280000300800 */
[----:B------:R-:W-:Y:S01]  /*1461c0*/  STL [R1+0x75b8], R16 ;  /* 0x0075b81001007387 */ /* 0x000fe20000100800 */
[----:B-1----:R-:W-:-:S03]  /*1461d0*/  IMAD.MOV.U32 R8, RZ, RZ, R10 ;  /* 0x000000ffff087224 */ /* 0x002fc600078e000a */
[----:B------:R-:W4:Y:S01]  /*1461e0*/  LDL.LU R19, [R1+0x75d8] ;  /* 0x0075d80001137983 */ /* 0x000f220000300800 */
[----:B------:R-:W-:-:S03]  /*1461f0*/  MOV R9, R132 ;  /* 0x0000008400097202 */ /* 0x000fc60000000f00 */
[----:B------:R-:W4:Y:S04]  /*146200*/  LDL.LU R17, [R1+0x75e0] ;  /* 0x0075e00001117983 */ /* 0x000f280000300800 */
[----:B------:R-:W4:Y:S04]  /*146210*/  LDL.LU R134, [R1+0x75cc] ;  /* 0x0075cc0001867983 */ /* 0x000f280000300800 */
[----:B------:R1:W-:Y:S01]  /*146220*/  LDGSTS.E [R136+0xc000], [R8.64], P4 ;  /* 0x0c00000008887fae */ /* 0x0003e2000a121844 */
[----:B------:R-:W-:-:S05]  /*146230*/  IADD3 R11, P3, R11, R137, RZ ;  /* 0x000000890b0b7210 */ /* 0x000fca0007f7e0ff */
[----:B------:R-:W-:Y:S01]  /*146240*/  STL [R1+0x75c0], R11 ;  /* 0x0075c00b01007387 */ /* 0x000fe20000100800 */
[----:B------:R-:W-:-:S05]  /*146250*/  IMAD.X R18, R18, 0x1, R0, P5 ;  /* 0x0000000112127824 */ /* 0x000fca00028e0600 */
[----:B------:R2:W-:Y:S01]  /*146260*/  STL [R1+0x75b4], R18 ;  /* 0x0075b41201007387 */ /* 0x0005e20000100800 */
[----:B-1----:R-:W-:-:S03]  /*146270*/  IMAD.MOV.U32 R9, RZ, RZ, R18 ;  /* 0x000000ffff097224 */ /* 0x002fc600078e0012 */
[----:B--2---:R-:W2:Y:S04]  /*146280*/  LDL.LU R132, [R1+0x75d4] ;  /* 0x0075d40001847983 */ /* 0x004ea80000300800 */
[----:B------:R-:W2:Y:S01]  /*146290*/  LDL.LU R10, [R1+0x75e8] ;  /* 0x0075e800010a7983 */ /* 0x000ea20000300800 */
[----:B------:R-:W-:-:S03]  /*1462a0*/  IMAD.MOV.U32 R8, RZ, RZ, R16 ;  /* 0x000000ffff087224 */ /* 0x000fc600078e0010 */
[----:B------:R-:W2:Y:S04]  /*1462b0*/  LDL.LU R18, [R1+0x75dc] ;  /* 0x0075dc0001127983 */ /* 0x000ea80000300800 */
[----:B------:R1:W-:Y:S02]  /*1462c0*/  LDGSTS.E [R136+0xc100], [R8.64], P4 ;  /* 0x0c10000008887fae */ /* 0x0003e4000a121844 */
[----:B-1----:R-:W-:Y:S02]  /*1462d0*/  IMAD.MOV.U32 R8, RZ, RZ, R11 ;  /* 0x000000ffff087224 */ /* 0x002fe400078e000b */
[----:B---3--:R-:W-:Y:S01]  /*1462e0*/  IMAD.X R139, R139, 0x1, R0, P3 ;  /* 0x000000018b8b7824 */ /* 0x008fe200018e0600 */
[----:B----4-:R-:W-:-:S05]  /*1462f0*/  IADD3 R135, P5, R135, R137, RZ ;  /* 0x0000008987877210 */ /* 0x010fca0007fbe0ff */
[----:B------:R-:W-:Y:S04]  /*146300*/  STL [R1+0x75c8], R135 ;  /* 0x0075c88701007387 */ /* 0x000fe80000100800 */
[----:B------:R-:W-:Y:S04]  /*146310*/  STL [R1+0x75bc], R139 ;  /* 0x0075bc8b01007387 */ /* 0x000fe80000100800 */
[----:B------:R-:W3:Y:S04]  /*146320*/  LDL.LU R16, [R1+0x75e4] ;  /* 0x0075e40001107983 */ /* 0x000ee80000300800 */
[----:B------:R-:W4:Y:S01]  /*146330*/  LDL.LU R11, [R1+0x76b0] ;  /* 0x0076b000010b7983 */ /* 0x000f220000300800 */
[----:B------:R-:W-:Y:S01]  /*146340*/  IMAD.MOV.U32 R9, RZ, RZ, R139 ;  /* 0x000000ffff097224 */ /* 0x000fe200078e008b */
[----:B------:R-:W-:-:S04]  /*146350*/  IADD3.X R138, R138, R0, RZ, P5, !PT ;  /* 0x000000008a8a7210 */ /* 0x000fc80002ffe4ff */
[----:B------:R1:W-:Y:S02]  /*146360*/  LDGSTS.E [R136+0xc200], [R8.64], P4 ;  /* 0x0c20000008887fae */ /* 0x0003e4000a121844 */
[----:B-1----:R-:W-:Y:S01]  /*146370*/  MOV R8, R135 ;  /* 0x0000008700087202 */ /* 0x002fe20000000f00 */
[----:B------:R-:W-:-:S05]  /*146380*/  IMAD.MOV.U32 R9, RZ, RZ, R138 ;  /* 0x000000ffff097224 */ /* 0x000fca00078e008a */
[----:B------:R1:W-:Y:S01]  /*146390*/  LDGSTS.E [R136+0xc300], [R8.64], P4 ;  /* 0x0c30000008887fae */ /* 0x0003e2000a121844 */
[-C--:B------:R-:W-:Y:S02]  /*1463a0*/  IADD3 R133, P3, R133, R137.reuse, RZ ;  /* 0x0000008985857210 */ /* 0x080fe40007f7e0ff */
[----:B------:R-:W-:Y:S02]  /*1463b0*/  IADD3 R19, P5, R19, R137, RZ ;  /* 0x0000008913137210 */ /* 0x000fe40007fbe0ff */
[----:B-1----:R-:W-:Y:S01]  /*1463c0*/  MOV R8, R133 ;  /* 0x0000008500087202 */ /* 0x002fe20000000f00 */
[----:B------:R-:W-:Y:S01]  /*1463d0*/  IMAD.X R134, R134, 0x1, R0, P3 ;  /* 0x0000000186867824 */ /* 0x000fe200018e0600 */
[----:B------:R-:W-:-:S03]  /*1463e0*/  IADD3 R17, P3, R17, R137, RZ ;  /* 0x0000008911117210 */ /* 0x000fc60007f7e0ff */
[----:B------:R-:W-:Y:S01]  /*1463f0*/  IMAD.MOV.U32 R9, RZ, RZ, R134 ;  /* 0x000000ffff097224 */ /* 0x000fe200078e0086 */
[----:B------:R-:W-:Y:S04]  /*146400*/  STL [R1+0x75d0], R133 ;  /* 0x0075d08501007387 */ /* 0x000fe80000100800 */
[----:B------:R-:W-:Y:S04]  /*146410*/  STL [R1+0x75c4], R138 ;  /* 0x0075c48a01007387 */ /* 0x000fe80000100800 */
[----:B------:R1:W-:Y:S04]  /*146420*/  LDGSTS.E [R136+0xc400], [R8.64], P4 ;  /* 0x0c40000008887fae */ /* 0x0003e8000a121844 */
[----:B------:R-:W-:Y:S04]  /*146430*/  STL [R1+0x75d8], R19 ;  /* 0x0075d81301007387 */ /* 0x000fe80000100800 */
[----:B------:R-:W-:Y:S01]  /*146440*/  STL [R1+0x75cc], R134 ;  /* 0x0075cc8601007387 */ /* 0x000fe20000100800 */
[----:B-1----:R-:W-:-:S02]  /*146450*/  IMAD.MOV.U32 R8, RZ, RZ, R19 ;  /* 0x000000ffff087224 */ /* 0x002fc400078e0013 */
[----:B--2---:R-:W-:Y:S01]  /*146460*/  IMAD.X R132, R132, 0x1, R0, P5 ;  /* 0x0000000184847824 */ /* 0x004fe200028e0600 */
[----:B------:R-:W-:-:S04]  /*146470*/  IADD3 R10, P5, R10, R137, RZ ;  /* 0x000000890a0a7210 */ /* 0x000fc80007fbe0ff */
[----:B------:R-:W-:Y:S01]  /*146480*/  MOV R9, R132 ;  /* 0x0000008400097202 */ /* 0x000fe20000000f00 */
[----:B------:R-:W-:Y:S01]  /*146490*/  IMAD.X R18, R18, 0x1, R0, P3 ;  /* 0x0000000112127824 */ /* 0x000fe200018e0600 */
[----:B------:R-:W-:Y:S04]  /*1464a0*/  STL [R1+0x75e0], R17 ;  /* 0x0075e01101007387 */ /* 0x000fe80000100800 */
[----:B------:R-:W-:Y:S04]  /*1464b0*/  STL [R1+0x75d4], R132 ;  /* 0x0075d48401007387 */ /* 0x000fe80000100800 */
[----:B------:R-:W-:Y:S04]  /*1464c0*/  STL [R1+0x75e8], R10 ;  /* 0x0075e80a01007387 */ /* 0x000fe80000100800 */
[----:B------:R1:W-:Y:S04]  /*1464d0*/  STL [R1+0x75dc], R18 ;  /* 0x0075dc1201007387 */ /* 0x0003e80000100800 */
[----:B------:R2:W-:Y:S02]  /*1464e0*/  LDGSTS.E [R136+0xc500], [R8.64], P4 ;  /* 0x0c50000008887fae */ /* 0x0005e4000a121844 */
[----:B--2---:R-:W-:-:S02]  /*1464f0*/  IMAD.MOV.U32 R9, RZ, RZ, R18 ;  /* 0x000000ffff097224 */ /* 0x004fc400078e0012 */
[----:B------:R-:W-:-:S05]  /*146500*/  IMAD.MOV.U32 R8, RZ, RZ, R17 ;  /* 0x000000ffff087224 */ /* 0x000fca00078e0011 */
[----:B------:R2:W-:Y:S02]  /*146510*/  LDGSTS.E [R136+0xc600], [R8.64], P4 ;  /* 0x0c60000008887fae */ /* 0x0005e4000a121844 */
[----:B--2---:R-:W-:Y:S02]  /*146520*/  IMAD.MOV.U32 R8, RZ, RZ, R10 ;  /* 0x000000ffff087224 */ /* 0x004fe400078e000a */
[----:B---3--:R-:W-:-:S05]  /*146530*/  IMAD.X R16, R16, 0x1, R0, P5 ;  /* 0x0000000110107824 */ /* 0x008fca00028e0600 */
[----:B------:R2:W-:Y:S01]  /*146540*/  STL [R1+0x75e4], R16 ;  /* 0x0075e41001007387 */ /* 0x0005e20000100800 */
[----:B----4-:R-:W-:-:S03]  /*146550*/  IADD3 R11, P3, R11, R137, RZ ;  /* 0x000000890b0b7210 */ /* 0x010fc60007f7e0ff */
[----:B-1----:R-:W3:Y:S04]  /*146560*/  LDL.LU R18, [R1+0x698] ;  /* 0x0006980001127983 */ /* 0x002ee80000300800 */
[----:B------:R-:W3:Y:S04]  /*146570*/  LDL.LU R19, [R1+0x69c] ;  /* 0x00069c0001137983 */ /* 0x000ee80000300800 */
[----:B------:R-:W4:Y:S04]  /*146580*/  LDL.LU R188, [R1+0x76ac] ;  /* 0x0076ac0001bc7983 */ /* 0x000f280000300800 */
[----:B------:R-:W2:Y:S04]  /*146590*/  LDL.LU R249, [R1+0x76b4] ;  /* 0x0076b40001f97983 */ /* 0x000ea80000300800 */
[----:B------:R-:W2:Y:S04]  /*1465a0*/  LDL.LU R248, [R1+0x76b8] ;  /* 0x0076b80001f87983 */ /* 0x000ea80000300800 */
        /* <DEDUP_REMOVED lines=9> */
[----:B------:R-:W-:-:S02]  /*146640*/  MOV R9, R16 ;  /* 0x0000001000097202 */ /* 0x000fc40000000f00 */
[C---:B------:R-:W-:Y:S01]  /*146650*/  ISETP.GT.AND P5, PT, R3.reuse, 0x28, PT ;  /* 0x000000280300780c */ /* 0x040fe20003fa4270 */
[----:B------:R-:W2:Y:S04]  /*146660*/  LDL.LU R135, [R1+0x76dc] ;  /* 0x0076dc0001877983 */ /* 0x000ea80000300800 */
[----:B------:R1:W-:Y:S01]  /*146670*/  LDGSTS.E [R136+0xc700], [R8.64], P4 ;  /* 0x0c70000008887fae */ /* 0x0003e2000a121844 */
[----:B------:R-:W-:-:S03]  /*146680*/  ISETP.GT.AND P4, PT, R3, 0x24, PT ;  /* 0x000000240300780c */ /* 0x000fc60003f84270 */
[----:B------:R-:W2:Y:S04]  /*146690*/  LDL.LU R134, [R1+0x76e0] ;  /* 0x0076e00001867983 */ /* 0x000ea80000300800 */
[----:B------:R-:W2:Y:S01]  /*1466a0*/  LDL.LU R133, [R1+0x76e8] ;  /* 0x0076e80001857983 */ /* 0x000ea20000300800 */
[----:B-1----:R-:W-:Y:S02]  /*1466b0*/  SEL R9, RZ, 0x4, !P4 ;  /* 0x00000004ff097807 */ /* 0x002fe40006000000 */
[----:B------:R-:W-:Y:S02]  /*1466c0*/  SEL R8, RZ, 0x4, !P5 ;  /* 0x00000004ff087807 */ /* 0x000fe40006800000 */
[----:B------:R-:W-:Y:S02]  /*1466d0*/  SEL R9, R9, RZ, !P0 ;  /* 0x000000ff09097207 */ /* 0x000fe40004000000 */
[----:B------:R-:W-:Y:S01]  /*1466e0*/  SEL R8, R8, RZ, !P0 ;  /* 0x000000ff08087207 */ /* 0x000fe20004000000 */
[----:B---3--:R-:W-:Y:S01]  /*1466f0*/  HMMA.1688.F32.TF32 R12, R128, R18, R12 ;  /* 0x00000012800c723c */ /* 0x008fe2000008100c */
[----:B----4-:R-:W-:Y:S01]  /*146700*/  IMAD.X R188, R188, 0x1, R0, P3 ;  /* 0x00000001bcbc7824 */ /* 0x010fe200018e0600 */
[----:B--2---:R-:W-:-:S04]  /*146710*/  IADD3 R248, P3, R248, R137, RZ ;  /* 0x00000089f8f87210 */ /* 0x004fc80007f7e0ff */
[----:B------:R1:W-:Y:S01]  /*146720*/  STL [R1+0x76ac], R188 ;  /* 0x0076acbc01007387 */ /* 0x0003e20000100800 */
        /* <DEDUP_REMOVED lines=9> */
[----:B------:R-:W-:Y:S01]  /*1467c0*/  STL [R1+0x76c8], R241 ;  /* 0x0076c8f101007387 */ /* 0x000fe20000100800 */
[----:B------:R-:W-:-:S03]  /*1467d0*/  ISETP.NE.U32.AND P3, PT, R9, RZ, PT ;  /* 0x000000ff0900720c */ /* 0x000fc60003f65070 */
[----:B------:R-:W-:Y:S01]  /*1467e0*/  STL [R1+0x76d0], R10 ;  /* 0x0076d00a01007387 */ /* 0x000fe20000100800 */
[----:B------:R-:W-:-:S03]  /*1467f0*/  IMAD.X R240, R240, 0x1, R0, P5 ;  /* 0x00000001f0f07824 */ /* 0x000fc600028e0600 */
[----:B------:R-:W-:Y:S01]  /*146800*/  STL [R1+0x76bc], R245 ;  /* 0x0076bcf501007387 */ /* 0x000fe20000100800 */
[----:B------:R-:W-:-:S03]  /*146810*/  IMAD.MOV.U32 R9, RZ, RZ, R188 ;  /* 0x000000ffff097224 */ /* 0x000fc600078e00bc */
[----:B------:R-:W-:Y:S01]  /*146820*/  STL [R1+0x76c4], R244 ;  /* 0x0076c4f401007387 */ /* 0x000fe20000100800 */
[----:B------:R-:W-:-:S03]  /*146830*/  IADD3 R138, P5, R138, R137, RZ ;  /* 0x000000898a8a7210 */ /* 0x000fc60007fbe0ff */
[----:B------:R-:W2:Y:S04]  /*146840*/  LDL.LU.64 R18, [R1+0x8a20] ;  /* 0x008a200001127983 */ /* 0x000ea80000300a00 */
[----:B------:R-:W2:Y:S04]  /*146850*/  LDL.LU.64 R16, [R1+0x8a18] ;  /* 0x008a180001107983 */ /* 0x000ea80000300a00 */
[----:B-1----:R-:W3:Y:S01]  /*146860*/  LDL.LU R188, [R1+0x8a10] ;  /* 0x008a100001bc7983 */ /* 0x002ee20000300800 */
[----:B------:R-:W-:-:S03]  /*146870*/  ISETP.NE.U32.AND P4, PT, R8, RZ, PT ;  /* 0x000000ff0800720c */ /* 0x000fc60003f85070 */
[----:B------:R1:W-:Y:S01]  /*146880*/  STL.64 [R1+0x36c0], R12 ;  /* 0x0036c00c01007387 */ /* 0x0003e20000100a00 */
[----:B------:R-:W-:-:S03]  /*146890*/  IMAD.MOV.U32 R8, RZ, RZ, R11 ;  /* 0x000000ffff087224 */ /* 0x000fc600078e000b */
[----:B------:R4:W-:Y:S04]  /*1468a0*/  STL.64 [R1+0x36c8], R14 ;  /* 0x0036c80e01007387 */ /* 0x0009e80000100a00 */
[----:B------:R-:W-:Y:S04]  /*1468b0*/  STL [R1+0x76cc], R240 ;  /* 0x0076ccf001007387 */ /* 0x000fe80000100800 */
[----:B-1----:R-:W2:Y:S04]  /*1468c0*/  LDL.LU R13, [R1+0x76e4] ;  /* 0x0076e400010d7983 */ /* 0x002ea80000300800 */
[----:B------:R-:W-:Y:S04]  /*1468d0*/  STL [R1+0x76d8], R138 ;  /* 0x0076d88a01007387 */ /* 0x000fe80000100800 */
[----:B------:R-:W3:Y:S04]  /*1468e0*/  LDL.LU R11, [R1+0x77b0] ;  /* 0x0077b000010b7983 */ /* 0x000ee80000300800 */
[----:B------:R1:W-:Y:S01]  /*1468f0*/  LDGSTS.E [R136+0xe000], [R8.64], P1 ;  /* 0x0e00000008887fae */ /* 0x0003e20008921844 */
[----:B------:R-:W-:-:S02]  /*146900*/  IADD3.X R139, R139, R0, RZ, P5, !PT ;  /* 0x000000008b8b7210 */ /* 0x000fc40002ffe4ff */
[----:B------:R-:W-:Y:S01]  /*146910*/  IADD3 R134, P5, R134, R137, RZ ;  /* 0x0000008986867210 */ /* 0x000fe20007fbe0ff */
[----:B-1----:R-:W-:Y:S02]  /*146920*/  IMAD.MOV.U32 R8, RZ, RZ, R248 ;  /* 0x000000ffff087224 */ /* 0x002fe400078e00f8 */
[----:B------:R-:W-:-:S05]  /*146930*/  IMAD.MOV.U32 R9, RZ, RZ, R249 ;  /* 0x000000ffff097224 */ /* 0x000fca00078e00f9 */
[----:B------:R1:W-:Y:S04]  /*146940*/  LDGSTS.E [R136+0xe100], [R8.64], P1 ;  /* 0x0e10000008887fae */ /* 0x0003e80008921844 */
[----:B------:R2:W-:Y:S01]  /*146950*/  STL [R1+0x76d4], R139 ;  /* 0x0076d48b01007387 */ /* 0x0005e20000100800 */
[----:B-1----:R-:W-:Y:S01]  /*146960*/  IMAD.MOV.U32 R8, RZ, RZ, R132 ;  /* 0x000000ffff087224 */ /* 0x002fe200078e0084 */
[----:B------:R-:W-:Y:S02]  /*146970*/  MOV R9, R245 ;  /* 0x000000f500097202 */ /* 0x000fe40000000f00 */
[----:B------:R-:W-:Y:S04]  /*146980*/  STL [R1+0x76e0], R134 ;  /* 0x0076e08601007387 */ /* 0x000fe80000100800 */
[----:B------:R1:W-:Y:S01]  /*146990*/  LDGSTS.E [R136+0xe200], [R8.64], P1 ;  /* 0x0e20000008887fae */ /* 0x0003e20008921844 */
[----:B------:R-:W-:-:S03]  /*1469a0*/  IMAD.X R135, R135, 0x1, R0, P5 ;  /* 0x0000000187877824 */ /* 0x000fc600028e0600 */
[----:B------:R-:W3:Y:S01]  /*1469b0*/  LDL.LU R132, [R1+0x77ac] ;  /* 0x0077ac0001847983 */ /* 0x000ee20000300800 */
[----:B------:R-:W-:-:S03]  /*1469c0*/  IADD3 R133, P5, R133, R137, RZ ;  /* 0x0000008985857210 */ /* 0x000fc60007fbe0ff */
[----:B------:R-:W3:Y:S01]  /*1469d0*/  LDL.LU R12, [R1+0x77b8] ;  /* 0x0077b800010c7983 */ /* 0x000ee20000300800 */
[----:B-1----:R-:W-:Y:S02]  /*1469e0*/  IMAD.MOV.U32 R8, RZ, RZ, R241 ;  /* 0x000000ffff087224 */ /* 0x002fe400078e00f1 */
[----:B------:R-:W-:-:S05]  /*1469f0*/  IMAD.MOV.U32 R9, RZ, RZ, R244 ;  /* 0x000000ffff097224 */ /* 0x000fca00078e00f4 */
[----:B------:R1:W-:Y:S04]  /*146a00*/  LDGSTS.E [R136+0xe300], [R8.64], P1 ;  /* 0x0e30000008887fae */ /* 0x0003e80008921844 */
[----:B------:R2:W-:Y:S01]  /*146a10*/  STL [R1+0x76dc], R135 ;  /* 0x0076dc8701007387 */ /* 0x0005e20000100800 */
[----:B-1----:R-:W-:Y:S01]  /*146a20*/  MOV R8, R10 ;  /* 0x0000000a00087202 */ /* 0x002fe20000000f00 */
[----:B------:R-:W-:Y:S02]  /*146a30*/  IMAD.MOV.U32 R9, RZ, RZ, R240 ;  /* 0x000000ffff097224 */ /* 0x000fe400078e00f0 */
[----:B------:R1:W-:Y:S04]  /*146a40*/  STL [R1+0x76e8], R133 ;  /* 0x0076e88501007387 */ /* 0x0003e80000100800 */
[----:B------:R1:W-:Y:S04]  /*146a50*/  LDGSTS.E [R136+0xe400], [R8.64], P1 ;  /* 0x0e40000008887fae */ /* 0x0003e80008921844 */
[----:B------:R-:W3:Y:S04]  /*146a60*/  LDL.LU R10, [R1+0x77c0] ;  /* 0x0077c000010a7983 */ /* 0x000ee80000300800 */
[----:B----4-:R-:W4:Y:S01]  /*146a70*/  LDL.LU R14, [R1+0x77b4] ;  /* 0x0077b400010e7983 */ /* 0x010f220000300800 */
[----:B-1----:R-:W-:Y:S01]  /*146a80*/  IMAD.MOV.U32 R8, RZ, RZ, R138 ;  /* 0x000000ffff087224 */ /* 0x002fe200078e008a */
[----:B------:R-:W-:-:S05]  /*146a90*/  MOV R9, R139 ;  /* 0x0000008b00097202 */ /* 0x000fca0000000f00 */
[----:B------:R1:W-:Y:S02]  /*146aa0*/  LDGSTS.E [R136+0xe500], [R8.64], P1 ;  /* 0x0e50000008887fae */ /* 0x0003e40008921844 */
[----:B-1----:R-:W-:Y:S02]  /*146ab0*/  IMAD.MOV.U32 R9, RZ, RZ, R135 ;  /* 0x000000ffff097224 */ /* 0x002fe400078e0087 */
[----:B--2---:R-:W-:Y:S01]  /*146ac0*/  IMAD.X R13, R13, 0x1, R0, P5 ;  /* 0x000000010d0d7824 */ /* 0x004fe200028e0600 */
[----:B---3--:R-:W-:-:S04]  /*146ad0*/  IADD3 R11, P5, R11, R137, RZ ;  /* 0x000000890b0b7210 */ /* 0x008fc80007fbe0ff */
[----:B------:R1:W-:Y:S04]  /*146ae0*/  STL [R1+0x76e4], R13 ;  /* 0x0076e40d01007387 */ /* 0x0003e80000100800 */
[----:B------:R-:W-:Y:S04]  /*146af0*/  STL [R1+0x77b0], R11 ;  /* 0x0077b00b01007387 */ /* 0x000fe80000100800 */
[----:B------:R-:W2:Y:S04]  /*146b00*/  LDL.LU R139, [R1+0x77bc] ;  /* 0x0077bc00018b7983 */ /* 0x000ea80000300800 */
[----:B------:R-:W3:Y:S01]  /*146b10*/  LDL.LU R135, [R1+0x77c8] ;  /* 0x0077c80001877983 */ /* 0x000ee20000300800 */
[----:B------:R-:W-:-:S03]  /*146b20*/  IMAD.MOV.U32 R8, RZ, RZ, R134 ;  /* 0x000000ffff087224 */ /* 0x000fc600078e0086 */
[----:B------:R-:W3:Y:S04]  /*146b30*/  LDL.LU R138, [R1+0x77c4] ;  /* 0x0077c400018a7983 */ /* 0x000ee80000300800 */
[----:B------:R1:W-:Y:S02]  /*146b40*/  LDGSTS.E [R136+0xe600], [R8.64], P1 ;  /* 0x0e60000008887fae */ /* 0x0003e40008921844 */
[----:B-1----:R-:W-:Y:S01]  /*146b50*/  MOV R8, R133 ;  /* 0x0000008500087202 */ /* 0x002fe20000000f00 */
[----:B------:R-:W-:-:S05]  /*146b60*/  IMAD.MOV.U32 R9, RZ, RZ, R13 ;  /* 0x000000ffff097224 */ /* 0x000fca00078e000d */
[----:B------:R1:W-:Y:S01]  /*146b70*/  LDGSTS.E [R136+0xe700], [R8.64], P1 ;  /* 0x0e70000008887fae */ /* 0x0003e20008921844 */
[----:B------:R-:W-:Y:S01]  /*146b80*/  IMAD.X R132, R132, 0x1, R0, P5 ;  /* 0x0000000184847824 */ /* 0x000fe200028e0600 */
[----:B------:R-:W-:-:S04]  /*146b90*/  IADD3 R12, P5, R12, R137, RZ ;  /* 0x000000890c0c7210 */ /* 0x000fc80007fbe0ff */
[----:B------:R1:W-:Y:S04]  /*146ba0*/  STL [R1+0x77ac], R132 ;  /* 0x0077ac8401007387 */ /* 0x0003e80000100800 */
[----:B------:R-:W3:Y:S04]  /*146bb0*/  LDL.LU R133, [R1+0x77d0] ;  /* 0x0077d00001857983 */ /* 0x000ee80000300800 */
[----:B------:R-:W-:Y:S04]  /*146bc0*/  STL [R1+0x77b8], R12 ;  /* 0x0077b80c01007387 */ /* 0x000fe80000100800 */
[----:B------:R-:W3:Y:S01]  /*146bd0*/  LDL.LU R15, [R1+0x77d8] ;  /* 0x0077d800010f7983 */ /* 0x000ee20000300800 */
[----:B-1----:R-:W-:-:S03]  /*146be0*/  IMAD.MOV.U32 R8, RZ, RZ, R11 ;  /* 0x000000ffff087224 */ /* 0x002fc600078e000b */
[----:B------:R-:W3:Y:S01]  /*146bf0*/  LDL.LU R13, [R1+0x77e0] ;  /* 0x0077e000010d7983 */ /* 0x000ee20000300800 */
[----:B------:R-:W-:-:S03]  /*146c00*/  MOV R9, R132 ;  /* 0x0000008400097202 */ /* 0x000fc60000000f00 */
[----:B------:R-:W3:Y:S04]  /*146c10*/  LDL.LU R134, [R1+0x77cc] ;  /* 0x0077cc0001867983 */ /* 0x000ee80000300800 */
[----:B------:R1:W-:Y:S01]  /*146c20*/  LDGSTS.E [R136+0x10000], [R8.64], P2 ;  /* 0x1000000008887fae */ /* 0x0003e20009121844 */
[----:B------:R-:W-:Y:S01]  /*146c30*/  IADD3 R10, P1, R10, R137, RZ ;  /* 0x000000890a0a7210 */ /* 0x000fe20007f3e0ff */
[----:B----4-:R-:W-:-:S04]  /*146c40*/  IMAD.X R14, R14, 0x1, R0, P5 ;  /* 0x000000010e0e7824 */ /* 0x010fc800028e0600 */
[----:B------:R-:W-:Y:S04]  /*146c50*/  STL [R1+0x77c0], R10 ;  /* 0x0077c00a01007387 */ /* 0x000fe80000100800 */
[----:B------:R4:W-:Y:S01]  /*146c60*/  STL [R1+0x77b4], R14 ;  /* 0x0077b40e01007387 */ /* 0x0009e20000100800 */
[----:B-1----:R-:W-:-:S03]  /*146c70*/  IMAD.MOV.U32 R9, RZ, RZ, R14 ;  /* 0x000000ffff097224 */ /* 0x002fc600078e000e */
[----:B------:R-:W3:Y:S01]  /*146c80*/  LDL.LU R132, [R1+0x77d4] ;  /* 0x0077d40001847983 */ /* 0x000ee20000300800 */
[----:B------:R-:W-:-:S03]  /*146c90*/  IMAD.MOV.U32 R8, RZ, RZ, R12 ;  /* 0x000000ffff087224 */ /* 0x000fc600078e000c */
[----:B------:R-:W3:Y:S04]  /*146ca0*/  LDL.LU R11, [R1+0x77e8] ;  /* 0x0077e800010b7983 */ /* 0x000ee80000300800 */
[----:B----4-:R-:W4:Y:S04]  /*146cb0*/  LDL.LU R14, [R1+0x77dc] ;  /* 0x0077dc00010e7983 */ /* 0x010f280000300800 */
[----:B------:R1:W-:Y:S02]  /*146cc0*/  LDGSTS.E [R136+0x10100], [R8.64], P2 ;  /* 0x1010000008887fae */ /* 0x0003e40009121844 */
[----:B-1----:R-:W-:-:S02]  /*146cd0*/  IMAD.MOV.U32 R8, RZ, RZ, R10 ;  /* 0x000000ffff087224 */ /* 0x002fc400078e000a */
[----:B--2---:R-:W-:Y:S01]  /*146ce0*/  IMAD.X R139, R139, 0x1, R0, P1 ;  /* 0x000000018b8b7824 */ /* 0x004fe200008e0600 */
[----:B---3--:R-:W-:-:S05]  /*146cf0*/  IADD3 R135, P5, R135, R137, RZ ;  /* 0x0000008987877210 */ /* 0x008fca0007fbe0ff */
[----:B------:R-:W-:Y:S04]  /*146d00*/  STL [R1+0x77c8], R135 ;  /* 0x0077c88701007387 */ /* 0x000fe80000100800 */
[----:B------:R-:W-:Y:S04]  /*146d10*/  STL [R1+0x77bc], R139 ;  /* 0x0077bc8b01007387 */ /* 0x000fe80000100800 */
[----:B------:R-:W2:Y:S04]  /*146d20*/  LDL.LU R12, [R1+0x77e4] ;  /* 0x0077e400010c7983 */ /* 0x000ea80000300800 */
[----:B------:R-:W3:Y:S01]  /*146d30*/  LDL.LU R10, [R1+0x78b0] ;  /* 0x0078b000010a7983 */ /* 0x000ee20000300800 */
[----:B------:R-:W-:Y:S01]  /*146d40*/  IMAD.MOV.U32 R9, RZ, RZ, R139 ;  /* 0x000000ffff097224 */ /* 0x000fe200078e008b */
[----:B------:R-:W-:-:S04]  /*146d50*/  IADD3.X R138, R138, R0, RZ, P5, !PT ;  /* 0x000000008a8a7210 */ /* 0x000fc80002ffe4ff */
[----:B------:R1:W-:Y:S02]  /*146d60*/  LDGSTS.E [R136+0x10200], [R8.64], P2 ;  /* 0x1020000008887fae */ /* 0x0003e40009121844 */
[----:B-1----:R-:W-:Y:S01]  /*146d70*/  MOV R8, R135 ;  /* 0x0000008700087202 */ /* 0x002fe20000000f00 */
[----:B------:R-:W-:Y:S01]  /*146d80*/  IMAD.MOV.U32 R9, RZ, RZ, R138 ;  /* 0x000000ffff097224 */ /* 0x000fe200078e008a */
[----:B------:R-:W-:-:S04]  /*146d90*/  IADD3 R133, P1, R133, R137, RZ ;  /* 0x0000008985857210 */ /* 0x000fc80007f3e0ff */
[----:B------:R1:W-:Y:S01]  /*146da0*/  LDGSTS.E [R136+0x10300], [R8.64], P2 ;  /* 0x1030000008887fae */ /* 0x0003e20009121844 */
[----:B------:R-:W-:Y:S01]  /*146db0*/  IADD3 R15, P5, R15, R137, RZ ;  /* 0x000000890f0f7210 */ /* 0x000fe20007fbe0ff */
[----:B------:R-:W-:Y:S01]  /*146dc0*/  IMAD.X R134, R134, 0x1, R0, P1 ;  /* 0x0000000186867824 */ /* 0x000fe200008e0600 */
[----:B-1----:R-:W-:-:S03]  /*146dd0*/  MOV R8, R133 ;  /* 0x0000008500087202 */ /* 0x002fc60000000f00 */
[----:B------:R-:W-:Y:S01]  /*146de0*/  IMAD.MOV.U32 R9, RZ, RZ, R134 ;  /* 0x000000ffff097224 */ /* 0x000fe200078e0086 */
[-C--:B------:R-:W-:Y:S01]  /*146df0*/  IADD3 R13, P1, R13, R137.reuse, RZ ;  /* 0x000000890d0d7210 */ /* 0x080fe20007f3e0ff */
[----:B------:R-:W-:Y:S04]  /*146e00*/  STL [R1+0x77d0], R133 ;  /* 0x0077d08501007387 */ /* 0x000fe80000100800 */
[----:B------:R1:W-:Y:S04]  /*146e10*/  LDGSTS.E [R136+0x10400], [R8.64], P2 ;  /* 0x1040000008887fae */ /* 0x0003e80009121844 */
[----:B------:R-:W-:Y:S04]  /*146e20*/  STL [R1+0x77c4], R138 ;  /* 0x0077c48a01007387 */ /* 0x000fe80000100800 */
[----:B------:R1:W-:Y:S01]  /*146e30*/  STL [R1+0x77d8], R15 ;  /* 0x0077d80f01007387 */ /* 0x0003e20000100800 */
[----:B------:R-:W-:Y:S01]  /*146e40*/  IMAD.X R132, R132, 0x1, R0, P5 ;  /* 0x0000000184847824 */ /* 0x000fe200028e0600 */
[----:B------:R-:W-:Y:S01]  /*146e50*/  IADD3 R11, P5, R11, R137, RZ ;  /* 0x000000890b0b7210 */ /* 0x000fe20007fbe0ff */
[----:B-1----:R-:W-:-:S03]  /*146e60*/  IMAD.MOV.U32 R8, RZ, RZ, R15 ;  /* 0x000000ffff087224 */ /* 0x002fc600078e000f */
[----:B------:R-:W-:Y:S01]  /*146e70*/  MOV R9, R132 ;  /* 0x0000008400097202 */ /* 0x000fe20000000f00 */
[----:B------:R-:W-:Y:S01]  /*146e80*/  STL [R1+0x77cc], R134 ;  /* 0x0077cc8601007387 */ /* 0x000fe20000100800 */
[----:B----4-:R-:W-:-:S03]  /*146e90*/  IMAD.X R14, R14, 0x1, R0, P1 ;  /* 0x000000010e0e7824 */ /* 0x010fc600008e0600 */
[----:B------:R-:W-:Y:S04]  /*146ea0*/  STL [R1+0x77e0], R13 ;  /* 0x0077e00d01007387 */ /* 0x000fe80000100800 */
[----:B------:R-:W-:Y:S04]  /*146eb0*/  STL [R1+0x77d4], R132 ;  /* 0x0077d48401007387 */ /* 0x000fe80000100800 */
[----:B------:R-:W-:Y:S04]  /*146ec0*/  STL [R1+0x77e8], R11 ;  /* 0x0077e80b01007387 */ /* 0x000fe80000100800 */
[----:B------:R1:W-:Y:S04]  /*146ed0*/  LDGSTS.E [R136+0x10500], [R8.64], P2 ;  /* 0x1050000008887fae */ /* 0x0003e80009121844 */
[----:B------:R-:W-:Y:S01]  /*146ee0*/  STL [R1+0x77dc], R14 ;  /* 0x0077dc0e01007387 */ /* 0x000fe20000100800 */
[----:B-1----:R-:W-:-:S02]  /*146ef0*/  IMAD.MOV.U32 R8, RZ, RZ, R13 ;  /* 0x000000ffff087224 */ /* 0x002fc400078e000d */
[----:B------:R-:W-:-:S05]  /*146f00*/  IMAD.MOV.U32 R9, RZ, RZ, R14 ;  /* 0x000000ffff097224 */ /* 0x000fca00078e000e */
[----:B------:R1:W-:Y:S02]  /*146f10*/  LDGSTS.E [R136+0x10600], [R8.64], P2 ;  /* 0x1060000008887fae */ /* 0x0003e40009121844 */
[----:B-1----:R-:W-:Y:S02]  /*146f20*/  IMAD.MOV.U32 R8, RZ, RZ, R11 ;  /* 0x000000ffff087224 */ /* 0x002fe400078e000b */
[----:B--2---:R-:W-:Y:S01]  /*146f30*/  IMAD.X R12, R12, 0x1, R0, P5 ;  /* 0x000000010c0c7824 */ /* 0x004fe200028e0600 */
[----:B---3--:R-:W-:-:S04]  /*146f40*/  IADD3 R10, P1, R10, R137, RZ ;  /* 0x000000890a0a7210 */ /* 0x008fc80007f3e0ff */
[----:B------:R1:W-:Y:S04]  /*146f50*/  STL [R1+0x77e4], R12 ;  /* 0x0077e40c01007387 */ /* 0x0003e80000100800 */
[----:B------:R-:W2:Y:S01]  /*146f60*/  LDL.LU R15, [R1+0x78ac] ;  /* 0x0078ac00010f7983 */ /* 0x000ea20000300800 */
[----:B------:R-:W-:-:S03]  /*146f70*/  MOV R9, R12 ;  /* 0x0000000c00097202 */ /* 0x000fc60000000f00 */
[----:B------:R-:W3:Y:S04]  /*146f80*/  LDL.LU R244, [R1+0x78b4] ;  /* 0x0078b40001f47983 */ /* 0x000ee80000300800 */
[----:B------:R-:W4:Y:S04]  /*146f90*/  LDL.LU R241, [R1+0x78b8] ;  /* 0x0078b80001f17983 */ /* 0x000f280000300800 */
[----:B------:R-:W-:Y:S04]  /*146fa0*/  STL [R1+0x78b0], R10 ;  /* 0x0078b00a01007387 */ /* 0x000fe80000100800 */
[----:B------:R-:W3:Y:S04]  /*146fb0*/  LDL.LU R240, [R1+0x78bc] ;  /* 0x0078bc0001f07983 */ /* 0x000ee80000300800 */
[----:B-1----:R-:W3:Y:S04]  /*146fc0*/  LDL.LU R12, [R1+0x78c0] ;  /* 0x0078c000010c7983 */ /* 0x002ee80000300800 */
[----:B------:R-:W3:Y:S04]  /*146fd0*/  LDL.LU R139, [R1+0x78c4] ;  /* 0x0078c400018b7983 */ /* 0x000ee80000300800 */
[----:B------:R-:W3:Y:S04]  /*146fe0*/  LDL.LU R138, [R1+0x78c8] ;  /* 0x0078c800018a7983 */ /* 0x000ee80000300800 */
[----:B------:R-:W3:Y:S04]  /*146ff0*/  LDL.LU R135, [R1+0x78cc] ;  /* 0x0078cc0001877983 */ /* 0x000ee80000300800 */
[----:B------:R-:W3:Y:S04]  /*147000*/  LDL.LU R11, [R1+0x78d0] ;  /* 0x0078d000010b7983 */ /* 0x000ee80000300800 */
[----:B------:R-:W3:Y:S04]  /*147010*/  LDL.LU R134, [R1+0x78d4] ;  /* 0x0078d40001867983 */ /* 0x000ee80000300800 */
[----:B------:R-:W3:Y:S01]  /*147020*/  LDL.LU R14, [R1+0x78d8] ;  /* 0x0078d800010e7983 */ /* 0x000ee20000300800 */
[----:B------:R-:W-:Y:S03]  /*147030*/  HMMA.1688.F32.TF32 R16, R128, R250, R16 ;  /* 0x000000fa8010723c */ /* 0x000fe60000081010 */
[----:B------:R1:W-:Y:S01]  /*147040*/  LDGSTS.E [R136+0x10700], [R8.64], P2 ;  /* 0x1070000008887fae */ /* 0x0003e20009121844 */
[----:B------:R-:W-:-:S02]  /*147050*/  ISETP.GT.AND P2, PT, R3, 0x2c, PT ;  /* 0x0000002c0300780c */ /* 0x000fc40003f44270 */
[----:B------:R-:W-:Y:S01]  /*147060*/  ISETP.GT.AND P5, PT, R3, 0x30, PT ;  /* 0x000000300300780c */ /* 0x000fe20003fa4270 */
[----:B------:R-:W3:Y:S04]  /*147070*/  LDL.LU R133, [R1+0x78dc] ;  /* 0x0078dc0001857983 */ /* 0x000ee80000300800 */
[----:B------:R-:W3:Y:S01]  /*147080*/  LDL.LU R132, [R1+0x78e0] ;  /* 0x0078e00001847983 */ /* 0x000ee20000300800 */
[----:B-1----:R-:W-:-:S03]  /*147090*/  SEL R9, RZ, 0x4, !P2 ;  /* 0x00000004ff097807 */ /* 0x002fc60005000000 */
[----:B------:R-:W3:Y:S01]  /*1470a0*/  LDL.LU R13, [R1+0x78e8] ;  /* 0x0078e800010d7983 */ /* 0x000ee20000300800 */
[----:B------:R-:W-:Y:S02]  /*1470b0*/  SEL R8, RZ, 0x4, !P5 ;  /* 0x00000004ff087807 */ /* 0x000fe40006800000 */
[----:B------:R-:W-:Y:S02]  /*1470c0*/  SEL R9, R9, RZ, !P0 ;  /* 0x000000ff09097207 */ /* 0x000fe40004000000 */
[----:B------:R-:W-:Y:S01]  /*1470d0*/  SEL R8, R8, RZ, !P0 ;  /* 0x000000ff08087207 */ /* 0x000fe20004000000 */
[----:B--2---:R-:W-:Y:S01]  /*1470e0*/  IMAD.X R15, R15, 0x1, R0, P1 ;  /* 0x000000010f0f7824 */ /* 0x004fe200008e0600 */
[----:B----4-:R-:W-:-:S04]  /*1470f0*/  IADD3 R241, P1, R241, R137, RZ ;  /* 0x00000089f1f17210 */ /* 0x010fc80007f3e0ff */
[----:B------:R1:W-:Y:S01]  /*147100*/  STL [R1+0x78ac], R15 ;  /* 0x0078ac0f01007387 */ /* 0x0003e20000100800 */
[----:B---3--:R-:W-:-:S03]  /*147110*/  IMAD.X R244, R244, 0x1, R0, P1 ;  /* 0x00000001f4f47824 */ /* 0x008fc600008e0600 */
        /* <DEDUP_REMOVED lines=13> */
[----:B------:R-:W-:Y:S01]  /*1471f0*/  STL [R1+0x78c4], R139 ;  /* 0x0078c48b01007387 */ /* 0x000fe20000100800 */
[----:B------:R-:W-:-:S03]  /*147200*/  ISETP.NE.U32.AND P1, PT, R9, RZ, PT ;  /* 0x000000ff0900720c */ /* 0x000fc60003f25070 */
[----:B------:R2:W5:Y:S01]  /*147210*/  LDL.LU.64 R250, [R1+0x8a08] ;  /* 0x008a080001fa7983 */ /* 0x0005620000300a00 */
[----:B------:R-:W-:-:S03]  /*147220*/  IMAD.MOV.U32 R9, RZ, RZ, R15 ;  /* 0x000000ffff097224 */ /* 0x000fc600078e000f */
[----:B------:R-:W3:Y:S01]  /*147230*/  LDL.LU.64 R248, [R1+0x8a00] ;  /* 0x008a000001f87983 */ /* 0x000ee20000300a00 */
[----:B------:R-:W-:-:S03]  /*147240*/  ISETP.NE.U32.AND P2, PT, R8, RZ, PT ;  /* 0x000000ff0800720c */ /* 0x000fc60003f45070 */
[----:B------:R-:W-:Y:S01]  /*147250*/  STL [R1+0x78cc], R135 ;  /* 0x0078cc8701007387 */ /* 0x000fe20000100800 */
[----:B------:R-:W-:-:S03]  /*147260*/  IMAD.MOV.U32 R8, RZ, RZ, R10 ;  /* 0x000000ffff087224 */ /* 0x000fc600078e000a */
[----:B------:R4:W-:Y:S04]  /*147270*/  STL.64 [R1+0x36b0], R16 ;  /* 0x0036b01001007387 */ /* 0x0009e80000100a00 */
[----:B------:R-:W-:Y:S04]  /*147280*/  STL.64 [R1+0x36b8], R18 ;  /* 0x0036b81201007387 */ /* 0x000fe80000100a00 */
[----:B-1----:R-:W2:Y:S04]  /*147290*/  LDL.LU R15, [R1+0x78e4] ;  /* 0x0078e400010f7983 */ /* 0x002ea80000300800 */
[----:B------:R1:W-:Y:S04]  /*1472a0*/  STL [R1+0x78d8], R14 ;  /* 0x0078d80e01007387 */ /* 0x0003e80000100800 */
[----:B------:R-:W3:Y:S04]  /*1472b0*/  LDL.LU R10, [R1+0x79b0] ;  /* 0x0079b000010a7983 */ /* 0x000ee80000300800 */
[----:B------:R1:W-:Y:S01]  /*1472c0*/  LDGSTS.E [R136+0x12000], [R8.64], P3 ;  /* 0x1200000008887fae */ /* 0x0003e20009921844 */
[----:B------:R-:W-:Y:S01]  /*1472d0*/  IADD3.X R134, R134, R0, RZ, P5, !PT ;  /* 0x0000000086867210 */ /* 0x000fe20002ffe4ff */
[----:B-1----:R-:W-:-:S02]  /*1472e0*/  IMAD.MOV.U32 R8, RZ, RZ, R241 ;  /* 0x000000ffff087224 */ /* 0x002fc400078e00f1 */
[----:B------:R-:W-:-:S05]  /*1472f0*/  IMAD.MOV.U32 R9, RZ, RZ, R244 ;  /* 0x000000ffff097224 */ /* 0x000fca00078e00f4 */
[----:B------:R1:W-:Y:S01]  /*147300*/  LDGSTS.E [R136+0x12100], [R8.64], P3 ;  /* 0x1210000008887fae */ /* 0x0003e20009921844 */
[----:B------:R-:W-:-:S03]  /*147310*/  IADD3 R132, P5, R132, R137, RZ ;  /* 0x0000008984847210 */ /* 0x000fc60007fbe0ff */
[----:B------:R-:W-:Y:S01]  /*147320*/  STL [R1+0x78d4], R134 ;  /* 0x0078d48601007387 */ /* 0x000fe20000100800 */
[----:B-1----:R-:W-:Y:S01]  /*147330*/  IMAD.MOV.U32 R8, RZ, RZ, R12 ;  /* 0x000000ffff087224 */ /* 0x002fe200078e000c */
[----:B------:R-:W-:Y:S02]  /*147340*/  MOV R9, R240 ;  /* 0x000000f000097202 */ /* 0x000fe40000000f00 */
[----:B------:R-:W-:Y:S04]  /*147350*/  STL [R1+0x78e0], R132 ;  /* 0x0078e08401007387 */ /* 0x000fe80000100800 */
[----:B------:R1:W-:Y:S01]  /*147360*/  LDGSTS.E [R136+0x12200], [R8.64], P3 ;  /* 0x1220000008887fae */ /* 0x0003e20009921844 */
[----:B------:R-:W-:-:S03]  /*147370*/  IMAD.X R133, R133, 0x1, R0, P5 ;  /* 0x0000000185857824 */ /* 0x000fc600028e0600 */
[----:B----4-:R-:W4:Y:S01]  /*147380*/  LDL.LU R16, [R1+0x79ac] ;  /* 0x0079ac0001107983 */ /* 0x010f220000300800 */
[----:B------:R-:W-:-:S03]  /*147390*/  IADD3 R13, P5, R13, R137, RZ ;  /* 0x000000890d0d7210 */ /* 0x000fc60007fbe0ff */
[----:B------:R-:W4:Y:S01]  /*1473a0*/  LDL.LU R12, [R1+0x79b8] ;  /* 0x0079b800010c7983 */ /* 0x000f220000300800 */
        /* <DEDUP_REMOVED lines=8> */
[----:B------:R-:W4:Y:S01]  /*147430*/  LDL.LU R11, [R1+0x79c0] ;  /* 0x0079c000010b7983 */ /* 0x000f220000300800 */
[----:B-1----:R-:W-:Y:S01]  /*147440*/  IMAD.MOV.U32 R8, RZ, RZ, R14 ;  /* 0x000000ffff087224 */ /* 0x002fe200078e000e */
[----:B------:R-:W-:-:S02]  /*147450*/  MOV R9, R134 ;  /* 0x0000008600097202 */ /* 0x000fc40000000f00 */
[----:B------:R-:W4:Y:S04]  /*147460*/  LDL.LU R14, [R1+0x79b4] ;  /* 0x0079b400010e7983 */ /* 0x000f280000300800 */
        /* <DEDUP_REMOVED lines=14> */
[----:B----4-:R-:W-:Y:S01]  /*147550*/  IMAD.X R16, R16, 0x1, R0, P5 ;  /* 0x0000000110107824 */ /* 0x010fe200028e0600 */
        /* <DEDUP_REMOVED lines=10> */
[----:B------:R-:W-:-:S05]  /*147600*/  IADD3 R11, P3, R11, R137, RZ ;  /* 0x000000890b0b7210 */ /* 0x000fca0007f7e0ff */
[----:B------:R-:W-:Y:S01]  /*147610*/  STL [R1+0x79c0], R11 ;  /* 0x0079c00b01007387 */ /* 0x000fe20000100800 */
[----:B------:R-:W-:-:S05]  /*147620*/  IMAD.X R14, R14, 0x1, R0, P5 ;  /* 0x000000010e0e7824 */ /* 0x000fca00028e0600 */
[----:B------:R4:W-:Y:S01]  /*147630*/  STL [R1+0x79b4], R14 ;  /* 0x0079b40e01007387 */ /* 0x0009e20000100800 */
[----:B-1----:R-:W-:-:S03]  /*147640*/  IMAD.MOV.U32 R9, RZ, RZ, R14 ;  /* 0x000000ffff097224 */ /* 0x002fc600078e000e */
[----:B----4-:R-:W4:Y:S01]  /*147650*/  LDL.LU R16, [R1+0x79d4] ;  /* 0x0079d40001107983 */ /* 0x010f220000300800 */
[----:B------:R-:W-:-:S03]  /*147660*/  IMAD.MOV.U32 R8, RZ, RZ, R12 ;  /* 0x000000ffff087224 */ /* 0x000fc600078e000c */
[----:B------:R-:W4:Y:S04]  /*147670*/  LDL.LU R10, [R1+0x79e8] ;  /* 0x0079e800010a7983 */ /* 0x000f280000300800 */
[----:B------:R-:W4:Y:S04]  /*147680*/  LDL.LU R14, [R1+0x79dc] ;  /* 0x0079dc00010e7983 */ /* 0x000f280000300800 */
        /* <DEDUP_REMOVED lines=19> */
[----:B------:R-:W-:Y:S01]  /*1477c0*/  IADD3 R13, P3, R13, R137, RZ ;  /* 0x000000890d0d7210 */ /* 0x000fe20007f7e0ff */
[----:B------:R-:W-:Y:S04]  /*1477d0*/  STL [R1+0x79d0], R17 ;  /* 0x0079d01101007387 */ /* 0x000fe80000100800 */
[----:B------:R1:W-:Y:S04]  /*1477e0*/  LDGSTS.E [R136+0x14400], [R8.64], P4 ;  /* 0x1440000008887fae */ /* 0x0003e8000a121844 */
[----:B------:R-:W-:Y:S04]  /*1477f0*/  STL [R1+0x79c4], R132 ;  /* 0x0079c48401007387 */ /* 0x000fe80000100800 */
[----:B------:R2:W-:Y:S01]  /*147800*/  STL [R1+0x79d8], R15 ;  /* 0x0079d80f01007387 */ /* 0x0005e20000100800 */
[----:B-1----:R-:W-:-:S03]  /*147810*/  IMAD.MOV.U32 R8, RZ, RZ, R15 ;  /* 0x000000ffff087224 */ /* 0x002fc600078e000f */
[----:B------:R-:W-:Y:S01]  /*147820*/  STL [R1+0x79cc], R18 ;  /* 0x0079cc1201007387 */ /* 0x000fe20000100800 */
[----:B----4-:R-:W-:Y:S01]  /*147830*/  IMAD.X R16, R16, 0x1, R0, P5 ;  /* 0x0000000110107824 */ /* 0x010fe200028e0600 */
[----:B------:R-:W-:-:S04]  /*147840*/  IADD3 R10, P5, R10, R137, RZ ;  /* 0x000000890a0a7210 */ /* 0x000fc80007fbe0ff */
[----:B------:R-:W-:Y:S01]  /*147850*/  MOV R9, R16 ;  /* 0x0000001000097202 */ /* 0x000fe20000000f00 */
[----:B------:R-:W-:Y:S01]  /*147860*/  IMAD.X R14, R14, 0x1, R0, P3 ;  /* 0x000000010e0e7824 */ /* 0x000fe200018e0600 */
[----:B------:R-:W-:Y:S04]  /*147870*/  STL [R1+0x79e0], R13 ;  /* 0x0079e00d01007387 */ /* 0x000fe80000100800 */
[----:B------:R1:W-:Y:S04]  /*147880*/  STL [R1+0x79d4], R16 ;  /* 0x0079d41001007387 */ /* 0x0003e80000100800 */
[----:B------:R-:W-:Y:S04]  /*147890*/  STL [R1+0x79e8], R10 ;  /* 0x0079e80a01007387 */ /* 0x000fe80000100800 */
[----:B------:R4:W-:Y:S04]  /*1478a0*/  LDGSTS.E [R136+0x14500], [R8.64], P4 ;  /* 0x1450000008887fae */ /* 0x0009e8000a121844 */
[----:B------:R-:W-:Y:S01]  /*1478b0*/  STL [R1+0x79dc], R14 ;  /* 0x0079dc0e01007387 */ /* 0x000fe20000100800 */
[----:B----4-:R-:W-:-:S02]  /*1478c0*/  IMAD.MOV.U32 R8, RZ, RZ, R13 ;  /* 0x000000ffff087224 */ /* 0x010fc400078e000d */
[----:B------:R-:W-:-:S05]  /*1478d0*/  IMAD.MOV.U32 R9, RZ, RZ, R14 ;  /* 0x000000ffff097224 */ /* 0x000fca00078e000e */
[----:B------:R4:W-:Y:S02]  /*1478e0*/  LDGSTS.E [R136+0x14600], [R8.64], P4 ;  /* 0x1460000008887fae */ /* 0x0009e4000a121844 */
[----:B----4-:R-:W-:Y:S02]  /*1478f0*/  IMAD.MOV.U32 R8, RZ, RZ, R10 ;  /* 0x000000ffff087224 */ /* 0x010fe400078e000a */
[----:B--2---:R-:W-:Y:S01]  /*147900*/  IMAD.X R12, R12, 0x1, R0, P5 ;  /* 0x000000010c0c7824 */ /* 0x004fe200028e0600 */
[----:B---3--:R-:W-:-:S04]  /*147910*/  IADD3 R11, P3, R11, R137, RZ ;  /* 0x000000890b0b7210 */ /* 0x008fc80007f7e0ff */
[----:B------:R2:W-:Y:S04]  /*147920*/  STL [R1+0x79e4], R12 ;  /* 0x0079e40c01007387 */ /* 0x0005e80000100800 */
[----:B------:R-:W3:Y:S01]  /*147930*/  LDL.LU R15, [R1+0x7aac] ;  /* 0x007aac00010f7983 */ /* 0x000ee20000300800 */
[----:B------:R-:W-:-:S03]  /*147940*/  MOV R9, R12 ;  /* 0x0000000c00097202 */ /* 0x000fc60000000f00 */
[----:B------:R-:W4:Y:S04]  /*147950*/  LDL.LU R138, [R1+0x7ab4] ;  /* 0x007ab400018a7983 */ /* 0x000f280000300800 */
[----:B------:R-:W4:Y:S04]  /*147960*/  LDL.LU R135, [R1+0x7ab8] ;  /* 0x007ab80001877983 */ /* 0x000f280000300800 */
[----:B------:R-:W-:Y:S04]  /*147970*/  STL [R1+0x7ab0], R11 ;  /* 0x007ab00b01007387 */ /* 0x000fe80000100800 */
[----:B-1----:R-:W4:Y:S04]  /*147980*/  LDL.LU R16, [R1+0x7abc] ;  /* 0x007abc0001107983 */ /* 0x002f280000300800 */
[----:B--2---:R-:W2:Y:S04]  /*147990*/  LDL.LU R12, [R1+0x7ac0] ;  /* 0x007ac000010c7983 */ /* 0x004ea80000300800 */
[----:B------:R-:W2:Y:S04]  /*1479a0*/  LDL.LU R134, [R1+0x7ac4] ;  /* 0x007ac40001867983 */ /* 0x000ea80000300800 */
[----:B------:R-:W2:Y:S04]  /*1479b0*/  LDL.LU R133, [R1+0x7ac8] ;  /* 0x007ac80001857983 */ /* 0x000ea80000300800 */
[----:B------:R-:W2:Y:S04]  /*1479c0*/  LDL.LU R132, [R1+0x7acc] ;  /* 0x007acc0001847983 */ /* 0x000ea80000300800 */
[----:B------:R-:W2:Y:S04]  /*1479d0*/  LDL.LU R10, [R1+0x7ad0] ;  /* 0x007ad000010a7983 */ /* 0x000ea80000300800 */
[----:B------:R-:W2:Y:S04]  /*1479e0*/  LDL.LU R19, [R1+0x7ad4] ;  /* 0x007ad40001137983 */ /* 0x000ea80000300800 */
[----:B------:R-:W2:Y:S01]  /*1479f0*/  LDL.LU R14, [R1+0x7ad8] ;  /* 0x007ad800010e7983 */ /* 0x000ea20000300800 */
[----:B------:R-:W-:Y:S03]  /*147a00*/  HMMA.1688.F32.TF32 R20, R128, R246, R20 ;  /* 0x000000f68014723c */ /* 0x000fe60000081014 */
[----:B------:R1:W-:Y:S01]  /*147a10*/  LDGSTS.E [R136+0x14700], [R8.64], P4 ;  /* 0x1470000008887fae */ /* 0x0003e2000a121844 */
[----:B------:R-:W-:-:S02]  /*147a20*/  ISETP.GT.AND P4, PT, R3, 0x34, PT ;  /* 0x000000340300780c */ /* 0x000fc40003f84270 */
[----:B------:R-:W-:Y:S01]  /*147a30*/  ISETP.GT.AND P5, PT, R3, 0x38, PT ;  /* 0x000000380300780c */ /* 0x000fe20003fa4270 */
[----:B------:R-:W2:Y:S04]  /*147a40*/  LDL.LU R18, [R1+0x7adc] ;  /* 0x007adc0001127983 */ /* 0x000ea80000300800 */
[----:B------:R-:W2:Y:S01]  /*147a50*/  LDL.LU R17, [R1+0x7ae0] ;  /* 0x007ae00001117983 */ /* 0x000ea20000300800 */
[----:B-1----:R-:W-:-:S03]  /*147a60*/  SEL R9, RZ, 0x4, !P4 ;  /* 0x00000004ff097807 */ /* 0x002fc60006000000 */
[----:B------:R-:W2:Y:S01]  /*147a70*/  LDL.LU R13, [R1+0x7ae8] ;  /* 0x007ae800010d7983 */ /* 0x000ea20000300800 */
[----:B------:R-:W-:Y:S02]  /*147a80*/  SEL R8, RZ, 0x4, !P5 ;  /* 0x00000004ff087807 */ /* 0x000fe40006800000 */
[----:B------:R-:W-:Y:S02]  /*147a90*/  SEL R9, R9, RZ, !P0 ;  /* 0x000000ff09097207 */ /* 0x000fe40004000000 */
[----:B------:R-:W-:Y:S01]  /*147aa0*/  SEL R8, R8, RZ, !P0 ;  /* 0x000000ff08087207 */ /* 0x000fe20004000000 */
[----:B---3--:R-:W-:Y:S01]  /*147ab0*/  IMAD.X R15, R15, 0x1, R0, P3 ;  /* 0x000000010f0f7824 */ /* 0x008fe200018e0600 */
[----:B----4-:R-:W-:-:S04]  /*147ac0*/  IADD3 R135, P3, R135, R137, RZ ;  /* 0x0000008987877210 */ /* 0x010fc80007f7e0ff */
[----:B------:R1:W-:Y:S01]  /*147ad0*/  STL [R1+0x7aac], R15 ;  /* 0x007aac0f01007387 */ /* 0x0003e20000100800 */
[----:B------:R-:W-:-:S03]  /*147ae0*/  IMAD.X R138, R138, 0x1, R0, P3 ;  /* 0x000000018a8a7824 */ /* 0x000fc600018e0600 */
[----:B------:R-:W-:Y:S01]  /*147af0*/  STL [R1+0x7ab8], R135 ;  /* 0x007ab88701007387 */ /* 0x000fe20000100800 */
[----:B--2---:R-:W-:-:S05]  /*147b00*/  IADD3 R12, P6, R12, R137, RZ ;  /* 0x000000890c0c7210 */ /* 0x004fca0007fde0ff */
        /* <DEDUP_REMOVED lines=9> */
[----:B------:R2:W-:Y:S01]  /*147ba0*/  STL [R1+0x7abc], R16 ;  /* 0x007abc1001007387 */ /* 0x0005e20000100800 */
[----:B------:R-:W-:-:S03]  /*147bb0*/  IADD3 R14, P5, R14, R137, RZ ;  /* 0x000000890e0e7210 */ /* 0x000fc60007fbe0ff */
[----:B------:R-:W-:Y:S01]  /*147bc0*/  STL [R1+0x7ac4], R134 ;  /* 0x007ac48601007387 */ /* 0x000fe20000100800 */
[----:B------:R-:W-:-:S03]  /*147bd0*/  ISETP.NE.U32.AND P3, PT, R9, RZ, PT ;  /* 0x000000ff0900720c */ /* 0x000fc60003f65070 */
[----:B------:R-:W3:Y:S01]  /*147be0*/  LDL.LU.64 R246, [R1+0x89f8] ;  /* 0x0089f80001f67983 */ /* 0x000ee20000300a00 */
[----:B------:R-:W-:-:S03]  /*147bf0*/  IMAD.MOV.U32 R9, RZ, RZ, R15 ;  /* 0x000000ffff097224 */ /* 0x000fc600078e000f */
[----:B------:R-:W4:Y:S01]  /*147c00*/  LDL.LU.64 R244, [R1+0x89f0] ;  /* 0x0089f00001f47983 */ /* 0x000f220000300a00 */
[----:B------:R-:W-:-:S03]  /*147c10*/  ISETP.NE.U32.AND P4, PT, R8, RZ, PT ;  /* 0x000000ff0800720c */ /* 0x000fc60003f85070 */
[----:B------:R-:W-:Y:S01]  /*147c20*/  STL [R1+0x7acc], R132 ;  /* 0x007acc8401007387 */ /* 0x000fe20000100800 */
[----:B------:R-:W-:-:S03]  /*147c30*/  IMAD.MOV.U32 R8, RZ, RZ, R11 ;  /* 0x000000ffff087224 */ /* 0x000fc600078e000b */
[----:B------:R-:W-:Y:S04]  /*147c40*/  STL.64 [R1+0x3680], R20 ;  /* 0x0036801401007387 */ /* 0x000fe80000100a00 */
[----:B------:R-:W-:Y:S04]  /*147c50*/  STL.64 [R1+0x3688], R22 ;  /* 0x0036881601007387 */ /* 0x000fe80000100a00 */
[----:B-1----:R-:W3:Y:S04]  /*147c60*/  LDL.LU R15, [R1+0x7ae4] ;  /* 0x007ae400010f7983 */ /* 0x002ee80000300800 */
[----:B------:R1:W-:Y:S04]  /*147c70*/  STL [R1+0x7ad8], R14 ;  /* 0x007ad80e01007387 */ /* 0x0003e80000100800 */
[----:B------:R-:W4:Y:S04]  /*147c80*/  LDL.LU R11, [R1+0x74b0] ;  /* 0x0074b000010b7983 */ /* 0x000f280000300800 */
        /* <DEDUP_REMOVED lines=9> */
[----:B------:R1:W-:Y:S04]  /*147d20*/  STL [R1+0x7ae0], R17 ;  /* 0x007ae01101007387 */ /* 0x0003e80000100800 */
[----:B------:R1:W-:Y:S01]  /*147d30*/  LDGSTS.E [R136+0x16200], [R8.64], P1 ;  /* 0x1620000008887fae */ /* 0x0003e20008921844 */
[----:B------:R-:W-:-:S03]  /*147d40*/  IMAD.X R18, R18, 0x1, R0, P5 ;  /* 0x0000000112127824 */ /* 0x000fc600028e0600 */
[----:B--2---:R-:W2:Y:S01]  /*147d50*/  LDL.LU R16, [R1+0x74ac] ;  /* 0x0074ac0001107983 */ /* 0x004ea20000300800 */
[----:B------:R-:W-:-:S03]  /*147d60*/  IADD3 R13, P5, R13, R137, RZ ;  /* 0x000000890d0d7210 */ /* 0x000fc60007fbe0ff */
[----:B------:R-:W2:Y:S01]  /*147d70*/  LDL.LU R12, [R1+0x74b8] ;  /* 0x0074b800010c7983 */ /* 0x000ea20000300800 */
[----:B-1----:R-:W-:Y:S02]  /*147d80*/  IMAD.MOV.U32 R8, RZ, RZ, R133 ;  /* 0x000000ffff087224 */ /* 0x002fe400078e0085 */
[----:B------:R-:W-:-:S05]  /*147d90*/  IMAD.MOV.U32 R9, RZ, RZ, R134 ;  /* 0x000000ffff097224 */ /* 0x000fca00078e0086 */
[----:B------:R1:W-:Y:S04]  /*147da0*/  LDGSTS.E [R136+0x16300], [R8.64], P1 ;  /* 0x1630000008887fae */ /* 0x0003e80008921844 */
[----:B------:R-:W-:Y:S01]  /*147db0*/  STL [R1+0x7adc], R18 ;  /* 0x007adc1201007387 */ /* 0x000fe20000100800 */
[----:B-1----:R-:W-:Y:S01]  /*147dc0*/  MOV R8, R10 ;  /* 0x0000000a00087202 */ /* 0x002fe20000000f00 */
[----:B------:R-:W-:Y:S02]  /*147dd0*/  IMAD.MOV.U32 R9, RZ, RZ, R132 ;  /* 0x000000ffff097224 */ /* 0x000fe400078e0084 */
[----:B------:R-:W-:Y:S04]  /*147de0*/  STL [R1+0x7ae8], R13 ;  /* 0x007ae80d01007387 */ /* 0x000fe80000100800 */
[----:B------:R1:W-:Y:S04]  /*147df0*/  LDGSTS.E [R136+0x16400], [R8.64], P1 ;  /* 0x1640000008887fae */ /* 0x0003e80008921844 */
[----:B------:R-:W2:Y:S01]  /*147e00*/  LDL.LU R10, [R1+0x74c0] ;  /* 0x0074c000010a7983 */ /* 0x000ea20000300800 */
[----:B-1----:R-:W-:-:S03]  /*147e10*/  IMAD.MOV.U32 R8, RZ, RZ, R14 ;  /* 0x000000ffff087224 */ /* 0x002fc600078e000e */
[----:B------:R-:W2:Y:S01]  /*147e20*/  LDL.LU R14, [R1+0x74b4] ;  /* 0x0074b400010e7983 */ /* 0x000ea20000300800 */
[----:B------:R-:W-:-:S05]  /*147e30*/  MOV R9, R19 ;  /* 0x0000001300097202 */ /* 0x000fca0000000f00 */
[----:B------:R1:W-:Y:S01]  /*147e40*/  LDGSTS.E [R136+0x16500], [R8.64], P1 ;  /* 0x1650000008887fae */ /* 0x0003e20008921844 */
[----:B---3--:R-:W-:Y:S01]  /*147e50*/  IMAD.X R15, R15, 0x1, R0, P5 ;  /* 0x000000010f0f7824 */ /* 0x008fe200028e0600 */
[----:B----4-:R-:W-:-:S04]  /*147e60*/  IADD3 R11, P5, R11, R137, RZ ;  /* 0x000000890b0b7210 */ /* 0x010fc80007fbe0ff */
[----:B------:R3:W-:Y:S04]  /*147e70*/  STL [R1+0x7ae4], R15 ;  /* 0x007ae40f01007387 */ /* 0x0007e80000100800 */
[----:B------:R-:W-:Y:S04]  /*147e80*/  STL [R1+0x74b0], R11 ;  /* 0x0074b00b01007387 */ /* 0x000fe80000100800 */
[----:B------:R-:W4:Y:S04]  /*147e90*/  LDL.LU R21, [R1+0x74bc] ;  /* 0x0074bc0001157983 */ /* 0x000f280000300800 */
[----:B------:R-:W4:Y:S01]  /*147ea0*/  LDL.LU R19, [R1+0x74c8] ;  /* 0x0074c80001137983 */ /* 0x000f220000300800 */
[----:B-1----:R-:W-:-:S02]  /*147eb0*/  IMAD.MOV.U32 R8, RZ, RZ, R17 ;  /* 0x000000ffff087224 */ /* 0x002fc400078e0011 */
[----:B------:R-:W-:Y:S01]  /*147ec0*/  IMAD.MOV.U32 R9, RZ, RZ, R18 ;  /* 0x000000ffff097224 */ /* 0x000fe200078e0012 */
[----:B------:R-:W4:Y:S04]  /*147ed0*/  LDL.LU R20, [R1+0x74c4] ;  /* 0x0074c40001147983 */ /* 0x000f280000300800 */
[----:B------:R1:W-:Y:S02]  /*147ee0*/  LDGSTS.E [R136+0x16600], [R8.64], P1 ;  /* 0x1660000008887fae */ /* 0x0003e40008921844 */
[----:B-1----:R-:W-:Y:S01]  /*147ef0*/  MOV R8, R13 ;  /* 0x0000000d00087202 */ /* 0x002fe20000000f00 */
[----:B------:R-:W-:-:S05]  /*147f00*/  IMAD.MOV.U32 R9, RZ, RZ, R15 ;  /* 0x000000ffff097224 */ /* 0x000fca00078e000f */
[----:B------:R1:W-:Y:S01]  /*147f10*/  LDGSTS.E [R136+0x16700], [R8.64], P1 ;  /* 0x1670000008887fae */ /* 0x0003e20008921844 */
[----:B--2---:R-:W-:Y:S01]  /*147f20*/  IMAD.X R16, R16, 0x1, R0, P5 ;  /* 0x0000000110107824 */ /* 0x004fe200028e0600 */
[----:B------:R-:W-:-:S04]  /*147f30*/  IADD3 R12, P5, R12, R137, RZ ;  /* 0x000000890c0c7210 */ /* 0x000fc80007fbe0ff */
[----:B------:R2:W-:Y:S04]  /*147f40*/  STL [R1+0x74ac], R16 ;  /* 0x0074ac1001007387 */ /* 0x0005e80000100800 */
[----:B------:R-:W4:Y:S04]  /*147f50*/  LDL.LU R17, [R1+0x74d0] ;  /* 0x0074d00001117983 */ /* 0x000f280000300800 */
[----:B------:R-:W-:Y:S04]  /*147f60*/  STL [R1+0x74b8], R12 ;  /* 0x0074b80c01007387 */ /* 0x000fe80000100800 */
[----:B---3--:R-:W3:Y:S01]  /*147f70*/  LDL.LU R15, [R1+0x74d8] ;  /* 0x0074d800010f7983 */ /* 0x008ee20000300800 */
        /* <DEDUP_REMOVED lines=10> */
[----:B--2---:R-:W2:Y:S01]  /*148020*/  LDL.LU R16, [R1+0x74d4] ;  /* 0x0074d40001107983 */ /* 0x004ea20000300800 */
[----:B------:R-:W-:-:S03]  /*148030*/  IMAD.MOV.U32 R8, RZ, RZ, R12 ;  /* 0x000000ffff087224 */ /* 0x000fc600078e000c */
[----:B------:R-:W2:Y:S04]  /*148040*/  LDL.LU R11, [R1+0x74e8] ;  /* 0x0074e800010b7983 */ /* 0x000ea80000300800 */
[----:B------:R-:W2:Y:S04]  /*148050*/  LDL.LU R14, [R1+0x74dc] ;  /* 0x0074dc00010e7983 */ /* 0x000ea80000300800 */
[----:B------:R1:W-:Y:S02]  /*148060*/  LDGSTS.E [R136+0x18100], [R8.64], P2 ;  /* 0x1810000008887fae */ /* 0x0003e40009121844 */
[----:B-1----:R-:W-:-:S02]  /*148070*/  IMAD.MOV.U32 R8, RZ, RZ, R10 ;  /* 0x000000ffff087224 */ /* 0x002fc400078e000a */
[----:B----4-:R-:W-:Y:S01]  /*148080*/  IMAD.X R21, R21, 0x1, R0, P1 ;  /* 0x0000000115157824 */ /* 0x010fe200008e0600 */
[----:B------:R-:W-:-:S05]  /*148090*/  IADD3 R19, P5, R19, R137, RZ ;  /* 0x0000008913137210 */ /* 0x000fca0007fbe0ff */
[----:B------:R-:W-:Y:S04]  /*1480a0*/  STL [R1+0x74c8], R19 ;  /* 0x0074c81301007387 */ /* 0x000fe80000100800 */
[----:B------:R-:W-:Y:S04]  /*1480b0*/  STL [R1+0x74bc], R21 ;  /* 0x0074bc1501007387 */ /* 0x000fe80000100800 */
[----:B------:R-:W4:Y:S04]  /*1480c0*/  LDL.LU R12, [R1+0x74e4] ;  /* 0x0074e400010c7983 */ /* 0x000f280000300800 */
[----:B------:R-:W4:Y:S01]  /*1480d0*/  LDL.LU R10, [R1+0x73b0] ;  /* 0x0073b000010a7983 */ /* 0x000f220000300800 */
[----:B------:R-:W-:Y:S01]  /*1480e0*/  IMAD.MOV.U32 R9, RZ, RZ, R21 ;  /* 0x000000ffff097224 */ /* 0x000fe200078e0015 */
[----:B------:R-:W-:-:S04]  /*1480f0*/  IADD3.X R20, R20, R0, RZ, P5, !PT ;  /* 0x0000000014147210 */ /* 0x000fc80002ffe4ff */
[----:B------:R1:W-:Y:S02]  /*148100*/  LDGSTS.E [R136+0x18200], [R8.64], P2 ;  /* 0x1820000008887fae */ /* 0x0003e40009121844 */
[----:B-1----:R-:W-:Y:S01]  /*148110*/  MOV R8, R19 ;  /* 0x0000001300087202 */ /* 0x002fe20000000f00 */
[----:B------:R-:W-:Y:S01]  /*148120*/  IMAD.MOV.U32 R9, RZ, RZ, R20 ;  /* 0x000000ffff097224 */ /* 0x000fe200078e0014 */
[----:B------:R-:W-:-:S04]  /*148130*/  IADD3 R17, P1, R17, R137, RZ ;  /* 0x0000008911117210 */ /* 0x000fc80007f3e0ff */
[----:B------:R1:W-:Y:S01]  /*148140*/  LDGSTS.E [R136+0x18300], [R8.64], P2 ;  /* 0x1830000008887fae */ /* 0x0003e20009121844 */
[----:B---3--:R-:W-:Y:S01]  /*148150*/  IADD3 R15, P5, R15, R137, RZ ;  /* 0x000000890f0f7210 */ /* 0x008fe20007fbe0ff */
        /* <DEDUP_REMOVED lines=10> */
[----:B--2---:R-:W-:Y:S01]  /*148200*/  IMAD.X R16, R16, 0x1, R0, P5 ;  /* 0x0000000110107824 */ /* 0x004fe200028e0600 */
        /* <DEDUP_REMOVED lines=8> */
[----:B--2---:R-:W-:-:S02]  /*148290*/  IMAD.MOV.U32 R8, RZ, RZ, R13 ;  /* 0x000000ffff087224 */ /* 0x004fc400078e000d */
[----:B------:R-:W-:-:S05]  /*1482a0*/  IMAD.MOV.U32 R9, RZ, RZ, R14 ;  /* 0x000000ffff097224 */ /* 0x000fca00078e000e */
[----:B------:R2:W-:Y:S02]  /*1482b0*/  LDGSTS.E [R136+0x18600], [R8.64], P2 ;  /* 0x1860000008887fae */ /* 0x0005e40009121844 */
[----:B--2---:R-:W-:Y:S02]  /*1482c0*/  IMAD.MOV.U32 R8, RZ, RZ, R11 ;  /* 0x000000ffff087224 */ /* 0x004fe400078e000b */
[----:B----4-:R-:W-:Y:S01]  /*1482d0*/  IMAD.X R12, R12, 0x1, R0, P5 ;  /* 0x000000010c0c7824 */ /* 0x010fe200028e0600 */
[----:B------:R-:W-:-:S04]  /*1482e0*/  IADD3 R10, P1, R10, R137, RZ ;  /* 0x000000890a0a7210 */ /* 0x000fc80007f3e0ff */
[----:B------:R2:W-:Y:S04]  /*1482f0*/  STL [R1+0x74e4], R12 ;  /* 0x0074e40c01007387 */ /* 0x0005e80000100800 */
[----:B---3--:R-:W3:Y:S01]  /*148300*/  LDL.LU R15, [R1+0x73ac] ;  /* 0x0073ac00010f7983 */ /* 0x008ee20000300800 */
        /* <DEDUP_REMOVED lines=54> */
[----:B------:R-:W-:Y:S01]  /*148670*/  IADD3.X R19, R19, R0, RZ, P5, !PT ;  /* 0x0000000013137210 */ /* 0x000fe20002ffe4ff */
[----:B-1----:R-:W-:-:S02]  /*148680*/  IMAD.MOV.U32 R8, RZ, RZ, R23 ;  /* 0x000000ffff087224 */ /* 0x002fc400078e0017 */
[----:B------:R-:W-:-:S05]  /*148690*/  IMAD.MOV.U32 R9, RZ, RZ, R132 ;  /* 0x000000ffff097224 */ /* 0x000fca00078e0084 */
[----:B------:R1:W-:Y:S01]  /*1486a0*/  LDGSTS.E [R136+0x1a100], [R8.64], P3 ;  /* 0x1a10000008887fae */ /* 0x0003e20009921844 */
[----:B------:R-:W-:Y:S01]  /*1486b0*/  IADD3 R17, P5, R17, R137, RZ ;  /* 0x0000008911117210 */ /* 0x000fe20007fbe0ff */
[----:B-1----:R-:W-:Y:S01]  /*1486c0*/  IMAD.MOV.U32 R8, RZ, RZ, R12 ;  /* 0x000000ffff087224 */ /* 0x002fe200078e000c */
[----:B------:R-:W-:-:S05]  /*1486d0*/  MOV R9, R16 ;  /* 0x0000001000097202 */ /* 0x000fca0000000f00 */
[----:B------:R1:W-:Y:S01]  /*1486e0*/  LDGSTS.E [R136+0x1a200], [R8.64], P3 ;  /* 0x1a20000008887fae */ /* 0x0003e20009921844 */
[----:B------:R-:W-:Y:S01]  /*1486f0*/  IMAD.X R18, R18, 0x1, R0, P5 ;  /* 0x0000000112127824 */ /* 0x000fe200028e0600 */
[----:B------:R-:W-:Y:S02]  /*148700*/  IADD3 R13, P5, R13, R137, RZ ;  /* 0x000000890d0d7210 */ /* 0x000fe40007fbe0ff */
[----:B------:R2:W-:Y:S01]  /*148710*/  STL [R1+0x73d4], R19 ;  /* 0x0073d41301007387 */ /* 0x0005e20000100800 */
[----:B-1----:R-:W-:Y:S02]  /*148720*/  IMAD.MOV.U32 R8, RZ, RZ, R21 ;  /* 0x000000ffff087224 */ /* 0x002fe400078e0015 */
[----:B------:R-:W-:Y:S01]  /*148730*/  IMAD.MOV.U32 R9, RZ, RZ, R22 ;  /* 0x000000ffff097224 */ /* 0x000fe200078e0016 */
[----:B------:R1:W-:Y:S04]  /*148740*/  STL [R1+0x73e0], R17 ;  /* 0x0073e01101007387 */ /* 0x0003e80000100800 */
[----:B------:R1:W-:Y:S04]  /*148750*/  LDGSTS.E [R136+0x1a300], [R8.64], P3 ;  /* 0x1a30000008887fae */ /* 0x0003e80009921844 */
[----:B--2---:R-:W2:Y:S04]  /*148760*/  LDL.LU R16, [R1+0x6f58] ;  /* 0x006f580001107983 */ /* 0x004ea80000300800 */
[----:B------:R-:W2:Y:S01]  /*148770*/  LDL.LU R12, [R1+0x6f64] ;  /* 0x006f6400010c7983 */ /* 0x000ea20000300800 */
[----:B-1----:R-:W-:Y:S01]  /*148780*/  MOV R8, R11 ;  /* 0x0000000b00087202 */ /* 0x002fe20000000f00 */
[----:B------:R-:W-:-:S02]  /*148790*/  IMAD.MOV.U32 R9, RZ, RZ, R20 ;  /* 0x000000ffff097224 */ /* 0x000fc400078e0014 */
[----:B------:R-:W-:Y:S04]  /*1487a0*/  STL [R1+0x73dc], R18 ;  /* 0x0073dc1201007387 */ /* 0x000fe80000100800 */
        /* <DEDUP_REMOVED lines=19> */
[----:B------:R1:W-:Y:S02]  /*1488e0*/  LDGSTS.E [R136+0x1a700], [R8.64], P3 ;  /* 0x1a70000008887fae */ /* 0x0003e40009921844 */
[----:B-1----:R-:W-:Y:S02]  /*1488f0*/  IMAD.MOV.U32 R8, RZ, RZ, R10 ;  /* 0x000000ffff087224 */ /* 0x002fe400078e000a */
[----:B--2---:R-:W-:Y:S01]  /*148900*/  IMAD.X R16, R16, 0x1, R0, P5 ;  /* 0x0000000110107824 */ /* 0x004fe200028e0600 */
[----:B------:R-:W-:-:S04]  /*148910*/  IADD3 R12, P5, R12, R137, RZ ;  /* 0x000000890c0c7210 */ /* 0x000fc80007fbe0ff */
[----:B------:R1:W-:Y:S01]  /*148920*/  STL [R1+0x6f58], R16 ;  /* 0x006f581001007387 */ /* 0x0003e20000100800 */
[----:B------:R-:W-:-:S03]  /*148930*/  MOV R9, R16 ;  /* 0x0000001000097202 */ /* 0x000fc60000000f00 */
[----:B------:R-:W2:Y:S04]  /*148940*/  LDL.LU R17, [R1+0x6f7c] ;  /* 0x006f7c0001117983 */ /* 0x000ea80000300800 */
[----:B------:R-:W-:Y:S04]  /*148950*/  STL [R1+0x6f64], R12 ;  /* 0x006f640c01007387 */ /* 0x000fe80000100800 */
[----:B---3--:R-:W3:Y:S04]  /*148960*/  LDL.LU R15, [R1+0x6f84] ;  /* 0x006f8400010f7983 */ /* 0x008ee80000300800 */
[----:B------:R-:W3:Y:S01]  /*148970*/  LDL.LU R13, [R1+0x6f8c] ;  /* 0x006f8c00010d7983 */ /* 0x000ee20000300800 */
[----:B------:R-:W-:-:S03]  /*148980*/  IADD3 R11, P3, R11, R137, RZ ;  /* 0x000000890b0b7210 */ /* 0x000fc60007f7e0ff */
[----:B------:R-:W3:Y:S01]  /*148990*/  LDL.LU R18, [R1+0x6f78] ;  /* 0x006f780001127983 */ /* 0x000ee20000300800 */
[----:B------:R-:W-:-:S03]  /*1489a0*/  IMAD.X R14, R14, 0x1, R0, P5 ;  /* 0x000000010e0e7824 */ /* 0x000fc600028e0600 */
[----:B------:R-:W-:Y:S04]  /*1489b0*/  STL [R1+0x6f6c], R11 ;  /* 0x006f6c0b01007387 */ /* 0x000fe80000100800 */
[----:B------:R1:W-:Y:S04]  /*1489c0*/  STL [R1+0x6f60], R14 ;  /* 0x006f600e01007387 */ /* 0x0003e80000100800 */
[----:B-1----:R-:W3:Y:S04]  /*1489d0*/  LDL.LU R16, [R1+0x6f80] ;  /* 0x006f800001107983 */ /* 0x002ee80000300800 */
[----:B------:R-:W3:Y:S04]  /*1489e0*/  LDL.LU R10, [R1+0x6f94] ;  /* 0x006f9400010a7983 */ /* 0x000ee80000300800 */
[----:B------:R1:W-:Y:S02]  /*1489f0*/  LDGSTS.E [R136+0x1c000], [R8.64], P4 ;  /* 0x1c00000008887fae */ /* 0x0003e4000a121844 */
[----:B-1----:R-:W-:-:S02]  /*148a00*/  IMAD.MOV.U32 R9, RZ, RZ, R14 ;  /* 0x000000ffff097224 */ /* 0x002fc400078e000e */
[----:B------:R-:W3:Y:S01]  /*148a10*/  LDL.LU R14, [R1+0x6f88] ;  /* 0x006f8800010e7983 */ /* 0x000ee20000300800 */
[----:B------:R-:W-:-:S05]  /*148a20*/  IMAD.MOV.U32 R8, RZ, RZ, R12 ;  /* 0x000000ffff087224 */ /* 0x000fca00078e000c */
[----:B------:R1:W-:Y:S02]  /*148a30*/  LDGSTS.E [R136+0x1c100], [R8.64], P4 ;  /* 0x1c10000008887fae */ /* 0x0003e4000a121844 */
[----:B-1----:R-:W-:Y:S02]  /*148a40*/  IMAD.MOV.U32 R8, RZ, RZ, R11 ;  /* 0x000000ffff087224 */ /* 0x002fe400078e000b */
        /* <DEDUP_REMOVED lines=10> */
[----:B------:R-:W-:-:S05]  /*148af0*/  IMAD.MOV.U32 R9, RZ, RZ, R20 ;  /* 0x000000ffff097224 */ /* 0x000fca00078e0014 */
[----:B------:R1:W-:Y:S01]  /*148b00*/  LDGSTS.E [R136+0x1c300], [R8.64], P4 ;  /* 0x1c30000008887fae */ /* 0x0003e2000a121844 */
[-C--:B--2---:R-:W-:Y:S02]  /*148b10*/  IADD3 R17, P3, R17, R137.reuse, RZ ;  /* 0x0000008911117210 */ /* 0x084fe40007f7e0ff */
[----:B---3--:R-:W-:-:S03]  /*148b20*/  IADD3 R15, P5, R15, R137, RZ ;  /* 0x000000890f0f7210 */ /* 0x008fc60007fbe0ff */
[----:B------:R-:W-:Y:S01]  /*148b30*/  STL [R1+0x6f7c], R17 ;  /* 0x006f7c1101007387 */ /* 0x000fe20000100800 */
[----:B-1----:R-:W-:Y:S01]  /*148b40*/  MOV R8, R17 ;  /* 0x0000001100087202 */ /* 0x002fe20000000f00 */
[----:B------:R-:W-:Y:S01]  /*148b50*/  IMAD.X R18, R18, 0x1, R0, P3 ;  /* 0x0000000112127824 */ /* 0x000fe200018e0600 */
[----:B------:R-:W-:Y:S01]  /*148b60*/  IADD3 R13, P3, R13, R137, RZ ;  /* 0x000000890d0d7210 */ /* 0x000fe20007f7e0ff */
[----:B------:R-:W-:Y:S02]  /*148b70*/  STL [R1+0x6f70], R20 ;  /* 0x006f701401007387 */ /* 0x000fe40000100800 */
[----:B------:R-:W-:Y:S02]  /*148b80*/  IMAD.MOV.U32 R9, RZ, RZ, R18 ;  /* 0x000000ffff097224 */ /* 0x000fe400078e0012 */
[----:B------:R1:W-:Y:S04]  /*148b90*/  STL [R1+0x6f84], R15 ;  /* 0x006f840f01007387 */ /* 0x0003e80000100800 */
[----:B------:R-:W-:Y:S01]  /*148ba0*/  STL [R1+0x6f78], R18 ;  /* 0x006f781201007387 */ /* 0x000fe20000100800 */
[----:B------:R-:W-:-:S03]  /*148bb0*/  IMAD.X R16, R16, 0x1, R0, P5 ;  /* 0x0000000110107824 */ /* 0x000fc600028e0600 */
[----:B------:R2:W-:Y:S01]  /*148bc0*/  LDGSTS.E [R136+0x1c400], [R8.64], P4 ;  /* 0x1c40000008887fae */ /* 0x0005e2000a121844 */
[----:B------:R-:W-:-:S03]  /*148bd0*/  IADD3 R10, P5, R10, R137, RZ ;  /* 0x000000890a0a7210 */ /* 0x000fc60007fbe0ff */
[----:B------:R-:W-:Y:S04]  /*148be0*/  STL [R1+0x6f8c], R13 ;  /* 0x006f8c0d01007387 */ /* 0x000fe80000100800 */
[----:B------:R-:W-:Y:S01]  /*148bf0*/  STL [R1+0x6f80], R16 ;  /* 0x006f801001007387 */ /* 0x000fe20000100800 */
[----:B--2---:R-:W-:Y:S01]  /*148c00*/  IMAD.MOV.U32 R8, RZ, RZ, R15 ;  /* 0x000000ffff087224 */ /* 0x004fe200078e000f */
[----:B------:R-:W-:Y:S02]  /*148c10*/  MOV R9, R16 ;  /* 0x0000001000097202 */ /* 0x000fe40000000f00 */
[----:B------:R-:W-:Y:S04]  /*148c20*/  STL [R1+0x6f94], R10 ;  /* 0x006f940a01007387 */ /* 0x000fe80000100800 */
[----:B------:R2:W-:Y:S01]  /*148c30*/  LDGSTS.E [R136+0x1c500], [R8.64], P4 ;  /* 0x1c50000008887fae */ /* 0x0005e2000a121844 */
[----:B------:R-:W-:-:S05]  /*148c40*/  IMAD.X R14, R14, 0x1, R0, P3 ;  /* 0x000000010e0e7824 */ /* 0x000fca00018e0600 */
[----:B------:R-:W-:Y:S01]  /*148c50*/  STL [R1+0x6f88], R14 ;  /* 0x006f880e01007387 */ /* 0x000fe20000100800 */
[----:B--2---:R-:W-:Y:S02]  /*148c60*/  IMAD.MOV.U32 R8, RZ, RZ, R13 ;  /* 0x000000ffff087224 */ /* 0x004fe400078e000d */
[----:B------:R-:W-:-:S05]  /*148c70*/  IMAD.MOV.U32 R9, RZ, RZ, R14 ;  /* 0x000000ffff097224 */ /* 0x000fca00078e000e */
[----:B------:R2:W-:Y:S01]  /*148c80*/  LDGSTS.E [R136+0x1c600], [R8.64], P4 ;  /* 0x1c60000008887fae */ /* 0x0005e2000a121844 */
[----:B----4-:R-:W-:-:S05]  /*148c90*/  IMAD.X R12, R12, 0x1, R0, P5 ;  /* 0x000000010c0c7824 */ /* 0x010fca00028e0600 */
[----:B------:R3:W-:Y:S01]  /*148ca0*/  STL [R1+0x6f90], R12 ;  /* 0x006f900c01007387 */ /* 0x0007e20000100800 */
[----:B------:R-:W-:-:S03]  /*148cb0*/  IADD3 R11, P3, R11, R137, RZ ;  /* 0x000000890b0b7210 */ /* 0x000fc60007f7e0ff */
[----:B------:R-:W4:Y:S04]  /*148cc0*/  LDL.LU R134, [R1+0x458] ;  /* 0x0004580001867983 */ /* 0x000f280000300800 */
[----:B------:R-:W4:Y:S04]  /*148cd0*/  LDL.LU R135, [R1+0x45c] ;  /* 0x00045c0001877983 */ /* 0x000f280000300800 */
[----:B-1----:R-:W4:Y:S01]  /*148ce0*/  LDL.LU R15, [R1+0x6fb8] ;  /* 0x006fb800010f7983 */ /* 0x002f220000300800 */
[----:B--2---:R-:W-:-:S03]  /*148cf0*/  MOV R9, R12 ;  /* 0x0000000c00097202 */ /* 0x004fc60000000f00 */
[----:B------:R-:W2:Y:S04]  /*148d00*/  LDL.LU R24, [R1+0x6fc0] ;  /* 0x006fc00001187983 */ /* 0x000ea80000300800 */
[----:B------:R-:W2:Y:S04]  /*148d10*/  LDL.LU R23, [R1+0x6fc4] ;  /* 0x006fc40001177983 */ /* 0x000ea80000300800 */
[----:B------:R1:W-:Y:S04]  /*148d20*/  STL [R1+0x6fbc], R11 ;  /* 0x006fbc0b01007387 */ /* 0x0003e80000100800 */
[----:B------:R-:W2:Y:S04]  /*148d30*/  LDL.LU R17, [R1+0x6fc8] ;  /* 0x006fc80001117983 */ /* 0x000ea80000300800 */
[----:B---3--:R-:W3:Y:S04]  /*148d40*/  LDL.LU R12, [R1+0x6fcc] ;  /* 0x006fcc00010c7983 */ /* 0x008ee80000300800 */
[----:B------:R-:W3:Y:S04]  /*148d50*/  LDL.LU R22, [R1+0x6fd0] ;  /* 0x006fd00001167983 */ /* 0x000ee80000300800 */
[----:B------:R-:W3:Y:S04]  /*148d60*/  LDL.LU R21, [R1+0x6fd4] ;  /* 0x006fd40001157983 */ /* 0x000ee80000300800 */
[----:B------:R-:W3:Y:S04]  /*148d70*/  LDL.LU R20, [R1+0x6fd8] ;  /* 0x006fd80001147983 */ /* 0x000ee80000300800 */
[----:B------:R-:W3:Y:S04]  /*148d80*/  LDL.LU R14, [R1+0x6fdc] ;  /* 0x006fdc00010e7983 */ /* 0x000ee80000300800 */
[----:B------:R-:W3:Y:S04]  /*148d90*/  LDL.LU R19, [R1+0x6fe0] ;  /* 0x006fe00001137983 */ /* 0x000ee80000300800 */
[----:B------:R-:W3:Y:S01]  /*148da0*/  LDL.LU R18, [R1+0x6fe4] ;  /* 0x006fe40001127983 */ /* 0x000ee20000300800 */
[----:B------:R-:W-:Y:S01]  /*148db0*/  IMAD.MOV.U32 R8, RZ, RZ, R10 ;  /* 0x000000ffff087224 */ /* 0x000fe200078e000a */
[----:B------:R-:W-:-:S02]  /*148dc0*/  ISETP.GT.AND P5, PT, R3, 0x9, PT ;  /* 0x000000090300780c */ /* 0x000fc40003fa4270 */
[----:B------:R-:W3:Y:S04]  /*148dd0*/  LDL.LU R16, [R1+0x6fe8] ;  /* 0x006fe80001107983 */ /* 0x000ee80000300800 */
[----:B------:R1:W-:Y:S01]  /*148de0*/  LDGSTS.E [R136+0x1c700], [R8.64], P4 ;  /* 0x1c70000008887fae */ /* 0x0003e2000a121844 */
[----:B------:R-:W-:-:S03]  /*148df0*/  ISETP.GT.AND P4, PT, R3, 0x5, PT ;  /* 0x000000050300780c */ /* 0x000fc60003f84270 */
[----:B------:R-:W3:Y:S04]  /*148e00*/  LDL.LU R13, [R1+0x6fec] ;  /* 0x006fec00010d7983 */ /* 0x000ee80000300800 */
[----:B------:R-:W3:Y:S01]  /*148e10*/  LDL.LU R10, [R1+0x6fb4] ;  /* 0x006fb400010a7983 */ /* 0x000ee20000300800 */
[----:B-1----:R-:W-:-:S03]  /*148e20*/  SEL R9, RZ, 0x4, !P4 ;  /* 0x00000004ff097807 */ /* 0x002fc60006000000 */
[----:B------:R-:W3:Y:S01]  /*148e30*/  LDL R139, [R1+0x5878] ;  /* 0x00587800018b7983 */ /* 0x000ee20000100800 */
[----:B------:R-:W-:Y:S02]  /*148e40*/  SEL R8, RZ, 0x4, !P5 ;  /* 0x00000004ff087807 */ /* 0x000fe40006800000 */
[----:B------:R-:W-:Y:S02]  /*148e50*/  SEL R9, R9, RZ, !P0 ;  /* 0x000000ff09097207 */ /* 0x000fe40004000000 */
[----:B------:R-:W-:Y:S01]  /*148e60*/  SEL R8, R8, RZ, !P0 ;  /* 0x000000ff08087207 */ /* 0x000fe20004000000 */
[----:B----4-:R-:W-:Y:S01]  /*148e70*/  HMMA.1688.F32.TF32 R28, R128, R134, R28 ;  /* 0x00000086801c723c */ /* 0x010fe2000008101c */
[----:B------:R-:W-:Y:S01]  /*148e80*/  IMAD.X R15, R15, 0x1, R0, P3 ;  /* 0x000000010f0f7824 */ /* 0x000fe200018e0600 */
[----:B--2---:R-:W-:-:S04]  /*148e90*/  IADD3 R23, P3, R23, R137, RZ ;  /* 0x0000008917177210 */ /* 0x004fc80007f7e0ff */
[----:B------:R1:W-:Y:S01]  /*148ea0*/  STL [R1+0x6fb8], R15 ;  /* 0x006fb80f01007387 */ /* 0x0003e20000100800 */
[----:B------:R-:W-:-:S03]  /*148eb0*/  IMAD.X R24, R24, 0x1, R0, P3 ;  /* 0x0000000118187824 */ /* 0x000fc600018e0600 */
[----:B------:R-:W-:Y:S01]  /*148ec0*/  STL [R1+0x6fc4], R23 ;  /* 0x006fc41701007387 */ /* 0x000fe20000100800 */
[----:B---3--:R-:W-:-:S05]  /*148ed0*/  IADD3 R12, P6, R12, R137, RZ ;  /* 0x000000890c0c7210 */ /* 0x008fca0007fde0ff */
[--C-:B------:R-:W-:Y:S01]  /*148ee0*/  IMAD.X R17, R17, 0x1, R0.reuse, P6 ;  /* 0x0000000111117824 */ /* 0x100fe200030e0600 */
[-C--:B------:R-:W-:Y:S01]  /*148ef0*/  IADD3 R21, P4, R21, R137.reuse, RZ ;  /* 0x0000008915157210 */ /* 0x080fe20007f9e0ff */
[----:B------:R-:W-:Y:S03]  /*148f00*/  STL [R1+0x6fcc], R12 ;  /* 0x006fcc0c01007387 */ /* 0x000fe60000100800 */
[----:B------:R-:W-:Y:S02]  /*148f10*/  IADD3.X R22, R22, R0, RZ, P4, !PT ;  /* 0x0000000016167210 */ /* 0x000fe400027fe4ff */
[-C--:B------:R-:W-:Y:S01]  /*148f20*/  IADD3 R14, P5, R14, R137.reuse, RZ ;  /* 0x000000890e0e7210 */ /* 0x080fe20007fbe0ff */
[----:B------:R-:W-:Y:S04]  /*148f30*/  STL [R1+0x6fc0], R24 ;  /* 0x006fc01801007387 */ /* 0x000fe80000100800 */
[----:B------:R-:W-:Y:S01]  /*148f40*/  IMAD.X R20, R20, 0x1, R0, P5 ;  /* 0x0000000114147824 */ /* 0x000fe200028e0600 */
[----:B------:R-:W-:Y:S01]  /*148f50*/  STL [R1+0x6fd4], R21 ;  /* 0x006fd41501007387 */ /* 0x000fe20000100800 */
[----:B------:R-:W-:-:S03]  /*148f60*/  IADD3 R18, P5, R18, R137, RZ ;  /* 0x0000008912127210 */ /* 0x000fc60007fbe0ff */
[----:B------:R-:W-:Y:S01]  /*148f70*/  STL [R1+0x6fdc], R14 ;  /* 0x006fdc0e01007387 */ /* 0x000fe20000100800 */
[----:B------:R-:W-:-:S03]  /*148f80*/  ISETP.NE.U32.AND P4, PT, R8, RZ, PT ;  /* 0x000000ff0800720c */ /* 0x000fc60003f85070 */
[----:B------:R2:W-:Y:S01]  /*148f90*/  STL [R1+0x6fc8], R17 ;  /* 0x006fc81101007387 */ /* 0x0005e20000100800 */
[----:B------:R-:W-:-:S03]  /*148fa0*/  IMAD.MOV.U32 R8, RZ, RZ, R11 ;  /* 0x000000ffff087224 */ /* 0x000fc600078e000b */
[----:B------:R3:W-:Y:S01]  /*148fb0*/  STL [R1+0x6fd0], R22 ;  /* 0x006fd01601007387 */ /* 0x0007e20000100800 */
[----:B------:R-:W-:-:S03]  /*148fc0*/  ISETP.NE.U32.AND P3, PT, R9, RZ, PT ;  /* 0x000000ff0900720c */ /* 0x000fc60003f65070 */
[----:B------:R4:W-:Y:S01]  /*148fd0*/  STL [R1+0x6fd8], R20 ;  /* 0x006fd81401007387 */ /* 0x0009e20000100800 */
[----:B------:R-:W-:-:S03]  /*148fe0*/  IMAD.MOV.U32 R9, RZ, RZ, R15 ;  /* 0x000000ffff097224 */ /* 0x000fc600078e000f */
[----:B------:R-:W-:Y:S04]  /*148ff0*/  STL.64 [R1+0x3630], R28 ;  /* 0x0036301c01007387 */ /* 0x000fe80000100a00 */
[----:B------:R-:W-:Y:S04]  /*149000*/  STL.64 [R1+0x3638], R30 ;  /* 0x0036381e01007387 */ /* 0x000fe80000100a00 */
[----:B------:R-:W3:Y:S04]  /*149010*/  LDL.LU R11, [R1+0x6fb0] ;  /* 0x006fb000010b7983 */ /* 0x000ee80000300800 */
[----:B------:R-:W-:Y:S04]  /*149020*/  STL [R1+0x6fe4], R18 ;  /* 0x006fe41201007387 */ /* 0x000fe80000100800 */
[----:B-1----:R-:W4:Y:S04]  /*149030*/  LDL.LU R15, [R1+0x8168] ;  /* 0x00816800010f7983 */ /* 0x002f280000300800 */
[----:B------:R1:W-:Y:S01]  /*149040*/  LDGSTS.E [R136+0x1e000], [R8.64], P1 ;  /* 0x1e00000008887fae */ /* 0x0003e20008921844 */
[----:B------:R-:W-:-:S02]  /*149050*/  IADD3.X R19, R19, R0, RZ, P5, !PT ;  /* 0x0000000013137210 */ /* 0x000fc40002ffe4ff */
[----:B------:R-:W-:Y:S01]  /*149060*/  IADD3 R13, P5, R13, R137, RZ ;  /* 0x000000890d0d7210 */ /* 0x000fe20007fbe0ff */
[----:B-1----:R-:W-:Y:S02]  /*149070*/  IMAD.MOV.U32 R8, RZ, RZ, R23 ;  /* 0x000000ffff087224 */ /* 0x002fe400078e0017 */
[----:B------:R-:W-:-:S05]  /*149080*/  IMAD.MOV.U32 R9, RZ, RZ, R24 ;  /* 0x000000ffff097224 */ /* 0x000fca00078e0018 */
[----:B------:R1:W-:Y:S01]  /*149090*/  LDGSTS.E [R136+0x1e100], [R8.64], P1 ;  /* 0x1e10000008887fae */ /* 0x0003e20008921844 */
[----:B------:R-:W-:Y:S01]  /*1490a0*/  IMAD.X R16, R16, 0x1, R0, P5 ;  /* 0x0000000110107824 */ /* 0x000fe200028e0600 */
[----:B------:R-:W-:Y:S02]  /*1490b0*/  IADD3 R10, P5, R10, R137, RZ ;  /* 0x000000890a0a7210 */ /* 0x000fe40007fbe0ff */
[----:B------:R2:W-:Y:S01]  /*1490c0*/  STL [R1+0x6fe0], R19 ;  /* 0x006fe01301007387 */ /* 0x0005e20000100800 */
[----:B-1----:R-:W-:Y:S01]  /*1490d0*/  IMAD.MOV.U32 R8, RZ, RZ, R12 ;  /* 0x000000ffff087224 */ /* 0x002fe200078e000c */
[----:B------:R-:W-:Y:S02]  /*1490e0*/  MOV R9, R17 ;  /* 0x0000001100097202 */ /* 0x000fe40000000f00 */
[----:B------:R-:W-:Y:S04]  /*1490f0*/  STL [R1+0x6fec], R13 ;  /* 0x006fec0d01007387 */ /* 0x000fe80000100800 */
[----:B------:R1:W-:Y:S04]  /*149100*/  LDGSTS.E [R136+0x1e200], [R8.64], P1 ;  /* 0x1e20000008887fae */ /* 0x0003e80008921844 */
[----:B--2---:R-:W2:Y:S04]  /*149110*/  LDL.LU R17, [R1+0x8120] ;  /* 0x0081200001117983 */ /* 0x004ea80000300800 */
[----:B------:R-:W2:Y:S01]  /*149120*/  LDL.LU R12, [R1+0x8124] ;  /* 0x00812400010c7983 */ /* 0x000ea20000300800 */
[----:B-1----:R-:W-:-:S02]  /*149130*/  IMAD.MOV.U32 R8, RZ, RZ, R21 ;  /* 0x000000ffff087224 */ /* 0x002fc400078e0015 */
[----:B------:R-:W-:Y:S01]  /*149140*/  IMAD.MOV.U32 R9, RZ, RZ, R22 ;  /* 0x000000ffff097224 */ /* 0x000fe200078e0016 */
[----:B------:R1:W-:Y:S04]  /*149150*/  STL [R1+0x6fe8], R16 ;  /* 0x006fe81001007387 */ /* 0x0003e80000100800 */
[----:B------:R1:W-:Y:S04]  /*149160*/  LDGSTS.E [R136+0x1e300], [R8.64], P1 ;  /* 0x1e30000008887fae */ /* 0x0003e80008921844 */
[----:B------:R-:W-:Y:S01]  /*149170*/  STL [R1+0x6fb4], R10 ;  /* 0x006fb40a01007387 */ /* 0x000fe20000100800 */
[----:B-1----:R-:W-:-:S03]  /*149180*/  MOV R8, R14 ;  /* 0x0000000e00087202 */ /* 0x002fc60000000f00 */
[----:B------:R-:W2:Y:S01]  /*149190*/  LDL.LU R14, [R1+0x811c] ;  /* 0x00811c00010e7983 */ /* 0x000ea20000300800 */
[----:B------:R-:W-:-:S03]  /*1491a0*/  IMAD.MOV.U32 R9, RZ, RZ, R20 ;  /* 0x000000ffff097224 */ /* 0x000fc600078e0014 */
[----:B------:R-:W1:Y:S04]  /*1491b0*/  S2R R138, SR_TID.X ;  /* 0x00000000008a7919 */ /* 0x000e680000002100 */
[----:B------:R1:W-:Y:S01]  /*1491c0*/  LDGSTS.E [R136+0x1e400], [R8.64], P1 ;  /* 0x1e40000008887fae */ /* 0x0003e20008921844 */
[----:B---3--:R-:W-:Y:S01]  /*1491d0*/  IMAD.X R11, R11, 0x1, R0, P5 ;  /* 0x000000010b0b7824 */ /* 0x008fe200028e0600 */
[----:B----4-:R-:W-:-:S04]  /*1491e0*/  IADD3 R15, P5, R15, R137, RZ ;  /* 0x000000890f0f7210 */ /* 0x010fc80007fbe0ff */
[----:B------:R3:W-:Y:S04]  /*1491f0*/  STL [R1+0x6fb0], R11 ;  /* 0x006fb00b01007387 */ /* 0x0007e80000100800 */
[----:B------:R-:W-:Y:S04]  /*149200*/  STL [R1+0x8168], R15 ;  /* 0x0081680f01007387 */ /* 0x000fe80000100800 */
[----:B------:R-:W4:Y:S04]  /*149210*/  LDL.LU R23, [R1+0x8118] ;  /* 0x0081180001177983 */ /* 0x000f280000300800 */
[----:B------:R-:W4:Y:S04]  /*149220*/  LDL.LU R22, [R1+0x8110] ;  /* 0x0081100001167983 */ /* 0x000f280000300800 */
[----:B------:R-:W4:Y:S01]  /*149230*/  LDL.LU R20, [R1+0x8114] ;  /* 0x0081140001147983 */ /* 0x000f220000300800 */
[----:B-1----:R-:W-:Y:S01]  /*149240*/  IMAD.MOV.U32 R8, RZ, RZ, R18 ;  /* 0x000000ffff087224 */ /* 0x002fe200078e0012 */
[----:B------:R-:W-:-:S02]  /*149250*/  MOV R9, R19 ;  /* 0x0000001300097202 */ /* 0x000fc40000000f00 */
[----:B------:R-:W-:Y:S01]  /*149260*/  LOP3.LUT R138, R138, 0x3f, RZ, 0xc0, !PT ;  /* 0x0000003f8a8a7812 */ /* 0x000fe200078ec0ff */
[----:B------:R-:W4:Y:S04]  /*149270*/  LDL.LU R21, [R1+0x8108] ;  /* 0x0081080001157983 */ /* 0x000f280000300800 */
[----:B------:R1:W-:Y:S01]  /*149280*/  LDGSTS.E [R136+0x1e500], [R8.64], P1 ;  /* 0x1e50000008887fae */ /* 0x0003e20008921844 */
[----:B------:R-:W-:Y:S01]  /*149290*/  SHF.L.U32 R138, R138, 0x2, RZ ;  /* 0x000000028a8a7819 */ /* 0x000fe200000006ff */
[----:B-1----:R-:W-:Y:S02]  /*1492a0*/  IMAD.MOV.U32 R8, RZ, RZ, R13 ;  /* 0x000000ffff087224 */ /* 0x002fe400078e000d */
[----:B------:R-:W-:Y:S02]  /*1492b0*/  IMAD.MOV.U32 R9, RZ, RZ, R16 ;  /* 0x000000ffff097224 */ /* 0x000fe400078e0010 */
[----:B--2---:R-:W-:-:S03]  /*1492c0*/  IMAD.X R17, R17, 0x1, R0, P5 ;  /* 0x0000000111117824 */ /* 0x004fc600028e0600 */
[----:B------:R1:W-:Y:S01]  /*1492d0*/  LDGSTS.E [R136+0x1e600], [R8.64], P1 ;  /* 0x1e60000008887fae */ /* 0x0003e20008921844 */
[----:B------:R-:W-:-:S03]  /*1492e0*/  IADD3 R12, P5, R12, R137, RZ ;  /* 0x000000890c0c7210 */ /* 0x000fc60007fbe0ff */
[----:B------:R2:W-:Y:S01]  /*1492f0*/  STL [R1+0x8120], R17 ;  /* 0x0081201101007387 */ /* 0x0005e20000100800 */
[----:B------:R-:W-:-:S03]  /*149300*/  LOP3.LUT R24, R138, 0x20, RZ, 0x3c, !PT ;  /* 0x000000208a187812 */ /* 0x000fc600078e3cff */
[----:B------:R-:W4:Y:S04]  /*149310*/  LDL.LU R19, [R1+0x8100] ;  /* 0x0081000001137983 */ /* 0x000f280000300800 */
[----:B------:R3:W-:Y:S04]  /*149320*/  LDGSTS.E [R136+0x1e700], [R10.64], P1 ;  /* 0x1e7000000a887fae */ /* 0x0007e80008921844 */
[----:B------:R1:W-:Y:S04]  /*149330*/  STL [R1+0x8124], R12 ;  /* 0x0081240c01007387 */ /* 0x0003e80000100800 */
[----:B------:R-:W4:Y:S04]  /*149340*/  LDL.LU R18, [R1+0x810c] ;  /* 0x00810c0001127983 */ /* 0x000f280000300800 */
[----:B------:R-:W4:Y:S01]  /*149350*/  LDL.LU R16, [R1+0x8104] ;  /* 0x0081040001107983 */ /* 0x000f220000300800 */
[----:B---3--:R-:W-:-:S02]  /*149360*/  MOV R11, R17 ;  /* 0x00000011000b7202 */ /* 0x008fc40000000f00 */
[----:B------:R-:W-:Y:S01]  /*149370*/  IADD3 R14, P1, R14, R137, RZ ;  /* 0x000000890e0e7210 */ /* 0x000fe20007f3e0ff */
[----:B------:R-:W3:Y:S01]  /*149380*/  LDL.LU R13, [R1+0x80fc] ;  /* 0x0080fc00010d7983 */ /* 0x000ee20000300800 */
[----:B-1----:R-:W-:-:S03]  /*149390*/  IMAD R8, R139, 0x20000, R24 ;  /* 0x000200008b087824 */ /* 0x002fc600078e0218 */
[----:B--2---:R-:W2:Y:S01]  /*1493a0*/  LDL.LU R17, [R1+0x80f8] ;  /* 0x0080f80001117983 */ /* 0x004ea20000300800 */
[----:B------:R-:W-:-:S03]  /*1493b0*/  IMAD.MOV.U32 R10, RZ, RZ, R15 ;  /* 0x000000ffff0a7224 */ /* 0x000fc600078e000f */
[----:B------:R1:W-:Y:S04]  /*1493c0*/  STL [R1+0x811c], R14 ;  /* 0x00811c0e01007387 */ /* 0x0003e80000100800 */
[----:B------:R1:W-:Y:S02]  /*1493d0*/  LDGSTS.E [R8+0x800], [R10.64], P2 ;  /* 0x008000000a087fae */ /* 0x0003e40009121844 */
[----:B-1----:R-:W-:Y:S02]  /*1493e0*/  IMAD.MOV.U32 R10, RZ, RZ, R12 ;  /* 0x000000ffff0a7224 */ /* 0x002fe400078e000c */
[----:B----4-:R-:W-:-:S05]  /*1493f0*/  IMAD.X R23, R23, 0x1, R0, P5 ;  /* 0x0000000117177824 */ /* 0x010fca00028e0600 */
[----:B------:R1:W-:Y:S04]  /*149400*/  STL [R1+0x8118], R23 ;  /* 0x0081181701007387 */ /* 0x0003e80000100800 */
[----:B------:R-:W4:Y:S04]  /*149410*/  LDL.LU R15, [R1+0x80f0] ;  /* 0x0080f000010f7983 */ /* 0x000f280000300800 */
[----:B------:R-:W4:Y:S01]  /*149420*/  LDL.LU R9, [R1+0x80f4] ;  /* 0x0080f40001097983 */ /* 0x000f220000300800 */
[----:B------:R-:W-:Y:S01]  /*149430*/  IADD3 R20, P5, R20, R137, RZ ;  /* 0x0000008914147210 */ /* 0x000fe20007fbe0ff */
[----:B------:R-:W-:-:S02]  /*149440*/  IMAD.MOV.U32 R11, RZ, RZ, R23 ;  /* 0x000000ffff0b7224 */ /* 0x000fc400078e0017 */
[----:B------:R-:W4:Y:S01]  /*149450*/  LDL.LU R12, [R1+0x80e8] ;  /* 0x0080e800010c7983 */ /* 0x000f220000300800 */
[----:B------:R-:W-:-:S03]  /*149460*/  IMAD.X R22, R22, 0x1, R0, P1 ;  /* 0x0000000116167824 */ /* 0x000fc600008e0600 */
[----:B------:R-:W-:Y:S04]  /*149470*/  STL [R1+0x8114], R20 ;  /* 0x0081141401007387 */ /* 0x000fe80000100800 */
[----:B------:R1:W-:Y:S04]  /*149480*/  LDGSTS.E [R8+0x900], [R10.64], P2 ;  /* 0x009000000a087fae */ /* 0x0003e80009121844 */
[----:B------:R2:W-:Y:S01]  /*149490*/  STL [R1+0x8110], R22 ;  /* 0x0081101601007387 */ /* 0x0005e20000100800 */
[----:B-1----:R-:W-:-:S03]  /*1494a0*/  IMAD.MOV.U32 R10, RZ, RZ, R14 ;  /* 0x000000ffff0a7224 */ /* 0x002fc600078e000e */
[----:B------:R-:W4:Y:S01]  /*1494b0*/  LDL.LU R14, [R1+0x806c] ;  /* 0x00806c00010e7983 */ /* 0x000f220000300800 */
[----:B------:R-:W-:Y:S01]  /*1494c0*/  IMAD.MOV.U32 R11, RZ, RZ, R22 ;  /* 0x000000ffff0b7224 */ /* 0x000fe200078e0016 */
[----:B------:R-:W-:-:S04]  /*1494d0*/  IADD3.X R21, R21, R0, RZ, P5, !PT ;  /* 0x0000000015157210 */ /* 0x000fc80002ffe4ff */
[----:B------:R1:W-:Y:S01]  /*1494e0*/  LDGSTS.E [R8+0xa00], [R10.64], P2 ;  /* 0x00a000000a087fae */ /* 0x0003e20009121844 */
[-C--:B------:R-:W-:Y:S01]  /*1494f0*/  IADD3 R18, P1, R18, R137.reuse, RZ ;  /* 0x0000008912127210 */ /* 0x080fe20007f3e0ff */
[----:B-1----:R-:W-:Y:S01]  /*149500*/  IMAD.MOV.U32 R11, RZ, RZ, R21 ;  /* 0x000000ffff0b7224 */ /* 0x002fe200078e0015 */
[----:B------:R-:W-:-:S03]  /*149510*/  IADD3 R16, P5, R16, R137, RZ ;  /* 0x0000008910107210 */ /* 0x000fc60007fbe0ff */
[--C-:B------:R-:W-:Y:S01]  /*149520*/  IMAD.X R19, R19, 0x1, R0.reuse, P1 ;  /* 0x0000000113137824 */ /* 0x100fe200008e0600 */
[----:B------:R-:W-:Y:S02]  /*149530*/  MOV R10, R20 ;  /* 0x00000014000a7202 */ /* 0x000fe40000000f00 */
[----:B---3--:R-:W-:Y:S01]  /*149540*/  IADD3 R13, P1, R13, R137, RZ ;  /* 0x000000890d0d7210 */ /* 0x008fe20007f3e0ff */
[----:B------:R-:W-:Y:S01]  /*149550*/  STL [R1+0x810c], R18 ;  /* 0x00810c1201007387 */ /* 0x000fe20000100800 */
[----:B--2---:R-:W-:-:S03]  /*149560*/  IMAD.X R17, R17, 0x1, R0, P5 ;  /* 0x0000000111117824 */ /* 0x004fc600028e0600 */
[----:B------:R1:W-:Y:S04]  /*149570*/  LDGSTS.E [R8+0xb00], [R10.64], P2 ;  /* 0x00b000000a087fae */ /* 0x0003e80009121844 */
[----:B------:R2:W-:Y:S04]  /*149580*/  STL [R1+0x8108], R21 ;  /* 0x0081081501007387 */ /* 0x0005e80000100800 */
[----:B------:R-:W-:Y:S01]  /*149590*/  STL [R1+0x8104], R16 ;  /* 0x0081041001007387 */ /* 0x000fe20000100800 */
[----:B-1----:R-:W-:Y:S01]  /*1495a0*/  MOV R10, R18 ;  /* 0x00000012000a7202 */ /* 0x002fe20000000f00 */
[----:B------:R-:W-:-:S02]  /*1495b0*/  IMAD.MOV.U32 R11, RZ, RZ, R19 ;  /* 0x000000ffff0b7224 */ /* 0x000fc400078e0013 */
[----:B------:R-:W-:Y:S04]  /*1495c0*/  STL [R1+0x8100], R19 ;  /* 0x0081001301007387 */ /* 0x000fe80000100800 */
[----:B------:R-:W-:Y:S04]  /*1495d0*/  STL [R1+0x80fc], R13 ;  /* 0x0080fc0d01007387 */ /* 0x000fe80000100800 */
[----:B------:R-:W-:Y:S04]  /*1495e0*/  STL [R1+0x80f8], R17 ;  /* 0x0080f81101007387 */ /* 0x000fe80000100800 */
[----:B------:R1:W-:Y:S02]  /*1495f0*/  LDGSTS.E [R8+0xc00], [R10.64], P2 ;  /* 0x00c000000a087fae */ /* 0x0003e40009121844 */
[----:B-1----:R-:W-:Y:S01]  /*149600*/  IMAD.MOV.U32 R10, RZ, RZ, R16 ;  /* 0x000000ffff0a7224 */ /* 0x002fe200078e0010 */
[----:B------:R-:W-:-:S05]  /*149610*/  MOV R11, R17 ;  /* 0x00000011000b7202 */ /* 0x000fca0000000f00 */
[----:B------:R1:W-:Y:S02]  /*149620*/  LDGSTS.E [R8+0xd00], [R10.64], P2 ;  /* 0x00d000000a087fae */ /* 0x0003e40009121844 */
[----:B-1----:R-:W-:Y:S02]  /*149630*/  IMAD.MOV.U32 R10, RZ, RZ, R13 ;  /* 0x000000ffff0a7224 */ /* 0x002fe400078e000d */
[----:B----4-:R-:W-:Y:S01]  /*149640*/  IMAD.X R15, R15, 0x1, R0, P1 ;  /* 0x000000010f0f7824 */ /* 0x010fe200008e0600 */
[----:B------:R-:W-:-:S05]  /*149650*/  IADD3 R9, P5, R9, R137, RZ ;  /* 0x0000008909097210 */ /* 0x000fca0007fbe0ff */
[----:B------:R-:W-:Y:S01]  /*149660*/  IMAD.X R12, R12, 0x1, R0, P5 ;  /* 0x000000010c0c7824 */ /* 0x000fe200028e0600 */
[----:B------:R-:W-:Y:S04]  /*149670*/  STL [R1+0x80f4], R9 ;  /* 0x0080f40901007387 */ /* 0x000fe80000100800 */
[----:B------:R-:W-:Y:S04]  /*149680*/  STL [R1+0x80f0], R15 ;  /* 0x0080f00f01007387 */ /* 0x000fe80000100800 */
[----:B------:R1:W-:Y:S04]  /*149690*/  STL [R1+0x80e8], R12 ;  /* 0x0080e80c01007387 */ /* 0x0003e80000100800 */
[----:B------:R-:W3:Y:S01]  /*1496a0*/  LDL.LU R134, [R1+0x448] ;  /* 0x0004480001867983 */ /* 0x000ee20000300800 */
[----:B------:R-:W-:-:S03]  /*1496b0*/  IMAD.MOV.U32 R11, RZ, RZ, R15 ;  /* 0x000000ffff0b7224 */ /* 0x000fc600078e000f */
[----:B------:R-:W3:Y:S01]  /*1496c0*/  LDL.LU R135, [R1+0x44c] ;  /* 0x00044c0001877983 */ /* 0x000ee20000300800 */
[----:B------:R-:W-:-:S03]  /*1496d0*/  IADD3 R14, P1, R14, R137, RZ ;  /* 0x000000890e0e7210 */ /* 0x000fc60007f3e0ff */
[----:B------:R-:W4:Y:S04]  /*1496e0*/  LDL.LU R26, [R1+0x8020] ;  /* 0x00802000011a7983 */ /* 0x000f280000300800 */
[----:B------:R-:W4:Y:S04]  /*1496f0*/  LDL.LU R25, [R1+0x8018] ;  /* 0x0080180001197983 */ /* 0x000f280000300800 */
[----:B------:R-:W4:Y:S04]  /*149700*/  LDL.LU R24, [R1+0x8024] ;  /* 0x0080240001187983 */ /* 0x000f280000300800 */
[----:B------:R1:W-:Y:S04]  /*149710*/  STL [R1+0x806c], R14 ;  /* 0x00806c0e01007387 */ /* 0x0003e80000100800 */
[----:B------:R-:W4:Y:S04]  /*149720*/  LDL.LU R23, [R1+0x8010] ;  /* 0x0080100001177983 */ /* 0x000f280000300800 */
[----:B------:R1:W-:Y:S04]  /*149730*/  LDGSTS.E [R8+0xe00], [R10.64], P2 ;  /* 0x00e000000a087fae */ /* 0x0003e80009121844 */
[----:B------:R-:W4:Y:S04]  /*149740*/  LDL.LU R22, [R1+0x801c] ;  /* 0x00801c0001167983 */ /* 0x000f280000300800 */
[----:B--2---:R-:W2:Y:S01]  /*149750*/  LDL.LU R21, [R1+0x8008] ;  /* 0x0080080001157983 */ /* 0x004ea20000300800 */
[----:B-1----:R-:W-:-:S03]  /*149760*/  MOV R11, R12 ;  /* 0x0000000c000b7202 */ /* 0x002fc60000000f00 */
        /* <DEDUP_REMOVED lines=8> */
[----:B------:R1:W-:Y:S01]  /*1497f0*/  LDGSTS.E [R8+0xf00], [R10.64], P2 ;  /* 0x00f000000a087fae */ /* 0x0003e20009121844 */
[----:B------:R-:W-:Y:S02]  /*149800*/  ISETP.GT.AND P2, PT, R3, 0xd, PT ;  /* 0x0000000d0300780c */ /* 0x000fe40003f44270 */
[----:B------:R-:W-:Y:S01]  /*149810*/  SEL R9, RZ, 0x4, !P5 ;  /* 0x00000004ff097807 */ /* 0x000fe20006800000 */
[----:B------:R-:W2:Y:S04]  /*149820*/  LDL.LU R15, [R1+0x7ffc] ;  /* 0x007ffc00010f7983 */ /* 0x000ea80000300800 */
[----:B------:R-:W2:Y:S01]  /*149830*/  LDL.LU R13, [R1+0x7ff4] ;  /* 0x007ff400010d7983 */ /* 0x000ea20000300800 */
[----:B-1----:R-:W-:-:S04]  /*149840*/  SEL R10, RZ, 0x4, !P2 ;  /* 0x00000004ff0a7807 */ /* 0x002fc80005000000 */
[----:B------:R-:W-:Y:S02]  /*149850*/  SEL R10, R10, RZ, !P0 ;  /* 0x000000ff0a0a7207 */ /* 0x000fe40004000000 */
[----:B------:R-:W-:Y:S01]  /*149860*/  SEL R9, R9, RZ, !P0 ;  /* 0x000000ff09097207 */ /* 0x000fe20004000000 */
[----:B---3--:R-:W-:Y:S01]  /*149870*/  HMMA.1688.F32.TF32 R28, R128, R134, R32 ;  /* 0x00000086801c723c */ /* 0x008fe20000081020 */
[----:B----4-:R-:W-:Y:S01]  /*149880*/  IMAD.X R26, R26, 0x1, R0, P1 ;  /* 0x000000011a1a7824 */ /* 0x010fe200008e0600 */
[----:B------:R-:W-:-:S04]  /*149890*/  IADD3 R24, P1, R24, R137, RZ ;  /* 0x0000008918187210 */ /* 0x000fc80007f3e0ff */
[----:B------:R-:W-:Y:S01]  /*1498a0*/  STL [R1+0x8020], R26 ;  /* 0x0080201a01007387 */ /* 0x000fe20000100800 */
[----:B------:R-:W-:-:S03]  /*1498b0*/  IMAD.X R25, R25, 0x1, R0, P1 ;  /* 0x0000000119197824 */ /* 0x000fc600008e0600 */
[----:B------:R-:W-:Y:S01]  /*1498c0*/  STL [R1+0x8024], R24 ;  /* 0x0080241801007387 */ /* 0x000fe20000100800 */
[----:B------:R-:W-:-:S05]  /*1498d0*/  IADD3 R22, P6, R22, R137, RZ ;  /* 0x0000008916167210 */ /* 0x000fca0007fde0ff */
[----:B------:R-:W-:Y:S01]  /*1498e0*/  IMAD.X R23, R23, 0x1, R0, P6 ;  /* 0x0000000117177824 */ /* 0x000fe200030e0600 */
[----:B------:R-:W-:Y:S01]  /*1498f0*/  STL [R1+0x801c], R22 ;  /* 0x00801c1601007387 */ /* 0x000fe20000100800 */
[----:B--2---:R-:W-:-:S03]  /*149900*/  IADD3 R12, P2, R12, R137, RZ ;  /* 0x000000890c0c7210 */ /* 0x004fc60007f5e0ff */
[----:B------:R-:W-:Y:S01]  /*149910*/  STL [R1+0x8018], R25 ;  /* 0x0080181901007387 */ /* 0x000fe20000100800 */
[----:B------:R-:W-:Y:S02]  /*149920*/  IADD3.X R21, R21, R0, RZ, P2, !PT ;  /* 0x0000000015157210 */ /* 0x000fe400017fe4ff */
[----:B------:R-:W-:Y:S01]  /*149930*/  IADD3 R19, P5, R19, R137, RZ ;  /* 0x0000008913137210 */ /* 0x000fe20007fbe0ff */
[----:B------:R1:W-:Y:S04]  /*149940*/  STL [R1+0x8014], R12 ;  /* 0x0080140c01007387 */ /* 0x0003e80000100800 */
[----:B------:R-:W-:Y:S01]  /*149950*/  IMAD.X R20, R20, 0x1, R0, P5 ;  /* 0x0000000114147824 */ /* 0x000fe200028e0600 */
[----:B------:R-:W-:Y:S01]  /*149960*/  STL [R1+0x800c], R19 ;  /* 0x00800c1301007387 */ /* 0x000fe20000100800 */
[----:B------:R-:W-:-:S03]  /*149970*/  ISETP.NE.U32.AND P1, PT, R10, RZ, PT ;  /* 0x000000ff0a00720c */ /* 0x000fc60003f25070 */
[----:B------:R2:W-:Y:S01]  /*149980*/  STL [R1+0x8010], R23 ;  /* 0x0080101701007387 */ /* 0x0005e20000100800 */
[----:B------:R-:W-:-:S03]  /*149990*/  IMAD.MOV.U32 R10, RZ, RZ, R14 ;  /* 0x000000ffff0a7224 */ /* 0x000fc600078e000e */
[----:B------:R3:W-:Y:S04]  /*1499a0*/  STL [R1+0x8008], R21 ;  /* 0x0080081501007387 */ /* 0x0007e80000100800 */
[----:B------:R4:W-:Y:S04]  /*1499b0*/  STL [R1+0x8000], R20 ;  /* 0x0080001401007387 */ /* 0x0009e80000100800 */
[----:B------:R-:W-:Y:S04]  /*1499c0*/  STL.64 [R1+0x3620], R28 ;  /* 0x0036201c01007387 */ /* 0x000fe80000100a00 */
[----:B------:R-:W-:Y:S04]  /*1499d0*/  STL.64 [R1+0x3628], R30 ;  /* 0x0036281e01007387 */ /* 0x000fe80000100a00 */
[----:B------:R-:W3:Y:S01]  /*1499e0*/  LDL.LU R14, [R1+0x7fe8] ;  /* 0x007fe800010e7983 */ /* 0x000ee20000300800 */
[----:B------:R-:W-:-:S02]  /*1499f0*/  IADD3 R17, P5, R17, R137, RZ ;  /* 0x0000008911117210 */ /* 0x000fc40007fbe0ff */
[----:B------:R-:W-:-:S03]  /*149a00*/  ISETP.NE.U32.AND P2, PT, R9, RZ, PT ;  /* 0x000000ff0900720c */ /* 0x000fc60003f45070 */
[----:B------:R-:W-:Y:S04]  /*149a10*/  STL [R1+0x8004], R17 ;  /* 0x0080041101007387 */ /* 0x000fe80000100800 */
[----:B------:R-:W4:Y:S01]  /*149a20*/  LDL.LU R9, [R1+0x7f30] ;  /* 0x007f300001097983 */ /* 0x000f220000300800 */
[----:B------:R-:W-:Y:S01]  /*149a30*/  IMAD.MOV.U32 R11, RZ, RZ, R26 ;  /* 0x000000ffff0b7224 */ /* 0x000fe200078e001a */
[----:B------:R-:W-:-:S04]  /*149a40*/  IADD3.X R18, R18, R0, RZ, P5, !PT ;  /* 0x0000000012127210 */ /* 0x000fc80002ffe4ff */
[----:B------:R1:W-:Y:S01]  /*149a50*/  LDGSTS.E [R8+0x2800], [R10.64], P3 ;  /* 0x028000000a087fae */ /* 0x0003e20009921844 */
[----:B------:R-:W-:Y:S01]  /*149a60*/  IADD3 R15, P5, R15, R137, RZ ;  /* 0x000000890f0f7210 */ /* 0x000fe20007fbe0ff */
[----:B-1----:R-:W-:Y:S02]  /*149a70*/  IMAD.MOV.U32 R10, RZ, RZ, R24 ;  /* 0x000000ffff0a7224 */ /* 0x002fe400078e0018 */
[----:B------:R-:W-:Y:S02]  /*149a80*/  IMAD.MOV.U32 R11, RZ, RZ, R25 ;  /* 0x000000ffff0b7224 */ /* 0x000fe400078e0019 */
[----:B------:R-:W-:-:S03]  /*149a90*/  IMAD.X R16, R16, 0x1, R0, P5 ;  /* 0x0000000110107824 */ /* 0x000fc600028e0600 */
[----:B------:R1:W-:Y:S01]  /*149aa0*/  LDGSTS.E [R8+0x2900], [R10.64], P3 ;  /* 0x029000000a087fae */ /* 0x0003e20009921844 */
[----:B------:R-:W-:-:S03]  /*149ab0*/  IADD3 R13, P5, R13, R137, RZ ;  /* 0x000000890d0d7210 */ /* 0x000fc60007fbe0ff */
[----:B------:R2:W-:Y:S01]  /*149ac0*/  STL [R1+0x7ff8], R18 ;  /* 0x007ff81201007387 */ /* 0x0005e20000100800 */
[----:B-1----:R-:W-:Y:S01]  /*149ad0*/  IMAD.MOV.U32 R10, RZ, RZ, R22 ;  /* 0x000000ffff0a7224 */ /* 0x002fe200078e0016 */
[----:B------:R-:W-:Y:S02]  /*149ae0*/  MOV R11, R23 ;  /* 0x00000017000b7202 */ /* 0x000fe40000000f00 */
[----:B------:R-:W-:Y:S04]  /*149af0*/  STL [R1+0x7ffc], R15 ;  /* 0x007ffc0f01007387 */ /* 0x000fe80000100800 */
[----:B------:R1:W-:Y:S02]  /*149b00*/  LDGSTS.E [R8+0x2a00], [R10.64], P3 ;  /* 0x02a000000a087fae */ /* 0x0003e40009921844 */
[----:B-1----:R-:W-:-:S02]  /*149b10*/  IMAD.MOV.U32 R10, RZ, RZ, R12 ;  /* 0x000000ffff0a7224 */ /* 0x002fc400078e000c */
[----:B------:R-:W4:Y:S04]  /*149b20*/  LDL.LU R12, [R1+0x7f2c] ;  /* 0x007f2c00010c7983 */ /* 0x000f280000300800 */
[----:B------:R1:W-:Y:S04]  /*149b30*/  STL [R1+0x7ff0], R16 ;  /* 0x007ff01001007387 */ /* 0x0003e80000100800 */
[----:B--2---:R-:W2:Y:S01]  /*149b40*/  LDL.LU R23, [R1+0x7f38] ;  /* 0x007f380001177983 */ /* 0x004ea20000300800 */
[----:B------:R-:W-:-:S03]  /*149b50*/  IMAD.MOV.U32 R11, RZ, RZ, R21 ;  /* 0x000000ffff0b7224 */ /* 0x000fc600078e0015 */
[----:B------:R-:W-:Y:S04]  /*149b60*/  STL [R1+0x7ff4], R13 ;  /* 0x007ff40d01007387 */ /* 0x000fe80000100800 */
[----:B------:R-:W2:Y:S04]  /*149b70*/  LDL.LU R24, [R1+0x7f34] ;  /* 0x007f340001187983 */ /* 0x000ea80000300800 */
[----:B------:R-:W2:Y:S04]  /*149b80*/  LDL.LU R22, [R1+0x7f3c] ;  /* 0x007f3c0001167983 */ /* 0x000ea80000300800 */
[----:B------:R1:W-:Y:S02]  /*149b90*/  LDGSTS.E [R8+0x2b00], [R10.64], P3 ;  /* 0x02b000000a087fae */ /* 0x0003e40009921844 */
[----:B-1----:R-:W-:Y:S01]  /*149ba0*/  IMAD.MOV.U32 R11, RZ, RZ, R20 ;  /* 0x000000ffff0b7224 */ /* 0x002fe200078e0014 */
[----:B------:R-:W-:-:S05]  /*149bb0*/  MOV R10, R19 ;  /* 0x00000013000a7202 */ /* 0x000fca0000000f00 */
[----:B------:R1:W-:Y:S01]  /*149bc0*/  LDGSTS.E [R8+0x2c00], [R10.64], P3 ;  /* 0x02c000000a087fae */ /* 0x0003e20009921844 */
[----:B---3--:R-:W-:-:S05]  /*149bd0*/  IMAD.X R14, R14, 0x1, R0, P5 ;  /* 0x000000010e0e7824 */ /* 0x008fca00028e0600 */
[----:B------:R2:W-:Y:S04]  /*149be0*/  STL [R1+0x7fe8], R14 ;  /* 0x007fe80e01007387 */ /* 0x0005e80000100800 */
[----:B------:R-:W3:Y:S01]  /*149bf0*/  LDL.LU R21, [R1+0x7f40] ;  /* 0x007f400001157983 */ /* 0x000ee20000300800 */
[----:B----4-:R-:W-:-:S05]  /*149c00*/  IADD3 R9, P5, R9, R137, RZ ;  /* 0x0000008909097210 */ /* 0x010fca0007fbe0ff */
[----:B------:R-:W-:Y:S04]  /*149c10*/  STL [R1+0x7f30], R9 ;  /* 0x007f300901007387 */ /* 0x000fe80000100800 */
[----:B------:R-:W4:Y:S04]  /*149c20*/  LDL.LU R20, [R1+0x7f44] ;  /* 0x007f440001147983 */ /* 0x000f280000300800 */
[----:B------:R-:W4:Y:S01]  /*149c30*/  LDL.LU R19, [R1+0x7f48] ;  /* 0x007f480001137983 */ /* 0x000f220000300800 */
[----:B-1----:R-:W-:Y:S01]  /*149c40*/  IMAD.MOV.U32 R10, RZ, RZ, R17 ;  /* 0x000000ffff0a7224 */ /* 0x002fe200078e0011 */
[----:B------:R-:W-:-:S02]  /*149c50*/  MOV R11, R18 ;  /* 0x00000012000b7202 */ /* 0x000fc40000000f00 */
[----:B------:R-:W4:Y:S04]  /*149c60*/  LDL.LU R18, [R1+0x7f4c] ;  /* 0x007f4c0001127983 */ /* 0x000f280000300800 */
[----:B------:R1:W-:Y:S04]  /*149c70*/  LDGSTS.E [R8+0x2d00], [R10.64], P3 ;  /* 0x02d000000a087fae */ /* 0x0003e80009921844 */
[----:B------:R-:W4:Y:S01]  /*149c80*/  LDL.LU R17, [R1+0x7f50] ;  /* 0x007f500001117983 */ /* 0x000f220000300800 */
[----:B-1----:R-:W-:Y:S02]  /*149c90*/  IMAD.MOV.U32 R10, RZ, RZ, R15 ;  /* 0x000000ffff0a7224 */ /* 0x002fe400078e000f */
[----:B------:R-:W-:-:S02]  /*149ca0*/  IMAD.MOV.U32 R11, RZ, RZ, R16 ;  /* 0x000000ffff0b7224 */ /* 0x000fc400078e0010 */
[----:B------:R-:W4:Y:S04]  /*149cb0*/  LDL.LU R16, [R1+0x7f54] ;  /* 0x007f540001107983 */ /* 0x000f280000300800 */
[----:B------:R1:W-:Y:S02]  /*149cc0*/  LDGSTS.E [R8+0x2e00], [R10.64], P3 ;  /* 0x02e000000a087fae */ /* 0x0003e40009921844 */
[----:B-1----:R-:W-:Y:S01]  /*149cd0*/  MOV R10, R13 ;  /* 0x0000000d000a7202 */ /* 0x002fe20000000f00 */
[----:B------:R-:W-:Y:S02]  /*149ce0*/  IMAD.MOV.U32 R11, RZ, RZ, R14 ;  /* 0x000000ffff0b7224 */ /* 0x000fe400078e000e */
[----:B------:R-:W-:-:S03]  /*149cf0*/  IMAD.X R12, R12, 0x1, R0, P5 ;  /* 0x000000010c0c7824 */ /* 0x000fc600028e0600 */
[----:B------:R1:W-:Y:S01]  /*149d00*/  LDGSTS.E [R8+0x2f00], [R10.64], P3 ;  /* 0x02f000000a087fae */ /* 0x0003e20009921844 */
[----:B--2---:R-:W-:-:S03]  /*149d10*/  IADD3 R23, P5, R23, R137, RZ ;  /* 0x0000008917177210 */ /* 0x004fc60007fbe0ff */
[----:B------:R2:W-:Y:S04]  /*149d20*/  STL [R1+0x7f2c], R12 ;  /* 0x007f2c0c01007387 */ /* 0x0005e80000100800 */
[----:B------:R-:W4:Y:S01]  /*149d30*/  LDL.LU R15, [R1+0x7f58] ;  /* 0x007f5800010f7983 */ /* 0x000f220000300800 */
[----:B-1----:R-:W-:Y:S01]  /*149d40*/  MOV R11, R12 ;  /* 0x0000000c000b7202 */ /* 0x002fe20000000f00 */
[----:B------:R-:W-:Y:S02]  /*149d50*/  IMAD.X R24, R24, 0x1, R0, P5 ;  /* 0x0000000118187824 */ /* 0x000fe400028e0600 */
[----:B------:R-:W-:Y:S04]  /*149d60*/  STL [R1+0x7f38], R23 ;  /* 0x007f381701007387 */ /* 0x000fe80000100800 */
[----:B------:R-:W4:Y:S01]  /*149d70*/  LDL.LU R14, [R1+0x7f5c] ;  /* 0x007f5c00010e7983 */ /* 0x000f220000300800 */
[----:B------:R-:W-:-:S03]  /*149d80*/  IMAD.MOV.U32 R10, RZ, RZ, R9 ;  /* 0x000000ffff0a7224 */ /* 0x000fc600078e0009 */
[----:B------:R-:W4:Y:S04]  /*149d90*/  LDL.LU R13, [R1+0x7f60] ;  /* 0x007f6000010d7983 */ /* 0x000f280000300800 */
[----:B--2---:R-:W2:Y:S04]  /*149da0*/  LDL.LU R12, [R1+0x7f64] ;  /* 0x007f6400010c7983 */ /* 0x004ea80000300800 */
[----:B------:R1:W-:Y:S01]  /*149db0*/  LDGSTS.E [R8+0x4800], [R10.64], P4 ;  /* 0x048000000a087fae */ /* 0x0003e2000a121844 */
[----:B---3--:R-:W-:-:S05]  /*149dc0*/  IADD3 R21, P3, R21, R137, RZ ;  /* 0x0000008915157210 */ /* 0x008fca0007f7e0ff */
[----:B------:R-:W-:Y:S04]  /*149dd0*/  STL [R1+0x7f40], R21 ;  /* 0x007f401501007387 */ /* 0x000fe80000100800 */
[----:B------:R3:W-:Y:S04]  /*149de0*/  STL [R1+0x7f34], R24 ;  /* 0x007f341801007387 */ /* 0x0007e80000100800 */
[----:B------:R-:W2:Y:S01]  /*149df0*/  LDL.LU R9, [R1+0x7f68] ;  /* 0x007f680001097983 */ /* 0x000ea20000300800 */
[----:B----4-:R-:W-:Y:S01]  /*149e00*/  IADD3 R19, P5, R19, R137, RZ ;  /* 0x0000008913137210 */ /* 0x010fe20007fbe0ff */
[----:B------:R-:W-:-:S04]  /*149e10*/  IMAD.X R22, R22, 0x1, R0, P3 ;  /* 0x0000000116167824 */ /* 0x000fc800018e0600 */
[----:B------:R-:W-:Y:S04]  /*149e20*/  STL [R1+0x7f48], R19 ;  /* 0x007f481301007387 */ /* 0x000fe80000100800 */
[----:B------:R4:W-:Y:S04]  /*149e30*/  STL [R1+0x7f3c], R22 ;  /* 0x007f3c1601007387 */ /* 0x0009e80000100800 */
[----:B------:R-:W3:Y:S01]  /*149e40*/  LDL.LU R25, [R1+0x7e30] ;  /* 0x007e300001197983 */ /* 0x000ee20000300800 */
[----:B------:R-:W-:Y:S02]  /*149e50*/  IADD3 R17, P3, R17, R137, RZ ;  /* 0x0000008911117210 */ /* 0x000fe40007f7e0ff */
[----:B------:R-:W-:-:S03]  /*149e60*/  IADD3.X R20, R20, R0, RZ, P5, !PT ;  /* 0x0000000014147210 */ /* 0x000fc60002ffe4ff */
[----:B------:R-:W-:Y:S01]  /*149e70*/  IMAD.X R18, R18, 0x1, R0, P3 ;  /* 0x0000000112127824 */ /* 0x000fe200018e0600 */
[----:B------:R-:W-:Y:S01]  /*149e80*/  STL [R1+0x7f50], R17 ;  /* 0x007f501101007387 */ /* 0x000fe20000100800 */
[----:B-1----:R-:W-:Y:S02]  /*149e90*/  IMAD.MOV.U32 R10, RZ, RZ, R23 ;  /* 0x000000ffff0a7224 */ /* 0x002fe400078e0017 */
[----:B------:R-:W-:Y:S01]  /*149ea0*/  IMAD.MOV.U32 R11, RZ, RZ, R24 ;  /* 0x000000ffff0b7224 */ /* 0x000fe200078e0018 */
[----:B------:R1:W-:Y:S04]  /*149eb0*/  STL [R1+0x7f44], R20 ;  /* 0x007f441401007387 */ /* 0x0003e80000100800 */
[----:B------:R1:W-:Y:S02]  /*149ec0*/  LDGSTS.E [R8+0x4900], [R10.64], P4 ;  /* 0x049000000a087fae */ /* 0x0003e4000a121844 */
[----:B-1----:R-:W-:Y:S01]  /*149ed0*/  IMAD.MOV.U32 R10, RZ, RZ, R21 ;  /* 0x000000ffff0a7224 */ /* 0x002fe200078e0015 */
[----:B------:R-:W-:-:S05]  /*149ee0*/  IADD3 R15, P5, R15, R137, RZ ;  /* 0x000000890f0f7210 */ /* 0x000fca0007fbe0ff */
[----:B------:R-:W-:Y:S01]  /*149ef0*/  IMAD.X R16, R16, 0x1, R0, P5 ;  /* 0x0000000110107824 */ /* 0x000fe200028e0600 */
[----:B------:R-:W-:Y:S01]  /*149f00*/  STL [R1+0x7f58], R15 ;  /* 0x007f580f01007387 */ /* 0x000fe20000100800 */
[----:B------:R-:W-:-:S03]  /*149f10*/  IADD3 R13, P3, R13, R137, RZ ;  /* 0x000000890d0d7210 */ /* 0x000fc60007f7e0ff */
[----:B------:R1:W-:Y:S02]  /*149f20*/  STL [R1+0x7f4c], R18 ;  /* 0x007f4c1201007387 */ /* 0x0003e40000100800 */
[----:B------:R-:W-:Y:S02]  /*149f30*/  IMAD.X R14, R14, 0x1, R0, P3 ;  /* 0x000000010e0e7824 */ /* 0x000fe400018e0600 */
[----:B------:R-:W-:Y:S01]  /*149f40*/  STL [R1+0x7f60], R13 ;  /* 0x007f600d01007387 */ /* 0x000fe20000100800 */
[----:B------:R-:W-:-:S03]  /*149f50*/  IMAD.MOV.U32 R11, RZ, RZ, R22 ;  /* 0x000000ffff0b7224 */ /* 0x000fc600078e0016 */
[----:B------:R1:W-:Y:S04]  /*149f60*/  STL [R1+0x7f54], R16 ;  /* 0x007f541001007387 */ /* 0x0003e80000100800 */
[----:B------:R1:W-:Y:S02]  /*149f70*/  LDGSTS.E [R8+0x4a00], [R10.64], P4 ;  /* 0x04a000000a087fae */ /* 0x0003e4000a121844 */
[----:B-1----:R-:W-:Y:S01]  /*149f80*/  MOV R10, R19 ;  /* 0x00000013000a7202 */ /* 0x002fe20000000f00 */
[----:B------:R-:W-:-:S05]  /*149f90*/  IMAD.MOV.U32 R11, RZ, RZ, R20 ;  /* 0x000000ffff0b7224 */ /* 0x000fca00078e0014 */
[----:B------:R1:W-:Y:S02]  /*149fa0*/  LDGSTS.E [R8+0x4b00], [R10.64], P4 ;  /* 0x04b000000a087fae */ /* 0x0003e4000a121844 */
[----:B-1----:R-:W-:Y:S01]  /*149fb0*/  IMAD.MOV.U32 R11, RZ, RZ, R18 ;  /* 0x000000ffff0b7224 */ /* 0x002fe200078e0012 */
[----:B------:R-:W-:-:S05]  /*149fc0*/  MOV R10, R17 ;  /* 0x00000011000a7202 */ /* 0x000fca0000000f00 */
[----:B------:R1:W-:Y:S02]  /*149fd0*/  LDGSTS.E [R8+0x4c00], [R10.64], P4 ;  /* 0x04c000000a087fae */ /* 0x0003e4000a121844 */
[----:B-1----:R-:W-:Y:S01]  /*149fe0*/  MOV R11, R16 ;  /* 0x00000010000b7202 */ /* 0x002fe20000000f00 */
[----:B------:R-:W-:-:S05]  /*149ff0*/  IMAD.MOV.U32 R10, RZ, RZ, R15 ;  /* 0x000000ffff0a7224 */ /* 0x000fca00078e000f */
[----:B------:R1:W-:Y:S01]  /*14a000*/  LDGSTS.E [R8+0x4d00], [R10.64], P4 ;  /* 0x04d000000a087fae */ /* 0x0003e2000a121844 */
[----:B--2---:R-:W-:-:S05]  /*14a010*/  IADD3 R9, P5, R9, R137, RZ ;  /* 0x0000008909097210 */ /* 0x004fca0007fbe0ff */
[----:B------:R-:W-:Y:S01]  /*14a020*/  IMAD.X R12, R12, 0x1, R0, P5 ;  /* 0x000000010c0c7824 */ /* 0x000fe200028e0600 */
[----:B------:R-:W-:Y:S04]  /*14a030*/  STL [R1+0x7f68], R9 ;  /* 0x007f680901007387 */ /* 0x000fe80000100800 */
[----:B------:R2:W-:Y:S04]  /*14a040*/  STL [R1+0x7f5c], R14 ;  /* 0x007f5c0e01007387 */ /* 0x0005e80000100800 */
[----:B------:R1:W-:Y:S01]  /*14a050*/  STL [R1+0x7f64], R12 ;  /* 0x007f640c01007387 */ /* 0x0003e20000100800 */
[----:B---3--:R-:W-:-:S03]  /*14a060*/  IADD3 R25, P3, R25, R137, RZ ;  /* 0x0000008919197210 */ /* 0x008fc60007f7e0ff */
[----:B------:R-:W3:Y:S04]  /*14a070*/  LDL.LU R134, [R1+0x438] ;  /* 0x0004380001867983 */ /* 0x000ee80000300800 */
[----:B------:R-:W3:Y:S04]  /*14a080*/  LDL.LU R135, [R1+0x43c] ;  /* 0x00043c0001877983 */ /* 0x000ee80000300800 */
[----:B------:R-:W3:Y:S04]  /*14a090*/  LDL.LU R26, [R1+0x7e2c] ;  /* 0x007e2c00011a7983 */ /* 0x000ee80000300800 */
[----:B------:R-:W3:Y:S04]  /*14a0a0*/  LDL.LU R24, [R1+0x7e34] ;  /* 0x007e340001187983 */ /* 0x000ee80000300800 */
[----:B------:R-:W3:Y:S04]  /*14a0b0*/  LDL.LU R23, [R1+0x7e38] ;  /* 0x007e380001177983 */ /* 0x000ee80000300800 */
[----:B------:R1:W-:Y:S04]  /*14a0c0*/  STL [R1+0x7e30], R25 ;  /* 0x007e301901007387 */ /* 0x0003e80000100800 */
        /* <DEDUP_REMOVED lines=8> */
[----:B-1----:R-:W-:-:S02]  /*14a150*/  IMAD.MOV.U32 R10, RZ, RZ, R13 ;  /* 0x000000ffff0a7224 */ /* 0x002fc400078e000d */
[----:B------:R-:W-:Y:S01]  /*14a160*/  IMAD.MOV.U32 R11, RZ, RZ, R14 ;  /* 0x000000ffff0b7224 */ /* 0x000fe200078e000e */
[----:B------:R-:W-:Y:S01]  /*14a170*/  ISETP.GT.AND P5, PT, R3, 0x19, PT ;  /* 0x000000190300780c */ /* 0x000fe20003fa4270 */
[----:B--2---:R-:W2:Y:S04]  /*14a180*/  LDL.LU R14, [R1+0x7e5c] ;  /* 0x007e5c00010e7983 */ /* 0x004ea80000300800 */
[----:B------:R1:W-:Y:S04]  /*14a190*/  LDGSTS.E [R8+0x4e00], [R10.64], P4 ;  /* 0x04e000000a087fae */ /* 0x0003e8000a121844 */
[----:B------:R-:W2:Y:S01]  /*14a1a0*/  LDL.LU R13, [R1+0x7e60] ;  /* 0x007e6000010d7983 */ /* 0x000ea20000300800 */
[----:B-1----:R-:W-:Y:S01]  /*14a1b0*/  IMAD.MOV.U32 R10, RZ, RZ, R9 ;  /* 0x000000ffff0a7224 */ /* 0x002fe200078e0009 */
[----:B------:R-:W-:-:S02]  /*14a1c0*/  MOV R11, R12 ;  /* 0x0000000c000b7202 */ /* 0x000fc40000000f00 */
[----:B------:R-:W-:Y:S01]  /*14a1d0*/  SEL R9, RZ, 0x4, !P5 ;  /* 0x00000004ff097807 */ /* 0x000fe20006800000 */
[----:B------:R-:W2:Y:S04]  /*14a1e0*/  LDL.LU R12, [R1+0x7e68] ;  /* 0x007e6800010c7983 */ /* 0x000ea80000300800 */
[----:B------:R1:W-:Y:S01]  /*14a1f0*/  LDGSTS.E [R8+0x4f00], [R10.64], P4 ;  /* 0x04f000000a087fae */ /* 0x0003e2000a121844 */
[----:B------:R-:W-:-:S04]  /*14a200*/  ISETP.GT.AND P4, PT, R3, 0x15, PT ;  /* 0x000000150300780c */ /* 0x000fc80003f84270 */
[----:B-1----:R-:W-:Y:S02]  /*14a210*/  SEL R10, RZ, 0x4, !P4 ;  /* 0x00000004ff0a7807 */ /* 0x002fe40006000000 */
[----:B------:R-:W-:Y:S02]  /*14a220*/  SEL R9, R9, RZ, !P0 ;  /* 0x000000ff09097207 */ /* 0x000fe40004000000 */
[----:B------:R-:W-:Y:S01]  /*14a230*/  SEL R10, R10, RZ, !P0 ;  /* 0x000000ff0a0a7207 */ /* 0x000fe20004000000 */
[----:B---3--:R-:W-:Y:S01]  /*14a240*/  HMMA.1688.F32.TF32 R28, R128, R134, R36 ;  /* 0x00000086801c723c */ /* 0x008fe20000081024 */
[----:B------:R-:W-:Y:S01]  /*14a250*/  IMAD.X R26, R26, 0x1, R0, P3 ;  /* 0x000000011a1a7824 */ /* 0x000fe200018e0600 */
[----:B------:R-:W-:-:S04]  /*14a260*/  IADD3 R23, P3, R23, R137, RZ ;  /* 0x0000008917177210 */ /* 0x000fc80007f7e0ff */
[----:B------:R1:W-:Y:S01]  /*14a270*/  STL [R1+0x7e2c], R26 ;  /* 0x007e2c1a01007387 */ /* 0x0003e20000100800 */
[----:B------:R-:W-:-:S03]  /*14a280*/  IMAD.X R24, R24, 0x1, R0, P3 ;  /* 0x0000000118187824 */ /* 0x000fc600018e0600 */
[----:B------:R-:W-:Y:S01]  /*14a290*/  STL [R1+0x7e38], R23 ;  /* 0x007e381701007387 */ /* 0x000fe20000100800 */
[----:B----4-:R-:W-:-:S05]  /*14a2a0*/  IADD3 R21, P6, R21, R137, RZ ;  /* 0x0000008915157210 */ /* 0x010fca0007fde0ff */
[--C-:B------:R-:W-:Y:S01]  /*14a2b0*/  IMAD.X R22, R22, 0x1, R0.reuse, P6 ;  /* 0x0000000116167824 */ /* 0x100fe200030e0600 */
[-C--:B------:R-:W-:Y:S01]  /*14a2c0*/  IADD3 R19, P4, R19, R137.reuse, RZ ;  /* 0x0000008913137210 */ /* 0x080fe20007f9e0ff */
[----:B------:R-:W-:Y:S03]  /*14a2d0*/  STL [R1+0x7e40], R21 ;  /* 0x007e401501007387 */ /* 0x000fe60000100800 */
[----:B------:R-:W-:Y:S02]  /*14a2e0*/  IADD3.X R20, R20, R0, RZ, P4, !PT ;  /* 0x0000000014147210 */ /* 0x000fe400027fe4ff */
[-C--:B------:R-:W-:Y:S01]  /*14a2f0*/  IADD3 R17, P5, R17, R137.reuse, RZ ;  /* 0x0000008911117210 */ /* 0x080fe20007fbe0ff */
[----:B------:R3:W-:Y:S04]  /*14a300*/  STL [R1+0x7e34], R24 ;  /* 0x007e341801007387 */ /* 0x0007e80000100800 */
[----:B------:R-:W-:Y:S01]  /*14a310*/  IMAD.X R18, R18, 0x1, R0, P5 ;  /* 0x0000000112127824 */ /* 0x000fe200028e0600 */
[----:B------:R-:W-:Y:S01]  /*14a320*/  STL [R1+0x7e48], R19 ;  /* 0x007e481301007387 */ /* 0x000fe20000100800 */
[----:B------:R-:W-:-:S03]  /*14a330*/  IADD3 R15, P5, R15, R137, RZ ;  /* 0x000000890f0f7210 */ /* 0x000fc60007fbe0ff */
[----:B------:R-:W-:Y:S01]  /*14a340*/  STL [R1+0x7e50], R17 ;  /* 0x007e501101007387 */ /* 0x000fe20000100800 */
[----:B------:R-:W-:-:S03]  /*14a350*/  ISETP.NE.U32.AND P3, PT, R10, RZ, PT ;  /* 0x000000ff0a00720c */ /* 0x000fc60003f65070 */
[----:B------:R2:W-:Y:S01]  /*14a360*/  STL [R1+0x7e3c], R22 ;  /* 0x007e3c1601007387 */ /* 0x0005e20000100800 */
[----:B------:R-:W-:-:S03]  /*14a370*/  IMAD.MOV.U32 R10, RZ, RZ, R25 ;  /* 0x000000ffff0a7224 */ /* 0x000fc600078e0019 */
[----:B------:R1:W-:Y:S04]  /*14a380*/  STL [R1+0x7e44], R20 ;  /* 0x007e441401007387 */ /* 0x0003e80000100800 */
[----:B------:R1:W-:Y:S01]  /*14a390*/  STL [R1+0x7e4c], R18 ;  /* 0x007e4c1201007387 */ /* 0x0003e20000100800 */
[----:B------:R-:W-:-:S03]  /*14a3a0*/  ISETP.NE.U32.AND P4, PT, R9, RZ, PT ;  /* 0x000000ff0900720c */ /* 0x000fc60003f85070 */
[----:B------:R-:W-:Y:S04]  /*14a3b0*/  STL.64 [R1+0x35e0], R28 ;  /* 0x0035e01c01007387 */ /* 0x000fe80000100a00 */
[----:B------:R-:W-:Y:S04]  /*14a3c0*/  STL.64 [R1+0x35e8], R30 ;  /* 0x0035e81e01007387 */ /* 0x000fe80000100a00 */
[----:B------:R-:W4:Y:S04]  /*14a3d0*/  LDL.LU R25, [R1+0x7cf0] ;  /* 0x007cf00001197983 */ /* 0x000f280000300800 */
[----:B------:R-:W-:Y:S04]  /*14a3e0*/  STL [R1+0x7e58], R15 ;  /* 0x007e580f01007387 */ /* 0x000fe80000100800 */
[----:B------:R-:W4:Y:S01]  /*14a3f0*/  LDL.LU R9, [R1+0x7e64] ;  /* 0x007e640001097983 */ /* 0x000f220000300800 */
[----:B------:R-:W-:Y:S01]  /*14a400*/  IMAD.MOV.U32 R11, RZ, RZ, R26 ;  /* 0x000000ffff0b7224 */ /* 0x000fe200078e001a */
[----:B------:R-:W-:-:S02]  /*14a410*/  IADD3.X R16, R16, R0, RZ, P5, !PT ;  /* 0x0000000010107210 */ /* 0x000fc40002ffe4ff */
[-C--:B--2---:R-:W-:Y:S02]  /*14a420*/  IADD3 R13, P5, R13, R137.reuse, RZ ;  /* 0x000000890d0d7210 */ /* 0x084fe40007fbe0ff */
[----:B------:R2:W-:Y:S03]  /*14a430*/  LDGSTS.E [R8+0x6800], [R10.64], P1 ;  /* 0x068000000a087fae */ /* 0x0005e60008921844 */
[----:B------:R-:W-:Y:S01]  /*14a440*/  IMAD.X R14, R14, 0x1, R0, P5 ;  /* 0x000000010e0e7824 */ /* 0x000fe200028e0600 */
[----:B------:R3:W-:Y:S01]  /*14a450*/  STL [R1+0x7e54], R16 ;  /* 0x007e541001007387 */ /* 0x0007e20000100800 */
[----:B------:R-:W-:-:S03]  /*14a460*/  IADD3 R12, P5, R12, R137, RZ ;  /* 0x000000890c0c7210 */ /* 0x000fc60007fbe0ff */
[----:B------:R-:W-:Y:S01]  /*14a470*/  STL [R1+0x7e60], R13 ;  /* 0x007e600d01007387 */ /* 0x000fe20000100800 */
[----:B--2---:R-:W-:-:S03]  /*14a480*/  IMAD.MOV.U32 R10, RZ, RZ, R23 ;  /* 0x000000ffff0a7224 */ /* 0x004fc600078e0017 */
[----:B-1----:R-:W2:Y:S01]  /*14a490*/  LDL.LU R26, [R1+0x7cec] ;  /* 0x007cec00011a7983 */ /* 0x002ea20000300800 */
[----:B------:R-:W-:-:S03]  /*14a4a0*/  IMAD.MOV.U32 R11, RZ, RZ, R24 ;  /* 0x000000ffff0b7224 */ /* 0x000fc600078e0018 */
[----:B------:R1:W-:Y:S04]  /*14a4b0*/  STL [R1+0x7e5c], R14 ;  /* 0x007e5c0e01007387 */ /* 0x0003e80000100800 */
[----:B------:R1:W-:Y:S04]  /*14a4c0*/  LDGSTS.E [R8+0x6900], [R10.64], P1 ;  /* 0x069000000a087fae */ /* 0x0003e80008921844 */
[----:B---3--:R-:W3:Y:S04]  /*14a4d0*/  LDL.LU R24, [R1+0x7cf4] ;  /* 0x007cf40001187983 */ /* 0x008ee80000300800 */
[----:B------:R2:W-:Y:S01]  /*14a4e0*/  STL [R1+0x7e68], R12 ;  /* 0x007e680c01007387 */ /* 0x0005e20000100800 */
[----:B-1----:R-:W-:Y:S01]  /*14a4f0*/  IMAD.MOV.U32 R10, RZ, RZ, R21 ;  /* 0x000000ffff0a7224 */ /* 0x002fe200078e0015 */
[----:B------:R-:W-:-:S02]  /*14a500*/  MOV R11, R22 ;  /* 0x00000016000b7202 */ /* 0x000fc40000000f00 */
[----:B------:R-:W3:Y:S04]  /*14a510*/  LDL.LU R23, [R1+0x7cf8] ;  /* 0x007cf80001177983 */ /* 0x000ee80000300800 */
[----:B------:R-:W3:Y:S04]  /*14a520*/  LDL.LU R22, [R1+0x7cfc] ;  /* 0x007cfc0001167983 */ /* 0x000ee80000300800 */
[----:B------:R1:W-:Y:S04]  /*14a530*/  LDGSTS.E [R8+0x6a00], [R10.64], P1 ;  /* 0x06a000000a087fae */ /* 0x0003e80008921844 */
[----:B------:R-:W3:Y:S01]  /*14a540*/  LDL.LU R21, [R1+0x7d00] ;  /* 0x007d000001157983 */ /* 0x000ee20000300800 */
[----:B-1----:R-:W-:-:S03]  /*14a550*/  IMAD.MOV.U32 R11, RZ, RZ, R20 ;  /* 0x000000ffff0b7224 */ /* 0x002fc600078e0014 */
[----:B------:R-:W3:Y:S01]  /*14a560*/  LDL.LU R20, [R1+0x7d04] ;  /* 0x007d040001147983 */ /* 0x000ee20000300800 */
[----:B------:R-:W-:-:S05]  /*14a570*/  IMAD.MOV.U32 R10, RZ, RZ, R19 ;  /* 0x000000ffff0a7224 */ /* 0x000fca00078e0013 */
[----:B------:R1:W-:Y:S01]  /*14a580*/  LDGSTS.E [R8+0x6b00], [R10.64], P1 ;  /* 0x06b000000a087fae */ /* 0x0003e20008921844 */
[----:B----4-:R-:W-:-:S05]  /*14a590*/  IMAD.X R9, R9, 0x1, R0, P5 ;  /* 0x0000000109097824 */ /* 0x010fca00028e0600 */
[----:B------:R2:W-:Y:S04]  /*14a5a0*/  STL [R1+0x7e64], R9 ;  /* 0x007e640901007387 */ /* 0x0005e80000100800 */
[----:B------:R-:W4:Y:S01]  /*14a5b0*/  LDL.LU R19, [R1+0x7d08] ;  /* 0x007d080001137983 */ /* 0x000f220000300800 */
[----:B-1----:R-:W-:Y:S01]  /*14a5c0*/  MOV R10, R17 ;  /* 0x00000011000a7202 */ /* 0x002fe20000000f00 */
[----:B------:R-:W-:Y:S01]  /*14a5d0*/  IMAD.MOV.U32 R11, RZ, RZ, R18 ;  /* 0x000000ffff0b7224 */ /* 0x000fe200078e0012 */
[----:B------:R-:W-:-:S04]  /*14a5e0*/  IADD3 R25, P5, R25, R137, RZ ;  /* 0x0000008919197210 */ /* 0x000fc80007fbe0ff */
[----:B------:R1:W-:Y:S04]  /*14a5f0*/  LDGSTS.E [R8+0x6c00], [R10.64], P1 ;  /* 0x06c000000a087fae */ /* 0x0003e80008921844 */
[----:B------:R-:W-:Y:S01]  /*14a600*/  STL [R1+0x7cf0], R25 ;  /* 0x007cf01901007387 */ /* 0x000fe20000100800 */
[----:B--2---:R-:W-:-:S03]  /*14a610*/  IMAD.X R26, R26, 0x1, R0, P5 ;  /* 0x000000011a1a7824 */ /* 0x004fc600028e0600 */
[----:B------:R-:W2:Y:S01]  /*14a620*/  LDL.LU R18, [R1+0x7d0c] ;  /* 0x007d0c0001127983 */ /* 0x000ea20000300800 */
[----:B-1----:R-:W-:Y:S01]  /*14a630*/  IMAD.MOV.U32 R10, RZ, RZ, R15 ;  /* 0x000000ffff0a7224 */ /* 0x002fe200078e000f */
[----:B------:R-:W-:Y:S02]  /*14a640*/  MOV R11, R16 ;  /* 0x00000010000b7202 */ /* 0x000fe40000000f00 */
[----:B------:R-:W2:Y:S04]  /*14a650*/  LDL.LU R17, [R1+0x7d10] ;  /* 0x007d100001117983 */ /* 0x000ea80000300800 */
[----:B------:R1:W-:Y:S04]  /*14a660*/  LDGSTS.E [R8+0x6d00], [R10.64], P1 ;  /* 0x06d000000a087fae */ /* 0x0003e80008921844 */
[----:B------:R-:W2:Y:S04]  /*14a670*/  LDL.LU R16, [R1+0x7d14] ;  /* 0x007d140001107983 */ /* 0x000ea80000300800 */
[----:B------:R-:W2:Y:S01]  /*14a680*/  LDL.LU R15, [R1+0x7d18] ;  /* 0x007d1800010f7983 */ /* 0x000ea20000300800 */
[----:B-1----:R-:W-:-:S02]  /*14a690*/  IMAD.MOV.U32 R10, RZ, RZ, R13 ;  /* 0x000000ffff0a7224 */ /* 0x002fc400078e000d */
[----:B------:R-:W-:Y:S02]  /*14a6a0*/  IMAD.MOV.U32 R11, RZ, RZ, R14 ;  /* 0x000000ffff0b7224 */ /* 0x000fe400078e000e */
[----:B------:R-:W2:Y:S04]  /*14a6b0*/  LDL.LU R14, [R1+0x7d1c] ;  /* 0x007d1c00010e7983 */ /* 0x000ea80000300800 */
[----:B------:R1:W-:Y:S01]  /*14a6c0*/  LDGSTS.E [R8+0x6e00], [R10.64], P1 ;  /* 0x06e000000a087fae */ /* 0x0003e20008921844 */
[----:B---3--:R-:W-:-:S03]  /*14a6d0*/  IADD3 R23, P5, R23, R137, RZ ;  /* 0x0000008917177210 */ /* 0x008fc60007fbe0ff */
[----:B------:R-:W3:Y:S01]  /*14a6e0*/  LDL.LU R13, [R1+0x7d20] ;  /* 0x007d2000010d7983 */ /* 0x000ee20000300800 */
[----:B-1----:R-:W-:Y:S01]  /*14a6f0*/  MOV R10, R12 ;  /* 0x0000000c000a7202 */ /* 0x002fe20000000f00 */
[----:B------:R-:W-:Y:S02]  /*14a700*/  IMAD.MOV.U32 R11, RZ, RZ, R9 ;  /* 0x000000ffff0b7224 */ /* 0x000fe400078e0009 */
[----:B------:R-:W3:Y:S04]  /*14a710*/  LDL.LU R12, [R1+0x7d24] ;  /* 0x007d2400010c7983 */ /* 0x000ee80000300800 */
[----:B------:R-:W-:Y:S04]  /*14a720*/  STL [R1+0x7cec], R26 ;  /* 0x007cec1a01007387 */ /* 0x000fe80000100800 */
[----:B------:R-:W3:Y:S04]  /*14a730*/  LDL.LU R9, [R1+0x7d28] ;  /* 0x007d280001097983 */ /* 0x000ee80000300800 */
[----:B------:R1:W-:Y:S01]  /*14a740*/  LDGSTS.E [R8+0x6f00], [R10.64], P1 ;  /* 0x06f000000a087fae */ /* 0x0003e20008921844 */
[----:B------:R-:W-:Y:S01]  /*14a750*/  IADD3 R21, P1, R21, R137, RZ ;  /* 0x0000008915157210 */ /* 0x000fe20007f3e0ff */
[----:B------:R-:W-:-:S02]  /*14a760*/  IMAD.X R24, R24, 0x1, R0, P5 ;  /* 0x0000000118187824 */ /* 0x000fc400028e0600 */
[----:B------:R4:W-:Y:S02]  /*14a770*/  STL [R1+0x7cf8], R23 ;  /* 0x007cf81701007387 */ /* 0x0009e40000100800 */
[----:B------:R-:W-:Y:S02]  /*14a780*/  IMAD.X R22, R22, 0x1, R0, P1 ;  /* 0x0000000116167824 */ /* 0x000fe400008e0600 */
[----:B------:R-:W-:Y:S01]  /*14a790*/  STL [R1+0x7d00], R21 ;  /* 0x007d001501007387 */ /* 0x000fe20000100800 */
[----:B-1----:R-:W-:Y:S01]  /*14a7a0*/  IMAD.MOV.U32 R10, RZ, RZ, R25 ;  /* 0x000000ffff0a7224 */ /* 0x002fe200078e0019 */
[----:B------:R-:W-:Y:S02]  /*14a7b0*/  MOV R11, R26 ;  /* 0x0000001a000b7202 */ /* 0x000fe40000000f00 */
[----:B------:R1:W-:Y:S04]  /*14a7c0*/  STL [R1+0x7cf4], R24 ;  /* 0x007cf41801007387 */ /* 0x0003e80000100800 */
[----:B------:R1:W-:Y:S02]  /*14a7d0*/  LDGSTS.E [R8+0x8800], [R10.64], P2 ;  /* 0x088000000a087fae */ /* 0x0003e40009121844 */
[----:B-1----:R-:W-:Y:S01]  /*14a7e0*/  IMAD.MOV.U32 R10, RZ, RZ, R23 ;  /* 0x000000ffff0a7224 */ /* 0x002fe200078e0017 */
[----:B----4-:R-:W-:-:S05]  /*14a7f0*/  IADD3 R19, P5, R19, R137, RZ ;  /* 0x0000008913137210 */ /* 0x010fca0007fbe0ff */
[----:B------:R-:W-:Y:S04]  /*14a800*/  STL [R1+0x7d08], R19 ;  /* 0x007d081301007387 */ /* 0x000fe80000100800 */
[----:B------:R1:W-:Y:S04]  /*14a810*/  STL [R1+0x7cfc], R22 ;  /* 0x007cfc1601007387 */ /* 0x0003e80000100800 */
[----:B------:R-:W4:Y:S01]  /*14a820*/  LDL.LU R23, [R1+0x7bf0] ;  /* 0x007bf00001177983 */ /* 0x000f220000300800 */
[----:B------:R-:W-:Y:S01]  /*14a830*/  IADD3.X R20, R20, R0, RZ, P5, !PT ;  /* 0x0000000014147210 */ /* 0x000fe20002ffe4ff */
[----:B------:R-:W-:-:S05]  /*14a840*/  IMAD.MOV.U32 R11, RZ, RZ, R24 ;  /* 0x000000ffff0b7224 */ /* 0x000fca00078e0018 */
[----:B------:R1:W-:Y:S01]  /*14a850*/  LDGSTS.E [R8+0x8900], [R10.64], P2 ;  /* 0x089000000a087fae */ /* 0x0003e20009121844 */
[----:B--2---:R-:W-:-:S05]  /*14a860*/  IADD3 R17, P1, R17, R137, RZ ;  /* 0x0000008911117210 */ /* 0x004fca0007f3e0ff */
[--C-:B------:R-:W-:Y:S01]  /*14a870*/  IMAD.X R18, R18, 0x1, R0.reuse, P1 ;  /* 0x0000000112127824 */ /* 0x100fe200008e0600 */
[-C--:B------:R-:W-:Y:S01]  /*14a880*/  IADD3 R15, P5, R15, R137.reuse, RZ ;  /* 0x000000890f0f7210 */ /* 0x080fe20007fbe0ff */
[----:B------:R-:W-:Y:S04]  /*14a890*/  STL [R1+0x7d10], R17 ;  /* 0x007d101101007387 */ /* 0x000fe80000100800 */
[----:B------:R-:W-:Y:S01]  /*14a8a0*/  IMAD.X R16, R16, 0x1, R0, P5 ;  /* 0x0000000110107824 */ /* 0x000fe200028e0600 */
[----:B------:R2:W-:Y:S01]  /*14a8b0*/  STL [R1+0x7d04], R20 ;  /* 0x007d041401007387 */ /* 0x0005e20000100800 */
[----:B-1----:R-:W-:Y:S02]  /*14a8c0*/  IMAD.MOV.U32 R10, RZ, RZ, R21 ;  /* 0x000000ffff0a7224 */ /* 0x002fe400078e0015 */
[----:B------:R-:W-:Y:S01]  /*14a8d0*/  IMAD.MOV.U32 R11, RZ, RZ, R22 ;  /* 0x000000ffff0b7224 */ /* 0x000fe200078e0016 */
[----:B------:R-:W-:Y:S01]  /*14a8e0*/  STL [R1+0x7d18], R15 ;  /* 0x007d180f01007387 */ /* 0x000fe20000100800 */
[----:B---3--:R-:W-:-:S03]  /*14a8f0*/  IADD3 R13, P1, R13, R137, RZ ;  /* 0x000000890d0d7210 */ /* 0x008fc60007f3e0ff */
[----:B------:R1:W-:Y:S02]  /*14a900*/  STL [R1+0x7d0c], R18 ;  /* 0x007d0c1201007387 */ /* 0x0003e40000100800 */
[----:B------:R-:W-:Y:S02]  /*14a910*/  IMAD.X R14, R14, 0x1, R0, P1 ;  /* 0x000000010e0e7824 */ /* 0x000fe400008e0600 */
[----:B------:R-:W-:Y:S04]  /*14a920*/  STL [R1+0x7d20], R13 ;  /* 0x007d200d01007387 */ /* 0x000fe80000100800 */
[----:B------:R3:W-:Y:S04]  /*14a930*/  STL [R1+0x7d14], R16 ;  /* 0x007d141001007387 */ /* 0x0007e80000100800 */
[----:B------:R1:W-:Y:S01]  /*14a940*/  LDGSTS.E [R8+0x8a00], [R10.64], P2 ;  /* 0x08a000000a087fae */ /* 0x0003e20009121844 */
[----:B------:R-:W-:-:S05]  /*14a950*/  IADD3 R9, P5, R9, R137, RZ ;  /* 0x0000008909097210 */ /* 0x000fca0007fbe0ff */
[----:B------:R-:W-:Y:S01]  /*14a960*/  IMAD.X R12, R12, 0x1, R0, P5 ;  /* 0x000000010c0c7824 */ /* 0x000fe200028e0600 */
[----:B------:R-:W-:Y:S01]  /*14a970*/  STL [R1+0x7d28], R9 ;  /* 0x007d280901007387 */ /* 0x000fe20000100800 */
[----:B-1----:R-:W-:Y:S01]  /*14a980*/  MOV R10, R19 ;  /* 0x00000013000a7202 */ /* 0x002fe20000000f00 */
[----:B------:R-:W-:Y:S02]  /*14a990*/  IMAD.MOV.U32 R11, RZ, RZ, R20 ;  /* 0x000000ffff0b7224 */ /* 0x000fe400078e0014 */
[----:B------:R1:W-:Y:S04]  /*14a9a0*/  STL [R1+0x7d1c], R14 ;  /* 0x007d1c0e01007387 */ /* 0x0003e80000100800 */
[----:B------:R1:W-:Y:S04]  /*14a9b0*/  STL [R1+0x7d24], R12 ;  /* 0x007d240c01007387 */ /* 0x0003e80000100800 */
[----:B------:R-:W3:Y:S04]  /*14a9c0*/  LDL.LU R134, [R1+0x428] ;  /* 0x0004280001867983 */ /* 0x000ee80000300800 */
[----:B------:R-:W3:Y:S04]  /*14a9d0*/  LDL.LU R135, [R1+0x42c] ;  /* 0x00042c0001877983 */ /* 0x000ee80000300800 */
[----:B------:R1:W-:Y:S04]  /*14a9e0*/  LDGSTS.E [R8+0x8b00], [R10.64], P2 ;  /* 0x08b000000a087fae */ /* 0x0003e80009121844 */
[----:B------:R-:W3:Y:S04]  /*14a9f0*/  LDL.LU R24, [R1+0x7bec] ;  /* 0x007bec0001187983 */ /* 0x000ee80000300800 */
[----:B------:R-:W3:Y:S01]  /*14aa00*/  LDL.LU R22, [R1+0x7bf4] ;  /* 0x007bf40001167983 */ /* 0x000ee20000300800 */
[----:B-1----:R-:W-:Y:S01]  /*14aa10*/  MOV R10, R17 ;  /* 0x00000011000a7202 */ /* 0x002fe20000000f00 */
[----:B------:R-:W-:-:S02]  /*14aa20*/  IMAD.MOV.U32 R11, RZ, RZ, R18 ;  /* 0x000000ffff0b7224 */ /* 0x000fc400078e0012 */
[----:B------:R-:W3:Y:S04]  /*14aa30*/  LDL.LU R21, [R1+0x7bf8] ;  /* 0x007bf80001157983 */ /* 0x000ee80000300800 */
[----:B------:R1:W-:Y:S02]  /*14aa40*/  LDGSTS.E [R8+0x8c00], [R10.64], P2 ;  /* 0x08c000000a087fae */ /* 0x0003e40009121844 */
[----:B-1----:R-:W-:Y:S01]  /*14aa50*/  MOV R11, R16 ;  /* 0x00000010000b7202 */ /* 0x002fe20000000f00 */
[----:B------:R-:W-:-:S05]  /*14aa60*/  IMAD.MOV.U32 R10, RZ, RZ, R15 ;  /* 0x000000ffff0a7224 */ /* 0x000fca00078e000f */
[----:B------:R1:W-:Y:S02]  /*14aa70*/  LDGSTS.E [R8+0x8d00], [R10.64], P2 ;  /* 0x08d000000a087fae */ /* 0x0003e40009121844 */
[----:B-1----:R-:W-:Y:S02]  /*14aa80*/  IMAD.MOV.U32 R11, RZ, RZ, R14 ;  /* 0x000000ffff0b7224 */ /* 0x002fe400078e000e */
[----:B------:R-:W-:-:S05]  /*14aa90*/  IMAD.MOV.U32 R10, RZ, RZ, R13 ;  /* 0x000000ffff0a7224 */ /* 0x000fca00078e000d */
[----:B------:R1:W-:Y:S01]  /*14aaa0*/  LDGSTS.E [R8+0x8e00], [R10.64], P2 ;  /* 0x08e000000a087fae */ /* 0x0003e20009121844 */
[----:B----4-:R-:W-:-:S05]  /*14aab0*/  IADD3 R23, P1, R23, R137, RZ ;  /* 0x0000008917177210 */ /* 0x010fca0007f3e0ff */
[----:B------:R-:W-:Y:S04]  /*14aac0*/  STL [R1+0x7bf0], R23 ;  /* 0x007bf01701007387 */ /* 0x000fe80000100800 */
[----:B--2---:R-:W2:Y:S04]  /*14aad0*/  LDL.LU R20, [R1+0x7bfc] ;  /* 0x007bfc0001147983 */ /* 0x004ea80000300800 */
[----:B------:R-:W4:Y:S04]  /*14aae0*/  LDL.LU R19, [R1+0x7c00] ;  /* 0x007c000001137983 */ /* 0x000f280000300800 */
[----:B------:R-:W2:Y:S04]  /*14aaf0*/  LDL.LU R18, [R1+0x7c04] ;  /* 0x007c040001127983 */ /* 0x000ea80000300800 */
[----:B------:R-:W2:Y:S04]  /*14ab00*/  LDL.LU R17, [R1+0x7c08] ;  /* 0x007c080001117983 */ /* 0x000ea80000300800 */
[----:B---3--:R-:W3:Y:S04]  /*14ab10*/  LDL.LU R16, [R1+0x7c0c] ;  /* 0x007c0c0001107983 */ /* 0x008ee80000300800 */
[----:B------:R-:W3:Y:S04]  /*14ab20*/  LDL.LU R15, [R1+0x7c10] ;  /* 0x007c1000010f7983 */ /* 0x000ee80000300800 */
[----:B------:R-:W3:Y:S04]  /*14ab30*/  LDL.LU R14, [R1+0x7c14] ;  /* 0x007c1400010e7983 */ /* 0x000ee80000300800 */
[----:B------:R-:W3:Y:S01]  /*14ab40*/  LDL.LU R13, [R1+0x7c18] ;  /* 0x007c1800010d7983 */ /* 0x000ee20000300800 */
[----:B-1----:R-:W-:Y:S01]  /*14ab50*/  IMAD.MOV.U32 R10, RZ, RZ, R9 ;  /* 0x000000ffff0a7224 */ /* 0x002fe200078e0009 */
[----:B------:R-:W-:-:S02]  /*14ab60*/  MOV R11, R12 ;  /* 0x0000000c000b7202 */ /* 0x000fc40000000f00 */
[----:B------:R-:W3:Y:S01]  /*14ab70*/  LDL.LU R28, [R1+0x7c1c] ;  /* 0x007c1c00011c7983 */ /* 0x000ee20000300800 */
[----:B------:R-:W-:-:S03]  /*14ab80*/  ISETP.GT.AND P5, PT, R3, 0x21, PT ;  /* 0x000000210300780c */ /* 0x000fc60003fa4270 */
[----:B------:R-:W3:Y:S04]  /*14ab90*/  LDL.LU R27, [R1+0x7c20] ;  /* 0x007c2000011b7983 */ /* 0x000ee80000300800 */
[----:B------:R1:W-:Y:S01]  /*14aba0*/  LDGSTS.E [R8+0x8f00], [R10.64], P2 ;  /* 0x08f000000a087fae */ /* 0x0003e20009121844 */
[----:B------:R-:W-:Y:S02]  /*14abb0*/  ISETP.GT.AND P2, PT, R3, 0x1d, PT ;  /* 0x0000001d0300780c */ /* 0x000fe40003f44270 */
[----:B------:R-:W-:Y:S01]  /*14abc0*/  SEL R9, RZ, 0x4, !P5 ;  /* 0x00000004ff097807 */ /* 0x000fe20006800000 */
[----:B------:R-:W3:Y:S01]  /*14abd0*/  LDL.LU R12, [R1+0x7c28] ;  /* 0x007c2800010c7983 */ /* 0x000ee20000300800 */
[----:B-1----:R-:W-:Y:S01]  /*14abe0*/  SEL R10, RZ, 0x4, !P2 ;  /* 0x00000004ff0a7807 */ /* 0x002fe20005000000 */
[----:B------:R-:W-:Y:S01]  /*14abf0*/  HMMA.1688.F32.TF32 R32, R128, R134, R40 ;  /* 0x000000868020723c */ /* 0x000fe20000081028 */
[----:B------:R-:W-:Y:S01]  /*14ac00*/  IMAD.X R24, R24, 0x1, R0, P1 ;  /* 0x0000000118187824 */ /* 0x000fe200008e0600 */
[----:B------:R-:W-:-:S04]  /*14ac10*/  IADD3 R21, P1, R21, R137, RZ ;  /* 0x0000008915157210 */ /* 0x000fc80007f3e0ff */
[----:B------:R1:W-:Y:S01]  /*14ac20*/  STL [R1+0x7bec], R24 ;  /* 0x007bec1801007387 */ /* 0x0003e20000100800 */
[----:B------:R-:W-:-:S03]  /*14ac30*/  IMAD.X R22, R22, 0x1, R0, P1 ;  /* 0x0000000116167824 */ /* 0x000fc600008e0600 */
[----:B------:R-:W-:Y:S01]  /*14ac40*/  STL [R1+0x7bf8], R21 ;  /* 0x007bf81501007387 */ /* 0x000fe20000100800 */
[----:B------:R-:W-:Y:S02]  /*14ac50*/  SEL R9, R9, RZ, !P0 ;  /* 0x000000ff09097207 */ /* 0x000fe40004000000 */
[----:B----4-:R-:W-:-:S05]  /*14ac60*/  IADD3 R19, P6, R19, R137, RZ ;  /* 0x0000008913137210 */ /* 0x010fca0007fde0ff */
[--C-:B--2---:R-:W-:Y:S01]  /*14ac70*/  IMAD.X R20, R20, 0x1, R0.reuse, P6 ;  /* 0x0000000114147824 */ /* 0x104fe200030e0600 */
[-C--:B------:R-:W-:Y:S01]  /*14ac80*/  IADD3 R17, P2, R17, R137.reuse, RZ ;  /* 0x0000008911117210 */ /* 0x080fe20007f5e0ff */
[----:B------:R-:W-:Y:S03]  /*14ac90*/  STL [R1+0x7c00], R19 ;  /* 0x007c001301007387 */ /* 0x000fe60000100800 */
[----:B------:R-:W-:Y:S02]  /*14aca0*/  IADD3.X R18, R18, R0, RZ, P2, !PT ;  /* 0x0000000012127210 */ /* 0x000fe400017fe4ff */
[-C--:B---3--:R-:W-:Y:S01]  /*14acb0*/  IADD3 R15, P5, R15, R137.reuse, RZ ;  /* 0x000000890f0f7210 */ /* 0x088fe20007fbe0ff */
[----:B------:R2:W-:Y:S04]  /*14acc0*/  STL [R1+0x7bf4], R22 ;  /* 0x007bf41601007387 */ /* 0x0005e80000100800 */
[----:B------:R-:W-:Y:S01]  /*14acd0*/  IMAD.X R16, R16, 0x1, R0, P5 ;  /* 0x0000000110107824 */ /* 0x000fe200028e0600 */
[----:B------:R-:W-:Y:S01]  /*14ace0*/  STL [R1+0x7c08], R17 ;  /* 0x007c081101007387 */ /* 0x000fe20000100800 */
[----:B------:R-:W-:-:S03]  /*14acf0*/  IADD3 R13, P5, R13, R137, RZ ;  /* 0x000000890d0d7210 */ /* 0x000fc60007fbe0ff */
[----:B------:R-:W-:Y:S04]  /*14ad00*/  STL [R1+0x7c10], R15 ;  /* 0x007c100f01007387 */ /* 0x000fe80000100800 */
[----:B------:R3:W-:Y:S04]  /*14ad10*/  STL [R1+0x7bfc], R20 ;  /* 0x007bfc1401007387 */ /* 0x0007e80000100800 */
[----:B------:R2:W-:Y:S01]  /*14ad20*/  STL [R1+0x7c04], R18 ;  /* 0x007c041201007387 */ /* 0x0005e20000100800 */
[----:B------:R-:W-:-:S03]  /*14ad30*/  ISETP.NE.U32.AND P2, PT, R9, RZ, PT ;  /* 0x000000ff0900720c */ /* 0x000fc60003f45070 */
[----:B------:R1:W-:Y:S04]  /*14ad40*/  STL [R1+0x7c0c], R16 ;  /* 0x007c0c1001007387 */ /* 0x0003e80000100800 */
[----:B------:R-:W-:Y:S04]  /*14ad50*/  STL.64 [R1+0x21e0], R32 ;  /* 0x0021e02001007387 */ /* 0x000fe80000100a00 */
[----:B------:R-:W-:Y:S04]  /*14ad60*/  STL.64 [R1+0x21e8], R34 ;  /* 0x0021e82201007387 */ /* 0x000fe80000100a00 */
[----:B------:R-:W-:Y:S04]  /*14ad70*/  STL [R1+0x7c18], R13 ;  /* 0x007c180d01007387 */ /* 0x000fe80000100800 */
[----:B------:R-:W4:Y:S01]  /*14ad80*/  LDL.LU R9, [R1+0x7c24] ;  /* 0x007c240001097983 */ /* 0x000f220000300800 */
[----:B------:R-:W-:Y:S01]  /*14ad90*/  SEL R10, R10, RZ, !P0 ;  /* 0x000000ff0a0a7207 */ /* 0x000fe20004000000 */
[----:B------:R-:W-:Y:S01]  /*14ada0*/  IMAD.MOV.U32 R11, RZ, RZ, R24 ;  /* 0x000000ffff0b7224 */ /* 0x000fe200078e0018 */
[----:B------:R-:W-:-:S02]  /*14adb0*/  IADD3.X R14, R14, R0, RZ, P5, !PT ;  /* 0x000000000e0e7210 */ /* 0x000fc40002ffe4ff */
[----:B------:R-:W-:Y:S01]  /*14adc0*/  ISETP.NE.U32.AND P1, PT, R10, RZ, PT ;  /* 0x000000ff0a00720c */ /* 0x000fe20003f25070 */
[----:B------:R-:W-:Y:S01]  /*14add0*/  IMAD.MOV.U32 R10, RZ, RZ, R23 ;  /* 0x000000ffff0a7224 */ /* 0x000fe200078e0017 */
[----:B------:R-:W-:Y:S01]  /*14ade0*/  IADD3 R27, P5, R27, R137, RZ ;  /* 0x000000891b1b7210 */ /* 0x000fe20007fbe0ff */
[----:B------:R1:W-:Y:S04]  /*14adf0*/  STL [R1+0x7c14], R14 ;  /* 0x007c140e01007387 */ /* 0x0003e80000100800 */
[----:B------:R1:W-:Y:S01]  /*14ae00*/  LDGSTS.E [R8+0xa800], [R10.64], P3 ;  /* 0x0a8000000a087fae */ /* 0x0003e20009921844 */
[----:B------:R-:W-:-:S03]  /*14ae10*/  IMAD.X R28, R28, 0x1, R0, P5 ;  /* 0x000000011c1c7824 */ /* 0x000fc600028e0600 */
[----:B------:R-:W-:Y:S04]  /*14ae20*/  STL [R1+0x7c20], R27 ;  /* 0x007c201b01007387 */ /* 0x000fe80000100800 */
[----:B------:R-:W4:Y:S01]  /*14ae30*/  LDL.LU R26, [R1+0x75ec] ;  /* 0x0075ec00011a7983 */ /* 0x000f220000300800 */
[----:B-1----:R-:W-:-:S03]  /*14ae40*/  IMAD.MOV.U32 R10, RZ, RZ, R21 ;  /* 0x000000ffff0a7224 */ /* 0x002fc600078e0015 */
[----:B------:R-:W4:Y:S01]  /*14ae50*/  LDL.LU R25, [R1+0x75f0] ;  /* 0x0075f00001197983 */ /* 0x000f220000300800 */
[----:B------:R-:W-:Y:S01]  /*14ae60*/  IMAD.MOV.U32 R11, RZ, RZ, R22 ;  /* 0x000000ffff0b7224 */ /* 0x000fe200078e0016 */
[----:B------:R-:W-:Y:S02]  /*14ae70*/  IADD3 R12, P5, R12, R137, RZ ;  /* 0x000000890c0c7210 */ /* 0x000fe40007fbe0ff */
[----:B------:R-:W4:Y:S04]  /*14ae80*/  LDL.LU R24, [R1+0x75f4] ;  /* 0x0075f40001187983 */ /* 0x000f280000300800 */
[----:B------:R1:W-:Y:S04]  /*14ae90*/  LDGSTS.E [R8+0xa900], [R10.64], P3 ;  /* 0x0a9000000a087fae */ /* 0x0003e80009921844 */
[----:B------:R-:W4:Y:S04]  /*14aea0*/  LDL.LU R23, [R1+0x75f8] ;  /* 0x0075f80001177983 */ /* 0x000f280000300800 */
[----:B------:R-:W-:Y:S01]  /*14aeb0*/  STL [R1+0x7c1c], R28 ;  /* 0x007c1c1c01007387 */ /* 0x000fe20000100800 */
[----:B-1----:R-:W-:Y:S01]  /*14aec0*/  IMAD.MOV.U32 R10, RZ, RZ, R19 ;  /* 0x000000ffff0a7224 */ /* 0x002fe200078e0013 */
[----:B------:R-:W-:-:S02]  /*14aed0*/  MOV R11, R20 ;  /* 0x00000014000b7202 */ /* 0x000fc40000000f00 */
[----:B--2---:R-:W2:Y:S04]  /*14aee0*/  LDL.LU R22, [R1+0x75fc] ;  /* 0x0075fc0001167983 */ /* 0x004ea80000300800 */
[----:B------:R1:W-:Y:S04]  /*14aef0*/  STL [R1+0x7c28], R12 ;  /* 0x007c280c01007387 */ /* 0x0003e80000100800 */
[----:B------:R1:W-:Y:S04]  /*14af00*/  LDGSTS.E [R8+0xaa00], [R10.64], P3 ;  /* 0x0aa000000a087fae */ /* 0x0003e80009921844 */
[----:B------:R-:W2:Y:S04]  /*14af10*/  LDL.LU R21, [R1+0x7600] ;  /* 0x0076000001157983 */ /* 0x000ea80000300800 */
[----:B---3--:R-:W4:Y:S01]  /*14af20*/  LDL.LU R20, [R1+0x7604] ;  /* 0x0076040001147983 */ /* 0x008f220000300800 */
[----:B-1----:R-:W-:-:S03]  /*14af30*/  IMAD.MOV.U32 R10, RZ, RZ, R17 ;  /* 0x000000ffff0a7224 */ /* 0x002fc600078e0011 */
[----:B------:R-:W4:Y:S01]  /*14af40*/  LDL.LU R19, [R1+0x7608] ;  /* 0x0076080001137983 */ /* 0x000f220000300800 */
[----:B------:R-:W-:-:S03]  /*14af50*/  IMAD.MOV.U32 R11, RZ, RZ, R18 ;  /* 0x000000ffff0b7224 */ /* 0x000fc600078e0012 */
[----:B------:R-:W4:Y:S04]  /*14af60*/  LDL.LU R18, [R1+0x760c] ;  /* 0x00760c0001127983 */ /* 0x000f280000300800 */
[----:B------:R1:W-:Y:S04]  /*14af70*/  LDGSTS.E [R8+0xab00], [R10.64], P3 ;  /* 0x0ab000000a087fae */ /* 0x0003e80009921844 */
[----:B------:R-:W4:Y:S01]  /*14af80*/  LDL.LU R17, [R1+0x7610] ;  /* 0x0076100001117983 */ /* 0x000f220000300800 */
[----:B-1----:R-:W-:Y:S01]  /*14af90*/  IMAD.MOV.U32 R11, RZ, RZ, R16 ;  /* 0x000000ffff0b7224 */ /* 0x002fe200078e0010 */
[----:B------:R-:W-:-:S02]  /*14afa0*/  MOV R10, R15 ;  /* 0x0000000f000a7202 */ /* 0x000fc40000000f00 */
[----:B------:R-:W4:Y:S04]  /*14afb0*/  LDL.LU R16, [R1+0x7614] ;  /* 0x0076140001107983 */ /* 0x000f280000300800 */
[----:B------:R1:W-:Y:S01]  /*14afc0*/  LDGSTS.E [R8+0xac00], [R10.64], P3 ;  /* 0x0ac000000a087fae */ /* 0x0003e20009921844 */
[----:B----4-:R-:W-:-:S05]  /*14afd0*/  IMAD.X R9, R9, 0x1, R0, P5 ;  /* 0x0000000109097824 */ /* 0x010fca00028e0600 */
[----:B------:R4:W-:Y:S04]  /*14afe0*/  STL [R1+0x7c24], R9 ;  /* 0x007c240901007387 */ /* 0x0009e80000100800 */
[----:B------:R-:W3:Y:S01]  /*14aff0*/  LDL.LU R15, [R1+0x7618] ;  /* 0x00761800010f7983 */ /* 0x000ee20000300800 */
[----:B-1----:R-:W-:Y:S01]  /*14b000*/  IMAD.MOV.U32 R10, RZ, RZ, R13 ;  /* 0x000000ffff0a7224 */ /* 0x002fe200078e000d */
[----:B------:R-:W-:-:S05]  /*14b010*/  MOV R11, R14 ;  /* 0x0000000e000b7202 */ /* 0x000fca0000000f00 */
[----:B------:R1:W-:Y:S01]  /*14b020*/  LDGSTS.E [R8+0xad00], [R10.64], P3 ;  /* 0x0ad000000a087fae */ /* 0x0003e20009921844 */
[----:B------:R-:W-:Y:S01]  /*14b030*/  IADD3 R25, P5, R25, R137, RZ ;  /* 0x0000008919197210 */ /* 0x000fe20007fbe0ff */
[----:B-1----:R-:W-:Y:S02]  /*14b040*/  IMAD.MOV.U32 R10, RZ, RZ, R27 ;  /* 0x000000ffff0a7224 */ /* 0x002fe400078e001b */
[----:B------:R-:W-:Y:S02]  /*14b050*/  IMAD.MOV.U32 R11, RZ, RZ, R28 ;  /* 0x000000ffff0b7224 */ /* 0x000fe400078e001c */
[----:B------:R-:W-:Y:S01]  /*14b060*/  STL [R1+0x75f0], R25 ;  /* 0x0075f01901007387 */ /* 0x000fe20000100800 */
[----:B------:R-:W-:-:S03]  /*14b070*/  IMAD.X R26, R26, 0x1, R0, P5 ;  /* 0x000000011a1a7824 */ /* 0x000fc600028e0600 */
[----:B------:R1:W-:Y:S01]  /*14b080*/  LDGSTS.E [R8+0xae00], [R10.64], P3 ;  /* 0x0ae000000a087fae */ /* 0x0003e20009921844 */
[----:B------:R-:W-:-:S03]  /*14b090*/  IADD3 R23, P5, R23, R137, RZ ;  /* 0x0000008917177210 */ /* 0x000fc60007fbe0ff */
[----:B------:R-:W3:Y:S04]  /*14b0a0*/  LDL.LU R14, [R1+0x761c] ;  /* 0x00761c00010e7983 */ /* 0x000ee80000300800 */
[----:B------:R-:W3:Y:S01]  /*14b0b0*/  LDL.LU R13, [R1+0x7620] ;  /* 0x00762000010d7983 */ /* 0x000ee20000300800 */
[----:B-1----:R-:W-:Y:S01]  /*14b0c0*/  MOV R10, R12 ;  /* 0x0000000c000a7202 */ /* 0x002fe20000000f00 */
[----:B------:R-:W-:Y:S02]  /*14b0d0*/  IMAD.MOV.U32 R11, RZ, RZ, R9 ;  /* 0x000000ffff0b7224 */ /* 0x000fe400078e0009 */
[----:B------:R-:W3:Y:S04]  /*14b0e0*/  LDL.LU R12, [R1+0x7624] ;  /* 0x00762400010c7983 */ /* 0x000ee80000300800 */
[----:B------:R1:W-:Y:S01]  /*14b0f0*/  LDGSTS.E [R8+0xaf00], [R10.64], P3 ;  /* 0x0af000000a087fae */ /* 0x0003e20009921844 */
[----:B------:R-:W-:-:S03]  /*14b100*/  IMAD.X R24, R24, 0x1, R0, P5 ;  /* 0x0000000118187824 */ /* 0x000fc600028e0600 */
[----:B------:R-:W-:Y:S01]  /*14b110*/  STL [R1+0x75ec], R26 ;  /* 0x0075ec1a01007387 */ /* 0x000fe20000100800 */
[----:B--2---:R-:W-:-:S03]  /*14b120*/  IADD3 R21, P3, R21, R137, RZ ;  /* 0x0000008915157210 */ /* 0x004fc60007f7e0ff */
[----:B----4-:R-:W2:Y:S02]  /*14b130*/  LDL.LU R9, [R1+0x7628] ;  /* 0x0076280001097983 */ /* 0x010ea40000300800 */
[----:B------:R-:W-:Y:S02]  /*14b140*/  IMAD.X R22, R22, 0x1, R0, P3 ;  /* 0x0000000116167824 */ /* 0x000fe400018e0600 */
[----:B------:R4:W-:Y:S01]  /*14b150*/  STL [R1+0x75f8], R23 ;  /* 0x0075f81701007387 */ /* 0x0009e20000100800 */
[----:B------:R-:W-:-:S03]  /*14b160*/  IADD3 R19, P5, R19, R137, RZ ;  /* 0x0000008913137210 */ /* 0x000fc60007fbe0ff */
[----:B------:R-:W-:Y:S01]  /*14b170*/  STL [R1+0x7600], R21 ;  /* 0x0076001501007387 */ /* 0x000fe20000100800 */
[----:B-1----:R-:W-:Y:S01]  /*14b180*/  IMAD.MOV.U32 R10, RZ, RZ, R25 ;  /* 0x000000ffff0a7224 */ /* 0x002fe200078e0019 */
[----:B------:R-:W-:Y:S02]  /*14b190*/  MOV R11, R26 ;  /* 0x0000001a000b7202 */ /* 0x000fe40000000f00 */
[----:B------:R-:W-:Y:S01]  /*14b1a0*/  IADD3.X R20, R20, R0, RZ, P5, !PT ;  /* 0x0000000014147210 */ /* 0x000fe20002ffe4ff */
[----:B------:R1:W-:Y:S01]  /*14b1b0*/  STL [R1+0x75f4], R24 ;  /* 0x0075f41801007387 */ /* 0x0003e20000100800 */
[----:B------:R-:W-:-:S03]  /*14b1c0*/  IADD3 R17, P3, R17, R137, RZ ;  /* 0x0000008911117210 */ /* 0x000fc60007f7e0ff */
[----:B------:R-:W-:Y:S02]  /*14b1d0*/  STL [R1+0x7608], R19 ;  /* 0x0076081301007387 */ /* 0x000fe40000100800 */
[----:B------:R-:W-:Y:S02]  /*14b1e0*/  IMAD.X R18, R18, 0x1, R0, P3 ;  /* 0x0000000112127824 */ /* 0x000fe400018e0600 */
[----:B------:R1:W-:Y:S04]  /*14b1f0*/  STL [R1+0x75fc], R22 ;  /* 0x0075fc1601007387 */ /* 0x0003e80000100800 */
[----:B------:R1:W-:Y:S04]  /*14b200*/  STL [R1+0x7610], R17 ;  /* 0x0076101101007387 */ /* 0x0003e80000100800 */
[----:B------:R1:W-:Y:S04]  /*14b210*/  STL [R1+0x7604], R20 ;  /* 0x0076041401007387 */ /* 0x0003e80000100800 */
[----:B------:R1:W-:Y:S02]  /*14b220*/  LDGSTS.E [R8+0xc800], [R10.64], P4 ;  /* 0x0c8000000a087fae */ /* 0x0003e4000a121844 */
[----:B-1----:R-:W-:Y:S01]  /*14b230*/  IMAD.MOV.U32 R10, RZ, RZ, R23 ;  /* 0x000000ffff0a7224 */ /* 0x002fe200078e0017 */
[----:B---3--:R-:W-:-:S05]  /*14b240*/  IADD3 R15, P5, R15, R137, RZ ;  /* 0x000000890f0f7210 */ /* 0x008fca0007fbe0ff */
[----:B------:R-:W-:Y:S04]  /*14b250*/  STL [R1+0x7618], R15 ;  /* 0x0076180f01007387 */ /* 0x000fe80000100800 */
[----:B------:R1:W-:Y:S04]  /*14b260*/  STL [R1+0x760c], R18 ;  /* 0x00760c1201007387 */ /* 0x0003e80000100800 */
[----:B----4-:R-:W3:Y:S01]  /*14b270*/  LDL.LU R23, [R1+0x76f0] ;  /* 0x0076f00001177983 */ /* 0x010ee20000300800 */
[----:B------:R-:W-:Y:S02]  /*14b280*/  IMAD.MOV.U32 R11, RZ, RZ, R24 ;  /* 0x000000ffff0b7224 */ /* 0x000fe400078e0018 */
[----:B------:R-:W-:-:S03]  /*14b290*/  IMAD.X R16, R16, 0x1, R0, P5 ;  /* 0x0000000110107824 */ /* 0x000fc600028e0600 */
[----:B------:R4:W-:Y:S02]  /*14b2a0*/  LDGSTS.E [R8+0xc900], [R10.64], P4 ;  /* 0x0c9000000a087fae */ /* 0x0009e4000a121844 */
[----:B----4-:R-:W-:Y:S01]  /*14b2b0*/  IMAD.MOV.U32 R10, RZ, RZ, R21 ;  /* 0x000000ffff0a7224 */ /* 0x010fe200078e0015 */
[----:B------:R-:W-:Y:S01]  /*14b2c0*/  IADD3 R13, P3, R13, R137, RZ ;  /* 0x000000890d0d7210 */ /* 0x000fe20007f7e0ff */
[----:B------:R-:W-:-:S04]  /*14b2d0*/  IMAD.MOV.U32 R11, RZ, RZ, R22 ;  /* 0x000000ffff0b7224 */ /* 0x000fc800078e0016 */
[----:B------:R-:W-:Y:S01]  /*14b2e0*/  IMAD.X R14, R14, 0x1, R0, P3 ;  /* 0x000000010e0e7824 */ /* 0x000fe200018e0600 */
[----:B------:R-:W-:Y:S04]  /*14b2f0*/  STL [R1+0x7620], R13 ;  /* 0x0076200d01007387 */ /* 0x000fe80000100800 */
[----:B------:R4:W-:Y:S01]  /*14b300*/  LDGSTS.E [R8+0xca00], [R10.64], P4 ;  /* 0x0ca000000a087fae */ /* 0x0009e2000a121844 */
[----:B--2---:R-:W-:-:S03]  /*14b310*/  IADD3 R9, P5, R9, R137, RZ ;  /* 0x0000008909097210 */ /* 0x004fc60007fbe0ff */
[----:B------:R2:W-:Y:S02]  /*14b320*/  STL [R1+0x7614], R16 ;  /* 0x0076141001007387 */ /* 0x0005e40000100800 */
[----:B------:R-:W-:Y:S01]  /*14b330*/  IMAD.X R12, R12, 0x1, R0, P5 ;  /* 0x000000010c0c7824 */ /* 0x000fe200028e0600 */
[----:B----4-:R-:W-:Y:S01]  /*14b340*/  MOV R10, R19 ;  /* 0x00000013000a7202 */ /* 0x010fe20000000f00 */
[----:B------:R-:W-:Y:S01]  /*14b350*/  IMAD.MOV.U32 R11, RZ, RZ, R20 ;  /* 0x000000ffff0b7224 */ /* 0x000fe200078e0014 */
[----:B------:R-:W-:Y:S04]  /*14b360*/  STL [R1+0x7628], R9 ;  /* 0x0076280901007387 */ /* 0x000fe80000100800 */
[----:B------:R4:W-:Y:S04]  /*14b370*/  STL [R1+0x761c], R14 ;  /* 0x00761c0e01007387 */ /* 0x0009e80000100800 */
[----:B------:R1:W-:Y:S04]  /*14b380*/  STL [R1+0x7624], R12 ;  /* 0x0076240c01007387 */ /* 0x0003e80000100800 */
[----:B------:R-:W4:Y:S04]  /*14b390*/  LDL.LU R24, [R1+0x76ec] ;  /* 0x0076ec0001187983 */ /* 0x000f280000300800 */
[----:B------:R-:W4:Y:S04]  /*14b3a0*/  LDL.LU R22, [R1+0x76f4] ;  /* 0x0076f40001167983 */ /* 0x000f280000300800 */
[----:B------:R1:W-:Y:S04]  /*14b3b0*/  LDGSTS.E [R8+0xcb00], [R10.64], P4 ;  /* 0x0cb000000a087fae */ /* 0x0003e8000a121844 */
[----:B------:R-:W4:Y:S04]  /*14b3c0*/  LDL.LU R21, [R1+0x76f8] ;  /* 0x0076f80001157983 */ /* 0x000f280000300800 */
[----:B------:R-:W4:Y:S01]  /*14b3d0*/  LDL.LU R19, [R1+0x7700] ;  /* 0x0077000001137983 */ /* 0x000f220000300800 */
[----:B-1----:R-:W-:Y:S01]  /*14b3e0*/  MOV R10, R17 ;  /* 0x00000011000a7202 */ /* 0x002fe20000000f00 */
[----:B------:R-:W-:-:S02]  /*14b3f0*/  IMAD.MOV.U32 R11, RZ, RZ, R18 ;  /* 0x000000ffff0b7224 */ /* 0x000fc400078e0012 */
[----:B------:R-:W4:Y:S04]  /*14b400*/  LDL.LU R17, [R1+0x7708] ;  /* 0x0077080001117983 */ /* 0x000f280000300800 */
[----:B------:R-:W4:Y:S04]  /*14b410*/  LDL.LU R134, [R1+0x418] ;  /* 0x0004180001867983 */ /* 0x000f280000300800 */
[----:B------:R-:W4:Y:S04]  /*14b420*/  LDL.LU R135, [R1+0x41c] ;  /* 0x00041c0001877983 */ /* 0x000f280000300800 */
[----:B------:R-:W4:Y:S04]  /*14b430*/  LDL.LU R20, [R1+0x76fc] ;  /* 0x0076fc0001147983 */ /* 0x000f280000300800 */
[----:B------:R1:W-:Y:S04]  /*14b440*/  LDGSTS.E [R8+0xcc00], [R10.64], P4 ;  /* 0x0cc000000a087fae */ /* 0x0003e8000a121844 */
[----:B------:R-:W4:Y:S01]  /*14b450*/  LDL.LU R18, [R1+0x7704] ;  /* 0x0077040001127983 */ /* 0x000f220000300800 */
[----:B-1----:R-:W-:Y:S01]  /*14b460*/  MOV R11, R16 ;  /* 0x00000010000b7202 */ /* 0x002fe20000000f00 */
[----:B------:R-:W-:-:S05]  /*14b470*/  IMAD.MOV.U32 R10, RZ, RZ, R15 ;  /* 0x000000ffff0a7224 */ /* 0x000fca00078e000f */
[----:B------:R1:W-:Y:S01]  /*14b480*/  LDGSTS.E [R8+0xcd00], [R10.64], P4 ;  /* 0x0cd000000a087fae */ /* 0x0003e2000a121844 */
[----:B---3--:R-:W-:-:S05]  /*14b490*/  IADD3 R23, P3, R23, R137, RZ ;  /* 0x0000008917177210 */ /* 0x008fca0007f7e0ff */
[----:B------:R-:W-:Y:S04]  /*14b4a0*/  STL [R1+0x76f0], R23 ;  /* 0x0076f01701007387 */ /* 0x000fe80000100800 */
[----:B--2---:R-:W2:Y:S04]  /*14b4b0*/  LDL.LU R16, [R1+0x770c] ;  /* 0x00770c0001107983 */ /* 0x004ea80000300800 */
[----:B------:R-:W3:Y:S01]  /*14b4c0*/  LDL.LU R15, [R1+0x7710] ;  /* 0x00771000010f7983 */ /* 0x000ee20000300800 */
[----:B-1----:R-:W-:Y:S02]  /*14b4d0*/  IMAD.MOV.U32 R10, RZ, RZ, R13 ;  /* 0x000000ffff0a7224 */ /* 0x002fe400078e000d */
[----:B------:R-:W-:-:S02]  /*14b4e0*/  IMAD.MOV.U32 R11, RZ, RZ, R14 ;  /* 0x000000ffff0b7224 */ /* 0x000fc400078e000e */
[----:B----4-:R-:W4:Y:S04]  /*14b4f0*/  LDL.LU R14, [R1+0x7714] ;  /* 0x00771400010e7983 */ /* 0x010f280000300800 */
[----:B------:R1:W-:Y:S02]  /*14b500*/  LDGSTS.E [R8+0xce00], [R10.64], P4 ;  /* 0x0ce000000a087fae */ /* 0x0003e4000a121844 */
[----:B-1----:R-:W-:Y:S02]  /*14b510*/  MOV R11, R12 ;  /* 0x0000000c000b7202 */ /* 0x002fe40000000f00 */
[----:B------:R-:W4:Y:S01]  /*14b520*/  LDL.LU R12, [R1+0x7718] ;  /* 0x00771800010c7983 */ /* 0x000f220000300800 */
[----:B------:R-:W-:Y:S01]  /*14b530*/  IMAD.MOV.U32 R10, RZ, RZ, R9 ;  /* 0x000000ffff0a7224 */ /* 0x000fe200078e0009 */
[----:B------:R-:W-:-:S02]  /*14b540*/  ISETP.GT.AND P5, PT, R3, 0x29, PT ;  /* 0x000000290300780c */ /* 0x000fc40003fa4270 */
[----:B------:R-:W4:Y:S04]  /*14b550*/  LDL.LU R13, [R1+0x7720] ;  /* 0x00772000010d7983 */ /* 0x000f280000300800 */
[----:B------:R1:W-:Y:S01]  /*14b560*/  LDGSTS.E [R8+0xcf00], [R10.64], P4 ;  /* 0x0cf000000a087fae */ /* 0x0003e2000a121844 */
[----:B------:R-:W-:Y:S02]  /*14b570*/  ISETP.GT.AND P4, PT, R3, 0x25, PT ;  /* 0x000000250300780c */ /* 0x000fe40003f84270 */
[----:B------:R-:W-:Y:S01]  /*14b580*/  SEL R9, RZ, 0x4, !P5 ;  /* 0x00000004ff097807 */ /* 0x000fe20006800000 */
[----:B------:R-:W4:Y:S01]  /*14b590*/  LDL.LU R27, [R1+0x7728] ;  /* 0x00772800011b7983 */ /* 0x000f220000300800 */
[----:B------:R-:W-:Y:S01]  /*14b5a0*/  IMAD.X R24, R24, 0x1, R0, P3 ;  /* 0x0000000118187824 */ /* 0x000fe200018e0600 */
[----:B-1----:R-:W-:-:S02]  /*14b5b0*/  SEL R10, RZ, 0x4, !P4 ;  /* 0x00000004ff0a7807 */ /* 0x002fc40006000000 */
[----:B------:R-:W-:Y:S02]  /*14b5c0*/  SEL R9, R9, RZ, !P0 ;  /* 0x000000ff09097207 */ /* 0x000fe40004000000 */
[----:B------:R-:W-:Y:S01]  /*14b5d0*/  STL [R1+0x76ec], R24 ;  /* 0x0076ec1801007387 */ /* 0x000fe20000100800 */
[-C--:B------:R-:W-:Y:S02]  /*14b5e0*/  IADD3 R21, P3, R21, R137.reuse, RZ ;  /* 0x0000008915157210 */ /* 0x080fe40007f7e0ff */
[----:B------:R-:W-:-:S03]  /*14b5f0*/  IADD3 R19, P6, R19, R137, RZ ;  /* 0x0000008913137210 */ /* 0x000fc60007fde0ff */
[----:B------:R-:W-:Y:S01]  /*14b600*/  IMAD.X R22, R22, 0x1, R0, P3 ;  /* 0x0000000116167824 */ /* 0x000fe200018e0600 */
[----:B------:R-:W-:Y:S01]  /*14b610*/  STL [R1+0x76f8], R21 ;  /* 0x0076f81501007387 */ /* 0x000fe20000100800 */
[----:B------:R-:W-:-:S03]  /*14b620*/  IADD3 R17, P4, R17, R137, RZ ;  /* 0x0000008911117210 */ /* 0x000fc60007f9e0ff */
[----:B------:R-:W-:Y:S04]  /*14b630*/  STL [R1+0x7700], R19 ;  /* 0x0077001301007387 */ /* 0x000fe80000100800 */
[----:B------:R-:W-:Y:S04]  /*14b640*/  STL [R1+0x76f4], R22 ;  /* 0x0076f41601007387 */ /* 0x000fe80000100800 */
[----:B------:R-:W-:Y:S01]  /*14b650*/  STL [R1+0x7708], R17 ;  /* 0x0077081101007387 */ /* 0x000fe20000100800 */
[----:B------:R-:W-:Y:S01]  /*14b660*/  IMAD.X R20, R20, 0x1, R0, P6 ;  /* 0x0000000114147824 */ /* 0x000fe200030e0600 */
[----:B------:R-:W-:-:S02]  /*14b670*/  IADD3.X R18, R18, R0, RZ, P4, !PT ;  /* 0x0000000012127210 */ /* 0x000fc400027fe4ff */
[----:B------:R-:W-:Y:S02]  /*14b680*/  ISETP.NE.U32.AND P4, PT, R9, RZ, PT ;  /* 0x000000ff0900720c */ /* 0x000fe40003f85070 */
[----:B---3--:R-:W-:-:S05]  /*14b690*/  IADD3 R15, P5, R15, R137, RZ ;  /* 0x000000890f0f7210 */ /* 0x008fca0007fbe0ff */
[----:B------:R-:W-:Y:S04]  /*14b6a0*/  STL [R1+0x7710], R15 ;  /* 0x0077100f01007387 */ /* 0x000fe80000100800 */
[----:B------:R-:W-:Y:S04]  /*14b6b0*/  STL [R1+0x76fc], R20 ;  /* 0x0076fc1401007387 */ /* 0x000fe80000100800 */
[----:B------:R-:W-:Y:S04]  /*14b6c0*/  STL [R1+0x7704], R18 ;  /* 0x0077041201007387 */ /* 0x000fe80000100800 */
[----:B------:R-:W3:Y:S01]  /*14b6d0*/  LDL.LU R9, [R1+0x771c] ;  /* 0x00771c0001097983 */ /* 0x000ee20000300800 */
[----:B------:R-:W-:Y:S01]  /*14b6e0*/  HMMA.1688.F32.TF32 R28, R128, R134, R44 ;  /* 0x00000086801c723c */ /* 0x000fe2000008102c */
[----:B--2---:R-:W-:Y:S01]  /*14b6f0*/  IMAD.X R16, R16, 0x1, R0, P5 ;  /* 0x0000000110107824 */ /* 0x004fe200028e0600 */
[----:B----4-:R-:W-:-:S04]  /*14b700*/  IADD3 R12, P5, R12, R137, RZ ;  /* 0x000000890c0c7210 */ /* 0x010fc80007fbe0ff */
[----:B------:R-:W-:Y:S01]  /*14b710*/  STL [R1+0x770c], R16 ;  /* 0x00770c1001007387 */ /* 0x000fe20000100800 */
[----:B------:R-:W-:Y:S02]  /*14b720*/  IADD3.X R14, R14, R0, RZ, P5, !PT ;  /* 0x000000000e0e7210 */ /* 0x000fe40002ffe4ff */
[----:B------:R-:W-:Y:S01]  /*14b730*/  SEL R10, R10, RZ, !P0 ;  /* 0x000000ff0a0a7207 */ /* 0x000fe20004000000 */
[----:B------:R-:W-:Y:S11]  /*14b740*/  IMAD.MOV.U32 R11, RZ, RZ, R24 ;  /* 0x000000ffff0b7224 */ /* 0x000ff600078e0018 */
[----:B------:R-:W-:Y:S02]  /*14b750*/  @!UPT UIADD3 URZ, URZ, URZ, URZ ;  /* 0x0000003f3f3ff290 */ /* 0x000fe4000fffe03f */
[----:B------:R1:W-:Y:S04]  /*14b760*/  STL.64 [R1+0x2180], R28 ;  /* 0x0021801c01007387 */ /* 0x0003e80000100a00 */
[----:B------:R-:W-:Y:S04]  /*14b770*/  STL.64 [R1+0x2188], R30 ;  /* 0x0021881e01007387 */ /* 0x000fe80000100a00 */
[----:B------:R-:W-:Y:S04]  /*14b780*/  STL [R1+0x7718], R12 ;  /* 0x0077180c01007387 */ /* 0x000fe80000100800 */
[----:B-1----:R-:W2:Y:S04]  /*14b790*/  LDL.LU R28, [R1+0x7724] ;  /* 0x00772400011c7983 */ /* 0x002ea80000300800 */
[----:B------:R-:W4:Y:S04]  /*14b7a0*/  LDL.LU R26, [R1+0x77ec] ;  /* 0x0077ec00011a7983 */ /* 0x000f280000300800 */
[----:B------:R1:W-:Y:S01]  /*14b7b0*/  STL [R1+0x7714], R14 ;  /* 0x0077140e01007387 */ /* 0x0003e20000100800 */
[----:B------:R-:W-:-:S03]  /*14b7c0*/  ISETP.NE.U32.AND P3, PT, R10, RZ, PT ;  /* 0x000000ff0a00720c */ /* 0x000fc60003f65070 */
[----:B------:R-:W4:Y:S01]  /*14b7d0*/  LDL.LU R25, [R1+0x77f0] ;  /* 0x0077f00001197983 */ /* 0x000f220000300800 */
[----:B------:R-:W-:Y:S01]  /*14b7e0*/  IMAD.MOV.U32 R10, RZ, RZ, R23 ;  /* 0x000000ffff0a7224 */ /* 0x000fe200078e0017 */
[----:B------:R-:W-:-:S04]  /*14b7f0*/  IADD3 R13, P5, R13, R137, RZ ;  /* 0x000000890d0d7210 */ /* 0x000fc80007fbe0ff */
[----:B------:R1:W-:Y:S04]  /*14b800*/  LDGSTS.E [R8+0xe800], [R10.64], P1 ;  /* 0x0e8000000a087fae */ /* 0x0003e80008921844 */
[----:B------:R2:W-:Y:S04]  /*14b810*/  STL [R1+0x7720], R13 ;  /* 0x0077200d01007387 */ /* 0x0005e80000100800 */
[----:B------:R-:W4:Y:S01]  /*14b820*/  LDL.LU R24, [R1+0x77f4] ;  /* 0x0077f40001187983 */ /* 0x000f220000300800 */
[----:B-1----:R-:W-:-:S03]  /*14b830*/  IMAD.MOV.U32 R10, RZ, RZ, R21 ;  /* 0x000000ffff0a7224 */ /* 0x002fc600078e0015 */
[----:B------:R-:W4:Y:S01]  /*14b840*/  LDL.LU R23, [R1+0x77f8] ;  /* 0x0077f80001177983 */ /* 0x000f220000300800 */
[----:B------:R-:W-:-:S03]  /*14b850*/  IMAD.MOV.U32 R11, RZ, RZ, R22 ;  /* 0x000000ffff0b7224 */ /* 0x000fc600078e0016 */
[----:B------:R-:W4:Y:S04]  /*14b860*/  LDL.LU R21, [R1+0x7800] ;  /* 0x0078000001157983 */ /* 0x000f280000300800 */
[----:B------:R1:W-:Y:S04]  /*14b870*/  LDGSTS.E [R8+0xe900], [R10.64], P1 ;  /* 0x0e9000000a087fae */ /* 0x0003e80008921844 */
[----:B------:R-:W4:Y:S01]  /*14b880*/  LDL.LU R22, [R1+0x77fc] ;  /* 0x0077fc0001167983 */ /* 0x000f220000300800 */
[----:B-1----:R-:W-:Y:S01]  /*14b890*/  IMAD.MOV.U32 R10, RZ, RZ, R19 ;  /* 0x000000ffff0a7224 */ /* 0x002fe200078e0013 */
[----:B------:R-:W-:-:S05]  /*14b8a0*/  MOV R11, R20 ;  /* 0x00000014000b7202 */ /* 0x000fca0000000f00 */
[----:B------:R1:W-:Y:S02]  /*14b8b0*/  LDGSTS.E [R8+0xea00], [R10.64], P1 ;  /* 0x0ea000000a087fae */ /* 0x0003e40008921844 */
[----:B-1----:R-:W-:Y:S02]  /*14b8c0*/  IMAD.MOV.U32 R10, RZ, RZ, R17 ;  /* 0x000000ffff0a7224 */ /* 0x002fe400078e0011 */
[----:B------:R-:W-:-:S05]  /*14b8d0*/  IMAD.MOV.U32 R11, RZ, RZ, R18 ;  /* 0x000000ffff0b7224 */ /* 0x000fca00078e0012 */
[----:B------:R1:W-:Y:S02]  /*14b8e0*/  LDGSTS.E [R8+0xeb00], [R10.64], P1 ;  /* 0x0eb000000a087fae */ /* 0x0003e40008921844 */
[----:B-1----:R-:W-:Y:S01]  /*14b8f0*/  MOV R10, R15 ;  /* 0x0000000f000a7202 */ /* 0x002fe20000000f00 */
[----:B---3--:R-:W-:Y:S01]  /*14b900*/  IMAD.X R9, R9, 0x1, R0, P5 ;  /* 0x0000000109097824 */ /* 0x008fe200028e0600 */
[----:B------:R-:W-:-:S04]  /*14b910*/  IADD3 R27, P5, R27, R137, RZ ;  /* 0x000000891b1b7210 */ /* 0x000fc80007fbe0ff */
[----:B------:R1:W-:Y:S04]  /*14b920*/  STL [R1+0x771c], R9 ;  /* 0x00771c0901007387 */ /* 0x0003e80000100800 */
[----:B------:R-:W3:Y:S04]  /*14b930*/  LDL.LU R20, [R1+0x7804] ;  /* 0x0078040001147983 */ /* 0x000ee80000300800 */
[----:B------:R-:W-:Y:S04]  /*14b940*/  STL [R1+0x7728], R27 ;  /* 0x0077281b01007387 */ /* 0x000fe80000100800 */
[----:B------:R-:W3:Y:S04]  /*14b950*/  LDL.LU R19, [R1+0x7808] ;  /* 0x0078080001137983 */ /* 0x000ee80000300800 */
[----:B------:R-:W3:Y:S04]  /*14b960*/  LDL.LU R17, [R1+0x7810] ;  /* 0x0078100001117983 */ /* 0x000ee80000300800 */
[----:B------:R-:W3:Y:S04]  /*14b970*/  LDL.LU R18, [R1+0x780c] ;  /* 0x00780c0001127983 */ /* 0x000ee80000300800 */
[----:B------:R-:W3:Y:S01]  /*14b980*/  LDL.LU R15, [R1+0x7818] ;  /* 0x00781800010f7983 */ /* 0x000ee20000300800 */
[----:B------:R-:W-:-:S03]  /*14b990*/  IMAD.MOV.U32 R11, RZ, RZ, R16 ;  /* 0x000000ffff0b7224 */ /* 0x000fc600078e0010 */
[----:B------:R-:W3:Y:S01]  /*14b9a0*/  LDL.LU R16, [R1+0x7814] ;  /* 0x0078140001107983 */ /* 0x000ee20000300800 */
[----:B--2---:R-:W-:-:S03]  /*14b9b0*/  IMAD.X R28, R28, 0x1, R0, P5 ;  /* 0x000000011c1c7824 */ /* 0x004fc600028e0600 */
[----:B------:R2:W-:Y:S04]  /*14b9c0*/  LDGSTS.E [R8+0xec00], [R10.64], P1 ;  /* 0x0ec000000a087fae */ /* 0x0005e80008921844 */
[----:B------:R-:W-:Y:S01]  /*14b9d0*/  STL [R1+0x7724], R28 ;  /* 0x0077241c01007387 */ /* 0x000fe20000100800 */
[----:B----4-:R-:W-:Y:S01]  /*14b9e0*/  IADD3 R25, P5, R25, R137, RZ ;  /* 0x0000008919197210 */ /* 0x010fe20007fbe0ff */
[----:B--2---:R-:W-:Y:S01]  /*14b9f0*/  IMAD.MOV.U32 R10, RZ, RZ, R12 ;  /* 0x000000ffff0a7224 */ /* 0x004fe200078e000c */
[----:B------:R-:W-:Y:S02]  /*14ba00*/  MOV R11, R14 ;  /* 0x0000000e000b7202 */ /* 0x000fe40000000f00 */
[----:B------:R-:W2:Y:S04]  /*14ba10*/  LDL.LU R14, [R1+0x781c] ;  /* 0x00781c00010e7983 */ /* 0x000ea80000300800 */
[----:B------:R-:W-:Y:S04]  /*14ba20*/  STL [R1+0x77f0], R25 ;  /* 0x0077f01901007387 */ /* 0x000fe80000100800 */
[----:B------:R4:W-:Y:S04]  /*14ba30*/  LDGSTS.E [R8+0xed00], [R10.64], P1 ;  /* 0x0ed000000a087fae */ /* 0x0009e80008921844 */
[----:B------:R-:W2:Y:S01]  /*14ba40*/  LDL.LU R12, [R1+0x7820] ;  /* 0x00782000010c7983 */ /* 0x000ea20000300800 */
[----:B----4-:R-:W-:-:S02]  /*14ba50*/  IMAD.MOV.U32 R10, RZ, RZ, R13 ;  /* 0x000000ffff0a7224 */ /* 0x010fc400078e000d */
[----:B------:R-:W-:Y:S01]  /*14ba60*/  IMAD.MOV.U32 R11, RZ, RZ, R9 ;  /* 0x000000ffff0b7224 */ /* 0x000fe200078e0009 */
[----:B------:R-:W4:Y:S04]  /*14ba70*/  LDL.LU R13, [R1+0x7824] ;  /* 0x00782400010d7983 */ /* 0x000f280000300800 */
[----:B-1----:R-:W4:Y:S04]  /*14ba80*/  LDL.LU R9, [R1+0x7828] ;  /* 0x0078280001097983 */ /* 0x002f280000300800 */
[----:B------:R1:W-:Y:S01]  /*14ba90*/  LDGSTS.E [R8+0xee00], [R10.64], P1 ;  /* 0x0ee000000a087fae */ /* 0x0003e20008921844 */
[----:B------:R-:W-:Y:S01]  /*14baa0*/  IMAD.X R26, R26, 0x1, R0, P5 ;  /* 0x000000011a1a7824 */ /* 0x000fe200028e0600 */
[----:B------:R-:W-:-:S02]  /*14bab0*/  IADD3 R23, P5, R23, R137, RZ ;  /* 0x0000008917177210 */ /* 0x000fc40007fbe0ff */
[----:B-1----:R-:W-:Y:S01]  /*14bac0*/  MOV R10, R27 ;  /* 0x0000001b000a7202 */ /* 0x002fe20000000f00 */
[----:B------:R-:W-:-:S05]  /*14bad0*/  IMAD.MOV.U32 R11, RZ, RZ, R28 ;  /* 0x000000ffff0b7224 */ /* 0x000fca00078e001c */
[----:B------:R1:W-:Y:S01]  /*14bae0*/  LDGSTS.E [R8+0xef00], [R10.64], P1 ;  /* 0x0ef000000a087fae */ /* 0x0003e20008921844 */
[----:B------:R-:W-:Y:S01]  /*14baf0*/  IADD3 R21, P1, R21, R137, RZ ;  /* 0x0000008915157210 */ /* 0x000fe20007f3e0ff */
[--C-:B------:R-:W-:Y:S02]  /*14bb00*/  IMAD.X R24, R24, 0x1, R0.reuse, P5 ;  /* 0x0000000118187824 */ /* 0x100fe400028e0600 */
[----:B------:R-:W-:Y:S02]  /*14bb10*/  STL [R1+0x77ec], R26 ;  /* 0x0077ec1a01007387 */ /* 0x000fe40000100800 */
[----:B------:R-:W-:Y:S02]  /*14bb20*/  IMAD.X R22, R22, 0x1, R0, P1 ;  /* 0x0000000116167824 */ /* 0x000fe400008e0600 */
[----:B------:R3:W-:Y:S04]  /*14bb30*/  STL [R1+0x77f8], R23 ;  /* 0x0077f81701007387 */ /* 0x0007e80000100800 */
[----:B------:R-:W-:Y:S01]  /*14bb40*/  STL [R1+0x7800], R21 ;  /* 0x0078001501007387 */ /* 0x000fe20000100800 */
[----:B-1----:R-:W-:Y:S01]  /*14bb50*/  IMAD.MOV.U32 R10, RZ, RZ, R25 ;  /* 0x000000ffff0a7224 */ /* 0x002fe200078e0019 */
[----:B------:R-:W-:-:S02]  /*14bb60*/  MOV R11, R26 ;  /* 0x0000001a000b7202 */ /* 0x000fc40000000f00 */
[----:B------:R1:W-:Y:S04]  /*14bb70*/  STL [R1+0x77f4], R24 ;  /* 0x0077f41801007387 */ /* 0x0003e80000100800 */
[----:B------:R1:W-:Y:S02]  /*14bb80*/  LDGSTS.E [R8+0x10800], [R10.64], P2 ;  /* 0x108000000a087fae */ /* 0x0003e40009121844 */
[----:B-1----:R-:W-:Y:S01]  /*14bb90*/  IMAD.MOV.U32 R10, RZ, RZ, R23 ;  /* 0x000000ffff0a7224 */ /* 0x002fe200078e0017 */
[-C--:B---3--:R-:W-:Y:S02]  /*14bba0*/  IADD3 R19, P5, R19, R137.reuse, RZ ;  /* 0x0000008913137210 */ /* 0x088fe40007fbe0ff */
[-C--:B------:R-:W-:Y:S02]  /*14bbb0*/  IADD3 R17, P1, R17, R137.reuse, RZ ;  /* 0x0000008911117210 */ /* 0x080fe40007f3e0ff */
[----:B------:R-:W-:Y:S01]  /*14bbc0*/  IADD3.X R20, R20, R0, RZ, P5, !PT ;  /* 0x0000000014147210 */ /* 0x000fe20002ffe4ff */
[----:B------:R-:W-:Y:S02]  /*14bbd0*/  STL [R1+0x7808], R19 ;  /* 0x0078081301007387 */ /* 0x000fe40000100800 */
[----:B------:R-:W-:Y:S01]  /*14bbe0*/  IMAD.X R18, R18, 0x1, R0, P1 ;  /* 0x0000000112127824 */ /* 0x000fe200008e0600 */
[----:B------:R-:W-:Y:S01]  /*14bbf0*/  IADD3 R15, P5, R15, R137, RZ ;  /* 0x000000890f0f7210 */ /* 0x000fe20007fbe0ff */
[----:B------:R1:W-:Y:S04]  /*14bc00*/  STL [R1+0x77fc], R22 ;  /* 0x0077fc1601007387 */ /* 0x0003e80000100800 */
[----:B------:R2:W-:Y:S04]  /*14bc10*/  STL [R1+0x7810], R17 ;  /* 0x0078101101007387 */ /* 0x0005e80000100800 */
[----:B------:R-:W-:Y:S04]  /*14bc20*/  STL [R1+0x7804], R20 ;  /* 0x0078041401007387 */ /* 0x000fe80000100800 */
[----:B------:R1:W-:Y:S04]  /*14bc30*/  STL [R1+0x7818], R15 ;  /* 0x0078180f01007387 */ /* 0x0003e80000100800 */
[----:B------:R-:W-:Y:S04]  /*14bc40*/  STL [R1+0x780c], R18 ;  /* 0x00780c1201007387 */ /* 0x000fe80000100800 */
[----:B------:R-:W3:Y:S01]  /*14bc50*/  LDL.LU R23, [R1+0x78f0] ;  /* 0x0078f00001177983 */ /* 0x000ee20000300800 */
[----:B------:R-:W-:-:S05]  /*14bc60*/  IMAD.MOV.U32 R11, RZ, RZ, R24 ;  /* 0x000000ffff0b7224 */ /* 0x000fca00078e0018 */
[----:B------:R1:W-:Y:S01]  /*14bc70*/  LDGSTS.E [R8+0x10900], [R10.64], P2 ;  /* 0x109000000a087fae */ /* 0x0003e20009121844 */
[----:B------:R-:W-:Y:S02]  /*14bc80*/  IMAD.X R16, R16, 0x1, R0, P5 ;  /* 0x0000000110107824 */ /* 0x000fe400028e0600 */
[----:B-1----:R-:W-:Y:S02]  /*14bc90*/  IMAD.MOV.U32 R10, RZ, RZ, R21 ;  /* 0x000000ffff0a7224 */ /* 0x002fe400078e0015 */
[----:B------:R-:W-:Y:S01]  /*14bca0*/  IMAD.MOV.U32 R11, RZ, RZ, R22 ;  /* 0x000000ffff0b7224 */ /* 0x000fe200078e0016 */
[----:B--2---:R-:W-:-:S04]  /*14bcb0*/  IADD3 R12, P1, R12, R137, RZ ;  /* 0x000000890c0c7210 */ /* 0x004fc80007f3e0ff */
[----:B------:R1:W-:Y:S01]  /*14bcc0*/  LDGSTS.E [R8+0x10a00], [R10.64], P2 ;  /* 0x10a000000a087fae */ /* 0x0003e20009121844 */
[----:B------:R-:W-:Y:S01]  /*14bcd0*/  IMAD.X R14, R14, 0x1, R0, P1 ;  /* 0x000000010e0e7824 */ /* 0x000fe200008e0600 */
[----:B----4-:R-:W-:Y:S02]  /*14bce0*/  IADD3 R9, P5, R9, R137, RZ ;  /* 0x0000008909097210 */ /* 0x010fe40007fbe0ff */
[----:B-1----:R-:W-:Y:S01]  /*14bcf0*/  MOV R10, R19 ;  /* 0x00000013000a7202 */ /* 0x002fe20000000f00 */
[----:B------:R-:W-:Y:S01]  /*14bd00*/  IMAD.MOV.U32 R11, RZ, RZ, R20 ;  /* 0x000000ffff0b7224 */ /* 0x000fe200078e0014 */
[----:B------:R1:W-:Y:S04]  /*14bd10*/  STL [R1+0x7820], R12 ;  /* 0x0078200c01007387 */ /* 0x0003e80000100800 */
[----:B------:R2:W-:Y:S01]  /*14bd20*/  LDGSTS.E [R8+0x10b00], [R10.64], P2 ;  /* 0x10b000000a087fae */ /* 0x0005e20009121844 */
[----:B------:R-:W-:-:S03]  /*14bd30*/  IMAD.X R13, R13, 0x1, R0, P5 ;  /* 0x000000010d0d7824 */ /* 0x000fc600028e0600 */
[----:B------:R4:W-:Y:S01]  /*14bd40*/  STL [R1+0x7814], R16 ;  /* 0x0078141001007387 */ /* 0x0009e20000100800 */
[----:B--2---:R-:W-:Y:S01]  /*14bd50*/  MOV R10, R17 ;  /* 0x00000011000a7202 */ /* 0x004fe20000000f00 */
[----:B------:R-:W-:Y:S02]  /*14bd60*/  IMAD.MOV.U32 R11, RZ, RZ, R18 ;  /* 0x000000ffff0b7224 */ /* 0x000fe400078e0012 */
[----:B------:R-:W-:Y:S04]  /*14bd70*/  STL [R1+0x7828], R9 ;  /* 0x0078280901007387 */ /* 0x000fe80000100800 */
[----:B------:R2:W-:Y:S04]  /*14bd80*/  LDGSTS.E [R8+0x10c00], [R10.64], P2 ;  /* 0x10c000000a087fae */ /* 0x0005e80009121844 */
[----:B------:R1:W-:Y:S04]  /*14bd90*/  STL [R1+0x781c], R14 ;  /* 0x00781c0e01007387 */ /* 0x0003e80000100800 */
[----:B------:R-:W4:Y:S01]  /*14bda0*/  LDL.LU R24, [R1+0x78ec] ;  /* 0x0078ec0001187983 */ /* 0x000f220000300800 */
[----:B--2---:R-:W-:Y:S01]  /*14bdb0*/  IMAD.MOV.U32 R10, RZ, RZ, R15 ;  /* 0x000000ffff0a7224 */ /* 0x004fe200078e000f */
[----:B------:R-:W-:-:S02]  /*14bdc0*/  MOV R11, R16 ;  /* 0x00000010000b7202 */ /* 0x000fc40000000f00 */
[----:B------:R2:W-:Y:S04]  /*14bdd0*/  STL [R1+0x7824], R13 ;  /* 0x0078240d01007387 */ /* 0x0005e80000100800 */
[----:B------:R-:W4:Y:S04]  /*14bde0*/  LDL.LU R22, [R1+0x78f4] ;  /* 0x0078f40001167983 */ /* 0x000f280000300800 */
[----:B------:R-:W4:Y:S04]  /*14bdf0*/  LDL.LU R21, [R1+0x78f8] ;  /* 0x0078f80001157983 */ /* 0x000f280000300800 */
[----:B------:R1:W-:Y:S04]  /*14be00*/  LDGSTS.E [R8+0x10d00], [R10.64], P2 ;  /* 0x10d000000a087fae */ /* 0x0003e80009121844 */
[----:B------:R-:W4:Y:S04]  /*14be10*/  LDL.LU R17, [R1+0x7900] ;  /* 0x0079000001117983 */ /* 0x000f280000300800 */
[----:B------:R-:W4:Y:S01]  /*14be20*/  LDL.LU R15, [R1+0x7908] ;  /* 0x00790800010f7983 */ /* 0x000f220000300800 */
[----:B-1----:R-:W-:-:S03]  /*14be30*/  IMAD.MOV.U32 R10, RZ, RZ, R12 ;  /* 0x000000ffff0a7224 */ /* 0x002fc600078e000c */
[----:B------:R-:W4:Y:S04]  /*14be40*/  LDL.LU R12, [R1+0x7910] ;  /* 0x00791000010c7983 */ /* 0x000f280000300800 */
[----:B------:R-:W4:Y:S04]  /*14be50*/  LDL.LU R134, [R1+0x408] ;  /* 0x0004080001867983 */ /* 0x000f280000300800 */
[----:B------:R-:W4:Y:S04]  /*14be60*/  LDL.LU R135, [R1+0x40c] ;  /* 0x00040c0001877983 */ /* 0x000f280000300800 */
[----:B------:R-:W4:Y:S04]  /*14be70*/  LDL.LU R19, [R1+0x78fc] ;  /* 0x0078fc0001137983 */ /* 0x000f280000300800 */
[----:B------:R-:W4:Y:S01]  /*14be80*/  LDL.LU R20, [R1+0x7904] ;  /* 0x0079040001147983 */ /* 0x000f220000300800 */
[----:B------:R-:W-:-:S05]  /*14be90*/  IMAD.MOV.U32 R11, RZ, RZ, R14 ;  /* 0x000000ffff0b7224 */ /* 0x000fca00078e000e */
[----:B------:R1:W-:Y:S01]  /*14bea0*/  LDGSTS.E [R8+0x10e00], [R10.64], P2 ;  /* 0x10e000000a087fae */ /* 0x0003e20009121844 */
[----:B---3--:R-:W-:-:S05]  /*14beb0*/  IADD3 R23, P1, R23, R137, RZ ;  /* 0x0000008917177210 */ /* 0x008fca0007f3e0ff */
[----:B------:R-:W-:Y:S04]  /*14bec0*/  STL [R1+0x78f0], R23 ;  /* 0x0078f01701007387 */ /* 0x000fe80000100800 */
[----:B------:R-:W3:Y:S04]  /*14bed0*/  LDL.LU R18, [R1+0x790c] ;  /* 0x00790c0001127983 */ /* 0x000ee80000300800 */
[----:B----4-:R-:W4:Y:S04]  /*14bee0*/  LDL.LU R16, [R1+0x7914] ;  /* 0x0079140001107983 */ /* 0x010f280000300800 */
[----:B------:R-:W4:Y:S01]  /*14bef0*/  LDL.LU R14, [R1+0x7918] ;  /* 0x00791800010e7983 */ /* 0x000f220000300800 */
[----:B-1----:R-:W-:Y:S01]  /*14bf00*/  IMAD.MOV.U32 R10, RZ, RZ, R9 ;  /* 0x000000ffff0a7224 */ /* 0x002fe200078e0009 */
[----:B------:R-:W-:-:S02]  /*14bf10*/  MOV R11, R13 ;  /* 0x0000000d000b7202 */ /* 0x000fc40000000f00 */
[C---:B------:R-:W-:Y:S01]  /*14bf20*/  ISETP.GT.AND P5, PT, R3.reuse, 0x31, PT ;  /* 0x000000310300780c */ /* 0x040fe20003fa4270 */
[----:B--2---:R-:W2:Y:S04]  /*14bf30*/  LDL.LU R13, [R1+0x7920] ;  /* 0x00792000010d7983 */ /* 0x004ea80000300800 */
[----:B------:R1:W-:Y:S01]  /*14bf40*/  LDGSTS.E [R8+0x10f00], [R10.64], P2 ;  /* 0x10f000000a087fae */ /* 0x0003e20009121844 */
[----:B------:R-:W-:Y:S02]  /*14bf50*/  ISETP.GT.AND P2, PT, R3, 0x2d, PT ;  /* 0x0000002d0300780c */ /* 0x000fe40003f44270 */
[----:B------:R-:W-:-:S04]  /*14bf60*/  SEL R9, RZ, 0x4, !P5 ;  /* 0x00000004ff097807 */ /* 0x000fc80006800000 */
[----:B------:R-:W-:Y:S02]  /*14bf70*/  SEL R9, R9, RZ, !P0 ;  /* 0x000000ff09097207 */ /* 0x000fe40004000000 */
[----:B-1----:R-:W-:Y:S01]  /*14bf80*/  SEL R10, RZ, 0x4, !P2 ;  /* 0x00000004ff0a7807 */ /* 0x002fe20005000000 */
[----:B------:R-:W-:-:S05]  /*14bf90*/  IMAD.X R24, R24, 0x1, R0, P1 ;  /* 0x0000000118187824 */ /* 0x000fca00008e0600 */
[----:B------:R-:W-:Y:S01]  /*14bfa0*/  STL [R1+0x78ec], R24 ;  /* 0x0078ec1801007387 */ /* 0x000fe20000100800 */
[----:B------:R-:W-:-:S05]  /*14bfb0*/  IADD3 R21, P1, R21, R137, RZ ;  /* 0x0000008915157210 */ /* 0x000fca0007f3e0ff */
[--C-:B------:R-:W-:Y:S01]  /*14bfc0*/  IMAD.X R22, R22, 0x1, R0.reuse, P1 ;  /* 0x0000000116167824 */ /* 0x100fe200008e0600 */
[-C--:B------:R-:W-:Y:S01]  /*14bfd0*/  IADD3 R17, P6, R17, R137.reuse, RZ ;  /* 0x0000008911117210 */ /* 0x080fe20007fde0ff */
[----:B------:R-:W-:Y:S01]  /*14bfe0*/  STL [R1+0x78f8], R21 ;  /* 0x0078f81501007387 */ /* 0x000fe20000100800 */
[-C--:B------:R-:W-:Y:S01]  /*14bff0*/  IADD3 R15, P2, R15, R137.reuse, RZ ;  /* 0x000000890f0f7210 */ /* 0x080fe20007f5e0ff */
[----:B------:R-:W-:Y:S01]  /*14c000*/  HMMA.1688.F32.TF32 R28, R128, R134, R48 ;  /* 0x00000086801c723c */ /* 0x000fe20000081030 */
[----:B------:R-:W-:Y:S01]  /*14c010*/  IADD3 R12, P5, R12, R137, RZ ;  /* 0x000000890c0c7210 */ /* 0x000fe20007fbe0ff */
[----:B------:R-:W-:Y:S01]  /*14c020*/  STL [R1+0x7900], R17 ;  /* 0x0079001101007387 */ /* 0x000fe20000100800 */
[----:B------:R-:W-:-:S03]  /*14c030*/  IMAD.X R19, R19, 0x1, R0, P6 ;  /* 0x0000000113137824 */ /* 0x000fc600030e0600 */
[----:B------:R-:W-:Y:S01]  /*14c040*/  STL [R1+0x78f4], R22 ;  /* 0x0078f41601007387 */ /* 0x000fe20000100800 */
[----:B------:R-:W-:-:S03]  /*14c050*/  IADD3.X R20, R20, R0, RZ, P2, !PT ;  /* 0x0000000014147210 */ /* 0x000fc600017fe4ff */
[----:B------:R-:W-:Y:S01]  /*14c060*/  STL [R1+0x7908], R15 ;  /* 0x0079080f01007387 */ /* 0x000fe20000100800 */
[----:B------:R-:W-:-:S03]  /*14c070*/  ISETP.NE.U32.AND P2, PT, R9, RZ, PT ;  /* 0x000000ff0900720c */ /* 0x000fc60003f45070 */
[----:B------:R-:W-:Y:S04]  /*14c080*/  STL [R1+0x7910], R12 ;  /* 0x0079100c01007387 */ /* 0x000fe80000100800 */
[----:B------:R-:W-:Y:S04]  /*14c090*/  STL [R1+0x78fc], R19 ;  /* 0x0078fc1301007387 */ /* 0x000fe80000100800 */
[----:B------:R-:W-:Y:S04]  /*14c0a0*/  STL [R1+0x7904], R20 ;  /* 0x0079041401007387 */ /* 0x000fe80000100800 */
[----:B------:R-:W2:Y:S01]  /*14c0b0*/  LDL.LU R9, [R1+0x791c] ;  /* 0x00791c0001097983 */ /* 0x000ea20000300800 */
[----:B---3--:R-:W-:-:S05]  /*14c0c0*/  IMAD.X R18, R18, 0x1, R0, P5 ;  /* 0x0000000112127824 */ /* 0x008fca00028e0600 */
[----:B------:R-:W-:Y:S01]  /*14c0d0*/  STL [R1+0x790c], R18 ;  /* 0x00790c1201007387 */ /* 0x000fe20000100800 */
[----:B----4-:R-:W-:-:S03]  /*14c0e0*/  IADD3 R14, P5, R14, R137, RZ ;  /* 0x000000890e0e7210 */ /* 0x010fc60007fbe0ff */
[----:B------:R1:W-:Y:S04]  /*14c0f0*/  STL.64 [R1+0x1f40], R28 ;  /* 0x001f401c01007387 */ /* 0x0003e80000100a00 */
[----:B------:R-:W-:Y:S04]  /*14c100*/  STL.64 [R1+0x1f48], R30 ;  /* 0x001f481e01007387 */ /* 0x000fe80000100a00 */
[----:B-1----:R-:W3:Y:S04]  /*14c110*/  LDL.LU R28, [R1+0x7924] ;  /* 0x00792400011c7983 */ /* 0x002ee80000300800 */
[----:B------:R-:W-:Y:S04]  /*14c120*/  STL [R1+0x7918], R14 ;  /* 0x0079180e01007387 */ /* 0x000fe80000100800 */
[----:B------:R-:W4:Y:S01]  /*14c130*/  LDL.LU R27, [R1+0x7928] ;  /* 0x00792800011b7983 */ /* 0x000f220000300800 */
[----:B------:R-:W-:-:S03]  /*14c140*/  SEL R10, R10, RZ, !P0 ;  /* 0x000000ff0a0a7207 */ /* 0x000fc60004000000 */
[----:B------:R-:W3:Y:S01]  /*14c150*/  LDL.LU R25, [R1+0x79f0] ;  /* 0x0079f00001197983 */ /* 0x000ee20000300800 */
[----:B------:R-:W-:Y:S01]  /*14c160*/  ISETP.NE.U32.AND P1, PT, R10, RZ, PT ;  /* 0x000000ff0a00720c */ /* 0x000fe20003f25070 */
[----:B------:R-:W-:Y:S02]  /*14c170*/  IMAD.MOV.U32 R10, RZ, RZ, R23 ;  /* 0x000000ffff0a7224 */ /* 0x000fe400078e0017 */
[----:B------:R-:W-:Y:S01]  /*14c180*/  IMAD.MOV.U32 R11, RZ, RZ, R24 ;  /* 0x000000ffff0b7224 */ /* 0x000fe200078e0018 */
[----:B------:R-:W-:Y:S01]  /*14c190*/  IADD3.X R16, R16, R0, RZ, P5, !PT ;  /* 0x0000000010107210 */ /* 0x000fe20002ffe4ff */
[----:B------:R-:W3:Y:S01]  /*14c1a0*/  LDL.LU R26, [R1+0x79ec] ;  /* 0x0079ec00011a7983 */ /* 0x000ee20000300800 */
[----:B--2---:R-:W-:-:S03]  /*14c1b0*/  IADD3 R13, P5, R13, R137, RZ ;  /* 0x000000890d0d7210 */ /* 0x004fc60007fbe0ff */
[----:B------:R1:W-:Y:S04]  /*14c1c0*/  LDGSTS.E [R8+0x12800], [R10.64], P3 ;  /* 0x128000000a087fae */ /* 0x0003e80009921844 */
[----:B------:R2:W-:Y:S04]  /*14c1d0*/  STL [R1+0x7914], R16 ;  /* 0x0079141001007387 */ /* 0x0005e80000100800 */
[----:B------:R-:W2:Y:S01]  /*14c1e0*/  LDL.LU R23, [R1+0x79f8] ;  /* 0x0079f80001177983 */ /* 0x000ea20000300800 */
[----:B-1----:R-:W-:Y:S02]  /*14c1f0*/  IMAD.MOV.U32 R10, RZ, RZ, R21 ;  /* 0x000000ffff0a7224 */ /* 0x002fe400078e0015 */
[----:B------:R-:W-:Y:S01]  /*14c200*/  IMAD.MOV.U32 R11, RZ, RZ, R22 ;  /* 0x000000ffff0b7224 */ /* 0x000fe200078e0016 */
[----:B------:R1:W-:Y:S04]  /*14c210*/  STL [R1+0x7920], R13 ;  /* 0x0079200d01007387 */ /* 0x0003e80000100800 */
[----:B------:R1:W-:Y:S04]  /*14c220*/  LDGSTS.E [R8+0x12900], [R10.64], P3 ;  /* 0x129000000a087fae */ /* 0x0003e80009921844 */
[----:B------:R-:W2:Y:S04]  /*14c230*/  LDL.LU R21, [R1+0x7a00] ;  /* 0x007a000001157983 */ /* 0x000ea80000300800 */
[----:B------:R-:W2:Y:S01]  /*14c240*/  LDL.LU R24, [R1+0x79f4] ;  /* 0x0079f40001187983 */ /* 0x000ea20000300800 */
[----:B-1----:R-:W-:Y:S01]  /*14c250*/  IMAD.MOV.U32 R10, RZ, RZ, R17 ;  /* 0x000000ffff0a7224 */ /* 0x002fe200078e0011 */
[----:B------:R-:W-:-:S02]  /*14c260*/  MOV R11, R19 ;  /* 0x00000013000b7202 */ /* 0x000fc40000000f00 */
[----:B------:R-:W2:Y:S04]  /*14c270*/  LDL.LU R22, [R1+0x79fc] ;  /* 0x0079fc0001167983 */ /* 0x000ea80000300800 */
[----:B------:R1:W-:Y:S04]  /*14c280*/  LDGSTS.E [R8+0x12a00], [R10.64], P3 ;  /* 0x12a000000a087fae */ /* 0x0003e80009921844 */
[----:B------:R-:W2:Y:S04]  /*14c290*/  LDL.LU R19, [R1+0x7a08] ;  /* 0x007a080001137983 */ /* 0x000ea80000300800 */
[----:B------:R-:W2:Y:S01]  /*14c2a0*/  LDL.LU R17, [R1+0x7a10] ;  /* 0x007a100001117983 */ /* 0x000ea20000300800 */
[----:B-1----:R-:W-:-:S02]  /*14c2b0*/  IMAD.MOV.U32 R10, RZ, RZ, R15 ;  /* 0x000000ffff0a7224 */ /* 0x002fc400078e000f */
[----:B------:R-:W-:Y:S02]  /*14c2c0*/  IMAD.MOV.U32 R11, RZ, RZ, R20 ;  /* 0x000000ffff0b7224 */ /* 0x000fe400078e0014 */
[----:B------:R-:W2:Y:S04]  /*14c2d0*/  LDL.LU R20, [R1+0x7a04] ;  /* 0x007a040001147983 */ /* 0x000ea80000300800 */
[----:B------:R1:W-:Y:S02]  /*14c2e0*/  LDGSTS.E [R8+0x12b00], [R10.64], P3 ;  /* 0x12b000000a087fae */ /* 0x0003e40009921844 */
[----:B-1----:R-:W-:Y:S02]  /*14c2f0*/  IMAD.MOV.U32 R11, RZ, RZ, R18 ;  /* 0x000000ffff0b7224 */ /* 0x002fe400078e0012 */
[----:B------:R-:W-:-:S05]  /*14c300*/  IMAD.X R9, R9, 0x1, R0, P5 ;  /* 0x0000000109097824 */ /* 0x000fca00028e0600 */
[----:B------:R1:W-:Y:S04]  /*14c310*/  STL [R1+0x791c], R9 ;  /* 0x00791c0901007387 */ /* 0x0003e80000100800 */
[----:B------:R-:W2:Y:S01]  /*14c320*/  LDL.LU R15, [R1+0x7a18] ;  /* 0x007a1800010f7983 */ /* 0x000ea20000300800 */
[----:B----4-:R-:W-:-:S05]  /*14c330*/  IADD3 R27, P5, R27, R137, RZ ;  /* 0x000000891b1b7210 */ /* 0x010fca0007fbe0ff */
[----:B------:R-:W-:Y:S04]  /*14c340*/  STL [R1+0x7928], R27 ;  /* 0x0079281b01007387 */ /* 0x000fe80000100800 */
[----:B------:R-:W4:Y:S01]  /*14c350*/  LDL.LU R18, [R1+0x7a0c] ;  /* 0x007a0c0001127983 */ /* 0x000f220000300800 */
[----:B------:R-:W-:Y:S01]  /*14c360*/  MOV R10, R12 ;  /* 0x0000000c000a7202 */ /* 0x000fe20000000f00 */
[----:B---3--:R-:W-:Y:S01]  /*14c370*/  IMAD.X R28, R28, 0x1, R0, P5 ;  /* 0x000000011c1c7824 */ /* 0x008fe200028e0600 */
[----:B------:R-:W-:Y:S01]  /*14c380*/  IADD3 R25, P5, R25, R137, RZ ;  /* 0x0000008919197210 */ /* 0x000fe20007fbe0ff */
[----:B------:R-:W3:Y:S04]  /*14c390*/  LDL.LU R12, [R1+0x7a20] ;  /* 0x007a2000010c7983 */ /* 0x000ee80000300800 */
[----:B------:R1:W-:Y:S02]  /*14c3a0*/  LDGSTS.E [R8+0x12c00], [R10.64], P3 ;  /* 0x12c000000a087fae */ /* 0x0003e40009921844 */
[----:B-1----:R-:W-:Y:S01]  /*14c3b0*/  IMAD.MOV.U32 R10, RZ, RZ, R14 ;  /* 0x000000ffff0a7224 */ /* 0x002fe200078e000e */
[----:B------:R-:W-:-:S02]  /*14c3c0*/  MOV R11, R16 ;  /* 0x00000010000b7202 */ /* 0x000fc40000000f00 */
[----:B--2---:R-:W2:Y:S04]  /*14c3d0*/  LDL.LU R16, [R1+0x7a14] ;  /* 0x007a140001107983 */ /* 0x004ea80000300800 */
[----:B------:R-:W-:Y:S04]  /*14c3e0*/  STL [R1+0x7924], R28 ;  /* 0x0079241c01007387 */ /* 0x000fe80000100800 */
[----:B------:R-:W2:Y:S04]  /*14c3f0*/  LDL.LU R14, [R1+0x7a1c] ;  /* 0x007a1c00010e7983 */ /* 0x000ea80000300800 */
[----:B------:R1:W-:Y:S04]  /*14c400*/  LDGSTS.E [R8+0x12d00], [R10.64], P3 ;  /* 0x12d000000a087fae */ /* 0x0003e80009921844 */
[----:B------:R-:W-:Y:S01]  /*14c410*/  STL [R1+0x79f0], R25 ;  /* 0x0079f01901007387 */ /* 0x000fe20000100800 */
[----:B-1----:R-:W-:-:S02]  /*14c420*/  IMAD.MOV.U32 R10, RZ, RZ, R13 ;  /* 0x000000ffff0a7224 */ /* 0x002fc400078e000d */
[----:B------:R-:W-:Y:S01]  /*14c430*/  IMAD.MOV.U32 R11, RZ, RZ, R9 ;  /* 0x000000ffff0b7224 */ /* 0x000fe200078e0009 */
[----:B------:R-:W2:Y:S04]  /*14c440*/  LDL.LU R13, [R1+0x7a24] ;  /* 0x007a2400010d7983 */ /* 0x000ea80000300800 */
[----:B------:R-:W2:Y:S04]  /*14c450*/  LDL.LU R9, [R1+0x7a28] ;  /* 0x007a280001097983 */ /* 0x000ea80000300800 */
[----:B------:R1:W-:Y:S01]  /*14c460*/  LDGSTS.E [R8+0x12e00], [R10.64], P3 ;  /* 0x12e000000a087fae */ /* 0x0003e20009921844 */
[----:B------:R-:W-:Y:S01]  /*14c470*/  IMAD.X R26, R26, 0x1, R0, P5 ;  /* 0x000000011a1a7824 */ /* 0x000fe200028e0600 */
[----:B------:R-:W-:-:S02]  /*14c480*/  IADD3 R23, P5, R23, R137, RZ ;  /* 0x0000008917177210 */ /* 0x000fc40007fbe0ff */
[----:B-1----:R-:W-:Y:S01]  /*14c490*/  MOV R10, R27 ;  /* 0x0000001b000a7202 */ /* 0x002fe20000000f00 */
[----:B------:R-:W-:-:S05]  /*14c4a0*/  IMAD.MOV.U32 R11, RZ, RZ, R28 ;  /* 0x000000ffff0b7224 */ /* 0x000fca00078e001c */
[----:B------:R1:W-:Y:S01]  /*14c4b0*/  LDGSTS.E [R8+0x12f00], [R10.64], P3 ;  /* 0x12f000000a087fae */ /* 0x0003e20009921844 */
[-C--:B------:R-:W-:Y:S01]  /*14c4c0*/  IADD3 R21, P3, R21, R137.reuse, RZ ;  /* 0x0000008915157210 */ /* 0x080fe20007f7e0ff */
[--C-:B------:R-:W-:Y:S01]  /*14c4d0*/  IMAD.X R24, R24, 0x1, R0.reuse, P5 ;  /* 0x0000000118187824 */ /* 0x100fe200028e0600 */
[-C--:B------:R-:W-:Y:S01]  /*14c4e0*/  IADD3 R19, P5, R19, R137.reuse, RZ ;  /* 0x0000008913137210 */ /* 0x080fe20007fbe0ff */
[----:B------:R-:W-:Y:S02]  /*14c4f0*/  STL [R1+0x79ec], R26 ;  /* 0x0079ec1a01007387 */ /* 0x000fe40000100800 */
[----:B------:R-:W-:Y:S01]  /*14c500*/  IMAD.X R22, R22, 0x1, R0, P3 ;  /* 0x0000000116167824 */ /* 0x000fe200018e0600 */
[----:B------:R-:W-:Y:S01]  /*14c510*/  IADD3 R17, P3, R17, R137, RZ ;  /* 0x0000008911117210 */ /* 0x000fe20007f7e0ff */
[----:B------:R3:W-:Y:S01]  /*14c520*/  STL [R1+0x79f8], R23 ;  /* 0x0079f81701007387 */ /* 0x0007e20000100800 */
[----:B------:R-:W-:-:S03]  /*14c530*/  IADD3.X R20, R20, R0, RZ, P5, !PT ;  /* 0x0000000014147210 */ /* 0x000fc60002ffe4ff */
[----:B------:R-:W-:Y:S01]  /*14c540*/  STL [R1+0x7a00], R21 ;  /* 0x007a001501007387 */ /* 0x000fe20000100800 */
[----:B-1----:R-:W-:Y:S01]  /*14c550*/  IMAD.MOV.U32 R10, RZ, RZ, R25 ;  /* 0x000000ffff0a7224 */ /* 0x002fe200078e0019 */
[----:B------:R-:W-:Y:S02]  /*14c560*/  MOV R11, R26 ;  /* 0x0000001a000b7202 */ /* 0x000fe40000000f00 */
[----:B------:R1:W-:Y:S04]  /*14c570*/  STL [R1+0x79f4], R24 ;  /* 0x0079f41801007387 */ /* 0x0003e80000100800 */
[----:B------:R-:W-:Y:S01]  /*14c580*/  STL [R1+0x7a08], R19 ;  /* 0x007a081301007387 */ /* 0x000fe20000100800 */
[----:B------:R-:W-:-:S03]  /*14c590*/  IADD3 R15, P5, R15, R137, RZ ;  /* 0x000000890f0f7210 */ /* 0x000fc60007fbe0ff */
[----:B------:R1:W-:Y:S04]  /*14c5a0*/  STL [R1+0x79fc], R22 ;  /* 0x0079fc1601007387 */ /* 0x0003e80000100800 */
[----:B------:R1:W-:Y:S04]  /*14c5b0*/  STL [R1+0x7a10], R17 ;  /* 0x007a101101007387 */ /* 0x0003e80000100800 */
[----:B------:R-:W-:Y:S04]  /*14c5c0*/  STL [R1+0x7a04], R20 ;  /* 0x007a041401007387 */ /* 0x000fe80000100800 */
[----:B------:R1:W-:Y:S04]  /*14c5d0*/  LDGSTS.E [R8+0x14800], [R10.64], P4 ;  /* 0x148000000a087fae */ /* 0x0003e8000a121844 */
[----:B------:R-:W-:Y:S01]  /*14c5e0*/  STL [R1+0x7a18], R15 ;  /* 0x007a180f01007387 */ /* 0x000fe20000100800 */
[----:B-1----:R-:W-:-:S02]  /*14c5f0*/  IMAD.MOV.U32 R10, RZ, RZ, R23 ;  /* 0x000000ffff0a7224 */ /* 0x002fc400078e0017 */
[----:B----4-:R-:W-:-:S05]  /*14c600*/  IMAD.X R18, R18, 0x1, R0, P3 ;  /* 0x0000000112127824 */ /* 0x010fca00018e0600 */
[----:B------:R-:W-:Y:S04]  /*14c610*/  STL [R1+0x7a0c], R18 ;  /* 0x007a0c1201007387 */ /* 0x000fe80000100800 */
[----:B---3--:R-:W3:Y:S01]  /*14c620*/  LDL.LU R23, [R1+0x7af0] ;  /* 0x007af00001177983 */ /* 0x008ee20000300800 */
[----:B------:R-:W-:-:S05]  /*14c630*/  IMAD.MOV.U32 R11, RZ, RZ, R24 ;  /* 0x000000ffff0b7224 */ /* 0x000fca00078e0018 */
[----:B------:R1:W-:Y:S01]  /*14c640*/  LDGSTS.E [R8+0x14900], [R10.64], P4 ;  /* 0x149000000a087fae */ /* 0x0003e2000a121844 */
[----:B------:R-:W-:Y:S01]  /*14c650*/  IADD3 R12, P3, R12, R137, RZ ;  /* 0x000000890c0c7210 */ /* 0x000fe20007f7e0ff */
[----:B-1----:R-:W-:Y:S02]  /*14c660*/  IMAD.MOV.U32 R10, RZ, RZ, R21 ;  /* 0x000000ffff0a7224 */ /* 0x002fe400078e0015 */
[----:B------:R-:W-:-:S05]  /*14c670*/  IMAD.MOV.U32 R11, RZ, RZ, R22 ;  /* 0x000000ffff0b7224 */ /* 0x000fca00078e0016 */
[----:B------:R1:W-:Y:S01]  /*14c680*/  LDGSTS.E [R8+0x14a00], [R10.64], P4 ;  /* 0x14a000000a087fae */ /* 0x0003e2000a121844 */
[--C-:B--2---:R-:W-:Y:S02]  /*14c690*/  IMAD.X R16, R16, 0x1, R0.reuse, P5 ;  /* 0x0000000110107824 */ /* 0x104fe400028e0600 */
[----:B------:R-:W-:Y:S01]  /*14c6a0*/  IMAD.X R14, R14, 0x1, R0, P3 ;  /* 0x000000010e0e7824 */ /* 0x000fe200018e0600 */
[----:B-1----:R-:W-:Y:S01]  /*14c6b0*/  MOV R10, R19 ;  /* 0x00000013000a7202 */ /* 0x002fe20000000f00 */
[----:B------:R-:W-:Y:S01]  /*14c6c0*/  IMAD.MOV.U32 R11, RZ, RZ, R20 ;  /* 0x000000ffff0b7224 */ /* 0x000fe200078e0014 */
[----:B------:R1:W-:Y:S04]  /*14c6d0*/  STL [R1+0x7a20], R12 ;  /* 0x007a200c01007387 */ /* 0x0003e80000100800 */
[----:B------:R2:W-:Y:S01]  /*14c6e0*/  LDGSTS.E [R8+0x14b00], [R10.64], P4 ;  /* 0x14b000000a087fae */ /* 0x0005e2000a121844 */
[----:B------:R-:W-:-:S03]  /*14c6f0*/  IADD3 R9, P5, R9, R137, RZ ;  /* 0x0000008909097210 */ /* 0x000fc60007fbe0ff */
[----:B------:R-:W-:Y:S02]  /*14c700*/  STL [R1+0x7a14], R16 ;  /* 0x007a141001007387 */ /* 0x000fe40000100800 */
[----:B------:R-:W-:Y:S02]  /*14c710*/  IMAD.X R13, R13, 0x1, R0, P5 ;  /* 0x000000010d0d7824 */ /* 0x000fe400028e0600 */
[----:B------:R-:W4:Y:S01]  /*14c720*/  LDL.LU R24, [R1+0x7aec] ;  /* 0x007aec0001187983 */ /* 0x000f220000300800 */
        /* <DEDUP_REMOVED lines=8> */
[----:B------:R-:W2:Y:S04]  /*14c7b0*/  LDL.LU R21, [R1+0x7af8] ;  /* 0x007af80001157983 */ /* 0x000ea80000300800 */
[----:B------:R1:W-:Y:S04]  /*14c7c0*/  STL [R1+0x7a24], R13 ;  /* 0x007a240d01007387 */ /* 0x0003e80000100800 */
[----:B------:R1:W-:Y:S04]  /*14c7d0*/  LDGSTS.E [R8+0x14d00], [R10.64], P4 ;  /* 0x14d000000a087fae */ /* 0x0003e8000a121844 */
[----:B------:R-:W2:Y:S04]  /*14c7e0*/  LDL.LU R19, [R1+0x7afc] ;  /* 0x007afc0001137983 */ /* 0x000ea80000300800 */
[----:B------:R-:W2:Y:S01]  /*14c7f0*/  LDL.LU R17, [R1+0x7b00] ;  /* 0x007b000001117983 */ /* 0x000ea20000300800 */
[----:B-1----:R-:W-:-:S02]  /*14c800*/  IMAD.MOV.U32 R10, RZ, RZ, R12 ;  /* 0x000000ffff0a7224 */ /* 0x002fc400078e000c */
[----:B------:R-:W-:Y:S01]  /*14c810*/  IMAD.MOV.U32 R11, RZ, RZ, R14 ;  /* 0x000000ffff0b7224 */ /* 0x000fe200078e000e */
[----:B------:R-:W2:Y:S04]  /*14c820*/  LDL.LU R12, [R1+0x7b08] ;  /* 0x007b0800010c7983 */ /* 0x000ea80000300800 */
[----:B------:R-:W2:Y:S04]  /*14c830*/  LDL.LU R14, [R1+0x7b10] ;  /* 0x007b1000010e7983 */ /* 0x000ea80000300800 */
[----:B------:R-:W2:Y:S04]  /*14c840*/  LDL.LU R134, [R1+0x3f8] ;  /* 0x0003f80001867983 */ /* 0x000ea80000300800 */
[----:B------:R-:W2:Y:S04]  /*14c850*/  LDL.LU R135, [R1+0x3fc] ;  /* 0x0003fc0001877983 */ /* 0x000ea80000300800 */
[----:B------:R-:W2:Y:S04]  /*14c860*/  LDL.LU R20, [R1+0x7b04] ;  /* 0x007b040001147983 */ /* 0x000ea80000300800 */
[----:B------:R-:W2:Y:S04]  /*14c870*/  LDL.LU R18, [R1+0x7b0c] ;  /* 0x007b0c0001127983 */ /* 0x000ea80000300800 */
[----:B------:R1:W-:Y:S02]  /*14c880*/  LDGSTS.E [R8+0x14e00], [R10.64], P4 ;  /* 0x14e000000a087fae */ /* 0x0003e4000a121844 */
[----:B-1----:R-:W-:-:S02]  /*14c890*/  MOV R11, R13 ;  /* 0x0000000d000b7202 */ /* 0x002fc40000000f00 */
[----:B---3--:R-:W-:-:S05]  /*14c8a0*/  IADD3 R23, P3, R23, R137, RZ ;  /* 0x0000008917177210 */ /* 0x008fca0007f7e0ff */
[----:B------:R1:W-:Y:S04]  /*14c8b0*/  STL [R1+0x7af0], R23 ;  /* 0x007af01701007387 */ /* 0x0003e80000100800 */
[----:B------:R-:W3:Y:S04]  /*14c8c0*/  LDL.LU R16, [R1+0x7b14] ;  /* 0x007b140001107983 */ /* 0x000ee80000300800 */
[----:B------:R-:W3:Y:S01]  /*14c8d0*/  LDL.LU R13, [R1+0x7b18] ;  /* 0x007b1800010d7983 */ /* 0x000ee20000300800 */
[----:B------:R-:W-:Y:S01]  /*14c8e0*/  IMAD.MOV.U32 R10, RZ, RZ, R9 ;  /* 0x000000ffff0a7224 */ /* 0x000fe200078e0009 */
[----:B------:R-:W-:-:S02]  /*14c8f0*/  ISETP.GT.AND P5, PT, R3, 0x39, PT ;  /* 0x000000390300780c */ /* 0x000fc40003fa4270 */
[----:B------:R-:W3:Y:S04]  /*14c900*/  LDL.LU R15, [R1+0x7b20] ;  /* 0x007b2000010f7983 */ /* 0x000ee80000300800 */
[----:B------:R1:W-:Y:S01]  /*14c910*/  LDGSTS.E [R8+0x14f00], [R10.64], P4 ;  /* 0x14f000000a087fae */ /* 0x0003e2000a121844 */
[----:B------:R-:W-:Y:S02]  /*14c920*/  ISETP.GT.AND P4, PT, R3, 0x35, PT ;  /* 0x000000350300780c */ /* 0x000fe40003f84270 */
[----:B------:R-:W-:Y:S02]  /*14c930*/  SEL R9, RZ, 0x4, !P5 ;  /* 0x00000004ff097807 */ /* 0x000fe40006800000 */
[----:B-1----:R-:W-:Y:S01]  /*14c940*/  SEL R10, RZ, 0x4, !P4 ;  /* 0x00000004ff0a7807 */ /* 0x002fe20006000000 */
[----:B----4-:R-:W-:-:S05]  /*14c950*/  IMAD.X R24, R24, 0x1, R0, P3 ;  /* 0x0000000118187824 */ /* 0x010fca00018e0600 */
[----:B------:R-:W-:Y:S01]  /*14c960*/  STL [R1+0x7aec], R24 ;  /* 0x007aec1801007387 */ /* 0x000fe20000100800 */
[----:B--2---:R-:W-:-:S05]  /*14c970*/  IADD3 R21, P3, R21, R137, RZ ;  /* 0x0000008915157210 */ /* 0x004fca0007f7e0ff */
[--C-:B------:R-:W-:Y:S01]  /*14c980*/  IMAD.X R22, R22, 0x1, R0.reuse, P3 ;  /* 0x0000000116167824 */ /* 0x100fe200018e0600 */
[----:B------:R1:W-:Y:S01]  /*14c990*/  STL [R1+0x7af8], R21 ;  /* 0x007af81501007387 */ /* 0x0003e20000100800 */
[-C--:B------:R-:W-:Y:S02]  /*14c9a0*/  IADD3 R17, P6, R17, R137.reuse, RZ ;  /* 0x0000008911117210 */ /* 0x080fe40007fde0ff */
[-C--:B------:R-:W-:Y:S01]  /*14c9b0*/  IADD3 R12, P4, R12, R137.reuse, RZ ;  /* 0x000000890c0c7210 */ /* 0x080fe20007f9e0ff */
[----:B------:R-:W-:Y:S01]  /*14c9c0*/  HMMA.1688.F32.TF32 R32, R128, R134, R52 ;  /* 0x000000868020723c */ /* 0x000fe20000081034 */
[----:B------:R-:W-:Y:S01]  /*14c9d0*/  IADD3 R14, P5, R14, R137, RZ ;  /* 0x000000890e0e7210 */ /* 0x000fe20007fbe0ff */
[----:B------:R-:W-:Y:S01]  /*14c9e0*/  IMAD.X R19, R19, 0x1, R0, P6 ;  /* 0x0000000113137824 */ /* 0x000fe200030e0600 */
[----:B------:R-:W-:Y:S01]  /*14c9f0*/  STL [R1+0x7b00], R17 ;  /* 0x007b001101007387 */ /* 0x000fe20000100800 */
[----:B------:R-:W-:-:S03]  /*14ca00*/  IADD3.X R20, R20, R0, RZ, P4, !PT ;  /* 0x0000000014147210 */ /* 0x000fc600027fe4ff */
[----:B------:R2:W-:Y:S01]  /*14ca10*/  STL [R1+0x7af4], R22 ;  /* 0x007af41601007387 */ /* 0x0005e20000100800 */
[----:B------:R-:W-:-:S03]  /*14ca20*/  IMAD.X R18, R18, 0x1, R0, P5 ;  /* 0x0000000112127824 */ /* 0x000fc600028e0600 */
[----:B------:R-:W-:Y:S04]  /*14ca30*/  STL [R1+0x7b08], R12 ;  /* 0x007b080c01007387 */ /* 0x000fe80000100800 */
[----:B------:R-:W-:Y:S04]  /*14ca40*/  STL [R1+0x7b10], R14 ;  /* 0x007b100e01007387 */ /* 0x000fe80000100800 */
[----:B------:R4:W-:Y:S04]  /*14ca50*/  STL [R1+0x7afc], R19 ;  /* 0x007afc1301007387 */ /* 0x0009e80000100800 */
[----:B------:R1:W-:Y:S04]  /*14ca60*/  STL [R1+0x7b04], R20 ;  /* 0x007b041401007387 */ /* 0x0003e80000100800 */
[----:B------:R-:W4:Y:S04]  /*14ca70*/  LDL.LU R29, [R1+0x7b1c] ;  /* 0x007b1c00011d7983 */ /* 0x000f280000300800 */
[----:B------:R1:W-:Y:S04]  /*14ca80*/  STL [R1+0x7b0c], R18 ;  /* 0x007b0c1201007387 */ /* 0x0003e80000100800 */
[----:B------:R-:W-:Y:S04]  /*14ca90*/  STL.64 [R1+0x1e90], R32 ;  /* 0x001e902001007387 */ /* 0x000fe80000100a00 */
[----:B------:R-:W-:Y:S04]  /*14caa0*/  STL.64 [R1+0x1e98], R34 ;  /* 0x001e982201007387 */ /* 0x000fe80000100a00 */
[----:B------:R-:W4:Y:S01]  /*14cab0*/  LDL.LU R28, [R1+0x7b24] ;  /* 0x007b2400011c7983 */ /* 0x000f220000300800 */
[----:B---3--:R-:W-:-:S05]  /*14cac0*/  IADD3 R13, P5, R13, R137, RZ ;  /* 0x000000890d0d7210 */ /* 0x008fca0007fbe0ff */
[----:B------:R3:W-:Y:S04]  /*14cad0*/  STL [R1+0x7b18], R13 ;  /* 0x007b180d01007387 */ /* 0x0007e80000100800 */
[----:B------:R-:W3:Y:S01]  /*14cae0*/  LDL.LU R27, [R1+0x7b28] ;  /* 0x007b2800011b7983 */ /* 0x000ee20000300800 */
[----:B------:R-:W-:-:S03]  /*14caf0*/  SEL R10, R10, RZ, !P0 ;  /* 0x000000ff0a0a7207 */ /* 0x000fc60004000000 */
[----:B------:R-:W3:Y:S01]  /*14cb00*/  LDL.LU R25, [R1+0x74f0] ;  /* 0x0074f00001197983 */ /* 0x000ee20000300800 */
[----:B------:R-:W-:Y:S01]  /*14cb10*/  ISETP.NE.U32.AND P3, PT, R10, RZ, PT ;  /* 0x000000ff0a00720c */ /* 0x000fe20003f65070 */
[----:B------:R-:W-:Y:S02]  /*14cb20*/  IMAD.MOV.U32 R10, RZ, RZ, R23 ;  /* 0x000000ffff0a7224 */ /* 0x000fe400078e0017 */
[----:B------:R-:W-:Y:S01]  /*14cb30*/  IMAD.MOV.U32 R11, RZ, RZ, R24 ;  /* 0x000000ffff0b7224 */ /* 0x000fe200078e0018 */
[----:B------:R-:W-:Y:S01]  /*14cb40*/  IADD3.X R16, R16, R0, RZ, P5, !PT ;  /* 0x0000000010107210 */ /* 0x000fe20002ffe4ff */
[----:B------:R-:W3:Y:S04]  /*14cb50*/  LDL.LU R23, [R1+0x74f8] ;  /* 0x0074f80001177983 */ /* 0x000ee80000300800 */
[----:B------:R1:W-:Y:S01]  /*14cb60*/  LDGSTS.E [R8+0x16800], [R10.64], P1 ;  /* 0x168000000a087fae */ /* 0x0003e20008921844 */
[----:B------:R-:W-:-:S03]  /*14cb70*/  IADD3 R15, P5, R15, R137, RZ ;  /* 0x000000890f0f7210 */ /* 0x000fc60007fbe0ff */
[----:B------:R-:W3:Y:S01]  /*14cb80*/  LDL.LU R26, [R1+0x74ec] ;  /* 0x0074ec00011a7983 */ /* 0x000ee20000300800 */
[----:B-1----:R-:W-:Y:S02]  /*14cb90*/  IMAD.MOV.U32 R10, RZ, RZ, R21 ;  /* 0x000000ffff0a7224 */ /* 0x002fe400078e0015 */
[----:B------:R-:W-:Y:S01]  /*14cba0*/  IMAD.MOV.U32 R11, RZ, RZ, R22 ;  /* 0x000000ffff0b7224 */ /* 0x000fe200078e0016 */
[----:B------:R1:W-:Y:S04]  /*14cbb0*/  STL [R1+0x7b14], R16 ;  /* 0x007b141001007387 */ /* 0x0003e80000100800 */
[----:B------:R1:W-:Y:S04]  /*14cbc0*/  LDGSTS.E [R8+0x16900], [R10.64], P1 ;  /* 0x169000000a087fae */ /* 0x0003e80008921844 */
[----:B------:R-:W3:Y:S04]  /*14cbd0*/  LDL.LU R21, [R1+0x7500] ;  /* 0x0075000001157983 */ /* 0x000ee80000300800 */
[----:B------:R2:W-:Y:S01]  /*14cbe0*/  STL [R1+0x7b20], R15 ;  /* 0x007b200f01007387 */ /* 0x0005e20000100800 */
[----:B-1----:R-:W-:Y:S01]  /*14cbf0*/  IMAD.MOV.U32 R10, RZ, RZ, R17 ;  /* 0x000000ffff0a7224 */ /* 0x002fe200078e0011 */
[----:B------:R-:W-:-:S02]  /*14cc00*/  MOV R11, R19 ;  /* 0x00000013000b7202 */ /* 0x000fc40000000f00 */
[----:B------:R-:W3:Y:S04]  /*14cc10*/  LDL.LU R24, [R1+0x74f4] ;  /* 0x0074f40001187983 */ /* 0x000ee80000300800 */
[----:B------:R1:W-:Y:S04]  /*14cc20*/  LDGSTS.E [R8+0x16a00], [R10.64], P1 ;  /* 0x16a000000a087fae */ /* 0x0003e80008921844 */
[----:B--2---:R-:W2:Y:S04]  /*14cc30*/  LDL.LU R22, [R1+0x74fc] ;  /* 0x0074fc0001167983 */ /* 0x004ea80000300800 */
[----:B----4-:R-:W4:Y:S01]  /*14cc40*/  LDL.LU R19, [R1+0x7508] ;  /* 0x0075080001137983 */ /* 0x010f220000300800 */
[----:B-1----:R-:W-:-:S03]  /*14cc50*/  IMAD.MOV.U32 R10, RZ, RZ, R12 ;  /* 0x000000ffff0a7224 */ /* 0x002fc600078e000c */
[----:B------:R-:W2:Y:S01]  /*14cc60*/  LDL.LU R17, [R1+0x7510] ;  /* 0x0075100001117983 */ /* 0x000ea20000300800 */
[----:B------:R-:W-:-:S03]  /*14cc70*/  IMAD.MOV.U32 R11, RZ, RZ, R20 ;  /* 0x000000ffff0b7224 */ /* 0x000fc600078e0014 */
[----:B------:R-:W2:Y:S04]  /*14cc80*/  LDL.LU R20, [R1+0x7504] ;  /* 0x0075040001147983 */ /* 0x000ea80000300800 */
[----:B------:R1:W-:Y:S02]  /*14cc90*/  LDGSTS.E [R8+0x16b00], [R10.64], P1 ;  /* 0x16b000000a087fae */ /* 0x0003e40008921844 */
[----:B-1----:R-:W-:Y:S02]  /*14cca0*/  IMAD.MOV.U32 R11, RZ, RZ, R18 ;  /* 0x000000ffff0b7224 */ /* 0x002fe400078e0012 */
[----:B------:R-:W-:-:S05]  /*14ccb0*/  IMAD.X R29, R29, 0x1, R0, P5 ;  /* 0x000000011d1d7824 */ /* 0x000fca00028e0600 */
[----:B------:R-:W-:Y:S04]  /*14ccc0*/  STL [R1+0x7b1c], R29 ;  /* 0x007b1c1d01007387 */ /* 0x000fe80000100800 */
[----:B------:R-:W2:Y:S01]  /*14ccd0*/  LDL.LU R12, [R1+0x7518] ;  /* 0x00751800010c7983 */ /* 0x000ea20000300800 */
[----:B---3--:R-:W-:-:S05]  /*14cce0*/  IADD3 R27, P5, R27, R137, RZ ;  /* 0x000000891b1b7210 */ /* 0x008fca0007fbe0ff */
[----:B------:R-:W-:Y:S04]  /*14ccf0*/  STL [R1+0x7b28], R27 ;  /* 0x007b281b01007387 */ /* 0x000fe80000100800 */
[----:B------:R-:W3:Y:S01]  /*14cd00*/  LDL.LU R18, [R1+0x750c] ;  /* 0x00750c0001127983 */ /* 0x000ee20000300800 */
[----:B------:R-:W-:Y:S01]  /*14cd10*/  MOV R10, R14 ;  /* 0x0000000e000a7202 */ /* 0x000fe20000000f00 */
[----:B------:R-:W-:Y:S01]  /*14cd20*/  IMAD.X R28, R28, 0x1, R0, P5 ;  /* 0x000000011c1c7824 */ /* 0x000fe200028e0600 */
[----:B------:R-:W-:Y:S01]  /*14cd30*/  SEL R9, R9, RZ, !P0 ;  /* 0x000000ff09097207 */ /* 0x000fe20004000000 */
[----:B------:R-:W3:Y:S01]  /*14cd40*/  LDL.LU R14, [R1+0x7520] ;  /* 0x00752000010e7983 */ /* 0x000ee20000300800 */
[----:B------:R-:W-:-:S03]  /*14cd50*/  IADD3 R25, P5, R25, R137, RZ ;  /* 0x0000008919197210 */ /* 0x000fc60007fbe0ff */
[----:B------:R1:W-:Y:S01]  /*14cd60*/  LDGSTS.E [R8+0x16c00], [R10.64], P1 ;  /* 0x16c000000a087fae */ /* 0x0003e20008921844 */
[----:B------:R-:W-:Y:S01]  /*14cd70*/  ISETP.NE.U32.AND P4, PT, R9, RZ, PT ;  /* 0x000000ff0900720c */ /* 0x000fe20003f85070 */
[----:B-1----:R-:W-:Y:S01]  /*14cd80*/  IMAD.MOV.U32 R10, RZ, RZ, R13 ;  /* 0x000000ffff0a7224 */ /* 0x002fe200078e000d */
[----:B------:R-:W-:Y:S01]  /*14cd90*/  MOV R11, R16 ;  /* 0x00000010000b7202 */ /* 0x000fe20000000f00 */
[----:B------:R-:W3:Y:S04]  /*14cda0*/  LDL.LU R13, [R1+0x7514] ;  /* 0x00751400010d7983 */ /* 0x000ee80000300800 */
[----:B------:R-:W-:Y:S04]  /*14cdb0*/  STL [R1+0x7b24], R28 ;  /* 0x007b241c01007387 */ /* 0x000fe80000100800 */
[----:B------:R-:W3:Y:S04]  /*14cdc0*/  LDL.LU R16, [R1+0x751c] ;  /* 0x00751c0001107983 */ /* 0x000ee80000300800 */
[----:B------:R1:W-:Y:S04]  /*14cdd0*/  LDGSTS.E [R8+0x16d00], [R10.64], P1 ;  /* 0x16d000000a087fae */ /* 0x0003e80008921844 */
[----:B------:R-:W-:Y:S04]  /*14cde0*/  STL [R1+0x74f0], R25 ;  /* 0x0074f01901007387 */ /* 0x000fe80000100800 */
[----:B------:R-:W3:Y:S01]  /*14cdf0*/  LDL.LU R9, [R1+0x7528] ;  /* 0x0075280001097983 */ /* 0x000ee20000300800 */
[----:B-1----:R-:W-:-:S02]  /*14ce00*/  IMAD.MOV.U32 R10, RZ, RZ, R15 ;  /* 0x000000ffff0a7224 */ /* 0x002fc400078e000f */
[----:B------:R-:W-:Y:S01]  /*14ce10*/  IMAD.MOV.U32 R11, RZ, RZ, R29 ;  /* 0x000000ffff0b7224 */ /* 0x000fe200078e001d */
[----:B------:R-:W3:Y:S04]  /*14ce20*/  LDL.LU R15, [R1+0x7524] ;  /* 0x00752400010f7983 */ /* 0x000ee80000300800 */
[----:B------:R1:W-:Y:S01]  /*14ce30*/  LDGSTS.E [R8+0x16e00], [R10.64], P1 ;  /* 0x16e000000a087fae */ /* 0x0003e20008921844 */
[----:B------:R-:W-:Y:S01]  /*14ce40*/  IMAD.X R26, R26, 0x1, R0, P5 ;  /* 0x000000011a1a7824 */ /* 0x000fe200028e0600 */
[----:B------:R-:W-:Y:S02]  /*14ce50*/  IADD3 R23, P5, R23, R137, RZ ;  /* 0x0000008917177210 */ /* 0x000fe40007fbe0ff */
[----:B-1----:R-:W-:Y:S01]  /*14ce60*/  MOV R10, R27 ;  /* 0x0000001b000a7202 */ /* 0x002fe20000000f00 */
[----:B------:R-:W-:-:S05]  /*14ce70*/  IMAD.MOV.U32 R11, RZ, RZ, R28 ;  /* 0x000000ffff0b7224 */ /* 0x000fca00078e001c */
[----:B------:R1:W-:Y:S01]  /*14ce80*/  LDGSTS.E [R8+0x16f00], [R10.64], P1 ;  /* 0x16f000000a087fae */ /* 0x0003e20008921844 */
[-C--:B------:R-:W-:Y:S01]  /*14ce90*/  IADD3 R21, P1, R21, R137.reuse, RZ ;  /* 0x0000008915157210 */ /* 0x080fe20007f3e0ff */
[--C-:B------:R-:W-:Y:S01]  /*14cea0*/  IMAD.X R24, R24, 0x1, R0.reuse, P5 ;  /* 0x0000000118187824 */ /* 0x100fe200028e0600 */
[-C--:B----4-:R-:W-:Y:S01]  /*14ceb0*/  IADD3 R19, P5, R19, R137.reuse, RZ ;  /* 0x0000008913137210 */ /* 0x090fe20007fbe0ff */
[----:B------:R-:W-:Y:S02]  /*14cec0*/  STL [R1+0x74ec], R26 ;  /* 0x0074ec1a01007387 */ /* 0x000fe40000100800 */
[----:B--2---:R-:W-:Y:S01]  /*14ced0*/  IMAD.X R22, R22, 0x1, R0, P1 ;  /* 0x0000000116167824 */ /* 0x004fe200008e0600 */
[----:B------:R-:W-:Y:S01]  /*14cee0*/  IADD3 R17, P1, R17, R137, RZ ;  /* 0x0000008911117210 */ /* 0x000fe20007f3e0ff */
[----:B------:R-:W-:Y:S01]  /*14cef0*/  STL [R1+0x74f8], R23 ;  /* 0x0074f81701007387 */ /* 0x000fe20000100800 */
[----:B------:R-:W-:-:S03]  /*14cf00*/  IADD3.X R20, R20, R0, RZ, P5, !PT ;  /* 0x0000000014147210 */ /* 0x000fc60002ffe4ff */
[----:B------:R-:W-:Y:S01]  /*14cf10*/  STL [R1+0x7500], R21 ;  /* 0x0075001501007387 */ /* 0x000fe20000100800 */
[----:B-1----:R-:W-:Y:S01]  /*14cf20*/  IMAD.MOV.U32 R10, RZ, RZ, R25 ;  /* 0x000000ffff0a7224 */ /* 0x002fe200078e0019 */
[----:B------:R-:W-:Y:S02]  /*14cf30*/  MOV R11, R26 ;  /* 0x0000001a000b7202 */ /* 0x000fe40000000f00 */
[----:B------:R1:W-:Y:S04]  /*14cf40*/  STL [R1+0x74f4], R24 ;  /* 0x0074f41801007387 */ /* 0x0003e80000100800 */
[----:B------:R-:W-:Y:S04]  /*14cf50*/  STL [R1+0x7508], R19 ;  /* 0x0075081301007387 */ /* 0x000fe80000100800 */
[----:B------:R2:W-:Y:S04]  /*14cf60*/  STL [R1+0x74fc], R22 ;  /* 0x0074fc1601007387 */ /* 0x0005e80000100800 */
[----:B------:R-:W-:Y:S04]  /*14cf70*/  STL [R1+0x7510], R17 ;  /* 0x0075101101007387 */ /* 0x000fe80000100800 */
[----:B------:R-:W-:Y:S04]  /*14cf80*/  STL [R1+0x7504], R20 ;  /* 0x0075041401007387 */ /* 0x000fe80000100800 */
[----:B------:R4:W-:Y:S01]  /*14cf90*/  LDGSTS.E [R8+0x18800], [R10.64], P2 ;  /* 0x188000000a087fae */ /* 0x0009e20009121844 */
[----:B------:R-:W-:Y:S01]  /*14cfa0*/  IADD3 R12, P5, R12, R137, RZ ;  /* 0x000000890c0c7210 */ /* 0x000fe20007fbe0ff */
[----:B----4-:R-:W-:-:S04]  /*14cfb0*/  IMAD.MOV.U32 R11, RZ, RZ, R24 ;  /* 0x000000ffff0b7224 */ /* 0x010fc800078e0018 */
[----:B------:R-:W-:Y:S01]  /*14cfc0*/  STL [R1+0x7518], R12 ;  /* 0x0075180c01007387 */ /* 0x000fe20000100800 */
[----:B------:R-:W-:-:S05]  /*14cfd0*/  IMAD.MOV.U32 R10, RZ, RZ, R23 ;  /* 0x000000ffff0a7224 */ /* 0x000fca00078e0017 */
[----:B------:R4:W-:Y:S01]  /*14cfe0*/  LDGSTS.E [R8+0x18900], [R10.64], P2 ;  /* 0x189000000a087fae */ /* 0x0009e20009121844 */
[----:B---3--:R-:W-:-:S05]  /*14cff0*/  IMAD.X R18, R18, 0x1, R0, P1 ;  /* 0x0000000112127824 */ /* 0x008fca00008e0600 */
[----:B------:R-:W-:Y:S04]  /*14d000*/  STL [R1+0x750c], R18 ;  /* 0x00750c1201007387 */ /* 0x000fe80000100800 */
[----:B-1----:R-:W3:Y:S04]  /*14d010*/  LDL.LU R24, [R1+0x73ec] ;  /* 0x0073ec0001187983 */ /* 0x002ee80000300800 */
[----:B------:R-:W3:Y:S01]  /*14d020*/  LDL.LU R23, [R1+0x73f0] ;  /* 0x0073f00001177983 */ /* 0x000ee20000300800 */
[----:B----4-:R-:W-:Y:S02]  /*14d030*/  IMAD.MOV.U32 R10, RZ, RZ, R21 ;  /* 0x000000ffff0a7224 */ /* 0x010fe400078e0015 */
[----:B------:R-:W-:Y:S01]  /*14d040*/  IMAD.MOV.U32 R11, RZ, RZ, R22 ;  /* 0x000000ffff0b7224 */ /* 0x000fe200078e0016 */
[----:B------:R-:W-:-:S04]  /*14d050*/  IADD3 R14, P1, R14, R137, RZ ;  /* 0x000000890e0e7210 */ /* 0x000fc80007f3e0ff */
[----:B------:R1:W-:Y:S01]  /*14d060*/  LDGSTS.E [R8+0x18a00], [R10.64], P2 ;  /* 0x18a000000a087fae */ /* 0x0003e20009121844 */
[----:B------:R-:W-:Y:S01]  /*14d070*/  IMAD.X R13, R13, 0x1, R0, P5 ;  /* 0x000000010d0d7824 */ /* 0x000fe200028e0600 */
[----:B-1----:R-:W-:Y:S01]  /*14d080*/  MOV R10, R19 ;  /* 0x00000013000a7202 */ /* 0x002fe20000000f00 */
[----:B------:R-:W-:Y:S01]  /*14d090*/  IMAD.MOV.U32 R11, RZ, RZ, R20 ;  /* 0x000000ffff0b7224 */ /* 0x000fe200078e0014 */
[----:B------:R-:W-:Y:S01]  /*14d0a0*/  STL [R1+0x7520], R14 ;  /* 0x0075200e01007387 */ /* 0x000fe20000100800 */
[----:B------:R-:W-:-:S03]  /*14d0b0*/  IMAD.X R16, R16, 0x1, R0, P1 ;  /* 0x0000000110107824 */ /* 0x000fc600008e0600 */
[----:B------:R1:W-:Y:S01]  /*14d0c0*/  LDGSTS.E [R8+0x18b00], [R10.64], P2 ;  /* 0x18b000000a087fae */ /* 0x0003e20009121844 */
[----:B------:R-:W-:-:S03]  /*14d0d0*/  IADD3 R9, P5, R9, R137, RZ ;  /* 0x0000008909097210 */ /* 0x000fc60007fbe0ff */
[----:B------:R4:W-:Y:S04]  /*14d0e0*/  STL [R1+0x7514], R13 ;  /* 0x0075140d01007387 */ /* 0x0009e80000100800 */
[----:B--2---:R-:W2:Y:S01]  /*14d0f0*/  LDL.LU R22, [R1+0x73f4] ;  /* 0x0073f40001167983 */ /* 0x004ea20000300800 */
[----:B-1----:R-:W-:Y:S01]  /*14d100*/  MOV R10, R17 ;  /* 0x00000011000a7202 */ /* 0x002fe20000000f00 */
[----:B------:R-:W-:Y:S02]  /*14d110*/  IMAD.MOV.U32 R11, RZ, RZ, R18 ;  /* 0x000000ffff0b7224 */ /* 0x000fe400078e0012 */
[----:B------:R-:W-:Y:S01]  /*14d120*/  STL [R1+0x7528], R9 ;  /* 0x0075280901007387 */ /* 0x000fe20000100800 */
[----:B------:R-:W-:-:S03]  /*14d130*/  IMAD.X R15, R15, 0x1, R0, P5 ;  /* 0x000000010f0f7824 */ /* 0x000fc600028e0600 */
[----:B------:R1:W-:Y:S04]  /*14d140*/  LDGSTS.E [R8+0x18c00], [R10.64], P2 ;  /* 0x18c000000a087fae */ /* 0x0003e80009121844 */
[----:B------:R-:W-:Y:S04]  /*14d150*/  STL [R1+0x751c], R16 ;  /* 0x00751c1001007387 */ /* 0x000fe80000100800 */
[----:B------:R-:W2:Y:S01]  /*14d160*/  LDL.LU R21, [R1+0x73f8] ;  /* 0x0073f80001157983 */ /* 0x000ea20000300800 */
[----:B-1----:R-:W-:Y:S01]  /*14d170*/  IMAD.MOV.U32 R10, RZ, RZ, R12 ;  /* 0x000000ffff0a7224 */ /* 0x002fe200078e000c */
[----:B------:R-:W-:-:S02]  /*14d180*/  MOV R11, R13 ;  /* 0x0000000d000b7202 */ /* 0x000fc40000000f00 */
[----:B----4-:R-:W4:Y:S04]  /*14d190*/  LDL.LU R13, [R1+0x73fc] ;  /* 0x0073fc00010d7983 */ /* 0x010f280000300800 */
[----:B------:R1:W-:Y:S04]  /*14d1a0*/  STL [R1+0x7524], R15 ;  /* 0x0075240f01007387 */ /* 0x0003e80000100800 */
[----:B------:R-:W4:Y:S04]  /*14d1b0*/  LDL.LU R12, [R1+0x7400] ;  /* 0x00740000010c7983 */ /* 0x000f280000300800 */
[----:B------:R1:W-:Y:S04]  /*14d1c0*/  LDGSTS.E [R8+0x18d00], [R10.64], P2 ;  /* 0x18d000000a087fae */ /* 0x0003e80009121844 */
[----:B------:R-:W4:Y:S01]  /*14d1d0*/  LDL.LU R18, [R1+0x7408] ;  /* 0x0074080001127983 */ /* 0x000f220000300800 */
[----:B-1----:R-:W-:-:S03]  /*14d1e0*/  IMAD.MOV.U32 R10, RZ, RZ, R14 ;  /* 0x000000ffff0a7224 */ /* 0x002fc600078e000e */
[----:B------:R-:W4:Y:S04]  /*14d1f0*/  LDL.LU R14, [R1+0x7410] ;  /* 0x00741000010e7983 */ /* 0x000f280000300800 */
[----:B------:R-:W4:Y:S04]  /*14d200*/  LDL.LU R134, [R1+0x3e8] ;  /* 0x0003e80001867983 */ /* 0x000f280000300800 */
[----:B------:R-:W4:Y:S04]  /*14d210*/  LDL.LU R135, [R1+0x3ec] ;  /* 0x0003ec0001877983 */ /* 0x000f280000300800 */
[----:B------:R-:W4:Y:S04]  /*14d220*/  LDL.LU R20, [R1+0x7404] ;  /* 0x0074040001147983 */ /* 0x000f280000300800 */
[----:B------:R-:W4:Y:S01]  /*14d230*/  LDL.LU R17, [R1+0x740c] ;  /* 0x00740c0001117983 */ /* 0x000f220000300800 */
[----:B---3--:R-:W-:-:S05]  /*14d240*/  IADD3 R23, P1, R23, R137, RZ ;  /* 0x0000008917177210 */ /* 0x008fca0007f3e0ff */
[----:B------:R1:W-:Y:S04]  /*14d250*/  STL [R1+0x73f0], R23 ;  /* 0x0073f01701007387 */ /* 0x0003e80000100800 */
[----:B------:R-:W3:Y:S04]  /*14d260*/  LDL.LU R29, [R1+0x7414] ;  /* 0x00741400011d7983 */ /* 0x000ee80000300800 */
[----:B------:R-:W3:Y:S01]  /*14d270*/  LDL.LU R28, [R1+0x7418] ;  /* 0x00741800011c7983 */ /* 0x000ee20000300800 */
[----:B------:R-:W-:-:S05]  /*14d280*/  IMAD.MOV.U32 R11, RZ, RZ, R16 ;  /* 0x000000ffff0b7224 */ /* 0x000fca00078e0010 */
[----:B------:R1:W-:Y:S01]  /*14d290*/  LDGSTS.E [R8+0x18e00], [R10.64], P2 ;  /* 0x18e000000a087fae */ /* 0x0003e20009121844 */
[----:B------:R-:W-:Y:S01]  /*14d2a0*/  IMAD.X R24, R24, 0x1, R0, P1 ;  /* 0x0000000118187824 */ /* 0x000fe200008e0600 */
[C---:B------:R-:W-:Y:S01]  /*14d2b0*/  ISETP.GT.AND P5, PT, R3.reuse, 0x2, PT ;  /* 0x000000020300780c */ /* 0x040fe20003fa4270 */
[----:B-1----:R-:W-:Y:S01]  /*14d2c0*/  IMAD.MOV.U32 R10, RZ, RZ, R9 ;  /* 0x000000ffff0a7224 */ /* 0x002fe200078e0009 */
[----:B------:R-:W-:Y:S02]  /*14d2d0*/  MOV R11, R15 ;  /* 0x0000000f000b7202 */ /* 0x000fe40000000f00 */
[----:B------:R-:W3:Y:S04]  /*14d2e0*/  LDL.LU R15, [R1+0x7420] ;  /* 0x00742000010f7983 */ /* 0x000ee80000300800 */
[----:B------:R1:W-:Y:S01]  /*14d2f0*/  LDGSTS.E [R8+0x18f00], [R10.64], P2 ;  /* 0x18f000000a087fae */ /* 0x0003e20009121844 */
[----:B------:R-:W-:-:S02]  /*14d300*/  ISETP.GT.AND P2, PT, R3, 0x3d, PT ;  /* 0x0000003d0300780c */ /* 0x000fc40003f44270 */
[----:B------:R-:W-:Y:S01]  /*14d310*/  SEL R9, RZ, 0x4, !P5 ;  /* 0x00000004ff097807 */ /* 0x000fe20006800000 */
[----:B------:R-:W-:Y:S01]  /*14d320*/  STL [R1+0x73ec], R24 ;  /* 0x0073ec1801007387 */ /* 0x000fe20000100800 */
[----:B--2---:R-:W-:Y:S02]  /*14d330*/  IADD3 R21, P1, R21, R137, RZ ;  /* 0x0000008915157210 */ /* 0x004fe40007f3e0ff */
[----:B-1----:R-:W-:-:S03]  /*14d340*/  SEL R10, RZ, 0x4, !P2 ;  /* 0x00000004ff0a7807 */ /* 0x002fc60005000000 */
[----:B------:R-:W-:Y:S01]  /*14d350*/  IMAD.X R22, R22, 0x1, R0, P1 ;  /* 0x0000000116167824 */ /* 0x000fe200008e0600 */
[----:B------:R1:W-:Y:S01]  /*14d360*/  STL [R1+0x73f8], R21 ;  /* 0x0073f81501007387 */ /* 0x0003e20000100800 */
[----:B----4-:R-:W-:-:S05]  /*14d370*/  IADD3 R12, P6, R12, R137, RZ ;  /* 0x000000890c0c7210 */ /* 0x010fca0007fde0ff */
[----:B------:R-:W-:Y:S01]  /*14d380*/  IMAD.X R13, R13, 0x1, R0, P6 ;  /* 0x000000010d0d7824 */ /* 0x000fe200030e0600 */
[-C--:B------:R-:W-:Y:S01]  /*14d390*/  IADD3 R18, P2, R18, R137.reuse, RZ ;  /* 0x0000008912127210 */ /* 0x080fe20007f5e0ff */
[----:B------:R-:W-:Y:S01]  /*14d3a0*/  STL [R1+0x7400], R12 ;  /* 0x0074000c01007387 */ /* 0x000fe20000100800 */
[----:B------:R-:W-:Y:S01]  /*14d3b0*/  HMMA.1688.F32.TF32 R32, R128, R134, R56 ;  /* 0x000000868020723c */ /* 0x000fe20000081038 */
[----:B------:R-:W-:Y:S02]  /*14d3c0*/  IADD3 R14, P5, R14, R137, RZ ;  /* 0x000000890e0e7210 */ /* 0x000fe40007fbe0ff */
[----:B------:R2:W-:Y:S01]  /*14d3d0*/  STL [R1+0x73f4], R22 ;  /* 0x0073f41601007387 */ /* 0x0005e20000100800 */
[----:B------:R-:W-:-:S03]  /*14d3e0*/  IADD3.X R20, R20, R0, RZ, P2, !PT ;  /* 0x0000000014147210 */ /* 0x000fc600017fe4ff */
[----:B------:R-:W-:Y:S01]  /*14d3f0*/  STL [R1+0x7408], R18 ;  /* 0x0074081201007387 */ /* 0x000fe20000100800 */
[----:B------:R-:W-:-:S03]  /*14d400*/  IMAD.X R17, R17, 0x1, R0, P5 ;  /* 0x0000000111117824 */ /* 0x000fc600028e0600 */
        /* <DEDUP_REMOVED lines=9> */
[----:B------:R-:W-:Y:S04]  /*14d4a0*/  STL [R1+0x7418], R28 ;  /* 0x0074181c01007387 */ /* 0x000fe80000100800 */
[----:B------:R-:W3:Y:S04]  /*14d4b0*/  LDL.LU R16, [R1+0x7428] ;  /* 0x0074280001107983 */ /* 0x000ee80000300800 */
[----:B------:R-:W3:Y:S01]  /*14d4c0*/  LDL.LU R25, [R1+0x6f9c] ;  /* 0x006f9c0001197983 */ /* 0x000ee20000300800 */
[----:B------:R-:W-:Y:S01]  /*14d4d0*/  SEL R10, R10, RZ, !P0 ;  /* 0x000000ff0a0a7207 */ /* 0x000fe20004000000 */
[----:B------:R-:W-:Y:S01]  /*14d4e0*/  IMAD.MOV.U32 R11, RZ, RZ, R24 ;  /* 0x000000ffff0b7224 */ /* 0x000fe200078e0018 */
[----:B------:R-:W-:Y:S01]  /*14d4f0*/  IADD3.X R29, R29, R0, RZ, P5, !PT ;  /* 0x000000001d1d7210 */ /* 0x000fe20002ffe4ff */
[----:B------:R-:W3:Y:S01]  /*14d500*/  LDL.LU R26, [R1+0x6f98] ;  /* 0x006f9800011a7983 */ /* 0x000ee20000300800 */
[----:B------:R-:W-:Y:S01]  /*14d510*/  ISETP.NE.U32.AND P1, PT, R10, RZ, PT ;  /* 0x000000ff0a00720c */ /* 0x000fe20003f25070 */
[----:B------:R-:W-:Y:S01]  /*14d520*/  IMAD.MOV.U32 R10, RZ, RZ, R23 ;  /* 0x000000ffff0a7224 */ /* 0x000fe200078e0017 */
[----:B------:R-:W-:Y:S01]  /*14d530*/  IADD3 R15, P5, R15, R137, RZ ;  /* 0x000000890f0f7210 */ /* 0x000fe20007fbe0ff */
[----:B------:R-:W3:Y:S04]  /*14d540*/  LDL.LU R23, [R1+0x6fa4] ;  /* 0x006fa40001177983 */ /* 0x000ee80000300800 */
[----:B------:R1:W-:Y:S02]  /*14d550*/  LDGSTS.E [R8+0x1a800], [R10.64], P3 ;  /* 0x1a8000000a087fae */ /* 0x0003e40009921844 */
[----:B-1----:R-:W-:-:S02]  /*14d560*/  IMAD.MOV.U32 R10, RZ, RZ, R21 ;  /* 0x000000ffff0a7224 */ /* 0x002fc400078e0015 */
[----:B------:R-:W-:Y:S01]  /*14d570*/  IMAD.MOV.U32 R11, RZ, RZ, R22 ;  /* 0x000000ffff0b7224 */ /* 0x000fe200078e0016 */
[----:B------:R-:W3:Y:S04]  /*14d580*/  LDL.LU R21, [R1+0x6fac] ;  /* 0x006fac0001157983 */ /* 0x000ee80000300800 */
[----:B------:R1:W-:Y:S04]  /*14d590*/  LDGSTS.E [R8+0x1a900], [R10.64], P3 ;  /* 0x1a9000000a087fae */ /* 0x0003e80009921844 */
[----:B------:R-:W-:Y:S04]  /*14d5a0*/  STL [R1+0x7414], R29 ;  /* 0x0074141d01007387 */ /* 0x000fe80000100800 */
[----:B------:R-:W-:Y:S01]  /*14d5b0*/  STL [R1+0x7420], R15 ;  /* 0x0074200f01007387 */ /* 0x000fe20000100800 */
[----:B-1----:R-:W-:Y:S01]  /*14d5c0*/  IMAD.MOV.U32 R10, RZ, RZ, R12 ;  /* 0x000000ffff0a7224 */ /* 0x002fe200078e000c */
[----:B------:R-:W-:-:S02]  /*14d5d0*/  MOV R11, R13 ;  /* 0x0000000d000b7202 */ /* 0x000fc40000000f00 */
[----:B------:R-:W3:Y:S04]  /*14d5e0*/  LDL.LU R24, [R1+0x6fa0] ;  /* 0x006fa00001187983 */ /* 0x000ee80000300800 */
[----:B------:R1:W-:Y:S04]  /*14d5f0*/  LDGSTS.E [R8+0x1aa00], [R10.64], P3 ;  /* 0x1aa000000a087fae */ /* 0x0003e80009921844 */
[----:B--2---:R-:W2:Y:S04]  /*14d600*/  LDL.LU R22, [R1+0x6fa8] ;  /* 0x006fa80001167983 */ /* 0x004ea80000300800 */
[----:B------:R-:W2:Y:S01]  /*14d610*/  LDL.LU R12, [R1+0x70a4] ;  /* 0x0070a400010c7983 */ /* 0x000ea20000300800 */
[----:B-1----:R-:W-:-:S03]  /*14d620*/  IMAD.MOV.U32 R10, RZ, RZ, R18 ;  /* 0x000000ffff0a7224 */ /* 0x002fc600078e0012 */
[----:B----4-:R-:W2:Y:S01]  /*14d630*/  LDL.LU R13, [R1+0x70ac] ;  /* 0x0070ac00010d7983 */ /* 0x010ea20000300800 */
[----:B------:R-:W-:Y:S01]  /*14d640*/  IMAD.MOV.U32 R11, RZ, RZ, R20 ;  /* 0x000000ffff0b7224 */ /* 0x000fe200078e0014 */
[----:B------:R-:W-:Y:S02]  /*14d650*/  SEL R9, R9, RZ, !P0 ;  /* 0x000000ff09097207 */ /* 0x000fe40004000000 */
[----:B------:R-:W2:Y:S04]  /*14d660*/  LDL.LU R20, [R1+0x70a0] ;  /* 0x0070a00001147983 */ /* 0x000ea80000300800 */
[----:B------:R1:W-:Y:S01]  /*14d670*/  LDGSTS.E [R8+0x1ab00], [R10.64], P3 ;  /* 0x1ab000000a087fae */ /* 0x0003e20009921844 */
[----:B------:R-:W-:Y:S02]  /*14d680*/  ISETP.NE.U32.AND P2, PT, R9, RZ, PT ;  /* 0x000000ff0900720c */ /* 0x000fe40003f45070 */
[----:B-1----:R-:W-:Y:S01]  /*14d690*/  MOV R10, R14 ;  /* 0x0000000e000a7202 */ /* 0x002fe20000000f00 */
[----:B------:R-:W-:-:S02]  /*14d6a0*/  IMAD.MOV.U32 R11, RZ, RZ, R17 ;  /* 0x000000ffff0b7224 */ /* 0x000fc400078e0011 */
[----:B------:R-:W-:-:S03]  /*14d6b0*/  IMAD.X R19, R19, 0x1, R0, P5 ;  /* 0x0000000113137824 */ /* 0x000fc600028e0600 */
[----:B------:R1:W-:Y:S04]  /*14d6c0*/  LDGSTS.E [R8+0x1ac00], [R10.64], P3 ;  /* 0x1ac000000a087fae */ /* 0x0003e80009921844 */
[----:B------:R3:W-:Y:S01]  /*14d6d0*/  STL [R1+0x741c], R19 ;  /* 0x00741c1301007387 */ /* 0x0007e20000100800 */
[----:B-1----:R-:W-:Y:S01]  /*14d6e0*/  IMAD.MOV.U32 R10, RZ, RZ, R28 ;  /* 0x000000ffff0a7224 */ /* 0x002fe200078e001c */
[----:B------:R-:W-:-:S05]  /*14d6f0*/  MOV R11, R29 ;  /* 0x0000001d000b7202 */ /* 0x000fca0000000f00 */
[----:B------:R1:W-:Y:S02]  /*14d700*/  LDGSTS.E [R8+0x1ad00], [R10.64], P3 ;  /* 0x1ad000000a087fae */ /* 0x0003e40009921844 */
[----:B-1----:R-:W-:Y:S02]  /*14d710*/  IMAD.MOV.U32 R10, RZ, RZ, R15 ;  /* 0x000000ffff0a7224 */ /* 0x002fe400078e000f */
[----:B------:R-:W-:-:S05]  /*14d720*/  IMAD.MOV.U32 R11, RZ, RZ, R19 ;  /* 0x000000ffff0b7224 */ /* 0x000fca00078e0013 */
[----:B------:R1:W-:Y:S01]  /*14d730*/  LDGSTS.E [R8+0x1ae00], [R10.64], P3 ;  /* 0x1ae000000a087fae */ /* 0x0003e20009921844 */
[----:B---3--:R-:W-:-:S05]  /*14d740*/  IADD3 R16, P5, R16, R137, RZ ;  /* 0x0000008910107210 */ /* 0x008fca0007fbe0ff */
[----:B------:R3:W-:Y:S01]  /*14d750*/  STL [R1+0x7428], R16 ;  /* 0x0074281001007387 */ /* 0x0007e20000100800 */
[----:B------:R-:W-:Y:S01]  /*14d760*/  IMAD.X R27, R27, 0x1, R0, P5 ;  /* 0x000000011b1b7824 */ /* 0x000fe200028e0600 */
[----:B------:R-:W-:Y:S02]  /*14d770*/  IADD3 R25, P5, R25, R137, RZ ;  /* 0x0000008919197210 */ /* 0x000fe40007fbe0ff */
[----:B------:R-:W4:Y:S04]  /*14d780*/  LDL.LU R17, [R1+0x70a8] ;  /* 0x0070a80001117983 */ /* 0x000f280000300800 */
[----:B------:R-:W4:Y:S04]  /*14d790*/  LDL.LU R18, [R1+0x70b4] ;  /* 0x0070b40001127983 */ /* 0x000f280000300800 */
[----:B------:R-:W4:Y:S04]  /*14d7a0*/  LDL.LU R14, [R1+0x6ff4] ;  /* 0x006ff400010e7983 */ /* 0x000f280000300800 */
[----:B------:R-:W4:Y:S04]  /*14d7b0*/  LDL.LU R9, [R1+0x6ffc] ;  /* 0x006ffc0001097983 */ /* 0x000f280000300800 */
[----:B------:R-:W-:Y:S04]  /*14d7c0*/  STL [R1+0x7424], R27 ;  /* 0x0074241b01007387 */ /* 0x000fe80000100800 */
[----:B------:R2:W-:Y:S04]  /*14d7d0*/  STL [R1+0x6f9c], R25 ;  /* 0x006f9c1901007387 */ /* 0x0005e80000100800 */
[----:B------:R-:W4:Y:S01]  /*14d7e0*/  LDL.LU R19, [R1+0x70b0] ;  /* 0x0070b00001137983 */ /* 0x000f220000300800 */
[----:B-1----:R-:W-:-:S03]  /*14d7f0*/  MOV R10, R16 ;  /* 0x00000010000a7202 */ /* 0x002fc60000000f00 */
[----:B------:R-:W4:Y:S04]  /*14d800*/  LDL.LU R15, [R1+0x6ff0] ;  /* 0x006ff000010f7983 */ /* 0x000f280000300800 */
[----:B---3--:R-:W3:Y:S01]  /*14d810*/  LDL.LU R16, [R1+0x6ff8] ;  /* 0x006ff80001107983 */ /* 0x008ee20000300800 */
[----:B------:R-:W-:Y:S02]  /*14d820*/  IMAD.MOV.U32 R11, RZ, RZ, R27 ;  /* 0x000000ffff0b7224 */ /* 0x000fe400078e001b */
[----:B------:R-:W-:Y:S01]  /*14d830*/  IMAD.X R26, R26, 0x1, R0, P5 ;  /* 0x000000011a1a7824 */ /* 0x000fe200028e0600 */
[-C--:B------:R-:W-:Y:S02]  /*14d840*/  IADD3 R23, P5, R23, R137.reuse, RZ ;  /* 0x0000008917177210 */ /* 0x080fe40007fbe0ff */
[----:B------:R1:W-:Y:S01]  /*14d850*/  LDGSTS.E [R8+0x1af00], [R10.64], P3 ;  /* 0x1af000000a087fae */ /* 0x0003e20009921844 */
[----:B------:R-:W-:-:S02]  /*14d860*/  IADD3 R21, P3, R21, R137, RZ ;  /* 0x0000008915157210 */ /* 0x000fc40007f7e0ff */
[--C-:B------:R-:W-:Y:S02]  /*14d870*/  IMAD.X R24, R24, 0x1, R0.reuse, P5 ;  /* 0x0000000118187824 */ /* 0x100fe400028e0600 */
[----:B-1----:R-:W-:Y:S01]  /*14d880*/  IMAD.MOV.U32 R10, RZ, RZ, R25 ;  /* 0x000000ffff0a7224 */ /* 0x002fe200078e0019 */
[----:B------:R-:W-:Y:S01]  /*14d890*/  MOV R11, R26 ;  /* 0x0000001a000b7202 */ /* 0x000fe20000000f00 */
[----:B--2---:R-:W-:-:S04]  /*14d8a0*/  IMAD.X R22, R22, 0x1, R0, P3 ;  /* 0x0000000116167824 */ /* 0x004fc800018e0600 */
[----:B------:R1:W-:Y:S01]  /*14d8b0*/  LDGSTS.E [R8+0x1c800], [R10.64], P4 ;  /* 0x1c8000000a087fae */ /* 0x0003e2000a121844 */
[-C--:B------:R-:W-:Y:S02]  /*14d8c0*/  IADD3 R12, P5, R12, R137.reuse, RZ ;  /* 0x000000890c0c7210 */ /* 0x080fe40007fbe0ff */
[----:B------:R-:W-:Y:S01]  /*14d8d0*/  IADD3 R13, P3, R13, R137, RZ ;  /* 0x000000890d0d7210 */ /* 0x000fe20007f7e0ff */
[----:B------:R-:W-:Y:S01]  /*14d8e0*/  STL [R1+0x6f98], R26 ;  /* 0x006f981a01007387 */ /* 0x000fe20000100800 */
[----:B-1----:R-:W-:Y:S02]  /*14d8f0*/  IMAD.MOV.U32 R10, RZ, RZ, R23 ;  /* 0x000000ffff0a7224 */ /* 0x002fe400078e0017 */
[----:B------:R-:W-:Y:S01]  /*14d900*/  IMAD.MOV.U32 R11, RZ, RZ, R24 ;  /* 0x000000ffff0b7224 */ /* 0x000fe200078e0018 */
[----:B------:R-:W-:-:S04]  /*14d910*/  IADD3.X R20, R20, R0, RZ, P5, !PT ;  /* 0x0000000014147210 */ /* 0x000fc80002ffe4ff */
[----:B------:R1:W-:Y:S04]  /*14d920*/  LDGSTS.E [R8+0x1c900], [R10.64], P4 ;  /* 0x1c9000000a087fae */ /* 0x0003e8000a121844 */
[----:B------:R-:W-:Y:S04]  /*14d930*/  STL [R1+0x6fa4], R23 ;  /* 0x006fa41701007387 */ /* 0x000fe80000100800 */
[----:B------:R-:W-:Y:S01]  /*14d940*/  STL [R1+0x6fac], R21 ;  /* 0x006fac1501007387 */ /* 0x000fe20000100800 */
[----:B-1----:R-:W-:Y:S02]  /*14d950*/  IMAD.MOV.U32 R10, RZ, RZ, R21 ;  /* 0x000000ffff0a7224 */ /* 0x002fe400078e0015 */
[----:B------:R-:W-:Y:S01]  /*14d960*/  IMAD.MOV.U32 R11, RZ, RZ, R22 ;  /* 0x000000ffff0b7224 */ /* 0x000fe200078e0016 */
[----:B------:R-:W-:Y:S04]  /*14d970*/  STL [R1+0x6fa0], R24 ;  /* 0x006fa01801007387 */ /* 0x000fe80000100800 */
[----:B------:R1:W-:Y:S04]  /*14d980*/  LDGSTS.E [R8+0x1ca00], [R10.64], P4 ;  /* 0x1ca000000a087fae */ /* 0x0003e8000a121844 */
[----:B------:R-:W-:Y:S04]  /*14d990*/  STL [R1+0x70a4], R12 ;  /* 0x0070a40c01007387 */ /* 0x000fe80000100800 */
[----:B------:R2:W-:Y:S01]  /*14d9a0*/  STL [R1+0x6fa8], R22 ;  /* 0x006fa81601007387 */ /* 0x0005e20000100800 */
[----:B-1----:R-:W-:Y:S01]  /*14d9b0*/  MOV R10, R12 ;  /* 0x0000000c000a7202 */ /* 0x002fe20000000f00 */
[----:B------:R-:W-:-:S02]  /*14d9c0*/  IMAD.MOV.U32 R11, RZ, RZ, R20 ;  /* 0x000000ffff0b7224 */ /* 0x000fc400078e0014 */
[----:B------:R-:W3:Y:S04]  /*14d9d0*/  LDL.LU R25, [R1+0x7080] ;  /* 0x0070800001197983 */ /* 0x000ee80000300800 */
[----:B------:R-:W-:Y:S04]  /*14d9e0*/  STL [R1+0x70ac], R13 ;  /* 0x0070ac0d01007387 */ /* 0x000fe80000100800 */
[----:B------:R-:W-:Y:S04]  /*14d9f0*/  STL [R1+0x70a0], R20 ;  /* 0x0070a01401007387 */ /* 0x000fe80000100800 */
[----:B--2---:R-:W2:Y:S04]  /*14da00*/  LDL.LU R22, [R1+0x7084] ;  /* 0x0070840001167983 */ /* 0x004ea80000300800 */
[----:B------:R1:W-:Y:S02]  /*14da10*/  LDGSTS.E [R8+0x1cb00], [R10.64], P4 ;  /* 0x1cb000000a087fae */ /* 0x0003e4000a121844 */
[----:B-1----:R-:W-:Y:S01]  /*14da20*/  MOV R10, R13 ;  /* 0x0000000d000a7202 */ /* 0x002fe20000000f00 */
[----:B----4-:R-:W-:Y:S01]  /*14da30*/  IMAD.X R17, R17, 0x1, R0, P3 ;  /* 0x0000000111117824 */ /* 0x010fe200018e0600 */
[----:B------:R-:W-:-:S03]  /*14da40*/  IADD3 R18, P5, R18, R137, RZ ;  /* 0x0000008912127210 */ /* 0x000fc60007fbe0ff */
[----:B------:R-:W-:Y:S01]  /*14da50*/  IMAD.MOV.U32 R11, RZ, RZ, R17 ;  /* 0x000000ffff0b7224 */ /* 0x000fe200078e0011 */
[-C--:B------:R-:W-:Y:S01]  /*14da60*/  IADD3 R14, P3, R14, R137.reuse, RZ ;  /* 0x000000890e0e7210 */ /* 0x080fe20007f7e0ff */
[----:B------:R-:W-:Y:S04]  /*14da70*/  STL [R1+0x70b4], R18 ;  /* 0x0070b41201007387 */ /* 0x000fe80000100800 */
[----:B------:R1:W-:Y:S04]  /*14da80*/  STL [R1+0x70a8], R17 ;  /* 0x0070a81101007387 */ /* 0x0003e80000100800 */
[----:B------:R-:W4:Y:S04]  /*14da90*/  LDL.LU R21, [R1+0x7088] ;  /* 0x0070880001157983 */ /* 0x000f280000300800 */
[----:B------:R-:W4:Y:S01]  /*14daa0*/  LDL.LU R12, [R1+0x708c] ;  /* 0x00708c00010c7983 */ /* 0x000f220000300800 */
[----:B------:R-:W-:Y:S01]  /*14dab0*/  IMAD.X R19, R19, 0x1, R0, P5 ;  /* 0x0000000113137824 */ /* 0x000fe200028e0600 */
[----:B------:R-:W-:-:S02]  /*14dac0*/  IADD3 R9, P5, R9, R137, RZ ;  /* 0x0000008909097210 */ /* 0x000fc40007fbe0ff */
[----:B------:R-:W-:Y:S01]  /*14dad0*/  STL [R1+0x6ff4], R14 ;  /* 0x006ff40e01007387 */ /* 0x000fe20000100800 */
[----:B------:R-:W-:-:S03]  /*14dae0*/  IMAD.X R15, R15, 0x1, R0, P3 ;  /* 0x000000010f0f7824 */ /* 0x000fc600018e0600 */
[----:B------:R-:W-:Y:S01]  /*14daf0*/  STL [R1+0x70b0], R19 ;  /* 0x0070b01301007387 */ /* 0x000fe20000100800 */
[----:B---3--:R-:W-:-:S03]  /*14db00*/  IMAD.X R16, R16, 0x1, R0, P5 ;  /* 0x0000000110107824 */ /* 0x008fc600028e0600 */
[----:B------:R3:W-:Y:S04]  /*14db10*/  LDGSTS.E [R8+0x1cc00], [R10.64], P4 ;  /* 0x1cc000000a087fae */ /* 0x0007e8000a121844 */
[----:B-1----:R-:W4:Y:S04]  /*14db20*/  LDL.LU R17, [R1+0x7090] ;  /* 0x0070900001117983 */ /* 0x002f280000300800 */
[----:B------:R-:W-:Y:S01]  /*14db30*/  STL [R1+0x6ffc], R9 ;  /* 0x006ffc0901007387 */ /* 0x000fe20000100800 */
[----:B---3--:R-:W-:Y:S01]  /*14db40*/  IMAD.MOV.U32 R10, RZ, RZ, R18 ;  /* 0x000000ffff0a7224 */ /* 0x008fe200078e0012 */
[----:B------:R-:W-:-:S02]  /*14db50*/  MOV R11, R19 ;  /* 0x00000013000b7202 */ /* 0x000fc40000000f00 */
[----:B------:R1:W-:Y:S04]  /*14db60*/  STL [R1+0x6ff0], R15 ;  /* 0x006ff00f01007387 */ /* 0x0003e80000100800 */
[----:B------:R-:W3:Y:S04]  /*14db70*/  LDL.LU R13, [R1+0x7094] ;  /* 0x00709400010d7983 */ /* 0x000ee80000300800 */
[----:B------:R-:W3:Y:S04]  /*14db80*/  LDL.LU R24, [R1+0x7098] ;  /* 0x0070980001187983 */ /* 0x000ee80000300800 */
[----:B------:R1:W-:Y:S04]  /*14db90*/  LDGSTS.E [R8+0x1cd00], [R10.64], P4 ;  /* 0x1cd000000a087fae */ /* 0x0003e8000a121844 */
[----:B------:R2:W-:Y:S04]  /*14dba0*/  STL [R1+0x6ff8], R16 ;  /* 0x006ff81001007387 */ /* 0x0005e80000100800 */
[----:B------:R-:W3:Y:S01]  /*14dbb0*/  LDL.LU R20, [R1+0x709c] ;  /* 0x00709c0001147983 */ /* 0x000ee20000300800 */
[----:B-1----:R-:W-:-:S02]  /*14dbc0*/  IMAD.MOV.U32 R11, RZ, RZ, R15 ;  /* 0x000000ffff0b7224 */ /* 0x002fc400078e000f */
[----:B------:R-:W-:Y:S01]  /*14dbd0*/  IMAD.MOV.U32 R10, RZ, RZ, R14 ;  /* 0x000000ffff0a7224 */ /* 0x000fe200078e000e */
[----:B------:R-:W3:Y:S04]  /*14dbe0*/  LDL.LU R15, [R1+0x70b8] ;  /* 0x0070b800010f7983 */ /* 0x000ee80000300800 */
[----:B------:R-:W3:Y:S04]  /*14dbf0*/  LDL.LU R14, [R1+0x70bc] ;  /* 0x0070bc00010e7983 */ /* 0x000ee80000300800 */
[----:B------:R-:W3:Y:S04]  /*14dc00*/  LDL.LU R134, [R1+0x3d8] ;  /* 0x0003d80001867983 */ /* 0x000ee80000300800 */
[----:B------:R-:W3:Y:S04]  /*14dc10*/  LDL.LU R135, [R1+0x3dc] ;  /* 0x0003dc0001877983 */ /* 0x000ee80000300800 */
[----:B------:R-:W3:Y:S04]  /*14dc20*/  LDL.LU R23, [R1+0x70c0] ;  /* 0x0070c00001177983 */ /* 0x000ee80000300800 */
[----:B------:R-:W3:Y:S04]  /*14dc30*/  LDL.LU R18, [R1+0x70c4] ;  /* 0x0070c40001127983 */ /* 0x000ee80000300800 */
[----:B------:R1:W-:Y:S01]  /*14dc40*/  LDGSTS.E [R8+0x1ce00], [R10.64], P4 ;  /* 0x1ce000000a087fae */ /* 0x0003e2000a121844 */
[----:B------:R-:W-:Y:S01]  /*14dc50*/  ISETP.GT.AND P5, PT, R3, 0xa, PT ;  /* 0x0000000a0300780c */ /* 0x000fe20003fa4270 */
[----:B-1----:R-:W-:Y:S01]  /*14dc60*/  IMAD.MOV.U32 R10, RZ, RZ, R9 ;  /* 0x000000ffff0a7224 */ /* 0x002fe200078e0009 */
[----:B------:R-:W-:-:S05]  /*14dc70*/  MOV R11, R16 ;  /* 0x00000010000b7202 */ /* 0x000fca0000000f00 */
[----:B------:R1:W-:Y:S01]  /*14dc80*/  LDGSTS.E [R8+0x1cf00], [R10.64], P4 ;  /* 0x1cf000000a087fae */ /* 0x0003e2000a121844 */
[----:B--2---:R-:W-:Y:S02]  /*14dc90*/  IADD3 R22, P3, R22, R137, RZ ;  /* 0x0000008916167210 */ /* 0x004fe40007f7e0ff */
[----:B------:R-:W-:-:S03]  /*14dca0*/  ISETP.GT.AND P4, PT, R3, 0x6, PT ;  /* 0x000000060300780c */ /* 0x000fc60003f84270 */
[----:B------:R-:W-:Y:S01]  /*14dcb0*/  IMAD.X R25, R25, 0x1, R0, P3 ;  /* 0x0000000119197824 */ /* 0x000fe200018e0600 */
[----:B------:R-:W-:Y:S01]  /*14dcc0*/  STL [R1+0x7084], R22 ;  /* 0x0070841601007387 */ /* 0x000fe20000100800 */
[----:B------:R-:W-:Y:S02]  /*14dcd0*/  SEL R9, RZ, 0x4, !P5 ;  /* 0x00000004ff097807 */ /* 0x000fe40006800000 */
[----:B-1----:R-:W-:Y:S01]  /*14dce0*/  SEL R10, RZ, 0x4, !P4 ;  /* 0x00000004ff0a7807 */ /* 0x002fe20006000000 */
[----:B------:R-:W2:Y:S01]  /*14dcf0*/  LDL.LU R16, [R1+0x70cc] ;  /* 0x0070cc0001107983 */ /* 0x000ea20000300800 */
[----:B------:R-:W-:-:S03]  /*14dd00*/  SEL R9, R9, RZ, !P0 ;  /* 0x000000ff09097207 */ /* 0x000fc60004000000 */
[----:B------:R-:W-:Y:S01]  /*14dd10*/  STL [R1+0x7080], R25 ;  /* 0x0070801901007387 */ /* 0x000fe20000100800 */
[----:B----4-:R-:W-:-:S05]  /*14dd20*/  IADD3 R12, P3, R12, R137, RZ ;  /* 0x000000890c0c7210 */ /* 0x010fca0007f7e0ff */
[----:B------:R-:W-:Y:S01]  /*14dd30*/  IMAD.X R21, R21, 0x1, R0, P3 ;  /* 0x0000000115157824 */ /* 0x000fe200018e0600 */
[----:B------:R-:W-:Y:S01]  /*14dd40*/  STL [R1+0x708c], R12 ;  /* 0x00708c0c01007387 */ /* 0x000fe20000100800 */
[----:B---3--:R-:W-:-:S05]  /*14dd50*/  IADD3 R13, P6, R13, R137, RZ ;  /* 0x000000890d0d7210 */ /* 0x008fca0007fde0ff */
[----:B------:R-:W-:Y:S01]  /*14dd60*/  IMAD.X R17, R17, 0x1, R0, P6 ;  /* 0x0000000111117824 */ /* 0x000fe200030e0600 */
[----:B------:R-:W-:Y:S04]  /*14dd70*/  STL [R1+0x7094], R13 ;  /* 0x0070940d01007387 */ /* 0x000fe80000100800 */
[----:B------:R-:W-:Y:S01]  /*14dd80*/  STL [R1+0x7088], R21 ;  /* 0x0070881501007387 */ /* 0x000fe20000100800 */
[----:B------:R-:W-:-:S04]  /*14dd90*/  IADD3 R20, P4, R20, R137, RZ ;  /* 0x0000008914147210 */ /* 0x000fc80007f9e0ff */
[----:B------:R-:W-:Y:S01]  /*14dda0*/  IADD3.X R24, R24, R0, RZ, P4, !PT ;  /* 0x0000000018187210 */ /* 0x000fe200027fe4ff */
[----:B------:R-:W-:Y:S01]  /*14ddb0*/  HMMA.1688.F32.TF32 R28, R128, R134, R60 ;  /* 0x00000086801c723c */ /* 0x000fe2000008103c */
[----:B------:R-:W-:Y:S01]  /*14ddc0*/  IADD3 R14, P5, R14, R137, RZ ;  /* 0x000000890e0e7210 */ /* 0x000fe20007fbe0ff */
[----:B------:R-:W-:Y:S01]  /*14ddd0*/  STL [R1+0x709c], R20 ;  /* 0x00709c1401007387 */ /* 0x000fe20000100800 */
[----:B------:R-:W-:-:S03]  /*14dde0*/  ISETP.NE.U32.AND P4, PT, R9, RZ, PT ;  /* 0x000000ff0900720c */ /* 0x000fc60003f85070 */
[----:B------:R-:W-:Y:S01]  /*14ddf0*/  IMAD.X R15, R15, 0x1, R0, P5 ;  /* 0x000000010f0f7824 */ /* 0x000fe200028e0600 */
[----:B------:R-:W-:Y:S01]  /*14de00*/  STL [R1+0x70bc], R14 ;  /* 0x0070bc0e01007387 */ /* 0x000fe20000100800 */
[----:B------:R-:W-:-:S03]  /*14de10*/  IADD3 R18, P5, R18, R137, RZ ;  /* 0x0000008912127210 */ /* 0x000fc60007fbe0ff */
[----:B------:R-:W-:Y:S04]  /*14de20*/  STL [R1+0x7090], R17 ;  /* 0x0070901101007387 */ /* 0x000fe80000100800 */
[----:B------:R-:W-:Y:S04]  /*14de30*/  STL [R1+0x7098], R24 ;  /* 0x0070981801007387 */ /* 0x000fe80000100800 */
[----:B------:R-:W3:Y:S04]  /*14de40*/  LDL.LU R9, [R1+0x70c8] ;  /* 0x0070c80001097983 */ /* 0x000ee80000300800 */
[----:B------:R-:W-:Y:S04]  /*14de50*/  STL [R1+0x70b8], R15 ;  /* 0x0070b80f01007387 */ /* 0x000fe80000100800 */
[----:B------:R1:W-:Y:S04]  /*14de60*/  STL.64 [R1+0x1dd0], R28 ;  /* 0x001dd01c01007387 */ /* 0x0003e80000100a00 */
[----:B------:R-:W-:Y:S04]  /*14de70*/  STL.64 [R1+0x1dd8], R30 ;  /* 0x001dd81e01007387 */ /* 0x000fe80000100a00 */
[----:B-1----:R-:W4:Y:S04]  /*14de80*/  LDL.LU R28, [R1+0x70d0] ;  /* 0x0070d000011c7983 */ /* 0x002f280000300800 */
[----:B------:R-:W-:Y:S04]  /*14de90*/  STL [R1+0x70c4], R18 ;  /* 0x0070c41201007387 */ /* 0x000fe80000100800 */
[----:B------:R-:W4:Y:S04]  /*14dea0*/  LDL.LU R19, [R1+0x70d4] ;  /* 0x0070d40001137983 */ /* 0x000f280000300800 */
[----:B------:R-:W4:Y:S04]  /*14deb0*/  LDL.LU R26, [R1+0x80ec] ;  /* 0x0080ec00011a7983 */ /* 0x000f280000300800 */
[----:B------:R-:W4:Y:S01]  /*14dec0*/  LDL.LU R27, [R1+0x80e0] ;  /* 0x0080e000011b7983 */ /* 0x000f220000300800 */
[----:B------:R-:W-:Y:S01]  /*14ded0*/  SEL R10, R10, RZ, !P0 ;  /* 0x000000ff0a0a7207 */ /* 0x000fe20004000000 */
[----:B------:R-:W-:-:S03]  /*14dee0*/  IMAD.MOV.U32 R11, RZ, RZ, R25 ;  /* 0x000000ffff0b7224 */ /* 0x000fc600078e0019 */
[----:B------:R-:W-:Y:S01]  /*14def0*/  ISETP.NE.U32.AND P3, PT, R10, RZ, PT ;  /* 0x000000ff0a00720c */ /* 0x000fe20003f65070 */
[----:B------:R-:W-:Y:S01]  /*14df00*/  IMAD.MOV.U32 R10, RZ, RZ, R22 ;  /* 0x000000ffff0a7224 */ /* 0x000fe200078e0016 */
[----:B------:R-:W-:Y:S01]  /*14df10*/  IADD3.X R23, R23, R0, RZ, P5, !PT ;  /* 0x0000000017177210 */ /* 0x000fe20002ffe4ff */
[----:B------:R-:W4:Y:S04]  /*14df20*/  LDL.LU R22, [R1+0x80e4] ;  /* 0x0080e40001167983 */ /* 0x000f280000300800 */
[----:B------:R1:W-:Y:S01]  /*14df30*/  LDGSTS.E [R8+0x1e800], [R10.64], P1 ;  /* 0x1e8000000a087fae */ /* 0x0003e20008921844 */
[----:B--2---:R-:W-:Y:S01]  /*14df40*/  IADD3 R16, P5, R16, R137, RZ ;  /* 0x0000008910107210 */ /* 0x004fe20007fbe0ff */
[----:B-1----:R-:W-:Y:S02]  /*14df50*/  IMAD.MOV.U32 R10, RZ, RZ, R12 ;  /* 0x000000ffff0a7224 */ /* 0x002fe400078e000c */
[----:B------:R-:W-:Y:S01]  /*14df60*/  IMAD.MOV.U32 R11, RZ, RZ, R21 ;  /* 0x000000ffff0b7224 */ /* 0x000fe200078e0015 */
[----:B------:R-:W2:Y:S04]  /*14df70*/  LDL.LU R12, [R1+0x80dc] ;  /* 0x0080dc00010c7983 */ /* 0x000ea80000300800 */
[----:B------:R1:W-:Y:S04]  /*14df80*/  LDGSTS.E [R8+0x1e900], [R10.64], P1 ;  /* 0x1e9000000a087fae */ /* 0x0003e80008921844 */
[----:B------:R-:W-:Y:S01]  /*14df90*/  STL [R1+0x70c0], R23 ;  /* 0x0070c01701007387 */ /* 0x000fe20000100800 */
[----:B-1----:R-:W-:Y:S01]  /*14dfa0*/  IMAD.MOV.U32 R10, RZ, RZ, R13 ;  /* 0x000000ffff0a7224 */ /* 0x002fe200078e000d */
[----:B------:R-:W-:-:S02]  /*14dfb0*/  MOV R11, R17 ;  /* 0x00000011000b7202 */ /* 0x000fc40000000f00 */
[----:B------:R1:W-:Y:S04]  /*14dfc0*/  STL [R1+0x70cc], R16 ;  /* 0x0070cc1001007387 */ /* 0x0003e80000100800 */
[----:B------:R1:W-:Y:S04]  /*14dfd0*/  LDGSTS.E [R8+0x1ea00], [R10.64], P1 ;  /* 0x1ea000000a087fae */ /* 0x0003e80008921844 */
[----:B------:R-:W2:Y:S04]  /*14dfe0*/  LDL.LU R25, [R1+0x80d8] ;  /* 0x0080d80001197983 */ /* 0x000ea80000300800 */
[----:B------:R-:W2:Y:S01]  /*14dff0*/  LDL.LU R21, [R1+0x80d0] ;  /* 0x0080d00001157983 */ /* 0x000ea20000300800 */
[----:B-1----:R-:W-:-:S03]  /*14e000*/  IMAD.MOV.U32 R10, RZ, RZ, R20 ;  /* 0x000000ffff0a7224 */ /* 0x002fc600078e0014 */
[----:B------:R-:W2:Y:S01]  /*14e010*/  LDL.LU R13, [R1+0x80d4] ;  /* 0x0080d400010d7983 */ /* 0x000ea20000300800 */
[----:B------:R-:W-:-:S03]  /*14e020*/  IMAD.MOV.U32 R11, RZ, RZ, R24 ;  /* 0x000000ffff0b7224 */ /* 0x000fc600078e0018 */
[----:B------:R-:W2:Y:S04]  /*14e030*/  LDL.LU R17, [R1+0x80cc] ;  /* 0x0080cc0001117983 */ /* 0x000ea80000300800 */
[----:B------:R1:W-:Y:S02]  /*14e040*/  LDGSTS.E [R8+0x1eb00], [R10.64], P1 ;  /* 0x1eb000000a087fae */ /* 0x0003e40008921844 */
[----:B-1----:R-:W-:Y:S01]  /*14e050*/  IMAD.MOV.U32 R11, RZ, RZ, R15 ;  /* 0x000000ffff0b7224 */ /* 0x002fe200078e000f */
[----:B------:R-:W-:-:S05]  /*14e060*/  MOV R10, R14 ;  /* 0x0000000e000a7202 */ /* 0x000fca0000000f00 */
[----:B------:R1:W-:Y:S02]  /*14e070*/  LDGSTS.E [R8+0x1ec00], [R10.64], P1 ;  /* 0x1ec000000a087fae */ /* 0x0003e40008921844 */
[----:B-1----:R-:W-:Y:S01]  /*14e080*/  IMAD.MOV.U32 R10, RZ, RZ, R18 ;  /* 0x000000ffff0a7224 */ /* 0x002fe200078e0012 */
[----:B------:R-:W-:-:S05]  /*14e090*/  MOV R11, R23 ;  /* 0x00000017000b7202 */ /* 0x000fca0000000f00 */
[----:B------:R1:W-:Y:S02]  /*14e0a0*/  LDGSTS.E [R8+0x1ed00], [R10.64], P1 ;  /* 0x1ed000000a087fae */ /* 0x0003e40008921844 */
[----:B-1----:R-:W-:Y:S02]  /*14e0b0*/  IMAD.MOV.U32 R10, RZ, RZ, R16 ;  /* 0x000000ffff0a7224 */ /* 0x002fe400078e0010 */
[----:B---3--:R-:W-:-:S05]  /*14e0c0*/  IMAD.X R9, R9, 0x1, R0, P5 ;  /* 0x0000000109097824 */ /* 0x008fca00028e0600 */
[----:B------:R-:W-:Y:S01]  /*14e0d0*/  STL [R1+0x70c8], R9 ;  /* 0x0070c80901007387 */ /* 0x000fe20000100800 */
[----:B----4-:R-:W-:-:S05]  /*14e0e0*/  IADD3 R19, P5, R19, R137, RZ ;  /* 0x0000008913137210 */ /* 0x010fca0007fbe0ff */
[----:B------:R1:W-:Y:S04]  /*14e0f0*/  STL [R1+0x70d4], R19 ;  /* 0x0070d41301007387 */ /* 0x0003e80000100800 */
[----:B------:R-:W3:Y:S01]  /*14e100*/  LDL.LU R15, [R1+0x80c8] ;  /* 0x0080c800010f7983 */ /* 0x000ee20000300800 */
[----:B------:R-:W-:Y:S01]  /*14e110*/  IMAD.X R28, R28, 0x1, R0, P5 ;  /* 0x000000011c1c7824 */ /* 0x000fe200028e0600 */
[----:B------:R-:W-:Y:S02]  /*14e120*/  IADD3 R26, P5, R26, R137, RZ ;  /* 0x000000891a1a7210 */ /* 0x000fe40007fbe0ff */
[----:B------:R-:W4:Y:S04]  /*14e130*/  LDL.LU R24, [R1+0x80c0] ;  /* 0x0080c00001187983 */ /* 0x000f280000300800 */
[----:B------:R-:W4:Y:S01]  /*14e140*/  LDL.LU R14, [R1+0x80c4] ;  /* 0x0080c400010e7983 */ /* 0x000f220000300800 */
[----:B------:R-:W-:-:S03]  /*14e150*/  IMAD.MOV.U32 R11, RZ, RZ, R9 ;  /* 0x000000ffff0b7224 */ /* 0x000fc600078e0009 */
[----:B------:R-:W4:Y:S01]  /*14e160*/  LDL.LU R20, [R1+0x80bc] ;  /* 0x0080bc0001147983 */ /* 0x000f220000300800 */
[----:B------:R-:W-:-:S03]  /*14e170*/  IADD3.X R27, R27, R0, RZ, P5, !PT ;  /* 0x000000001b1b7210 */ /* 0x000fc60002ffe4ff */
[----:B------:R-:W-:Y:S04]  /*14e180*/  STL [R1+0x70d0], R28 ;  /* 0x0070d01c01007387 */ /* 0x000fe80000100800 */
[----:B------:R-:W-:Y:S04]  /*14e190*/  STL [R1+0x80ec], R26 ;  /* 0x0080ec1a01007387 */ /* 0x000fe80000100800 */
[----:B------:R-:W4:Y:S04]  /*14e1a0*/  LDL.LU R16, [R1+0x80b8] ;  /* 0x0080b80001107983 */ /* 0x000f280000300800 */
[----:B------:R-:W4:Y:S04]  /*14e1b0*/  LDL.LU R23, [R1+0x80b0] ;  /* 0x0080b00001177983 */ /* 0x000f280000300800 */
[----:B------:R-:W4:Y:S04]  /*14e1c0*/  LDL.LU R18, [R1+0x80b4] ;  /* 0x0080b40001127983 */ /* 0x000f280000300800 */
[----:B------:R1:W-:Y:S04]  /*14e1d0*/  LDGSTS.E [R8+0x1ee00], [R10.64], P1 ;  /* 0x1ee000000a087fae */ /* 0x0003e80008921844 */
[----:B------:R-:W-:Y:S01]  /*14e1e0*/  STL [R1+0x80e0], R27 ;  /* 0x0080e01b01007387 */ /* 0x000fe20000100800 */
[----:B-1----:R-:W-:-:S03]  /*14e1f0*/  IMAD.MOV.U32 R10, RZ, RZ, R19 ;  /* 0x000000ffff0a7224 */ /* 0x002fc600078e0013 */
[----:B------:R-:W4:Y:S04]  /*14e200*/  LDL.LU R19, [R1+0x80a8] ;  /* 0x0080a80001137983 */ /* 0x000f280000300800 */
[----:B------:R-:W1:Y:S01]  /*14e210*/  S2R R138, SR_TID.X ;  /* 0x00000000008a7919 */ /* 0x000e620000002100 */
[----:B------:R-:W-:Y:S01]  /*14e220*/  IMAD.MOV.U32 R11, RZ, RZ, R28 ;  /* 0x000000ffff0b7224 */ /* 0x000fe200078e001c */
[----:B------:R-:W-:-:S04]  /*14e230*/  IADD3 R22, P5, R22, R137, RZ ;  /* 0x0000008916167210 */ /* 0x000fc80007fbe0ff */
[----:B------:R1:W-:Y:S01]  /*14e240*/  LDGSTS.E [R8+0x1ef00], [R10.64], P1 ;  /* 0x1ef000000a087fae */ /* 0x0003e20008921844 */
[----:B--2---:R-:W-:Y:S02]  /*14e250*/  IADD3 R12, P1, R12, R137, RZ ;  /* 0x000000890c0c7210 */ /* 0x004fe40007f3e0ff */
[----:B-1----:R-:W-:-:S05]  /*14e260*/  LOP3.LUT R138, R138, 0x3f, RZ, 0xc0, !PT ;  /* 0x0000003f8a8a7812 */ /* 0x002fca00078ec0ff */
[----:B------:R-:W-:-:S05]  /*14e270*/  IMAD.SHL.U32 R138, R138, 0x4, RZ ;  /* 0x000000048a8a7824 */ /* 0x000fca00078e00ff */
[----:B------:R-:W-:Y:S01]  /*14e280*/  LOP3.LUT R9, R138, 0x40, RZ, 0x3c, !PT ;  /* 0x000000408a097812 */ /* 0x000fe200078e3cff */
[----:B------:R-:W-:Y:S01]  /*14e290*/  IMAD.MOV.U32 R10, RZ, RZ, R26 ;  /* 0x000000ffff0a7224 */ /* 0x000fe200078e001a */
[----:B------:R-:W-:Y:S01]  /*14e2a0*/  IADD3.X R25, R25, R0, RZ, P5, !PT ;  /* 0x0000000019197210 */ /* 0x000fe20002ffe4ff */
[----:B------:R-:W-:Y:S02]  /*14e2b0*/  IMAD.MOV.U32 R11, RZ, RZ, R27 ;  /* 0x000000ffff0b7224 */ /* 0x000fe400078e001b */
[----:B------:R-:W-:Y:S01]  /*14e2c0*/  IMAD R9, R139, 0x20000, R9 ;  /* 0x000200008b097824 */ /* 0x000fe200078e0209 */
[-C--:B------:R-:W-:Y:S01]  /*14e2d0*/  IADD3 R13, P5, R13, R137.reuse, RZ ;  /* 0x000000890d0d7210 */ /* 0x080fe20007fbe0ff */
[----:B------:R-:W-:Y:S01]  /*14e2e0*/  IMAD.X R21, R21, 0x1, R0, P1 ;  /* 0x0000000115157824 */ /* 0x000fe200008e0600 */
[----:B------:R1:W-:Y:S01]  /*14e2f0*/  STL [R1+0x80e4], R22 ;  /* 0x0080e41601007387 */ /* 0x0003e20000100800 */
[----:B------:R-:W-:-:S03]  /*14e300*/  IADD3 R17, P1, R17, R137, RZ ;  /* 0x0000008911117210 */ /* 0x000fc60007f3e0ff */
[----:B------:R2:W-:Y:S04]  /*14e310*/  LDGSTS.E [R9+0x1000], [R10.64], P2 ;  /* 0x010000000a097fae */ /* 0x0005e80009121844 */
[----:B------:R1:W-:Y:S04]  /*14e320*/  STL [R1+0x80dc], R12 ;  /* 0x0080dc0c01007387 */ /* 0x0003e80000100800 */
[----:B------:R-:W-:Y:S01]  /*14e330*/  STL [R1+0x80d8], R25 ;  /* 0x0080d81901007387 */ /* 0x000fe20000100800 */
[----:B--2---:R-:W-:Y:S01]  /*14e340*/  MOV R10, R22 ;  /* 0x00000016000a7202 */ /* 0x004fe20000000f00 */
[----:B------:R-:W-:-:S02]  /*14e350*/  IMAD.MOV.U32 R11, RZ, RZ, R25 ;  /* 0x000000ffff0b7224 */ /* 0x000fc400078e0019 */
[----:B------:R-:W-:Y:S04]  /*14e360*/  STL [R1+0x80d4], R13 ;  /* 0x0080d40d01007387 */ /* 0x000fe80000100800 */
[----:B------:R2:W-:Y:S04]  /*14e370*/  STL [R1+0x80d0], R21 ;  /* 0x0080d01501007387 */ /* 0x0005e80000100800 */
[----:B-1----:R-:W4:Y:S04]  /*14e380*/  LDL.LU R22, [R1+0x7fe0] ;  /* 0x007fe00001167983 */ /* 0x002f280000300800 */
[----:B------:R1:W-:Y:S04]  /*14e390*/  LDGSTS.E [R9+0x1100], [R10.64], P2 ;  /* 0x011000000a097fae */ /* 0x0003e80009121844 */
[----:B------:R-:W-:Y:S01]  /*14e3a0*/  STL [R1+0x80cc], R17 ;  /* 0x0080cc1101007387 */ /* 0x000fe20000100800 */
[----:B-1----:R-:W-:Y:S01]  /*14e3b0*/  IMAD.MOV.U32 R10, RZ, RZ, R12 ;  /* 0x000000ffff0a7224 */ /* 0x002fe200078e000c */
[----:B------:R-:W-:-:S05]  /*14e3c0*/  MOV R11, R21 ;  /* 0x00000015000b7202 */ /* 0x000fca0000000f00 */
[----:B------:R1:W-:Y:S02]  /*14e3d0*/  LDGSTS.E [R9+0x1200], [R10.64], P2 ;  /* 0x012000000a097fae */ /* 0x0003e40009121844 */
[----:B-1----:R-:W-:Y:S02]  /*14e3e0*/  IMAD.MOV.U32 R10, RZ, RZ, R13 ;  /* 0x000000ffff0a7224 */ /* 0x002fe400078e000d */
[----:B---3--:R-:W-:-:S05]  /*14e3f0*/  IMAD.X R15, R15, 0x1, R0, P5 ;  /* 0x000000010f0f7824 */ /* 0x008fca00028e0600 */
[----:B------:R1:W-:Y:S04]  /*14e400*/  STL [R1+0x80c8], R15 ;  /* 0x0080c80f01007387 */ /* 0x0003e80000100800 */
[----:B------:R-:W3:Y:S01]  /*14e410*/  LDL.LU R12, [R1+0x7fec] ;  /* 0x007fec00010c7983 */ /* 0x000ee20000300800 */
[-C--:B----4-:R-:W-:Y:S01]  /*14e420*/  IADD3 R14, P5, R14, R137.reuse, RZ ;  /* 0x000000890e0e7210 */ /* 0x090fe20007fbe0ff */
[----:B------:R-:W-:Y:S01]  /*14e430*/  IMAD.X R24, R24, 0x1, R0, P1 ;  /* 0x0000000118187824 */ /* 0x000fe200008e0600 */
[----:B------:R-:W-:Y:S01]  /*14e440*/  IADD3 R20, P1, R20, R137, RZ ;  /* 0x0000008914147210 */ /* 0x000fe20007f3e0ff */
[----:B------:R-:W-:Y:S02]  /*14e450*/  IMAD.MOV.U32 R11, RZ, RZ, R15 ;  /* 0x000000ffff0b7224 */ /* 0x000fe400078e000f */
[----:B------:R-:W-:Y:S04]  /*14e460*/  STL [R1+0x80c4], R14 ;  /* 0x0080c40e01007387 */ /* 0x000fe80000100800 */
[----:B------:R-:W-:Y:S04]  /*14e470*/  STL [R1+0x80c0], R24 ;  /* 0x0080c01801007387 */ /* 0x000fe80000100800 */
[----:B--2---:R-:W2:Y:S01]  /*14e480*/  LDL.LU R21, [R1+0x7fd8] ;  /* 0x007fd80001157983 */ /* 0x004ea20000300800 */
[----:B------:R-:W-:-:S03]  /*14e490*/  IADD3.X R16, R16, R0, RZ, P5, !PT ;  /* 0x0000000010107210 */ /* 0x000fc60002ffe4ff */
[----:B------:R-:W4:Y:S01]  /*14e4a0*/  LDL.LU R13, [R1+0x7fe4] ;  /* 0x007fe400010d7983 */ /* 0x000f220000300800 */
[----:B------:R-:W-:-:S03]  /*14e4b0*/  IMAD.X R23, R23, 0x1, R0, P1 ;  /* 0x0000000117177824 */ /* 0x000fc600008e0600 */
[----:B------:R-:W-:Y:S01]  /*14e4c0*/  STL [R1+0x80bc], R20 ;  /* 0x0080bc1401007387 */ /* 0x000fe20000100800 */
[----:B------:R-:W-:-:S03]  /*14e4d0*/  IADD3 R18, P5, R18, R137, RZ ;  /* 0x0000008912127210 */ /* 0x000fc60007fbe0ff */
[----:B-1----:R-:W2:Y:S04]  /*14e4e0*/  LDL.LU R15, [R1+0x7fdc] ;  /* 0x007fdc00010f7983 */ /* 0x002ea80000300800 */
[----:B------:R1:W-:Y:S04]  /*14e4f0*/  LDGSTS.E [R9+0x1300], [R10.64], P2 ;  /* 0x013000000a097fae */ /* 0x0003e80009121844 */
[----:B------:R1:W-:Y:S01]  /*14e500*/  STL [R1+0x80b8], R16 ;  /* 0x0080b81001007387 */ /* 0x0003e20000100800 */
[----:B------:R-:W-:Y:S01]  /*14e510*/  IADD3.X R19, R19, R0, RZ, P5, !PT ;  /* 0x0000000013137210 */ /* 0x000fe20002ffe4ff */
[----:B-1----:R-:W-:-:S02]  /*14e520*/  IMAD.MOV.U32 R10, RZ, RZ, R17 ;  /* 0x000000ffff0a7224 */ /* 0x002fc400078e0011 */
[----:B------:R-:W-:Y:S01]  /*14e530*/  IMAD.MOV.U32 R11, RZ, RZ, R24 ;  /* 0x000000ffff0b7224 */ /* 0x000fe200078e0018 */
[----:B------:R-:W2:Y:S04]  /*14e540*/  LDL.LU R17, [R1+0x7fd0] ;  /* 0x007fd00001117983 */ /* 0x000ea80000300800 */
[----:B------:R-:W-:Y:S04]  /*14e550*/  STL [R1+0x80b4], R18 ;  /* 0x0080b41201007387 */ /* 0x000fe80000100800 */
[----:B------:R-:W-:Y:S04]  /*14e560*/  STL [R1+0x80b0], R23 ;  /* 0x0080b01701007387 */ /* 0x000fe80000100800 */
[----:B------:R-:W2:Y:S04]  /*14e570*/  LDL.LU R29, [R1+0x7fc8] ;  /* 0x007fc800011d7983 */ /* 0x000ea80000300800 */
[----:B------:R1:W-:Y:S04]  /*14e580*/  LDGSTS.E [R9+0x1400], [R10.64], P2 ;  /* 0x014000000a097fae */ /* 0x0003e80009121844 */
[----:B------:R-:W2:Y:S04]  /*14e590*/  LDL.LU R25, [R1+0x7fd4] ;  /* 0x007fd40001197983 */ /* 0x000ea80000300800 */
[----:B------:R1:W-:Y:S02]  /*14e5a0*/  STL [R1+0x80a8], R19 ;  /* 0x0080a81301007387 */ /* 0x0003e40000100800 */
[----:B-1----:R-:W-:-:S02]  /*14e5b0*/  IMAD.MOV.U32 R11, RZ, RZ, R16 ;  /* 0x000000ffff0b7224 */ /* 0x002fc400078e0010 */
[----:B------:R-:W-:Y:S01]  /*14e5c0*/  IMAD.MOV.U32 R10, RZ, RZ, R14 ;  /* 0x000000ffff0a7224 */ /* 0x000fe200078e000e */
[----:B------:R-:W2:Y:S04]  /*14e5d0*/  LDL.LU R16, [R1+0x7fc0] ;  /* 0x007fc00001107983 */ /* 0x000ea80000300800 */
[----:B------:R-:W2:Y:S04]  /*14e5e0*/  LDL.LU R14, [R1+0x7fcc] ;  /* 0x007fcc00010e7983 */ /* 0x000ea80000300800 */
[----:B------:R-:W2:Y:S04]  /*14e5f0*/  LDL.LU R134, [R1+0x3c8] ;  /* 0x0003c80001867983 */ /* 0x000ea80000300800 */
[----:B------:R-:W2:Y:S04]  /*14e600*/  LDL.LU R135, [R1+0x3cc] ;  /* 0x0003cc0001877983 */ /* 0x000ea80000300800 */
[----:B------:R1:W-:Y:S02]  /*14e610*/  LDGSTS.E [R9+0x1500], [R10.64], P2 ;  /* 0x015000000a097fae */ /* 0x0003e40009121844 */
[----:B-1----:R-:W-:Y:S01]  /*14e620*/  IMAD.MOV.U32 R10, RZ, RZ, R20 ;  /* 0x000000ffff0a7224 */ /* 0x002fe200078e0014 */
[----:B------:R-:W-:-:S05]  /*14e630*/  MOV R11, R23 ;  /* 0x00000017000b7202 */ /* 0x000fca0000000f00 */
[----:B------:R1:W-:Y:S02]  /*14e640*/  LDGSTS.E [R9+0x1600], [R10.64], P2 ;  /* 0x016000000a097fae */ /* 0x0003e40009121844 */
[----:B-1----:R-:W-:Y:S02]  /*14e650*/  IMAD.MOV.U32 R11, RZ, RZ, R19 ;  /* 0x000000ffff0b7224 */ /* 0x002fe400078e0013 */
[----:B------:R-:W-:Y:S01]  /*14e660*/  IMAD.MOV.U32 R10, RZ, RZ, R18 ;  /* 0x000000ffff0a7224 */ /* 0x000fe200078e0012 */
[----:B------:R-:W2:Y:S04]  /*14e670*/  LDL.LU R19, [R1+0x7fb8] ;  /* 0x007fb80001137983 */ /* 0x000ea80000300800 */
[----:B------:R-:W2:Y:S01]  /*14e680*/  LDL.LU R18, [R1+0x7fc4] ;  /* 0x007fc40001127983 */ /* 0x000ea20000300800 */
[----:B------:R-:W-:-:S03]  /*14e690*/  ISETP.GT.AND P5, PT, R3, 0x12, PT ;  /* 0x000000120300780c */ /* 0x000fc60003fa4270 */
[----:B------:R1:W-:Y:S01]  /*14e6a0*/  LDGSTS.E [R9+0x1700], [R10.64], P2 ;  /* 0x017000000a097fae */ /* 0x0003e20009121844 */
[----:B------:R-:W-:-:S04]  /*14e6b0*/  ISETP.GT.AND P2, PT, R3, 0xe, PT ;  /* 0x0000000e0300780c */ /* 0x000fc80003f44270 */
[----:B-1----:R-:W-:Y:S02]  /*14e6c0*/  SEL R11, RZ, 0x4, !P2 ;  /* 0x00000004ff0b7807 */ /* 0x002fe40005000000 */
[----:B------:R-:W-:Y:S02]  /*14e6d0*/  SEL R10, RZ, 0x4, !P5 ;  /* 0x00000004ff0a7807 */ /* 0x000fe40006800000 */
[----:B---3--:R-:W-:-:S05]  /*14e6e0*/  IADD3 R12, P1, R12, R137, RZ ;  /* 0x000000890c0c7210 */ /* 0x008fca0007f3e0ff */
[----:B------:R1:W-:Y:S04]  /*14e6f0*/  STL [R1+0x7fec], R12 ;  /* 0x007fec0c01007387 */ /* 0x0003e80000100800 */
[----:B------:R-:W3:Y:S04]  /*14e700*/  LDL.LU R24, [R1+0x7fb0] ;  /* 0x007fb00001187983 */ /* 0x000ee80000300800 */
[----:B------:R-:W3:Y:S01]  /*14e710*/  LDL.LU R23, [R1+0x7fbc] ;  /* 0x007fbc0001177983 */ /* 0x000ee20000300800 */
[----:B------:R-:W-:Y:S01]  /*14e720*/  IMAD.X R22, R22, 0x1, R0, P1 ;  /* 0x0000000116167824 */ /* 0x000fe200008e0600 */
[----:B----4-:R-:W-:-:S04]  /*14e730*/  IADD3 R13, P1, R13, R137, RZ ;  /* 0x000000890d0d7210 */ /* 0x010fc80007f3e0ff */
[----:B------:R-:W-:Y:S01]  /*14e740*/  STL [R1+0x7fe0], R22 ;  /* 0x007fe01601007387 */ /* 0x000fe20000100800 */
[----:B--2---:R-:W-:Y:S02]  /*14e750*/  IADD3.X R21, R21, R0, RZ, P1, !PT ;  /* 0x0000000015157210 */ /* 0x004fe40000ffe4ff */
[-C--:B------:R-:W-:Y:S01]  /*14e760*/  IADD3 R15, P6, R15, R137.reuse, RZ ;  /* 0x000000890f0f7210 */ /* 0x080fe20007fde0ff */
[----:B------:R2:W-:Y:S04]  /*14e770*/  STL [R1+0x7fe4], R13 ;  /* 0x007fe40d01007387 */ /* 0x0005e80000100800 */
[----:B------:R-:W-:Y:S04]  /*14e780*/  STL [R1+0x7fdc], R15 ;  /* 0x007fdc0f01007387 */ /* 0x000fe80000100800 */
[----:B------:R-:W-:Y:S01]  /*14e790*/  STL [R1+0x7fd8], R21 ;  /* 0x007fd81501007387 */ /* 0x000fe20000100800 */
[----:B------:R-:W-:Y:S01]  /*14e7a0*/  IMAD.X R17, R17, 0x1, R0, P6 ;  /* 0x0000000111117824 */ /* 0x000fe200030e0600 */
[----:B------:R-:W-:-:S05]  /*14e7b0*/  IADD3 R25, P2, R25, R137, RZ ;  /* 0x0000008919197210 */ /* 0x000fca0007f5e0ff */
[----:B------:R-:W-:Y:S01]  /*14e7c0*/  IMAD.X R29, R29, 0x1, R0, P2 ;  /* 0x000000011d1d7824 */ /* 0x000fe200010e0600 */
[----:B------:R-:W-:Y:S01]  /*14e7d0*/  STL [R1+0x7fd4], R25 ;  /* 0x007fd41901007387 */ /* 0x000fe20000100800 */
[----:B------:R-:W-:Y:S01]  /*14e7e0*/  HMMA.1688.F32.TF32 R32, R128, R134, R64 ;  /* 0x000000868020723c */ /* 0x000fe20000081040 */
[----:B------:R-:W-:-:S05]  /*14e7f0*/  IADD3 R14, P5, R14, R137, RZ ;  /* 0x000000890e0e7210 */ /* 0x000fca0007fbe0ff */
[----:B------:R-:W-:Y:S01]  /*14e800*/  IMAD.X R16, R16, 0x1, R0, P5 ;  /* 0x0000000110107824 */ /* 0x000fe200028e0600 */
[----:B------:R-:W-:Y:S04]  /*14e810*/  STL [R1+0x7fcc], R14 ;  /* 0x007fcc0e01007387 */ /* 0x000fe80000100800 */
[----:B------:R4:W-:Y:S04]  /*14e820*/  STL [R1+0x7fd0], R17 ;  /* 0x007fd01101007387 */ /* 0x0009e80000100800 */
[----:B------:R-:W-:Y:S04]  /*14e830*/  STL [R1+0x7fc8], R29 ;  /* 0x007fc81d01007387 */ /* 0x000fe80000100800 */
[----:B------:R-:W4:Y:S04]  /*14e840*/  LDL.LU R28, [R1+0x7fa8] ;  /* 0x007fa800011c7983 */ /* 0x000f280000300800 */
[----:B------:R1:W-:Y:S04]  /*14e850*/  STL [R1+0x7fc0], R16 ;  /* 0x007fc01001007387 */ /* 0x0003e80000100800 */
[----:B------:R-:W-:Y:S04]  /*14e860*/  STL.64 [R1+0x1da0], R32 ;  /* 0x001da02001007387 */ /* 0x000fe80000100a00 */
[----:B------:R-:W-:Y:S04]  /*14e870*/  STL.64 [R1+0x1da8], R34 ;  /* 0x001da82201007387 */ /* 0x000fe80000100a00 */
[----:B------:R-:W4:Y:S01]  /*14e880*/  LDL.LU R20, [R1+0x7fb4] ;  /* 0x007fb40001147983 */ /* 0x000f220000300800 */
[----:B------:R-:W-:-:S05]  /*14e890*/  IADD3 R18, P5, R18, R137, RZ ;  /* 0x0000008912127210 */ /* 0x000fca0007fbe0ff */
[----:B------:R1:W-:Y:S04]  /*14e8a0*/  STL [R1+0x7fc4], R18 ;  /* 0x007fc41201007387 */ /* 0x0003e80000100800 */
[----:B------:R-:W4:Y:S01]  /*14e8b0*/  LDL.LU R26, [R1+0x7f6c] ;  /* 0x007f6c00011a7983 */ /* 0x000f220000300800 */
[----:B------:R-:W-:Y:S02]  /*14e8c0*/  SEL R11, R11, RZ, !P0 ;  /* 0x000000ff0b0b7207 */ /* 0x000fe40004000000 */
[----:B------:R-:W-:Y:S01]  /*14e8d0*/  SEL R10, R10, RZ, !P0 ;  /* 0x000000ff0a0a7207 */ /* 0x000fe20004000000 */
[----:B------:R-:W-:Y:S01]  /*14e8e0*/  IMAD.X R19, R19, 0x1, R0, P5 ;  /* 0x0000000113137824 */ /* 0x000fe200028e0600 */
[----:B------:R-:W-:Y:S01]  /*14e8f0*/  ISETP.NE.U32.AND P1, PT, R11, RZ, PT ;  /* 0x000000ff0b00720c */ /* 0x000fe20003f25070 */
[----:B------:R-:W-:Y:S01]  /*14e900*/  IMAD.MOV.U32 R11, RZ, RZ, R22 ;  /* 0x000000ffff0b7224 */ /* 0x000fe200078e0016 */
[----:B------:R-:W-:Y:S01]  /*14e910*/  ISETP.NE.U32.AND P2, PT, R10, RZ, PT ;  /* 0x000000ff0a00720c */ /* 0x000fe20003f45070 */
[----:B------:R-:W4:Y:S01]  /*14e920*/  LDL.LU R27, [R1+0x7ee0] ;  /* 0x007ee000011b7983 */ /* 0x000f220000300800 */
[----:B------:R-:W-:-:S03]  /*14e930*/  MOV R10, R12 ;  /* 0x0000000c000a7202 */ /* 0x000fc60000000f00 */
[----:B-1----:R-:W4:Y:S04]  /*14e940*/  LDL.LU R12, [R1+0x7ee4] ;  /* 0x007ee400010c7983 */ /* 0x002f280000300800 */
[----:B------:R1:W-:Y:S02]  /*14e950*/  LDGSTS.E [R9+0x3000], [R10.64], P3 ;  /* 0x030000000a097fae */ /* 0x0003e40009921844 */
[----:B-1----:R-:W-:Y:S02]  /*14e960*/  IMAD.MOV.U32 R10, RZ, RZ, R13 ;  /* 0x000000ffff0a7224 */ /* 0x002fe400078e000d */
[----:B--2---:R-:W2:Y:S04]  /*14e970*/  LDL.LU R13, [R1+0x7edc] ;  /* 0x007edc00010d7983 */ /* 0x004ea80000300800 */
[----:B------:R1:W-:Y:S01]  /*14e980*/  STL [R1+0x7fb8], R19 ;  /* 0x007fb81301007387 */ /* 0x0003e20000100800 */
        /* <DEDUP_REMOVED lines=8> */
[----:B-1----:R-:W-:Y:S02]  /*14ea10*/  IMAD.MOV.U32 R10, RZ, RZ, R14 ;  /* 0x000000ffff0a7224 */ /* 0x002fe400078e000e */
[----:B------:R-:W-:-:S05]  /*14ea20*/  IMAD.MOV.U32 R11, RZ, RZ, R16 ;  /* 0x000000ffff0b7224 */ /* 0x000fca00078e0010 */
[----:B------:R1:W-:Y:S01]  /*14ea30*/  LDGSTS.E [R9+0x3400], [R10.64], P3 ;  /* 0x034000000a097fae */ /* 0x0003e20009921844 */
[----:B---3--:R-:W-:-:S05]  /*14ea40*/  IADD3 R23, P5, R23, R137, RZ ;  /* 0x0000008917177210 */ /* 0x008fca0007fbe0ff */
[----:B------:R-:W-:Y:S04]  /*14ea50*/  STL [R1+0x7fbc], R23 ;  /* 0x007fbc1701007387 */ /* 0x000fe80000100800 */
[----:B------:R-:W3:Y:S01]  /*14ea60*/  LDL.LU R22, [R1+0x7ed8] ;  /* 0x007ed80001167983 */ /* 0x000ee20000300800 */
[----:B------:R-:W-:-:S03]  /*14ea70*/  IMAD.X R24, R24, 0x1, R0, P5 ;  /* 0x0000000118187824 */ /* 0x000fc600028e0600 */
[----:B----4-:R-:W4:Y:S04]  /*14ea80*/  LDL.LU R17, [R1+0x7ed0] ;  /* 0x007ed00001117983 */ /* 0x010f280000300800 */
[----:B------:R-:W4:Y:S04]  /*14ea90*/  LDL.LU R21, [R1+0x7ed4] ;  /* 0x007ed40001157983 */ /* 0x000f280000300800 */
[----:B------:R-:W4:Y:S04]  /*14eaa0*/  LDL.LU R15, [R1+0x7ecc] ;  /* 0x007ecc00010f7983 */ /* 0x000f280000300800 */
[----:B------:R2:W-:Y:S01]  /*14eab0*/  STL [R1+0x7fb0], R24 ;  /* 0x007fb01801007387 */ /* 0x0005e20000100800 */
[----:B-1----:R-:W-:-:S02]  /*14eac0*/  IMAD.MOV.U32 R10, RZ, RZ, R18 ;  /* 0x000000ffff0a7224 */ /* 0x002fc400078e0012 */
[----:B------:R-:W-:-:S05]  /*14ead0*/  IMAD.MOV.U32 R11, RZ, RZ, R19 ;  /* 0x000000ffff0b7224 */ /* 0x000fca00078e0013 */
[----:B------:R1:W-:Y:S02]  /*14eae0*/  LDGSTS.E [R9+0x3500], [R10.64], P3 ;  /* 0x035000000a097fae */ /* 0x0003e40009921844 */
[----:B-1----:R-:W-:Y:S01]  /*14eaf0*/  MOV R11, R24 ;  /* 0x00000018000b7202 */ /* 0x002fe20000000f00 */
[----:B------:R-:W-:-:S05]  /*14eb00*/  IMAD.MOV.U32 R10, RZ, RZ, R23 ;  /* 0x000000ffff0a7224 */ /* 0x000fca00078e0017 */
[----:B------:R1:W-:Y:S01]  /*14eb10*/  LDGSTS.E [R9+0x3600], [R10.64], P3 ;  /* 0x036000000a097fae */ /* 0x0003e20009921844 */
[----:B------:R-:W-:-:S05]  /*14eb20*/  IADD3 R20, P5, R20, R137, RZ ;  /* 0x0000008914147210 */ /* 0x000fca0007fbe0ff */
[----:B------:R1:W-:Y:S01]  /*14eb30*/  STL [R1+0x7fb4], R20 ;  /* 0x007fb41401007387 */ /* 0x0003e20000100800 */
[----:B------:R-:W-:-:S03]  /*14eb40*/  IADD3.X R28, R28, R0, RZ, P5, !PT ;  /* 0x000000001c1c7210 */ /* 0x000fc60002ffe4ff */
[----:B------:R-:W4:Y:S04]  /*14eb50*/  LDL.LU R25, [R1+0x7ec8] ;  /* 0x007ec80001197983 */ /* 0x000f280000300800 */
[----:B------:R-:W4:Y:S01]  /*14eb60*/  LDL.LU R16, [R1+0x7ec4] ;  /* 0x007ec40001107983 */ /* 0x000f220000300800 */
[----:B------:R-:W-:-:S03]  /*14eb70*/  IADD3 R26, P5, R26, R137, RZ ;  /* 0x000000891a1a7210 */ /* 0x000fc60007fbe0ff */
[----:B------:R-:W4:Y:S04]  /*14eb80*/  LDL.LU R14, [R1+0x7ebc] ;  /* 0x007ebc00010e7983 */ /* 0x000f280000300800 */
[----:B------:R-:W4:Y:S04]  /*14eb90*/  LDL.LU R18, [R1+0x7ec0] ;  /* 0x007ec00001127983 */ /* 0x000f280000300800 */
[----:B------:R-:W-:Y:S04]  /*14eba0*/  STL [R1+0x7fa8], R28 ;  /* 0x007fa81c01007387 */ /* 0x000fe80000100800 */
[----:B------:R-:W4:Y:S04]  /*14ebb0*/  LDL.LU R19, [R1+0x7eb4] ;  /* 0x007eb40001137983 */ /* 0x000f280000300800 */
[----:B------:R-:W-:Y:S04]  /*14ebc0*/  STL [R1+0x7f6c], R26 ;  /* 0x007f6c1a01007387 */ /* 0x000fe80000100800 */
[----:B--2---:R-:W2:Y:S01]  /*14ebd0*/  LDL.LU R24, [R1+0x7eb8] ;  /* 0x007eb80001187983 */ /* 0x004ea20000300800 */
[----:B-1----:R-:W-:-:S03]  /*14ebe0*/  IMAD.MOV.U32 R10, RZ, RZ, R20 ;  /* 0x000000ffff0a7224 */ /* 0x002fc600078e0014 */
[----:B------:R-:W2:Y:S04]  /*14ebf0*/  LDL.LU R23, [R1+0x7eb0] ;  /* 0x007eb00001177983 */ /* 0x000ea80000300800 */
[----:B------:R-:W2:Y:S01]  /*14ec00*/  LDL.LU R20, [R1+0x7ea8] ;  /* 0x007ea80001147983 */ /* 0x000ea20000300800 */
[----:B------:R-:W-:Y:S02]  /*14ec10*/  IMAD.MOV.U32 R11, RZ, RZ, R28 ;  /* 0x000000ffff0b7224 */ /* 0x000fe400078e001c */
[----:B------:R-:W-:Y:S01]  /*14ec20*/  IMAD.X R27, R27, 0x1, R0, P5 ;  /* 0x000000011b1b7824 */ /* 0x000fe200028e0600 */
[-C--:B------:R-:W-:Y:S02]  /*14ec30*/  IADD3 R12, P5, R12, R137.reuse, RZ ;  /* 0x000000890c0c7210 */ /* 0x080fe40007fbe0ff */
[----:B------:R1:W-:Y:S01]  /*14ec40*/  LDGSTS.E [R9+0x3700], [R10.64], P3 ;  /* 0x037000000a097fae */ /* 0x0003e20009921844 */
[----:B------:R-:W-:-:S03]  /*14ec50*/  IADD3 R13, P3, R13, R137, RZ ;  /* 0x000000890d0d7210 */ /* 0x000fc60007f7e0ff */
[----:B------:R-:W-:Y:S04]  /*14ec60*/  STL [R1+0x7ee0], R27 ;  /* 0x007ee01b01007387 */ /* 0x000fe80000100800 */
[----:B------:R3:W-:Y:S01]  /*14ec70*/  STL [R1+0x7ee4], R12 ;  /* 0x007ee40c01007387 */ /* 0x0007e20000100800 */
[----:B-1----:R-:W-:Y:S02]  /*14ec80*/  IMAD.MOV.U32 R10, RZ, RZ, R26 ;  /* 0x000000ffff0a7224 */ /* 0x002fe400078e001a */
[----:B------:R-:W-:Y:S01]  /*14ec90*/  IMAD.MOV.U32 R11, RZ, RZ, R27 ;  /* 0x000000ffff0b7224 */ /* 0x000fe200078e001b */
[----:B------:R-:W-:Y:S04]  /*14eca0*/  STL [R1+0x7edc], R13 ;  /* 0x007edc0d01007387 */ /* 0x000fe80000100800 */
[----:B------:R1:W-:Y:S02]  /*14ecb0*/  LDGSTS.E [R9+0x5000], [R10.64], P4 ;  /* 0x050000000a097fae */ /* 0x0003e4000a121844 */
[----:B-1----:R-:W-:-:S02]  /*14ecc0*/  MOV R10, R12 ;  /* 0x0000000c000a7202 */ /* 0x002fc40000000f00 */
[----:B---3--:R-:W-:-:S05]  /*14ecd0*/  IADD3.X R22, R22, R0, RZ, P5, !PT ;  /* 0x0000000016167210 */ /* 0x008fca0002ffe4ff */
[----:B------:R1:W-:Y:S04]  /*14ece0*/  STL [R1+0x7ed8], R22 ;  /* 0x007ed81601007387 */ /* 0x0003e80000100800 */
[----:B------:R-:W3:Y:S01]  /*14ecf0*/  LDL.LU R12, [R1+0x7e6c] ;  /* 0x007e6c00010c7983 */ /* 0x000ee20000300800 */
[----:B------:R-:W-:Y:S02]  /*14ed00*/  IMAD.MOV.U32 R11, RZ, RZ, R22 ;  /* 0x000000ffff0b7224 */ /* 0x000fe400078e0016 */
[----:B----4-:R-:W-:Y:S01]  /*14ed10*/  IMAD.X R17, R17, 0x1, R0, P3 ;  /* 0x0000000111117824 */ /* 0x010fe200018e0600 */
[-C--:B------:R-:W-:Y:S02]  /*14ed20*/  IADD3 R21, P5, R21, R137.reuse, RZ ;  /* 0x0000008915157210 */ /* 0x080fe40007fbe0ff */
[----:B------:R4:W-:Y:S01]  /*14ed30*/  LDGSTS.E [R9+0x5100], [R10.64], P4 ;  /* 0x051000000a097fae */ /* 0x0009e2000a121844 */
[----:B------:R-:W-:-:S03]  /*14ed40*/  IADD3 R15, P3, R15, R137, RZ ;  /* 0x000000890f0f7210 */ /* 0x000fc60007f7e0ff */
[----:B------:R-:W-:Y:S01]  /*14ed50*/  STL [R1+0x7ed4], R21 ;  /* 0x007ed41501007387 */ /* 0x000fe20000100800 */
[----:B----4-:R-:W-:Y:S01]  /*14ed60*/  IMAD.MOV.U32 R10, RZ, RZ, R13 ;  /* 0x000000ffff0a7224 */ /* 0x010fe200078e000d */
[----:B------:R-:W-:Y:S02]  /*14ed70*/  MOV R11, R17 ;  /* 0x00000011000b7202 */ /* 0x000fe40000000f00 */
[----:B------:R4:W-:Y:S04]  /*14ed80*/  STL [R1+0x7ed0], R17 ;  /* 0x007ed01101007387 */ /* 0x0009e80000100800 */
[----:B------:R1:W-:Y:S04]  /*14ed90*/  LDGSTS.E [R9+0x5200], [R10.64], P4 ;  /* 0x052000000a097fae */ /* 0x0003e8000a121844 */
[----:B-1----:R-:W3:Y:S04]  /*14eda0*/  LDL.LU R22, [R1+0x7de0] ;  /* 0x007de00001167983 */ /* 0x002ee80000300800 */
[----:B------:R-:W-:Y:S01]  /*14edb0*/  STL [R1+0x7ecc], R15 ;  /* 0x007ecc0f01007387 */ /* 0x000fe20000100800 */
[----:B------:R-:W-:-:S02]  /*14edc0*/  IMAD.MOV.U32 R10, RZ, RZ, R21 ;  /* 0x000000ffff0a7224 */ /* 0x000fc400078e0015 */
[----:B------:R-:W-:-:S04]  /*14edd0*/  IMAD.X R25, R25, 0x1, R0, P5 ;  /* 0x0000000119197824 */ /* 0x000fc800028e0600 */
[----:B------:R-:W-:Y:S01]  /*14ede0*/  IMAD.MOV.U32 R11, RZ, RZ, R25 ;  /* 0x000000ffff0b7224 */ /* 0x000fe200078e0019 */
[-C--:B------:R-:W-:Y:S01]  /*14edf0*/  IADD3 R16, P5, R16, R137.reuse, RZ ;  /* 0x0000008910107210 */ /* 0x080fe20007fbe0ff */
[----:B------:R-:W-:Y:S04]  /*14ee00*/  STL [R1+0x7ec8], R25 ;  /* 0x007ec81901007387 */ /* 0x000fe80000100800 */
[----:B----4-:R-:W4:Y:S01]  /*14ee10*/  LDL.LU R17, [R1+0x7de4] ;  /* 0x007de40001117983 */ /* 0x010f220000300800 */
[----:B------:R-:W-:Y:S01]  /*14ee20*/  IMAD.X R18, R18, 0x1, R0, P3 ;  /* 0x0000000112127824 */ /* 0x000fe200018e0600 */
[-C--:B------:R-:W-:Y:S02]  /*14ee30*/  IADD3 R14, P3, R14, R137.reuse, RZ ;  /* 0x000000890e0e7210 */ /* 0x080fe40007f7e0ff */
[----:B------:R-:W4:Y:S04]  /*14ee40*/  LDL.LU R13, [R1+0x7ddc] ;  /* 0x007ddc00010d7983 */ /* 0x000f280000300800 */
[----:B------:R1:W-:Y:S04]  /*14ee50*/  LDGSTS.E [R9+0x5300], [R10.64], P4 ;  /* 0x053000000a097fae */ /* 0x0003e8000a121844 */
[----:B------:R-:W-:Y:S04]  /*14ee60*/  STL [R1+0x7ec4], R16 ;  /* 0x007ec41001007387 */ /* 0x000fe80000100800 */
[----:B------:R2:W-:Y:S02]  /*14ee70*/  STL [R1+0x7ec0], R18 ;  /* 0x007ec01201007387 */ /* 0x0005e40000100800 */
[----:B--2---:R-:W-:Y:S01]  /*14ee80*/  IADD3.X R24, R24, R0, RZ, P5, !PT ;  /* 0x0000000018187210 */ /* 0x004fe20002ffe4ff */
[----:B-1----:R-:W-:Y:S01]  /*14ee90*/  IMAD.MOV.U32 R10, RZ, RZ, R15 ;  /* 0x000000ffff0a7224 */ /* 0x002fe200078e000f */
[----:B------:R-:W-:Y:S01]  /*14eea0*/  IADD3 R19, P5, R19, R137, RZ ;  /* 0x0000008913137210 */ /* 0x000fe20007fbe0ff */
[----:B------:R-:W-:Y:S01]  /*14eeb0*/  IMAD.MOV.U32 R11, RZ, RZ, R18 ;  /* 0x000000ffff0b7224 */ /* 0x000fe200078e0012 */
[----:B------:R-:W2:Y:S01]  /*14eec0*/  LDL.LU R21, [R1+0x7dd8] ;  /* 0x007dd80001157983 */ /* 0x000ea20000300800 */
[----:B------:R-:W-:-:S03]  /*14eed0*/  IMAD.X R23, R23, 0x1, R0, P3 ;  /* 0x0000000117177824 */ /* 0x000fc600018e0600 */
[----:B------:R-:W-:Y:S01]  /*14eee0*/  STL [R1+0x7ebc], R14 ;  /* 0x007ebc0e01007387 */ /* 0x000fe20000100800 */
[----:B------:R-:W-:-:S03]  /*14eef0*/  IADD3.X R20, R20, R0, RZ, P5, !PT ;  /* 0x0000000014147210 */ /* 0x000fc60002ffe4ff */
[----:B------:R1:W-:Y:S04]  /*14ef00*/  STL [R1+0x7eb8], R24 ;  /* 0x007eb81801007387 */ /* 0x0003e80000100800 */
[----:B------:R-:W2:Y:S04]  /*14ef10*/  LDL.LU R18, [R1+0x7dd0] ;  /* 0x007dd00001127983 */ /* 0x000ea80000300800 */
[----:B------:R1:W-:Y:S04]  /*14ef20*/  LDGSTS.E [R9+0x5400], [R10.64], P4 ;  /* 0x054000000a097fae */ /* 0x0003e8000a121844 */
[----:B------:R-:W-:Y:S04]  /*14ef30*/  STL [R1+0x7eb4], R19 ;  /* 0x007eb41301007387 */ /* 0x000fe80000100800 */
[----:B------:R1:W-:Y:S02]  /*14ef40*/  STL [R1+0x7eb0], R23 ;  /* 0x007eb01701007387 */ /* 0x0003e40000100800 */
[----:B-1----:R-:W-:-:S02]  /*14ef50*/  IMAD.MOV.U32 R10, RZ, RZ, R16 ;  /* 0x000000ffff0a7224 */ /* 0x002fc400078e0010 */
[----:B------:R-:W2:Y:S01]  /*14ef60*/  LDL.LU R15, [R1+0x7dd4] ;  /* 0x007dd400010f7983 */ /* 0x000ea20000300800 */
[----:B------:R-:W-:-:S03]  /*14ef70*/  IMAD.MOV.U32 R11, RZ, RZ, R24 ;  /* 0x000000ffff0b7224 */ /* 0x000fc600078e0018 */
[----:B------:R-:W2:Y:S04]  /*14ef80*/  LDL.LU R16, [R1+0x7dc8] ;  /* 0x007dc80001107983 */ /* 0x000ea80000300800 */
[----:B------:R-:W2:Y:S04]  /*14ef90*/  LDL.LU R30, [R1+0x7dc0] ;  /* 0x007dc000011e7983 */ /* 0x000ea80000300800 */
[----:B------:R1:W-:Y:S04]  /*14efa0*/  STL [R1+0x7ea8], R20 ;  /* 0x007ea81401007387 */ /* 0x0003e80000100800 */
[----:B------:R1:W-:Y:S04]  /*14efb0*/  LDGSTS.E [R9+0x5500], [R10.64], P4 ;  /* 0x055000000a097fae */ /* 0x0003e8000a121844 */
[----:B------:R-:W2:Y:S01]  /*14efc0*/  LDL.LU R24, [R1+0x7dcc] ;  /* 0x007dcc0001187983 */ /* 0x000ea20000300800 */
[----:B-1----:R-:W-:-:S03]  /*14efd0*/  IMAD.MOV.U32 R10, RZ, RZ, R14 ;  /* 0x000000ffff0a7224 */ /* 0x002fc600078e000e */
[----:B------:R-:W2:Y:S04]  /*14efe0*/  LDL.LU R14, [R1+0x7dc4] ;  /* 0x007dc400010e7983 */ /* 0x000ea80000300800 */
[----:B------:R-:W2:Y:S04]  /*14eff0*/  LDL.LU R134, [R1+0x3b8] ;  /* 0x0003b80001867983 */ /* 0x000ea80000300800 */
[----:B------:R-:W2:Y:S01]  /*14f000*/  LDL.LU R135, [R1+0x3bc] ;  /* 0x0003bc0001877983 */ /* 0x000ea20000300800 */
[----:B------:R-:W-:-:S03]  /*14f010*/  MOV R11, R23 ;  /* 0x00000017000b7202 */ /* 0x000fc60000000f00 */
[----:B------:R-:W2:Y:S04]  /*14f020*/  LDL.LU R29, [R1+0x7db8] ;  /* 0x007db800011d7983 */ /* 0x000ea80000300800 */
[----:B------:R1:W-:Y:S04]  /*14f030*/  LDGSTS.E [R9+0x5600], [R10.64], P4 ;  /* 0x056000000a097fae */ /* 0x0003e8000a121844 */
[----:B------:R-:W2:Y:S01]  /*14f040*/  LDL.LU R23, [R1+0x7db0] ;  /* 0x007db00001177983 */ /* 0x000ea20000300800 */
[----:B-1----:R-:W-:Y:S01]  /*14f050*/  IMAD.MOV.U32 R11, RZ, RZ, R20 ;  /* 0x000000ffff0b7224 */ /* 0x002fe200078e0014 */
[----:B---3--:R-:W-:-:S05]  /*14f060*/  IADD3 R12, P3, R12, R137, RZ ;  /* 0x000000890c0c7210 */ /* 0x008fca0007f7e0ff */
[----:B------:R1:W-:Y:S04]  /*14f070*/  STL [R1+0x7e6c], R12 ;  /* 0x007e6c0c01007387 */ /* 0x0003e80000100800 */
[----:B------:R-:W3:Y:S01]  /*14f080*/  LDL.LU R20, [R1+0x7dbc] ;  /* 0x007dbc0001147983 */ /* 0x000ee20000300800 */
[----:B------:R-:W-:Y:S01]  /*14f090*/  IMAD.MOV.U32 R10, RZ, RZ, R19 ;  /* 0x000000ffff0a7224 */ /* 0x000fe200078e0013 */
[C---:B------:R-:W-:Y:S02]  /*14f0a0*/  ISETP.GT.AND P5, PT, R3.reuse, 0x1a, PT ;  /* 0x0000001a0300780c */ /* 0x040fe40003fa4270 */
[----:B------:R-:W3:Y:S04]  /*14f0b0*/  LDL.LU R28, [R1+0x7da8] ;  /* 0x007da800011c7983 */ /* 0x000ee80000300800 */
[----:B------:R1:W-:Y:S01]  /*14f0c0*/  LDGSTS.E [R9+0x5700], [R10.64], P4 ;  /* 0x057000000a097fae */ /* 0x0003e2000a121844 */
[----:B------:R-:W-:Y:S01]  /*14f0d0*/  ISETP.GT.AND P4, PT, R3, 0x16, PT ;  /* 0x000000160300780c */ /* 0x000fe20003f84270 */
[----:B------:R-:W-:-:S03]  /*14f0e0*/  IMAD.X R22, R22, 0x1, R0, P3 ;  /* 0x0000000116167824 */ /* 0x000fc600018e0600 */
[----:B-1----:R-:W-:Y:S02]  /*14f0f0*/  SEL R11, RZ, 0x4, !P4 ;  /* 0x00000004ff0b7807 */ /* 0x002fe40006000000 */
[----:B------:R-:W-:Y:S01]  /*14f100*/  SEL R10, RZ, 0x4, !P5 ;  /* 0x00000004ff0a7807 */ /* 0x000fe20006800000 */
[----:B------:R-:W-:Y:S01]  /*14f110*/  STL [R1+0x7de0], R22 ;  /* 0x007de01601007387 */ /* 0x000fe20000100800 */
[-C--:B----4-:R-:W-:Y:S02]  /*14f120*/  IADD3 R17, P3, R17, R137.reuse, RZ ;  /* 0x0000008911117210 */ /* 0x090fe40007f7e0ff */
[----:B------:R-:W-:-:S03]  /*14f130*/  IADD3 R13, P6, R13, R137, RZ ;  /* 0x000000890d0d7210 */ /* 0x000fc60007fde0ff */
[----:B------:R1:W-:Y:S04]  /*14f140*/  STL [R1+0x7de4], R17 ;  /* 0x007de41101007387 */ /* 0x0003e80000100800 */
[----:B------:R-:W-:Y:S01]  /*14f150*/  STL [R1+0x7ddc], R13 ;  /* 0x007ddc0d01007387 */ /* 0x000fe20000100800 */
[----:B--2---:R-:W-:-:S05]  /*14f160*/  IADD3.X R21, R21, R0, RZ, P3, !PT ;  /* 0x0000000015157210 */ /* 0x004fca0001ffe4ff */
[----:B------:R-:W-:Y:S01]  /*14f170*/  STL [R1+0x7dd8], R21 ;  /* 0x007dd81501007387 */ /* 0x000fe20000100800 */
[----:B------:R-:W-:Y:S01]  /*14f180*/  IMAD.X R18, R18, 0x1, R0, P6 ;  /* 0x0000000112127824 */ /* 0x000fe200030e0600 */
[----:B------:R-:W-:-:S05]  /*14f190*/  IADD3 R15, P4, R15, R137, RZ ;  /* 0x000000890f0f7210 */ /* 0x000fca0007f9e0ff */
[--C-:B------:R-:W-:Y:S01]  /*14f1a0*/  IMAD.X R16, R16, 0x1, R0.reuse, P4 ;  /* 0x0000000110107824 */ /* 0x100fe200020e0600 */
[----:B------:R-:W-:Y:S01]  /*14f1b0*/  STL [R1+0x7dd4], R15 ;  /* 0x007dd40f01007387 */ /* 0x000fe20000100800 */
[----:B------:R-:W-:Y:S01]  /*14f1c0*/  IADD3 R24, P5, R24, R137, RZ ;  /* 0x0000008918187210 */ /* 0x000fe20007fbe0ff */
[----:B------:R-:W-:Y:S04]  /*14f1d0*/  HMMA.1688.F32.TF32 R32, R128, R134, R68 ;  /* 0x000000868020723c */ /* 0x000fe80000081044 */
[----:B------:R-:W-:Y:S01]  /*14f1e0*/  STL [R1+0x7dcc], R24 ;  /* 0x007dcc1801007387 */ /* 0x000fe20000100800 */
[----:B------:R-:W-:-:S03]  /*14f1f0*/  IMAD.X R30, R30, 0x1, R0, P5 ;  /* 0x000000011e1e7824 */ /* 0x000fc600028e0600 */
[----:B------:R2:W-:Y:S04]  /*14f200*/  STL [R1+0x7dd0], R18 ;  /* 0x007dd01201007387 */ /* 0x0005e80000100800 */
[----:B------:R2:W-:Y:S04]  /*14f210*/  STL [R1+0x7dc8], R16 ;  /* 0x007dc81001007387 */ /* 0x0005e80000100800 */
[----:B------:R-:W4:Y:S04]  /*14f220*/  LDL.LU R19, [R1+0x7db4] ;  /* 0x007db40001137983 */ /* 0x000f280000300800 */
[----:B------:R-:W-:Y:S04]  /*14f230*/  STL [R1+0x7dc0], R30 ;  /* 0x007dc01e01007387 */ /* 0x000fe80000100800 */
[----:B------:R-:W-:Y:S04]  /*14f240*/  STL.64 [R1+0x1920], R32 ;  /* 0x0019202001007387 */ /* 0x000fe80000100a00 */
[----:B------:R-:W-:Y:S04]  /*14f250*/  STL.64 [R1+0x1928], R34 ;  /* 0x0019282201007387 */ /* 0x000fe80000100a00 */
[----:B------:R-:W4:Y:S01]  /*14f260*/  LDL.LU R26, [R1+0x7d30] ;  /* 0x007d3000011a7983 */ /* 0x000f220000300800 */
[----:B------:R-:W-:-:S02]  /*14f270*/  SEL R11, R11, RZ, !P0 ;  /* 0x000000ff0b0b7207 */ /* 0x000fc40004000000 */
[----:B------:R-:W-:Y:S02]  /*14f280*/  SEL R10, R10, RZ, !P0 ;  /* 0x000000ff0a0a7207 */ /* 0x000fe40004000000 */
[----:B------:R-:W-:Y:S02]  /*14f290*/  IADD3 R14, P5, R14, R137, RZ ;  /* 0x000000890e0e7210 */ /* 0x000fe40007fbe0ff */
[----:B------:R-:W-:Y:S01]  /*14f2a0*/  ISETP.NE.U32.AND P3, PT, R11, RZ, PT ;  /* 0x000000ff0b00720c */ /* 0x000fe20003f65070 */
[----:B------:R-:W-:Y:S01]  /*14f2b0*/  IMAD.MOV.U32 R11, RZ, RZ, R22 ;  /* 0x000000ffff0b7224 */ /* 0x000fe200078e0016 */
[----:B------:R-:W-:Y:S02]  /*14f2c0*/  ISETP.NE.U32.AND P4, PT, R10, RZ, PT ;  /* 0x000000ff0a00720c */ /* 0x000fe40003f85070 */
[----:B------:R-:W-:Y:S01]  /*14f2d0*/  MOV R10, R12 ;  /* 0x0000000c000a7202 */ /* 0x000fe20000000f00 */
[----:B------:R-:W-:Y:S01]  /*14f2e0*/  IMAD.X R29, R29, 0x1, R0, P5 ;  /* 0x000000011d1d7824 */ /* 0x000fe200028e0600 */
[----:B------:R1:W-:Y:S04]  /*14f2f0*/  STL [R1+0x7dc4], R14 ;  /* 0x007dc40e01007387 */ /* 0x0003e80000100800 */
[----:B------:R-:W4:Y:S04]  /*14f300*/  LDL.LU R27, [R1+0x7d2c] ;  /* 0x007d2c00011b7983 */ /* 0x000f280000300800 */
[----:B------:R1:W-:Y:S04]  /*14f310*/  LDGSTS.E [R9+0x7000], [R10.64], P1 ;  /* 0x070000000a097fae */ /* 0x0003e80008921844 */
[----:B------:R-:W4:Y:S01]  /*14f320*/  LDL.LU R12, [R1+0x7d38] ;  /* 0x007d3800010c7983 */ /* 0x000f220000300800 */
[----:B-1----:R-:W-:-:S03]  /*14f330*/  IMAD.MOV.U32 R10, RZ, RZ, R17 ;  /* 0x000000ffff0a7224 */ /* 0x002fc600078e0011 */
[----:B------:R-:W4:Y:S04]  /*14f340*/  LDL.LU R17, [R1+0x7d40] ;  /* 0x007d400001117983 */ /* 0x000f280000300800 */
[----:B------:R-:W-:Y:S01]  /*14f350*/  STL [R1+0x7db8], R29 ;  /* 0x007db81d01007387 */ /* 0x000fe20000100800 */
[----:B---3--:R-:W-:-:S05]  /*14f360*/  IADD3 R20, P5, R20, R137, RZ ;  /* 0x0000008914147210 */ /* 0x008fca0007fbe0ff */
[----:B------:R1:W-:Y:S04]  /*14f370*/  STL [R1+0x7dbc], R20 ;  /* 0x007dbc1401007387 */ /* 0x0003e80000100800 */
[----:B------:R-:W3:Y:S01]  /*14f380*/  LDL.LU R25, [R1+0x7d34] ;  /* 0x007d340001197983 */ /* 0x000ee20000300800 */
[----:B------:R-:W-:-:S05]  /*14f390*/  MOV R11, R21 ;  /* 0x00000015000b7202 */ /* 0x000fca0000000f00 */
[----:B------:R1:W-:Y:S01]  /*14f3a0*/  LDGSTS.E [R9+0x7100], [R10.64], P1 ;  /* 0x071000000a097fae */ /* 0x0003e20008921844 */
[----:B------:R-:W-:Y:S02]  /*14f3b0*/  IMAD.X R23, R23, 0x1, R0, P5 ;  /* 0x0000000117177824 */ /* 0x000fe400028e0600 */
[----:B-1----:R-:W-:Y:S02]  /*14f3c0*/  IMAD.MOV.U32 R10, RZ, RZ, R13 ;  /* 0x000000ffff0a7224 */ /* 0x002fe400078e000d */
[----:B------:R-:W-:Y:S02]  /*14f3d0*/  IMAD.MOV.U32 R11, RZ, RZ, R18 ;  /* 0x000000ffff0b7224 */ /* 0x000fe400078e0012 */
[----:B--2---:R-:W3:Y:S04]  /*14f3e0*/  LDL.LU R18, [R1+0x7d3c] ;  /* 0x007d3c0001127983 */ /* 0x004ee80000300800 */
[----:B------:R1:W-:Y:S04]  /*14f3f0*/  LDGSTS.E [R9+0x7200], [R10.64], P1 ;  /* 0x072000000a097fae */ /* 0x0003e80008921844 */
[----:B------:R-:W3:Y:S04]  /*14f400*/  LDL.LU R13, [R1+0x7d48] ;  /* 0x007d4800010d7983 */ /* 0x000ee80000300800 */
[----:B------:R-:W3:Y:S01]  /*14f410*/  LDL.LU R21, [R1+0x7d50] ;  /* 0x007d500001157983 */ /* 0x000ee20000300800 */
[----:B-1----:R-:W-:Y:S01]  /*14f420*/  MOV R10, R15 ;  /* 0x0000000f000a7202 */ /* 0x002fe20000000f00 */
[----:B------:R-:W-:-:S02]  /*14f430*/  IMAD.MOV.U32 R11, RZ, RZ, R16 ;  /* 0x000000ffff0b7224 */ /* 0x000fc400078e0010 */
[----:B------:R-:W3:Y:S04]  /*14f440*/  LDL.LU R15, [R1+0x7d44] ;  /* 0x007d4400010f7983 */ /* 0x000ee80000300800 */
[----:B------:R1:W-:Y:S04]  /*14f450*/  LDGSTS.E [R9+0x7300], [R10.64], P1 ;  /* 0x073000000a097fae */ /* 0x0003e80008921844 */
[----:B------:R4:W-:Y:S04]  /*14f460*/  STL [R1+0x7db0], R23 ;  /* 0x007db01701007387 */ /* 0x0009e80000100800 */
[----:B------:R-:W3:Y:S01]  /*14f470*/  LDL.LU R16, [R1+0x7d58] ;  /* 0x007d580001107983 */ /* 0x000ee20000300800 */
[----:B-1----:R-:W-:-:S02]  /*14f480*/  IMAD.MOV.U32 R10, RZ, RZ, R24 ;  /* 0x000000ffff0a7224 */ /* 0x002fc400078e0018 */
[----:B------:R-:W-:-:S05]  /*14f490*/  IMAD.MOV.U32 R11, RZ, RZ, R30 ;  /* 0x000000ffff0b7224 */ /* 0x000fca00078e001e */
[----:B------:R1:W-:Y:S02]  /*14f4a0*/  LDGSTS.E [R9+0x7400], [R10.64], P1 ;  /* 0x074000000a097fae */ /* 0x0003e40008921844 */
[----:B-1----:R-:W-:Y:S02]  /*14f4b0*/  IMAD.MOV.U32 R10, RZ, RZ, R14 ;  /* 0x000000ffff0a7224 */ /* 0x002fe400078e000e */
[----:B------:R-:W-:-:S05]  /*14f4c0*/  IMAD.MOV.U32 R11, RZ, RZ, R29 ;  /* 0x000000ffff0b7224 */ /* 0x000fca00078e001d */
[----:B------:R1:W-:Y:S02]  /*14f4d0*/  LDGSTS.E [R9+0x7500], [R10.64], P1 ;  /* 0x075000000a097fae */ /* 0x0003e40008921844 */
[----:B-1----:R-:W-:Y:S01]  /*14f4e0*/  IMAD.MOV.U32 R10, RZ, RZ, R20 ;  /* 0x000000ffff0a7224 */ /* 0x002fe200078e0014 */
[----:B------:R-:W-:-:S05]  /*14f4f0*/  MOV R11, R23 ;  /* 0x00000017000b7202 */ /* 0x000fca0000000f00 */
[----:B------:R1:W-:Y:S01]  /*14f500*/  LDGSTS.E [R9+0x7600], [R10.64], P1 ;  /* 0x076000000a097fae */ /* 0x0003e20008921844 */
[----:B----4-:R-:W-:-:S04]  /*14f510*/  IADD3 R19, P5, R19, R137, RZ ;  /* 0x0000008913137210 */ /* 0x010fc80007fbe0ff */
[----:B------:R-:W-:Y:S01]  /*14f520*/  IADD3.X R28, R28, R0, RZ, P5, !PT ;  /* 0x000000001c1c7210 */ /* 0x000fe20002ffe4ff */
[----:B------:R4:W-:Y:S04]  /*14f530*/  STL [R1+0x7db4], R19 ;  /* 0x007db41301007387 */ /* 0x0009e80000100800 */
[----:B------:R-:W2:Y:S04]  /*14f540*/  LDL.LU R22, [R1+0x7d60] ;  /* 0x007d600001167983 */ /* 0x000ea80000300800 */
[----:B------:R-:W2:Y:S04]  /*14f550*/  LDL.LU R24, [R1+0x7d4c] ;  /* 0x007d4c0001187983 */ /* 0x000ea80000300800 */
[----:B------:R-:W2:Y:S01]  /*14f560*/  LDL.LU R14, [R1+0x7d68] ;  /* 0x007d6800010e7983 */ /* 0x000ea20000300800 */
[----:B------:R-:W-:-:S03]  /*14f570*/  IADD3 R26, P5, R26, R137, RZ ;  /* 0x000000891a1a7210 */ /* 0x000fc60007fbe0ff */
[----:B------:R-:W-:Y:S04]  /*14f580*/  STL [R1+0x7da8], R28 ;  /* 0x007da81c01007387 */ /* 0x000fe80000100800 */
[----:B------:R-:W-:Y:S04]  /*14f590*/  STL [R1+0x7d30], R26 ;  /* 0x007d301a01007387 */ /* 0x000fe80000100800 */
[----:B------:R-:W2:Y:S01]  /*14f5a0*/  LDL.LU R20, [R1+0x7d54] ;  /* 0x007d540001147983 */ /* 0x000ea20000300800 */
[----:B-1----:R-:W-:-:S03]  /*14f5b0*/  IMAD.MOV.U32 R10, RZ, RZ, R19 ;  /* 0x000000ffff0a7224 */ /* 0x002fc600078e0013 */
[----:B------:R-:W2:Y:S04]  /*14f5c0*/  LDL.LU R23, [R1+0x7d5c] ;  /* 0x007d5c0001177983 */ /* 0x000ea80000300800 */
[----:B----4-:R-:W4:Y:S01]  /*14f5d0*/  LDL.LU R19, [R1+0x7d64] ;  /* 0x007d640001137983 */ /* 0x010f220000300800 */
[----:B------:R-:W-:Y:S02]  /*14f5e0*/  IMAD.MOV.U32 R11, RZ, RZ, R28 ;  /* 0x000000ffff0b7224 */ /* 0x000fe400078e001c */
[----:B------:R-:W-:Y:S01]  /*14f5f0*/  IMAD.X R27, R27, 0x1, R0, P5 ;  /* 0x000000011b1b7824 */ /* 0x000fe200028e0600 */
[-C--:B------:R-:W-:Y:S02]  /*14f600*/  IADD3 R12, P5, R12, R137.reuse, RZ ;  /* 0x000000890c0c7210 */ /* 0x080fe40007fbe0ff */
[----:B------:R1:W-:Y:S04]  /*14f610*/  LDGSTS.E [R9+0x7700], [R10.64], P1 ;  /* 0x077000000a097fae */ /* 0x0003e80008921844 */
[----:B------:R-:W-:Y:S01]  /*14f620*/  STL [R1+0x7d2c], R27 ;  /* 0x007d2c1b01007387 */ /* 0x000fe20000100800 */
[----:B------:R-:W-:Y:S01]  /*14f630*/  IADD3 R17, P1, R17, R137, RZ ;  /* 0x0000008911117210 */ /* 0x000fe20007f3e0ff */
[----:B-1----:R-:W-:-:S02]  /*14f640*/  IMAD.MOV.U32 R10, RZ, RZ, R26 ;  /* 0x000000ffff0a7224 */ /* 0x002fc400078e001a */
[----:B------:R-:W-:Y:S01]  /*14f650*/  IMAD.MOV.U32 R11, RZ, RZ, R27 ;  /* 0x000000ffff0b7224 */ /* 0x000fe200078e001b */
[----:B------:R1:W-:Y:S04]  /*14f660*/  STL [R1+0x7d38], R12 ;  /* 0x007d380c01007387 */ /* 0x0003e80000100800 */
[----:B------:R1:W-:Y:S04]  /*14f670*/  LDGSTS.E [R9+0x9000], [R10.64], P2 ;  /* 0x090000000a097fae */ /* 0x0003e80009121844 */
[----:B------:R2:W-:Y:S01]  /*14f680*/  STL [R1+0x7d40], R17 ;  /* 0x007d401101007387 */ /* 0x0005e20000100800 */
[----:B-1----:R-:W-:-:S02]  /*14f690*/  MOV R10, R12 ;  /* 0x0000000c000a7202 */ /* 0x002fc40000000f00 */
[----:B---3--:R-:W-:-:S05]  /*14f6a0*/  IADD3.X R25, R25, R0, RZ, P5, !PT ;  /* 0x0000000019197210 */ /* 0x008fca0002ffe4ff */
[----:B------:R-:W-:Y:S04]  /*14f6b0*/  STL [R1+0x7d34], R25 ;  /* 0x007d341901007387 */ /* 0x000fe80000100800 */
[----:B------:R-:W3:Y:S01]  /*14f6c0*/  LDL.LU R12, [R1+0x7c30] ;  /* 0x007c3000010c7983 */ /* 0x000ee20000300800 */
[----:B------:R-:W-:-:S05]  /*14f6d0*/  IMAD.MOV.U32 R11, RZ, RZ, R25 ;  /* 0x000000ffff0b7224 */ /* 0x000fca00078e0019 */
[----:B------:R1:W-:Y:S01]  /*14f6e0*/  LDGSTS.E [R9+0x9100], [R10.64], P2 ;  /* 0x091000000a097fae */ /* 0x0003e20009121844 */
[----:B------:R-:W-:Y:S01]  /*14f6f0*/  IMAD.X R18, R18, 0x1, R0, P1 ;  /* 0x0000000112127824 */ /* 0x000fe200008e0600 */
[----:B------:R-:W-:Y:S01]  /*14f700*/  IADD3 R13, P5, R13, R137, RZ ;  /* 0x000000890d0d7210 */ /* 0x000fe20007fbe0ff */
[----:B-1----:R-:W-:-:S03]  /*14f710*/  IMAD.MOV.U32 R10, RZ, RZ, R17 ;  /* 0x000000ffff0a7224 */ /* 0x002fc600078e0011 */
[----:B------:R-:W-:Y:S02]  /*14f720*/  MOV R11, R18 ;  /* 0x00000012000b7202 */ /* 0x000fe40000000f00 */
[----:B------:R-:W-:Y:S01]  /*14f730*/  IADD3 R21, P1, R21, R137, RZ ;  /* 0x0000008915157210 */ /* 0x000fe20007f3e0ff */
[----:B------:R-:W-:Y:S01]  /*14f740*/  STL [R1+0x7d48], R13 ;  /* 0x007d480d01007387 */ /* 0x000fe20000100800 */
[----:B------:R-:W-:-:S03]  /*14f750*/  IMAD.X R15, R15, 0x1, R0, P5 ;  /* 0x000000010f0f7824 */ /* 0x000fc600028e0600 */
[----:B------:R1:W-:Y:S04]  /*14f760*/  STL [R1+0x7d3c], R18 ;  /* 0x007d3c1201007387 */ /* 0x0003e80000100800 */
[----:B------:R1:W-:Y:S04]  /*14f770*/  LDGSTS.E [R9+0x9200], [R10.64], P2 ;  /* 0x092000000a097fae */ /* 0x0003e80009121844 */
[----:B------:R-:W-:Y:S01]  /*14f780*/  STL [R1+0x7d50], R21 ;  /* 0x007d501501007387 */ /* 0x000fe20000100800 */
[----:B------:R-:W-:-:S03]  /*14f790*/  IADD3 R16, P5, R16, R137, RZ ;  /* 0x0000008910107210 */ /* 0x000fc60007fbe0ff */
[----:B------:R2:W-:Y:S01]  /*14f7a0*/  STL [R1+0x7d44], R15 ;  /* 0x007d440f01007387 */ /* 0x0005e20000100800 */
[----:B-1----:R-:W-:-:S03]  /*14f7b0*/  IMAD.MOV.U32 R10, RZ, RZ, R13 ;  /* 0x000000ffff0a7224 */ /* 0x002fc600078e000d */
[----:B------:R1:W-:Y:S01]  /*14f7c0*/  STL [R1+0x7d58], R16 ;  /* 0x007d581001007387 */ /* 0x0003e20000100800 */
[----:B------:R-:W-:-:S05]  /*14f7d0*/  IMAD.MOV.U32 R11, RZ, RZ, R15 ;  /* 0x000000ffff0b7224 */ /* 0x000fca00078e000f */
[----:B------:R1:W-:Y:S02]  /*14f7e0*/  LDGSTS.E [R9+0x9300], [R10.64], P2 ;  /* 0x093000000a097fae */ /* 0x0003e40009121844 */
[----:B-1----:R-:W-:Y:S02]  /*14f7f0*/  IMAD.MOV.U32 R10, RZ, RZ, R21 ;  /* 0x000000ffff0a7224 */ /* 0x002fe400078e0015 */
[----:B--2---:R-:W-:Y:S01]  /*14f800*/  IMAD.X R24, R24, 0x1, R0, P1 ;  /* 0x0000000118187824 */ /* 0x004fe200008e0600 */
[----:B------:R-:W-:-:S04]  /*14f810*/  IADD3 R22, P1, R22, R137, RZ ;  /* 0x0000008916167210 */ /* 0x000fc80007f3e0ff */
[----:B------:R-:W-:Y:S01]  /*14f820*/  STL [R1+0x7d4c], R24 ;  /* 0x007d4c1801007387 */ /* 0x000fe20000100800 */
[----:B------:R-:W-:-:S03]  /*14f830*/  IMAD.MOV.U32 R11, RZ, RZ, R24 ;  /* 0x000000ffff0b7224 */ /* 0x000fc600078e0018 */
[----:B------:R-:W2:Y:S04]  /*14f840*/  LDL.LU R17, [R1+0x7c2c] ;  /* 0x007c2c0001117983 */ /* 0x000ea80000300800 */
[----:B------:R-:W2:Y:S01]  /*14f850*/  LDL.LU R18, [R1+0x7c38] ;  /* 0x007c380001127983 */ /* 0x000ea20000300800 */
[----:B------:R-:W-:-:S03]  /*14f860*/  IADD3.X R20, R20, R0, RZ, P5, !PT ;  /* 0x0000000014147210 */ /* 0x000fc60002ffe4ff */
[----:B------:R-:W-:Y:S01]  /*14f870*/  STL [R1+0x7d60], R22 ;  /* 0x007d601601007387 */ /* 0x000fe20000100800 */
[----:B------:R-:W-:Y:S01]  /*14f880*/  IADD3 R14, P5, R14, R137, RZ ;  /* 0x000000890e0e7210 */ /* 0x000fe20007fbe0ff */
[----:B------:R-:W-:Y:S02]  /*14f890*/  IMAD.X R23, R23, 0x1, R0, P1 ;  /* 0x0000000117177824 */ /* 0x000fe400008e0600 */
[----:B------:R-:W2:Y:S04]  /*14f8a0*/  LDL.LU R13, [R1+0x7c40] ;  /* 0x007c4000010d7983 */ /* 0x000ea80000300800 */
[----:B------:R-:W2:Y:S01]  /*14f8b0*/  LDL.LU R15, [R1+0x7c48] ;  /* 0x007c4800010f7983 */ /* 0x000ea20000300800 */
[----:B----4-:R-:W-:-:S03]  /*14f8c0*/  IADD3.X R19, R19, R0, RZ, P5, !PT ;  /* 0x0000000013137210 */ /* 0x010fc60002ffe4ff */
[----:B------:R1:W-:Y:S04]  /*14f8d0*/  STL [R1+0x7d54], R20 ;  /* 0x007d541401007387 */ /* 0x0003e80000100800 */
[----:B------:R-:W4:Y:S04]  /*14f8e0*/  LDL.LU R21, [R1+0x7c34] ;  /* 0x007c340001157983 */ /* 0x000f280000300800 */
[----:B------:R1:W-:Y:S04]  /*14f8f0*/  STL [R1+0x7d68], R14 ;  /* 0x007d680e01007387 */ /* 0x0003e80000100800 */
[----:B------:R1:W-:Y:S04]  /*14f900*/  STL [R1+0x7d5c], R23 ;  /* 0x007d5c1701007387 */ /* 0x0003e80000100800 */
[----:B------:R1:W-:Y:S04]  /*14f910*/  LDGSTS.E [R9+0x9400], [R10.64], P2 ;  /* 0x094000000a097fae */ /* 0x0003e80009121844 */
[----:B------:R-:W4:Y:S01]  /*14f920*/  LDL.LU R25, [R1+0x7c50] ;  /* 0x007c500001197983 */ /* 0x000f220000300800 */
[----:B-1----:R-:W-:-:S02]  /*14f930*/  IMAD.MOV.U32 R10, RZ, RZ, R16 ;  /* 0x000000ffff0a7224 */ /* 0x002fc400078e0010 */
[----:B------:R-:W-:Y:S01]  /*14f940*/  IMAD.MOV.U32 R11, RZ, RZ, R20 ;  /* 0x000000ffff0b7224 */ /* 0x000fe200078e0014 */
[----:B------:R-:W4:Y:S04]  /*14f950*/  LDL.LU R16, [R1+0x7c3c] ;  /* 0x007c3c0001107983 */ /* 0x000f280000300800 */
[----:B------:R-:W4:Y:S04]  /*14f960*/  LDL.LU R20, [R1+0x7c44] ;  /* 0x007c440001147983 */ /* 0x000f280000300800 */
[----:B------:R1:W-:Y:S04]  /*14f970*/  STL [R1+0x7d64], R19 ;  /* 0x007d641301007387 */ /* 0x0003e80000100800 */
[----:B------:R-:W4:Y:S04]  /*14f980*/  LDL.LU R30, [R1+0x7c4c] ;  /* 0x007c4c00011e7983 */ /* 0x000f280000300800 */
[----:B------:R-:W4:Y:S04]  /*14f990*/  LDL.LU R28, [R1+0x7c58] ;  /* 0x007c5800011c7983 */ /* 0x000f280000300800 */
[----:B------:R-:W4:Y:S04]  /*14f9a0*/  LDL.LU R134, [R1+0x3a8] ;  /* 0x0003a80001867983 */ /* 0x000f280000300800 */
[----:B------:R-:W4:Y:S04]  /*14f9b0*/  LDL.LU R135, [R1+0x3ac] ;  /* 0x0003ac0001877983 */ /* 0x000f280000300800 */
[----:B------:R1:W-:Y:S04]  /*14f9c0*/  LDGSTS.E [R9+0x9500], [R10.64], P2 ;  /* 0x095000000a097fae */ /* 0x0003e80009121844 */
[----:B------:R-:W4:Y:S04]  /*14f9d0*/  LDL.LU R29, [R1+0x7c54] ;  /* 0x007c5400011d7983 */ /* 0x000f280000300800 */
[----:B------:R-:W4:Y:S01]  /*14f9e0*/  LDL.LU R27, [R1+0x7c5c] ;  /* 0x007c5c00011b7983 */ /* 0x000f220000300800 */
[----:B-1----:R-:W-:Y:S01]  /*14f9f0*/  IMAD.MOV.U32 R10, RZ, RZ, R22 ;  /* 0x000000ffff0a7224 */ /* 0x002fe200078e0016 */
[----:B------:R-:W-:-:S02]  /*14fa00*/  MOV R11, R23 ;  /* 0x00000017000b7202 */ /* 0x000fc40000000f00 */
[----:B---3--:R-:W-:-:S03]  /*14fa10*/  IADD3 R12, P1, R12, R137, RZ ;  /* 0x000000890c0c7210 */ /* 0x008fc60007f3e0ff */
[----:B------:R1:W-:Y:S04]  /*14fa20*/  LDGSTS.E [R9+0x9600], [R10.64], P2 ;  /* 0x096000000a097fae */ /* 0x0003e80009121844 */
[----:B------:R3:W-:Y:S01]  /*14fa30*/  STL [R1+0x7c30], R12 ;  /* 0x007c300c01007387 */ /* 0x0007e20000100800 */
[----:B-1----:R-:W-:-:S03]  /*14fa40*/  IMAD.MOV.U32 R10, RZ, RZ, R14 ;  /* 0x000000ffff0a7224 */ /* 0x002fc600078e000e */
[----:B------:R-:W3:Y:S01]  /*14fa50*/  LDL.LU R14, [R1+0x7c60] ;  /* 0x007c6000010e7983 */ /* 0x000ee20000300800 */
[----:B------:R-:W-:Y:S01]  /*14fa60*/  IMAD.MOV.U32 R11, RZ, RZ, R19 ;  /* 0x000000ffff0b7224 */ /* 0x000fe200078e0013 */
[C---:B------:R-:W-:Y:S02]  /*14fa70*/  ISETP.GT.AND P5, PT, R3.reuse, 0x22, PT ;  /* 0x000000220300780c */ /* 0x040fe40003fa4270 */
[----:B------:R-:W3:Y:S04]  /*14fa80*/  LDL.LU R24, [R1+0x7c64] ;  /* 0x007c640001187983 */ /* 0x000ee80000300800 */
[----:B------:R1:W-:Y:S01]  /*14fa90*/  LDGSTS.E [R9+0x9700], [R10.64], P2 ;  /* 0x097000000a097fae */ /* 0x0003e20009121844 */
[----:B------:R-:W-:-:S03]  /*14faa0*/  ISETP.GT.AND P2, PT, R3, 0x1e, PT ;  /* 0x0000001e0300780c */ /* 0x000fc60003f44270 */
[----:B------:R-:W3:Y:S04]  /*14fab0*/  LDL.LU R23, [R1+0x7c68] ;  /* 0x007c680001177983 */ /* 0x000ee80000300800 */
[----:B------:R-:W3:Y:S01]  /*14fac0*/  LDL.LU R19, [R1+0x7630] ;  /* 0x0076300001137983 */ /* 0x000ee20000300800 */
[----:B-1----:R-:W-:Y:S02]  /*14fad0*/  SEL R11, RZ, 0x4, !P2 ;  /* 0x00000004ff0b7807 */ /* 0x002fe40005000000 */
[----:B------:R-:W-:-:S04]  /*14fae0*/  SEL R10, RZ, 0x4, !P5 ;  /* 0x00000004ff0a7807 */ /* 0x000fc80006800000 */
[----:B------:R-:W-:Y:S01]  /*14faf0*/  SEL R10, R10, RZ, !P0 ;  /* 0x000000ff0a0a7207 */ /* 0x000fe20004000000 */
[----:B--2---:R-:W-:Y:S01]  /*14fb00*/  IMAD.X R17, R17, 0x1, R0, P1 ;  /* 0x0000000111117824 */ /* 0x004fe200008e0600 */
[----:B------:R-:W-:-:S04]  /*14fb10*/  IADD3 R18, P1, R18, R137, RZ ;  /* 0x0000008912127210 */ /* 0x000fc80007f3e0ff */
[----:B------:R1:W-:Y:S01]  /*14fb20*/  STL [R1+0x7c2c], R17 ;  /* 0x007c2c1101007387 */ /* 0x0003e20000100800 */
[-C--:B------:R-:W-:Y:S02]  /*14fb30*/  IADD3 R13, P6, R13, R137.reuse, RZ ;  /* 0x000000890d0d7210 */ /* 0x080fe40007fde0ff */
[----:B------:R-:W-:Y:S01]  /*14fb40*/  IADD3 R15, P2, R15, R137, RZ ;  /* 0x000000890f0f7210 */ /* 0x000fe20007f5e0ff */
[----:B------:R-:W-:Y:S01]  /*14fb50*/  STL [R1+0x7c38], R18 ;  /* 0x007c381201007387 */ /* 0x000fe20000100800 */
[----:B----4-:R-:W-:-:S03]  /*14fb60*/  IADD3.X R21, R21, R0, RZ, P1, !PT ;  /* 0x0000000015157210 */ /* 0x010fc60000ffe4ff */
[----:B------:R-:W-:Y:S04]  /*14fb70*/  STL [R1+0x7c40], R13 ;  /* 0x007c400d01007387 */ /* 0x000fe80000100800 */
[----:B------:R2:W-:Y:S04]  /*14fb80*/  STL [R1+0x7c34], R21 ;  /* 0x007c341501007387 */ /* 0x0005e80000100800 */
[----:B------:R-:W-:Y:S01]  /*14fb90*/  STL [R1+0x7c48], R15 ;  /* 0x007c480f01007387 */ /* 0x000fe20000100800 */
[----:B------:R-:W-:-:S05]  /*14fba0*/  IADD3 R25, P5, R25, R137, RZ ;  /* 0x0000008919197210 */ /* 0x000fca0007fbe0ff */
[----:B------:R-:W-:Y:S01]  /*14fbb0*/  STL [R1+0x7c50], R25 ;  /* 0x007c501901007387 */ /* 0x000fe20000100800 */
[--C-:B------:R-:W-:Y:S02]  /*14fbc0*/  IMAD.X R16, R16, 0x1, R0.reuse, P6 ;  /* 0x0000000110107824 */ /* 0x100fe400030e0600 */
[--C-:B------:R-:W-:Y:S01]  /*14fbd0*/  IMAD.X R20, R20, 0x1, R0.reuse, P2 ;  /* 0x0000000114147824 */ /* 0x100fe200010e0600 */
[----:B------:R-:W-:Y:S01]  /*14fbe0*/  HMMA.1688.F32.TF32 R32, R128, R134, R72 ;  /* 0x000000868020723c */ /* 0x000fe20000081048 */
[----:B------:R-:W-:Y:S01]  /*14fbf0*/  IMAD.X R30, R30, 0x1, R0, P5 ;  /* 0x000000011e1e7824 */ /* 0x000fe200028e0600 */
[----:B------:R2:W-:Y:S01]  /*14fc00*/  STL [R1+0x7c3c], R16 ;  /* 0x007c3c1001007387 */ /* 0x0005e20000100800 */
[----:B------:R-:W-:-:S03]  /*14fc10*/  IADD3 R28, P5, R28, R137, RZ ;  /* 0x000000891c1c7210 */ /* 0x000fc60007fbe0ff */
[----:B------:R1:W-:Y:S04]  /*14fc20*/  STL [R1+0x7c44], R20 ;  /* 0x007c441401007387 */ /* 0x0003e80000100800 */
[----:B------:R-:W-:Y:S01]  /*14fc30*/  STL [R1+0x7c4c], R30 ;  /* 0x007c4c1e01007387 */ /* 0x000fe20000100800 */
[----:B------:R-:W-:Y:S02]  /*14fc40*/  ISETP.NE.U32.AND P2, PT, R10, RZ, PT ;  /* 0x000000ff0a00720c */ /* 0x000fe40003f45070 */
[----:B------:R-:W-:-:S10]  /*14fc50*/  MOV R10, R12 ;  /* 0x0000000c000a7202 */ /* 0x000fd40000000f00 */
[----:B------:R-:W-:Y:S04]  /*14fc60*/  STL.64 [R1+0x18e0], R32 ;  /* 0x0018e02001007387 */ /* 0x000fe80000100a00 */
[----:B------:R-:W-:Y:S04]  /*14fc70*/  STL.64 [R1+0x18e8], R34 ;  /* 0x0018e82201007387 */ /* 0x000fe80000100a00 */
[----:B------:R-:W4:Y:S04]  /*14fc80*/  LDL.LU R26, [R1+0x762c] ;  /* 0x00762c00011a7983 */ /* 0x000f280000300800 */
[----:B------:R-:W-:Y:S04]  /*14fc90*/  STL [R1+0x7c58], R28 ;  /* 0x007c581c01007387 */ /* 0x000fe80000100800 */
[----:B---3--:R-:W3:Y:S01]  /*14fca0*/  LDL.LU R12, [R1+0x7638] ;  /* 0x00763800010c7983 */ /* 0x008ee20000300800 */
[----:B------:R-:W-:Y:S01]  /*14fcb0*/  SEL R11, R11, RZ, !P0 ;  /* 0x000000ff0b0b7207 */ /* 0x000fe20004000000 */
[----:B------:R-:W-:Y:S01]  /*14fcc0*/  IMAD.X R29, R29, 0x1, R0, P5 ;  /* 0x000000011d1d7824 */ /* 0x000fe200028e0600 */
[----:B------:R-:W-:-:S02]  /*14fcd0*/  IADD3 R14, P5, R14, R137, RZ ;  /* 0x000000890e0e7210 */ /* 0x000fc40007fbe0ff */
[----:B------:R-:W-:Y:S01]  /*14fce0*/  ISETP.NE.U32.AND P1, PT, R11, RZ, PT ;  /* 0x000000ff0b00720c */ /* 0x000fe20003f25070 */
[----:B------:R-:W-:Y:S02]  /*14fcf0*/  IMAD.MOV.U32 R11, RZ, RZ, R17 ;  /* 0x000000ffff0b7224 */ /* 0x000fe400078e0011 */
[----:B-1----:R-:W3:Y:S04]  /*14fd00*/  LDL.LU R17, [R1+0x7640] ;  /* 0x0076400001117983 */ /* 0x002ee80000300800 */
[----:B------:R1:W-:Y:S04]  /*14fd10*/  LDGSTS.E [R9+0xb000], [R10.64], P3 ;  /* 0x0b0000000a097fae */ /* 0x0003e80009921844 */
[----:B------:R-:W-:Y:S04]  /*14fd20*/  STL [R1+0x7c54], R29 ;  /* 0x007c541d01007387 */ /* 0x000fe80000100800 */
[----:B------:R2:W-:Y:S01]  /*14fd30*/  STL [R1+0x7c60], R14 ;  /* 0x007c600e01007387 */ /* 0x0005e20000100800 */
[----:B-1----:R-:W-:-:S03]  /*14fd40*/  MOV R11, R21 ;  /* 0x00000015000b7202 */ /* 0x002fc60000000f00 */
[----:B--2---:R-:W2:Y:S01]  /*14fd50*/  LDL.LU R21, [R1+0x7634] ;  /* 0x0076340001157983 */ /* 0x004ea20000300800 */
[----:B------:R-:W-:Y:S02]  /*14fd60*/  IMAD.MOV.U32 R10, RZ, RZ, R18 ;  /* 0x000000ffff0a7224 */ /* 0x000fe400078e0012 */
[----:B------:R-:W-:Y:S01]  /*14fd70*/  IMAD.X R27, R27, 0x1, R0, P5 ;  /* 0x000000011b1b7824 */ /* 0x000fe200028e0600 */
[----:B------:R-:W2:Y:S04]  /*14fd80*/  LDL.LU R18, [R1+0x763c] ;  /* 0x00763c0001127983 */ /* 0x000ea80000300800 */
[----:B------:R1:W-:Y:S02]  /*14fd90*/  LDGSTS.E [R9+0xb100], [R10.64], P3 ;  /* 0x0b1000000a097fae */ /* 0x0003e40009921844 */
[----:B-1----:R-:W-:-:S02]  /*14fda0*/  IMAD.MOV.U32 R10, RZ, RZ, R13 ;  /* 0x000000ffff0a7224 */ /* 0x002fc400078e000d */
[----:B------:R-:W-:Y:S01]  /*14fdb0*/  IMAD.MOV.U32 R11, RZ, RZ, R16 ;  /* 0x000000ffff0b7224 */ /* 0x000fe200078e0010 */
[----:B------:R-:W2:Y:S04]  /*14fdc0*/  LDL.LU R13, [R1+0x7648] ;  /* 0x00764800010d7983 */ /* 0x000ea80000300800 */
[----:B------:R1:W-:Y:S01]  /*14fdd0*/  LDGSTS.E [R9+0xb200], [R10.64], P3 ;  /* 0x0b2000000a097fae */ /* 0x0003e20009921844 */
[----:B------:R-:W-:-:S03]  /*14fde0*/  IADD3 R23, P5, R23, R137, RZ ;  /* 0x0000008917177210 */ /* 0x000fc60007fbe0ff */
[----:B------:R-:W2:Y:S01]  /*14fdf0*/  LDL.LU R16, [R1+0x7650] ;  /* 0x0076500001107983 */ /* 0x000ea20000300800 */
[----:B-1----:R-:W-:Y:S01]  /*14fe00*/  MOV R10, R15 ;  /* 0x0000000f000a7202 */ /* 0x002fe20000000f00 */
[----:B------:R-:W-:Y:S02]  /*14fe10*/  IMAD.MOV.U32 R11, RZ, RZ, R20 ;  /* 0x000000ffff0b7224 */ /* 0x000fe400078e0014 */
[----:B------:R-:W2:Y:S04]  /*14fe20*/  LDL.LU R15, [R1+0x7644] ;  /* 0x00764400010f7983 */ /* 0x000ea80000300800 */
[----:B------:R1:W-:Y:S01]  /*14fe30*/  LDGSTS.E [R9+0xb300], [R10.64], P3 ;  /* 0x0b3000000a097fae */ /* 0x0003e20009921844 */
[----:B------:R-:W-:-:S03]  /*14fe40*/  IADD3.X R24, R24, R0, RZ, P5, !PT ;  /* 0x0000000018187210 */ /* 0x000fc60002ffe4ff */
[----:B------:R-:W-:Y:S01]  /*14fe50*/  STL [R1+0x7c5c], R27 ;  /* 0x007c5c1b01007387 */ /* 0x000fe20000100800 */
[----:B-1----:R-:W-:-:S03]  /*14fe60*/  IMAD.MOV.U32 R10, RZ, RZ, R25 ;  /* 0x000000ffff0a7224 */ /* 0x002fc600078e0019 */
[----:B------:R-:W2:Y:S01]  /*14fe70*/  LDL.LU R20, [R1+0x7658] ;  /* 0x0076580001147983 */ /* 0x000ea20000300800 */
[----:B------:R-:W-:-:S05]  /*14fe80*/  IMAD.MOV.U32 R11, RZ, RZ, R30 ;  /* 0x000000ffff0b7224 */ /* 0x000fca00078e001e */
[----:B------:R1:W-:Y:S01]  /*14fe90*/  LDGSTS.E [R9+0xb400], [R10.64], P3 ;  /* 0x0b4000000a097fae */ /* 0x0003e20009921844 */
[----:B------:R-:W-:-:S03]  /*14fea0*/  IADD3 R19, P5, R19, R137, RZ ;  /* 0x0000008913137210 */ /* 0x000fc60007fbe0ff */
[----:B------:R-:W-:Y:S04]  /*14feb0*/  STL [R1+0x7c68], R23 ;  /* 0x007c681701007387 */ /* 0x000fe80000100800 */
[----:B------:R-:W2:Y:S01]  /*14fec0*/  LDL.LU R22, [R1+0x7660] ;  /* 0x0076600001167983 */ /* 0x000ea20000300800 */
[----:B-1----:R-:W-:-:S03]  /*14fed0*/  IMAD.MOV.U32 R10, RZ, RZ, R28 ;  /* 0x000000ffff0a7224 */ /* 0x002fc600078e001c */
[----:B------:R-:W2:Y:S01]  /*14fee0*/  LDL.LU R25, [R1+0x764c] ;  /* 0x00764c0001197983 */ /* 0x000ea20000300800 */
[----:B------:R-:W-:-:S05]  /*14fef0*/  IMAD.MOV.U32 R11, RZ, RZ, R29 ;  /* 0x000000ffff0b7224 */ /* 0x000fca00078e001d */
[----:B------:R1:W-:Y:S04]  /*14ff00*/  LDGSTS.E [R9+0xb500], [R10.64], P3 ;  /* 0x0b5000000a097fae */ /* 0x0003e80009921844 */
[----:B------:R1:W-:Y:S02]  /*14ff10*/  STL [R1+0x7c64], R24 ;  /* 0x007c641801007387 */ /* 0x0003e40000100800 */
[----:B-1----:R-:W-:Y:S01]  /*14ff20*/  IMAD.MOV.U32 R10, RZ, RZ, R14 ;  /* 0x000000ffff0a7224 */ /* 0x002fe200078e000e */
[----:B------:R-:W-:Y:S01]  /*14ff30*/  MOV R11, R27 ;  /* 0x0000001b000b7202 */ /* 0x000fe20000000f00 */
[----:B------:R1:W-:Y:S04]  /*14ff40*/  STL [R1+0x7630], R19 ;  /* 0x0076301301007387 */ /* 0x0003e80000100800 */
[----:B------:R1:W-:Y:S04]  /*14ff50*/  LDGSTS.E [R9+0xb600], [R10.64], P3 ;  /* 0x0b6000000a097fae */ /* 0x0003e80009921844 */
[----:B------:R-:W2:Y:S01]  /*14ff60*/  LDL.LU R14, [R1+0x7668] ;  /* 0x00766800010e7983 */ /* 0x000ea20000300800 */
[----:B-1----:R-:W-:-:S02]  /*14ff70*/  IMAD.MOV.U32 R11, RZ, RZ, R24 ;  /* 0x000000ffff0b7224 */ /* 0x002fc400078e0018 */
[----:B------:R-:W-:Y:S01]  /*14ff80*/  IMAD.MOV.U32 R10, RZ, RZ, R23 ;  /* 0x000000ffff0a7224 */ /* 0x000fe200078e0017 */
[----:B------:R-:W2:Y:S04]  /*14ff90*/  LDL.LU R24, [R1+0x7654] ;  /* 0x0076540001187983 */ /* 0x000ea80000300800 */
[----:B------:R1:W-:Y:S02]  /*14ffa0*/  LDGSTS.E [R9+0xb700], [R10.64], P3 ;  /* 0x0b7000000a097fae */ /* 0x0003e40009921844 */
[----:B-1----:R-:W-:Y:S02]  /*14ffb0*/  IMAD.MOV.U32 R10, RZ, RZ, R19 ;  /* 0x000000ffff0a7224 */ /* 0x002fe400078e0013 */
[----:B----4-:R-:W-:-:S05]  /*14ffc0*/  IMAD.X R26, R26, 0x1, R0, P5 ;  /* 0x000000011a1a7824 */ /* 0x010fca00028e0600 */
[----:B------:R-:W-:Y:S01]  /*14ffd0*/  STL [R1+0x762c], R26 ;  /* 0x00762c1a01007387 */ /* 0x000fe20000100800 */
[----:B---3--:R-:W-:-:S03]  /*14ffe0*/  IADD3 R12, P5, R12, R137, RZ ;  /* 0x000000890c0c7210 */ /* 0x008fc60007fbe0ff */
[----:B------:R-:W3:Y:S04]  /*14fff0*/  LDL.LU R23, [R1+0x765c] ;  /* 0x00765c0001177983 */ /* 0x000ee80000300800 */
[----:B------:R1:W-:Y:S04]  /*150000*/  STL [R1+0x7638], R12 ;  /* 0x0076380c01007387 */ /* 0x0003e80000100800 */
[----:B------:R-:W4:Y:S01]  /*150010*/  LDL.LU R19, [R1+0x7664] ;  /* 0x0076640001137983 */ /* 0x000f220000300800 */
[----:B------:R-:W-:Y:S01]  /*150020*/  IADD3 R17, P3, R17, R137, RZ ;  /* 0x0000008911117210 */ /* 0x000fe20007f7e0ff */
[----:B------:R-:W-:-:S04]  /*150030*/  IMAD.MOV.U32 R11, RZ, RZ, R26 ;  /* 0x000000ffff0b7224 */ /* 0x000fc800078e001a */
[----:B------:R1:W-:Y:S04]  /*150040*/  STL [R1+0x7640], R17 ;  /* 0x0076401101007387 */ /* 0x0003e80000100800 */
[----:B------:R1:W-:Y:S01]  /*150050*/  LDGSTS.E [R9+0xd000], [R10.64], P4 ;  /* 0x0d0000000a097fae */ /* 0x0003e2000a121844 */
[----:B--2---:R-:W-:-:S05]  /*150060*/  IADD3.X R21, R21, R0, RZ, P5, !PT ;  /* 0x0000000015157210 */ /* 0x004fca0002ffe4ff */
[----:B------:R2:W-:Y:S01]  /*150070*/  STL [R1+0x7634], R21 ;  /* 0x0076341501007387 */ /* 0x0005e20000100800 */
[----:B-1----:R-:W-:-:S03]  /*150080*/  MOV R10, R12 ;  /* 0x0000000c000a7202 */ /* 0x002fc60000000f00 */
[----:B------:R-:W4:Y:S01]  /*150090*/  LDL.LU R12, [R1+0x7730] ;  /* 0x00773000010c7983 */ /* 0x000f220000300800 */
[----:B------:R-:W-:Y:S02]  /*1500a0*/  IMAD.MOV.U32 R11, RZ, RZ, R21 ;  /* 0x000000ffff0b7224 */ /* 0x000fe400078e0015 */
[----:B------:R-:W-:-:S03]  /*1500b0*/  IMAD.X R18, R18, 0x1, R0, P3 ;  /* 0x0000000112127824 */ /* 0x000fc600018e0600 */
[----:B------:R1:W-:Y:S01]  /*1500c0*/  LDGSTS.E [R9+0xd100], [R10.64], P4 ;  /* 0x0d1000000a097fae */ /* 0x0003e2000a121844 */
[-C--:B------:R-:W-:Y:S01]  /*1500d0*/  IADD3 R13, P5, R13, R137.reuse, RZ ;  /* 0x000000890d0d7210 */ /* 0x080fe20007fbe0ff */
[----:B-1----:R-:W-:Y:S01]  /*1500e0*/  IMAD.MOV.U32 R10, RZ, RZ, R17 ;  /* 0x000000ffff0a7224 */ /* 0x002fe200078e0011 */
[----:B------:R-:W-:-:S03]  /*1500f0*/  IADD3 R16, P3, R16, R137, RZ ;  /* 0x0000008910107210 */ /* 0x000fc60007f7e0ff */
[----:B------:R-:W-:Y:S01]  /*150100*/  STL [R1+0x7648], R13 ;  /* 0x0076480d01007387 */ /* 0x000fe20000100800 */
[----:B------:R-:W-:-:S03]  /*150110*/  MOV R11, R18 ;  /* 0x00000012000b7202 */ /* 0x000fc60000000f00 */
[----:B------:R1:W-:Y:S01]  /*150120*/  STL [R1+0x763c], R18 ;  /* 0x00763c1201007387 */ /* 0x0003e20000100800 */
[----:B------:R-:W-:-:S03]  /*150130*/  IMAD.X R15, R15, 0x1, R0, P5 ;  /* 0x000000010f0f7824 */ /* 0x000fc600028e0600 */
[----:B------:R-:W-:Y:S04]  /*150140*/  STL [R1+0x7650], R16 ;  /* 0x0076501001007387 */ /* 0x000fe80000100800 */
[----:B------:R1:W-:Y:S04]  /*150150*/  STL [R1+0x7644], R15 ;  /* 0x0076440f01007387 */ /* 0x0003e80000100800 */
[----:B------:R1:W-:Y:S01]  /*150160*/  LDGSTS.E [R9+0xd200], [R10.64], P4 ;  /* 0x0d2000000a097fae */ /* 0x0003e2000a121844 */
[----:B------:R-:W-:Y:S01]  /*150170*/  IADD3 R20, P5, R20, R137, RZ ;  /* 0x0000008914147210 */ /* 0x000fe20007fbe0ff */
[----:B-1----:R-:W-:-:S04]  /*150180*/  IMAD.MOV.U32 R10, RZ, RZ, R13 ;  /* 0x000000ffff0a7224 */ /* 0x002fc800078e000d */
[----:B------:R1:W-:Y:S01]  /*150190*/  STL [R1+0x7658], R20 ;  /* 0x0076581401007387 */ /* 0x0003e20000100800 */
[----:B------:R-:W-:-:S05]  /*1501a0*/  IMAD.MOV.U32 R11, RZ, RZ, R15 ;  /* 0x000000ffff0b7224 */ /* 0x000fca00078e000f */
[----:B------:R1:W-:Y:S01]  /*1501b0*/  LDGSTS.E [R9+0xd300], [R10.64], P4 ;  /* 0x0d3000000a097fae */ /* 0x0003e2000a121844 */
[----:B------:R-:W-:Y:S01]  /*1501c0*/  IMAD.X R25, R25, 0x1, R0, P3 ;  /* 0x0000000119197824 */ /* 0x000fe200018e0600 */
[----:B------:R-:W-:-:S04]  /*1501d0*/  IADD3 R22, P3, R22, R137, RZ ;  /* 0x0000008916167210 */ /* 0x000fc80007f7e0ff */
[----:B------:R-:W-:Y:S04]  /*1501e0*/  STL [R1+0x764c], R25 ;  /* 0x00764c1901007387 */ /* 0x000fe80000100800 */
[----:B------:R-:W4:Y:S04]  /*1501f0*/  LDL.LU R17, [R1+0x772c] ;  /* 0x00772c0001117983 */ /* 0x000f280000300800 */
[----:B--2---:R-:W2:Y:S01]  /*150200*/  LDL.LU R21, [R1+0x7734] ;  /* 0x0077340001157983 */ /* 0x004ea20000300800 */
[----:B-1----:R-:W-:-:S03]  /*150210*/  IMAD.MOV.U32 R10, RZ, RZ, R16 ;  /* 0x000000ffff0a7224 */ /* 0x002fc600078e0010 */
[----:B------:R-:W-:Y:S01]  /*150220*/  STL [R1+0x7660], R22 ;  /* 0x0076601601007387 */ /* 0x000fe20000100800 */
[----:B------:R-:W-:-:S03]  /*150230*/  IMAD.MOV.U32 R11, RZ, RZ, R25 ;  /* 0x000000ffff0b7224 */ /* 0x000fc600078e0019 */
[----:B------:R-:W2:Y:S04]  /*150240*/  LDL.LU R18, [R1+0x7738] ;  /* 0x0077380001127983 */ /* 0x000ea80000300800 */
[----:B------:R-:W2:Y:S04]  /*150250*/  LDL.LU R13, [R1+0x7740] ;  /* 0x00774000010d7983 */ /* 0x000ea80000300800 */
[----:B------:R-:W2:Y:S04]  /*150260*/  LDL.LU R15, [R1+0x7748] ;  /* 0x00774800010f7983 */ /* 0x000ea80000300800 */
[----:B------:R-:W2:Y:S04]  /*150270*/  LDL.LU R26, [R1+0x7750] ;  /* 0x00775000011a7983 */ /* 0x000ea80000300800 */
[----:B------:R1:W-:Y:S01]  /*150280*/  LDGSTS.E [R9+0xd400], [R10.64], P4 ;  /* 0x0d4000000a097fae */ /* 0x0003e2000a121844 */
[----:B------:R-:W-:-:S02]  /*150290*/  IADD3.X R24, R24, R0, RZ, P5, !PT ;  /* 0x0000000018187210 */ /* 0x000fc40002ffe4ff */
[----:B------:R-:W-:-:S03]  /*1502a0*/  IADD3 R14, P5, R14, R137, RZ ;  /* 0x000000890e0e7210 */ /* 0x000fc60007fbe0ff */
[----:B------:R-:W-:Y:S04]  /*1502b0*/  STL [R1+0x7654], R24 ;  /* 0x0076541801007387 */ /* 0x000fe80000100800 */
[----:B------:R-:W2:Y:S01]  /*1502c0*/  LDL.LU R16, [R1+0x773c] ;  /* 0x00773c0001107983 */ /* 0x000ea20000300800 */
[----:B-1----:R-:W-:-:S03]  /*1502d0*/  IMAD.MOV.U32 R10, RZ, RZ, R20 ;  /* 0x000000ffff0a7224 */ /* 0x002fc600078e0014 */
[----:B------:R1:W-:Y:S01]  /*1502e0*/  STL [R1+0x7668], R14 ;  /* 0x0076680e01007387 */ /* 0x0003e20000100800 */
[----:B---3--:R-:W-:-:S05]  /*1502f0*/  IMAD.X R23, R23, 0x1, R0, P3 ;  /* 0x0000000117177824 */ /* 0x008fca00018e0600 */
[----:B------:R3:W-:Y:S01]  /*150300*/  STL [R1+0x765c], R23 ;  /* 0x00765c1701007387 */ /* 0x0007e20000100800 */
[----:B----4-:R-:W-:-:S03]  /*150310*/  IADD3.X R19, R19, R0, RZ, P5, !PT ;  /* 0x0000000013137210 */ /* 0x010fc60002ffe4ff */
[----:B------:R-:W4:Y:S04]  /*150320*/  LDL.LU R28, [R1+0x7758] ;  /* 0x00775800011c7983 */ /* 0x000f280000300800 */
[----:B------:R-:W4:Y:S04]  /*150330*/  LDL.LU R20, [R1+0x7744] ;  /* 0x0077440001147983 */ /* 0x000f280000300800 */
[----:B------:R-:W4:Y:S04]  /*150340*/  LDL.LU R30, [R1+0x774c] ;  /* 0x00774c00011e7983 */ /* 0x000f280000300800 */
[----:B------:R1:W-:Y:S04]  /*150350*/  STL [R1+0x7664], R19 ;  /* 0x0076641301007387 */ /* 0x0003e80000100800 */
[----:B------:R-:W4:Y:S04]  /*150360*/  LDL.LU R134, [R1+0x398] ;  /* 0x0003980001867983 */ /* 0x000f280000300800 */
[----:B------:R-:W4:Y:S01]  /*150370*/  LDL.LU R135, [R1+0x39c] ;  /* 0x00039c0001877983 */ /* 0x000f220000300800 */
[----:B------:R-:W-:-:S03]  /*150380*/  IMAD.MOV.U32 R11, RZ, RZ, R24 ;  /* 0x000000ffff0b7224 */ /* 0x000fc600078e0018 */
[----:B------:R-:W4:Y:S01]  /*150390*/  LDL.LU R29, [R1+0x7754] ;  /* 0x00775400011d7983 */ /* 0x000f220000300800 */
[----:B------:R-:W-:-:S03]  /*1503a0*/  IADD3 R12, P3, R12, R137, RZ ;  /* 0x000000890c0c7210 */ /* 0x000fc60007f7e0ff */
[----:B------:R1:W-:Y:S04]  /*1503b0*/  LDGSTS.E [R9+0xd500], [R10.64], P4 ;  /* 0x0d5000000a097fae */ /* 0x0003e8000a121844 */
[----:B------:R-:W4:Y:S01]  /*1503c0*/  LDL.LU R27, [R1+0x775c] ;  /* 0x00775c00011b7983 */ /* 0x000f220000300800 */
[----:B-1----:R-:W-:Y:S01]  /*1503d0*/  IMAD.MOV.U32 R10, RZ, RZ, R22 ;  /* 0x000000ffff0a7224 */ /* 0x002fe200078e0016 */
[----:B------:R-:W-:Y:S02]  /*1503e0*/  MOV R11, R23 ;  /* 0x00000017000b7202 */ /* 0x000fe40000000f00 */
[----:B------:R1:W-:Y:S04]  /*1503f0*/  STL [R1+0x7730], R12 ;  /* 0x0077300c01007387 */ /* 0x0003e80000100800 */
[----:B------:R1:W-:Y:S02]  /*150400*/  LDGSTS.E [R9+0xd600], [R10.64], P4 ;  /* 0x0d6000000a097fae */ /* 0x0003e4000a121844 */
[----:B-1----:R-:W-:-:S02]  /*150410*/  IMAD.MOV.U32 R10, RZ, RZ, R14 ;  /* 0x000000ffff0a7224 */ /* 0x002fc400078e000e */
[----:B------:R-:W4:Y:S01]  /*150420*/  LDL.LU R14, [R1+0x7760] ;  /* 0x00776000010e7983 */ /* 0x000f220000300800 */
[----:B------:R-:W-:Y:S01]  /*150430*/  IMAD.MOV.U32 R11, RZ, RZ, R19 ;  /* 0x000000ffff0b7224 */ /* 0x000fe200078e0013 */
[C---:B------:R-:W-:Y:S02]  /*150440*/  ISETP.GT.AND P5, PT, R3.reuse, 0x2a, PT ;  /* 0x0000002a0300780c */ /* 0x040fe40003fa4270 */
[----:B------:R-:W4:Y:S04]  /*150450*/  LDL.LU R24, [R1+0x7764] ;  /* 0x0077640001187983 */ /* 0x000f280000300800 */
[----:B------:R1:W-:Y:S01]  /*150460*/  LDGSTS.E [R9+0xd700], [R10.64], P4 ;  /* 0x0d7000000a097fae */ /* 0x0003e2000a121844 */
[----:B------:R-:W-:-:S03]  /*150470*/  ISETP.GT.AND P4, PT, R3, 0x26, PT ;  /* 0x000000260300780c */ /* 0x000fc60003f84270 */
[----:B---3--:R-:W3:Y:S04]  /*150480*/  LDL.LU R23, [R1+0x7768] ;  /* 0x0077680001177983 */ /* 0x008ee80000300800 */
[----:B------:R-:W3:Y:S01]  /*150490*/  LDL.LU R19, [R1+0x7830] ;  /* 0x0078300001137983 */ /* 0x000ee20000300800 */
[----:B-1----:R-:W-:Y:S02]  /*1504a0*/  SEL R11, RZ, 0x4, !P4 ;  /* 0x00000004ff0b7807 */ /* 0x002fe40006000000 */
[----:B------:R-:W-:-:S04]  /*1504b0*/  SEL R10, RZ, 0x4, !P5 ;  /* 0x00000004ff0a7807 */ /* 0x000fc80006800000 */
[----:B------:R-:W-:Y:S01]  /*1504c0*/  SEL R10, R10, RZ, !P0 ;  /* 0x000000ff0a0a7207 */ /* 0x000fe20004000000 */
[----:B------:R-:W-:-:S05]  /*1504d0*/  IMAD.X R17, R17, 0x1, R0, P3 ;  /* 0x0000000111117824 */ /* 0x000fca00018e0600 */
[----:B------:R1:W-:Y:S01]  /*1504e0*/  STL [R1+0x772c], R17 ;  /* 0x00772c1101007387 */ /* 0x0003e20000100800 */
[-C--:B--2---:R-:W-:Y:S02]  /*1504f0*/  IADD3 R18, P3, R18, R137.reuse, RZ ;  /* 0x0000008912127210 */ /* 0x084fe40007f7e0ff */
[-C--:B------:R-:W-:Y:S02]  /*150500*/  IADD3 R13, P6, R13, R137.reuse, RZ ;  /* 0x000000890d0d7210 */ /* 0x080fe40007fde0ff */
[----:B------:R-:W-:Y:S02]  /*150510*/  IADD3.X R21, R21, R0, RZ, P3, !PT ;  /* 0x0000000015157210 */ /* 0x000fe40001ffe4ff */
[-C--:B------:R-:W-:Y:S01]  /*150520*/  IADD3 R15, P4, R15, R137.reuse, RZ ;  /* 0x000000890f0f7210 */ /* 0x080fe20007f9e0ff */
[----:B------:R-:W-:Y:S01]  /*150530*/  STL [R1+0x7738], R18 ;  /* 0x0077381201007387 */ /* 0x000fe20000100800 */
[----:B------:R-:W-:-:S03]  /*150540*/  IADD3 R26, P5, R26, R137, RZ ;  /* 0x000000891a1a7210 */ /* 0x000fc60007fbe0ff */
[----:B------:R-:W-:Y:S04]  /*150550*/  STL [R1+0x7740], R13 ;  /* 0x0077400d01007387 */ /* 0x000fe80000100800 */
[----:B------:R2:W-:Y:S04]  /*150560*/  STL [R1+0x7734], R21 ;  /* 0x0077341501007387 */ /* 0x0005e80000100800 */
[----:B------:R-:W-:Y:S01]  /*150570*/  STL [R1+0x7748], R15 ;  /* 0x0077480f01007387 */ /* 0x000fe20000100800 */
[----:B------:R-:W-:-:S03]  /*150580*/  IMAD.X R16, R16, 0x1, R0, P6 ;  /* 0x0000000110107824 */ /* 0x000fc600030e0600 */
[----:B------:R-:W-:Y:S04]  /*150590*/  STL [R1+0x7750], R26 ;  /* 0x0077501a01007387 */ /* 0x000fe80000100800 */
[----:B------:R1:W-:Y:S01]  /*1505a0*/  STL [R1+0x773c], R16 ;  /* 0x00773c1001007387 */ /* 0x0003e20000100800 */
[----:B------:R-:W-:-:S04]  /*1505b0*/  SEL R11, R11, RZ, !P0 ;  /* 0x000000ff0b0b7207 */ /* 0x000fc80004000000 */
[----:B------:R-:W-:Y:S01]  /*1505c0*/  ISETP.NE.U32.AND P3, PT, R11, RZ, PT ;  /* 0x000000ff0b00720c */ /* 0x000fe20003f65070 */
[----:B------:R-:W-:Y:S02]  /*1505d0*/  IMAD.MOV.U32 R11, RZ, RZ, R17 ;  /* 0x000000ffff0b7224 */ /* 0x000fe400078e0011 */
[--C-:B----4-:R-:W-:Y:S01]  /*1505e0*/  IMAD.X R20, R20, 0x1, R0.reuse, P4 ;  /* 0x0000000114147824 */ /* 0x110fe200020e0600 */
[----:B------:R-:W-:Y:S01]  /*1505f0*/  HMMA.1688.F32.TF32 R32, R128, R134, R76 ;  /* 0x000000868020723c */ /* 0x000fe2000008104c */
[----:B------:R-:W-:-:S03]  /*150600*/  IMAD.X R30, R30, 0x1, R0, P5 ;  /* 0x000000011e1e7824 */ /* 0x000fc600028e0600 */
[----:B------:R2:W-:Y:S01]  /*150610*/  STL [R1+0x7744], R20 ;  /* 0x0077441401007387 */ /* 0x0005e20000100800 */
[----:B------:R-:W-:-:S03]  /*150620*/  IADD3 R28, P5, R28, R137, RZ ;  /* 0x000000891c1c7210 */ /* 0x000fc60007fbe0ff */
[----:B------:R-:W-:Y:S01]  /*150630*/  STL [R1+0x774c], R30 ;  /* 0x00774c1e01007387 */ /* 0x000fe20000100800 */
[----:B------:R-:W-:Y:S02]  /*150640*/  ISETP.NE.U32.AND P4, PT, R10, RZ, PT ;  /* 0x000000ff0a00720c */ /* 0x000fe40003f85070 */
[----:B------:R-:W-:Y:S01]  /*150650*/  MOV R10, R12 ;  /* 0x0000000c000a7202 */ /* 0x000fe20000000f00 */
[----:B------:R-:W-:-:S04]  /*150660*/  IMAD.X R29, R29, 0x1, R0, P5 ;  /* 0x000000011d1d7824 */ /* 0x000fc800028e0600 */
[----:B------:R1:W-:Y:S07]  /*150670*/  LDGSTS.E [R9+0xf000], [R10.64], P1 ;  /* 0x0f0000000a097fae */ /* 0x0003ee0008921844 */
[----:B------:R-:W-:Y:S04]  /*150680*/  STL.64 [R1+0x18a0], R32 ;  /* 0x0018a02001007387 */ /* 0x000fe80000100a00 */
[----:B------:R-:W-:Y:S04]  /*150690*/  STL.64 [R1+0x18a8], R34 ;  /* 0x0018a82201007387 */ /* 0x000fe80000100a00 */
[----:B------:R-:W4:Y:S04]  /*1506a0*/  LDL.LU R25, [R1+0x782c] ;  /* 0x00782c0001197983 */ /* 0x000f280000300800 */
[----:B------:R-:W-:Y:S04]  /*1506b0*/  STL [R1+0x7758], R28 ;  /* 0x0077581c01007387 */ /* 0x000fe80000100800 */
[----:B------:R-:W4:Y:S01]  /*1506c0*/  LDL.LU R12, [R1+0x7838] ;  /* 0x00783800010c7983 */ /* 0x000f220000300800 */
[----:B------:R-:W-:-:S03]  /*1506d0*/  IADD3 R14, P5, R14, R137, RZ ;  /* 0x000000890e0e7210 */ /* 0x000fc60007fbe0ff */
[----:B-1----:R-:W4:Y:S01]  /*1506e0*/  LDL.LU R17, [R1+0x7840] ;  /* 0x0078400001117983 */ /* 0x002f220000300800 */
[----:B------:R-:W-:-:S03]  /*1506f0*/  MOV R11, R21 ;  /* 0x00000015000b7202 */ /* 0x000fc60000000f00 */
[----:B------:R-:W-:Y:S04]  /*150700*/  STL [R1+0x7754], R29 ;  /* 0x0077541d01007387 */ /* 0x000fe80000100800 */
[----:B------:R1:W-:Y:S04]  /*150710*/  STL [R1+0x7760], R14 ;  /* 0x0077600e01007387 */ /* 0x0003e80000100800 */
        /* <DEDUP_REMOVED lines=9> */
[----:B---3--:R-:W-:-:S03]  /*1507b0*/  IADD3 R23, P5, R23, R137, RZ ;  /* 0x0000008917177210 */ /* 0x008fc60007fbe0ff */
[----:B------:R-:W3:Y:S01]  /*1507c0*/  LDL.LU R16, [R1+0x7850] ;  /* 0x0078500001107983 */ /* 0x000ee20000300800 */
[----:B-1----:R-:W-:Y:S01]  /*1507d0*/  MOV R10, R15 ;  /* 0x0000000f000a7202 */ /* 0x002fe20000000f00 */
[----:B------:R-:W-:Y:S02]  /*1507e0*/  IMAD.MOV.U32 R11, RZ, RZ, R20 ;  /* 0x000000ffff0b7224 */ /* 0x000fe400078e0014 */
[----:B------:R-:W3:Y:S04]  /*1507f0*/  LDL.LU R15, [R1+0x7844] ;  /* 0x00784400010f7983 */ /* 0x000ee80000300800 */
[----:B------:R1:W-:Y:S01]  /*150800*/  LDGSTS.E [R9+0xf300], [R10.64], P1 ;  /* 0x0f3000000a097fae */ /* 0x0003e20008921844 */
[----:B------:R-:W-:-:S03]  /*150810*/  IADD3.X R24, R24, R0, RZ, P5, !PT ;  /* 0x0000000018187210 */ /* 0x000fc60002ffe4ff */
[----:B------:R-:W-:Y:S01]  /*150820*/  STL [R1+0x775c], R27 ;  /* 0x00775c1b01007387 */ /* 0x000fe20000100800 */
[----:B-1----:R-:W-:-:S03]  /*150830*/  IMAD.MOV.U32 R10, RZ, RZ, R26 ;  /* 0x000000ffff0a7224 */ /* 0x002fc600078e001a */
[----:B------:R-:W3:Y:S01]  /*150840*/  LDL.LU R20, [R1+0x7858] ;  /* 0x0078580001147983 */ /* 0x000ee20000300800 */
[----:B------:R-:W-:-:S05]  /*150850*/  IMAD.MOV.U32 R11, RZ, RZ, R30 ;  /* 0x000000ffff0b7224 */ /* 0x000fca00078e001e */
[----:B------:R1:W-:Y:S01]  /*150860*/  LDGSTS.E [R9+0xf400], [R10.64], P1 ;  /* 0x0f4000000a097fae */ /* 0x0003e20008921844 */
[----:B------:R-:W-:-:S03]  /*150870*/  IADD3 R19, P5, R19, R137, RZ ;  /* 0x0000008913137210 */ /* 0x000fc60007fbe0ff */
[----:B------:R-:W-:Y:S04]  /*150880*/  STL [R1+0x7768], R23 ;  /* 0x0077681701007387 */ /* 0x000fe80000100800 */
[----:B------:R-:W3:Y:S01]  /*150890*/  LDL.LU R22, [R1+0x7860] ;  /* 0x0078600001167983 */ /* 0x000ee20000300800 */
[----:B-1----:R-:W-:-:S03]  /*1508a0*/  IMAD.MOV.U32 R10, RZ, RZ, R28 ;  /* 0x000000ffff0a7224 */ /* 0x002fc600078e001c */
[----:B------:R-:W3:Y:S01]  /*1508b0*/  LDL.LU R26, [R1+0x784c] ;  /* 0x00784c00011a7983 */ /* 0x000ee20000300800 */
[----:B------:R-:W-:-:S05]  /*1508c0*/  IMAD.MOV.U32 R11, RZ, RZ, R29 ;  /* 0x000000ffff0b7224 */ /* 0x000fca00078e001d */
[----:B------:R1:W-:Y:S04]  /*1508d0*/  LDGSTS.E [R9+0xf500], [R10.64], P1 ;  /* 0x0f5000000a097fae */ /* 0x0003e80008921844 */
[----:B------:R1:W-:Y:S02]  /*1508e0*/  STL [R1+0x7764], R24 ;  /* 0x0077641801007387 */ /* 0x0003e40000100800 */
[----:B-1----:R-:W-:Y:S01]  /*1508f0*/  IMAD.MOV.U32 R10, RZ, RZ, R14 ;  /* 0x000000ffff0a7224 */ /* 0x002fe200078e000e */
[----:B------:R-:W-:Y:S01]  /*150900*/  MOV R11, R27 ;  /* 0x0000001b000b7202 */ /* 0x000fe20000000f00 */
[----:B------:R1:W-:Y:S04]  /*150910*/  STL [R1+0x7830], R19 ;  /* 0x0078301301007387 */ /* 0x0003e80000100800 */
[----:B------:R1:W-:Y:S04]  /*150920*/  LDGSTS.E [R9+0xf600], [R10.64], P1 ;  /* 0x0f6000000a097fae */ /* 0x0003e80008921844 */
[----:B------:R-:W3:Y:S01]  /*150930*/  LDL.LU R14, [R1+0x7868] ;  /* 0x00786800010e7983 */ /* 0x000ee20000300800 */
[----:B-1----:R-:W-:-:S02]  /*150940*/  IMAD.MOV.U32 R11, RZ, RZ, R24 ;  /* 0x000000ffff0b7224 */ /* 0x002fc400078e0018 */
[----:B------:R-:W-:Y:S01]  /*150950*/  IMAD.MOV.U32 R10, RZ, RZ, R23 ;  /* 0x000000ffff0a7224 */ /* 0x000fe200078e0017 */
[----:B------:R-:W3:Y:S04]  /*150960*/  LDL.LU R24, [R1+0x7854] ;  /* 0x0078540001187983 */ /* 0x000ee80000300800 */
[----:B------:R1:W-:Y:S02]  /*150970*/  LDGSTS.E [R9+0xf700], [R10.64], P1 ;  /* 0x0f7000000a097fae */ /* 0x0003e40008921844 */
[----:B-1----:R-:W-:Y:S02]  /*150980*/  IMAD.MOV.U32 R10, RZ, RZ, R19 ;  /* 0x000000ffff0a7224 */ /* 0x002fe400078e0013 */
[----:B----4-:R-:W-:-:S05]  /*150990*/  IMAD.X R25, R25, 0x1, R0, P5 ;  /* 0x0000000119197824 */ /* 0x010fca00028e0600 */
[----:B------:R-:W-:Y:S01]  /*1509a0*/  STL [R1+0x782c], R25 ;  /* 0x00782c1901007387 */ /* 0x000fe20000100800 */
[----:B------:R-:W-:-:S03]  /*1509b0*/  IADD3 R12, P5, R12, R137, RZ ;  /* 0x000000890c0c7210 */ /* 0x000fc60007fbe0ff */
[----:B------:R-:W4:Y:S04]  /*1509c0*/  LDL.LU R23, [R1+0x785c] ;  /* 0x00785c0001177983 */ /* 0x000f280000300800 */
[----:B------:R1:W-:Y:S04]  /*1509d0*/  STL [R1+0x7838], R12 ;  /* 0x0078380c01007387 */ /* 0x0003e80000100800 */
[----:B------:R-:W4:Y:S01]  /*1509e0*/  LDL.LU R19, [R1+0x7864] ;  /* 0x0078640001137983 */ /* 0x000f220000300800 */
[----:B------:R-:W-:Y:S01]  /*1509f0*/  IADD3 R17, P1, R17, R137, RZ ;  /* 0x0000008911117210 */ /* 0x000fe20007f3e0ff */
[----:B------:R-:W-:Y:S01]  /*150a00*/  IMAD.MOV.U32 R11, RZ, RZ, R25 ;  /* 0x000000ffff0b7224 */ /* 0x000fe200078e0019 */
[----:B--2---:R-:W-:-:S03]  /*150a10*/  IADD3.X R21, R21, R0, RZ, P5, !PT ;  /* 0x0000000015157210 */ /* 0x004fc60002ffe4ff */
[----:B------:R2:W-:Y:S04]  /*150a20*/  STL [R1+0x7840], R17 ;  /* 0x0078401101007387 */ /* 0x0005e80000100800 */
[----:B------:R1:W-:Y:S04]  /*150a30*/  LDGSTS.E [R9+0x11000], [R10.64], P2 ;  /* 0x110000000a097fae */ /* 0x0003e80009121844 */
[----:B------:R2:W-:Y:S01]  /*150a40*/  STL [R1+0x7834], R21 ;  /* 0x0078341501007387 */ /* 0x0005e20000100800 */
[----:B-1----:R-:W-:-:S03]  /*150a50*/  MOV R10, R12 ;  /* 0x0000000c000a7202 */ /* 0x002fc60000000f00 */
[----:B------:R-:W4:Y:S01]  /*150a60*/  LDL.LU R12, [R1+0x7930] ;  /* 0x00793000010c7983 */ /* 0x000f220000300800 */
[----:B------:R-:W-:Y:S02]  /*150a70*/  IMAD.MOV.U32 R11, RZ, RZ, R21 ;  /* 0x000000ffff0b7224 */ /* 0x000fe400078e0015 */
[----:B------:R-:W-:Y:S01]  /*150a80*/  IMAD.X R18, R18, 0x1, R0, P1 ;  /* 0x0000000112127824 */ /* 0x000fe200008e0600 */
[-C--:B------:R-:W-:Y:S02]  /*150a90*/  IADD3 R13, P5, R13, R137.reuse, RZ ;  /* 0x000000890d0d7210 */ /* 0x080fe40007fbe0ff */
[----:B------:R1:W-:Y:S01]  /*150aa0*/  LDGSTS.E [R9+0x11100], [R10.64], P2 ;  /* 0x111000000a097fae */ /* 0x0003e20009121844 */
[----:B---3--:R-:W-:-:S03]  /*150ab0*/  IADD3 R16, P1, R16, R137, RZ ;  /* 0x0000008910107210 */ /* 0x008fc60007f3e0ff */
[----:B------:R-:W-:Y:S01]  /*150ac0*/  STL [R1+0x7848], R13 ;  /* 0x0078480d01007387 */ /* 0x000fe20000100800 */
[----:B-1----:R-:W-:Y:S01]  /*150ad0*/  IMAD.MOV.U32 R10, RZ, RZ, R17 ;  /* 0x000000ffff0a7224 */ /* 0x002fe200078e0011 */
[----:B------:R-:W-:Y:S01]  /*150ae0*/  MOV R11, R18 ;  /* 0x00000012000b7202 */ /* 0x000fe20000000f00 */
[----:B------:R-:W-:Y:S01]  /*150af0*/  IMAD.X R15, R15, 0x1, R0, P5 ;  /* 0x000000010f0f7824 */ /* 0x000fe200028e0600 */
[----:B------:R1:W-:Y:S04]  /*150b00*/  STL [R1+0x783c], R18 ;  /* 0x00783c1201007387 */ /* 0x0003e80000100800 */
[----:B------:R-:W-:Y:S04]  /*150b10*/  STL [R1+0x7850], R16 ;  /* 0x0078501001007387 */ /* 0x000fe80000100800 */
[----:B------:R3:W-:Y:S04]  /*150b20*/  STL [R1+0x7844], R15 ;  /* 0x0078440f01007387 */ /* 0x0007e80000100800 */
[----:B------:R1:W-:Y:S01]  /*150b30*/  LDGSTS.E [R9+0x11200], [R10.64], P2 ;  /* 0x112000000a097fae */ /* 0x0003e20009121844 */
[----:B------:R-:W-:-:S05]  /*150b40*/  IADD3 R20, P5, R20, R137, RZ ;  /* 0x0000008914147210 */ /* 0x000fca0007fbe0ff */
[----:B------:R2:W-:Y:S01]  /*150b50*/  STL [R1+0x7858], R20 ;  /* 0x0078581401007387 */ /* 0x0005e20000100800 */
[----:B-1----:R-:W-:Y:S02]  /*150b60*/  IMAD.MOV.U32 R10, RZ, RZ, R13 ;  /* 0x000000ffff0a7224 */ /* 0x002fe400078e000d */
[----:B------:R-:W-:-:S05]  /*150b70*/  IMAD.MOV.U32 R11, RZ, RZ, R15 ;  /* 0x000000ffff0b7224 */ /* 0x000fca00078e000f */
[----:B------:R1:W-:Y:S01]  /*150b80*/  LDGSTS.E [R9+0x11300], [R10.64], P2 ;  /* 0x113000000a097fae */ /* 0x0003e20009121844 */
[----:B------:R-:W-:Y:S01]  /*150b90*/  IMAD.X R26, R26, 0x1, R0, P1 ;  /* 0x000000011a1a7824 */ /* 0x000fe200008e0600 */
[----:B------:R-:W-:-:S04]  /*150ba0*/  IADD3 R22, P1, R22, R137, RZ ;  /* 0x0000008916167210 */ /* 0x000fc80007f3e0ff */
[----:B------:R-:W-:Y:S04]  /*150bb0*/  STL [R1+0x784c], R26 ;  /* 0x00784c1a01007387 */ /* 0x000fe80000100800 */
[----:B--2---:R-:W2:Y:S04]  /*150bc0*/  LDL.LU R17, [R1+0x792c] ;  /* 0x00792c0001117983 */ /* 0x004ea80000300800 */
[----:B------:R-:W2:Y:S01]  /*150bd0*/  LDL.LU R21, [R1+0x7934] ;  /* 0x0079340001157983 */ /* 0x000ea20000300800 */
[----:B-1----:R-:W-:-:S03]  /*150be0*/  IMAD.MOV.U32 R10, RZ, RZ, R16 ;  /* 0x000000ffff0a7224 */ /* 0x002fc600078e0010 */
[----:B------:R-:W-:Y:S01]  /*150bf0*/  STL [R1+0x7860], R22 ;  /* 0x0078601601007387 */ /* 0x000fe20000100800 */
[----:B------:R-:W-:-:S03]  /*150c00*/  IMAD.MOV.U32 R11, RZ, RZ, R26 ;  /* 0x000000ffff0b7224 */ /* 0x000fc600078e001a */
[----:B------:R-:W2:Y:S04]  /*150c10*/  LDL.LU R18, [R1+0x7938] ;  /* 0x0079380001127983 */ /* 0x000ea80000300800 */
[----:B------:R-:W2:Y:S04]  /*150c20*/  LDL.LU R13, [R1+0x7940] ;  /* 0x00794000010d7983 */ /* 0x000ea80000300800 */
[----:B---3--:R-:W2:Y:S04]  /*150c30*/  LDL.LU R15, [R1+0x7948] ;  /* 0x00794800010f7983 */ /* 0x008ea80000300800 */
        /* <DEDUP_REMOVED lines=8> */
[----:B------:R-:W-:-:S05]  /*150cc0*/  IMAD.MOV.U32 R11, RZ, RZ, R24 ;  /* 0x000000ffff0b7224 */ /* 0x000fca00078e0018 */
[----:B------:R1:W-:Y:S01]  /*150cd0*/  LDGSTS.E [R9+0x11500], [R10.64], P2 ;  /* 0x115000000a097fae */ /* 0x0003e20009121844 */
[----:B----4-:R-:W-:-:S05]  /*150ce0*/  IMAD.X R23, R23, 0x1, R0, P1 ;  /* 0x0000000117177824 */ /* 0x010fca00008e0600 */
[----:B------:R4:W-:Y:S01]  /*150cf0*/  STL [R1+0x785c], R23 ;  /* 0x00785c1701007387 */ /* 0x0009e20000100800 */
[----:B------:R-:W-:-:S03]  /*150d00*/  IADD3.X R19, R19, R0, RZ, P5, !PT ;  /* 0x0000000013137210 */ /* 0x000fc60002ffe4ff */
[----:B------:R-:W3:Y:S04]  /*150d10*/  LDL.LU R28, [R1+0x7958] ;  /* 0x00795800011c7983 */ /* 0x000ee80000300800 */
[----:B------:R-:W3:Y:S04]  /*150d20*/  LDL.LU R20, [R1+0x7944] ;  /* 0x0079440001147983 */ /* 0x000ee80000300800 */
[----:B------:R-:W3:Y:S04]  /*150d30*/  LDL.LU R30, [R1+0x794c] ;  /* 0x00794c00011e7983 */ /* 0x000ee80000300800 */
[----:B------:R4:W-:Y:S04]  /*150d40*/  STL [R1+0x7864], R19 ;  /* 0x0078641301007387 */ /* 0x0009e80000100800 */
[----:B------:R-:W3:Y:S04]  /*150d50*/  LDL.LU R134, [R1+0x388] ;  /* 0x0003880001867983 */ /* 0x000ee80000300800 */
[----:B------:R-:W3:Y:S01]  /*150d60*/  LDL.LU R135, [R1+0x38c] ;  /* 0x00038c0001877983 */ /* 0x000ee20000300800 */
[----:B-1----:R-:W-:Y:S01]  /*150d70*/  IMAD.MOV.U32 R10, RZ, RZ, R22 ;  /* 0x000000ffff0a7224 */ /* 0x002fe200078e0016 */
[----:B------:R-:W-:-:S02]  /*150d80*/  MOV R11, R23 ;  /* 0x00000017000b7202 */ /* 0x000fc40000000f00 */
[----:B------:R-:W3:Y:S01]  /*150d90*/  LDL.LU R29, [R1+0x7954] ;  /* 0x00795400011d7983 */ /* 0x000ee20000300800 */
[----:B------:R-:W-:-:S03]  /*150da0*/  IADD3 R12, P1, R12, R137, RZ ;  /* 0x000000890c0c7210 */ /* 0x000fc60007f3e0ff */
[----:B------:R1:W-:Y:S04]  /*150db0*/  LDGSTS.E [R9+0x11600], [R10.64], P2 ;  /* 0x116000000a097fae */ /* 0x0003e80009121844 */
[----:B------:R-:W3:Y:S04]  /*150dc0*/  LDL.LU R27, [R1+0x795c] ;  /* 0x00795c00011b7983 */ /* 0x000ee80000300800 */
        /* <DEDUP_REMOVED lines=8> */
[----:B----4-:R-:W4:Y:S04]  /*150e50*/  LDL.LU R23, [R1+0x7968] ;  /* 0x0079680001177983 */ /* 0x010f280000300800 */
[----:B------:R-:W4:Y:S01]  /*150e60*/  LDL.LU R19, [R1+0x7a30] ;  /* 0x007a300001137983 */ /* 0x000f220000300800 */
[----:B-1----:R-:W-:Y:S02]  /*150e70*/  SEL R11, RZ, 0x4, !P2 ;  /* 0x00000004ff0b7807 */ /* 0x002fe40005000000 */
[----:B------:R-:W-:-:S04]  /*150e80*/  SEL R10, RZ, 0x4, !P5 ;  /* 0x00000004ff0a7807 */ /* 0x000fc80006800000 */
[----:B------:R-:W-:Y:S01]  /*150e90*/  SEL R10, R10, RZ, !P0 ;  /* 0x000000ff0a0a7207 */ /* 0x000fe20004000000 */
[----:B--2---:R-:W-:-:S05]  /*150ea0*/  IMAD.X R17, R17, 0x1, R0, P1 ;  /* 0x0000000111117824 */ /* 0x004fca00008e0600 */
[----:B------:R1:W-:Y:S01]  /*150eb0*/  STL [R1+0x792c], R17 ;  /* 0x00792c1101007387 */ /* 0x0003e20000100800 */
[-C--:B------:R-:W-:Y:S02]  /*150ec0*/  IADD3 R18, P1, R18, R137.reuse, RZ ;  /* 0x0000008912127210 */ /* 0x080fe40007f3e0ff */
        /* <DEDUP_REMOVED lines=14> */
[--C-:B---3--:R-:W-:Y:S01]  /*150fb0*/  IMAD.X R20, R20, 0x1, R0.reuse, P2 ;  /* 0x0000000114147824 */ /* 0x108fe200010e0600 */
        /* <DEDUP_REMOVED lines=11> */
[----:B------:R-:W3:Y:S04]  /*151070*/  LDL.LU R26, [R1+0x7a2c] ;  /* 0x007a2c00011a7983 */ /* 0x000ee80000300800 */
[----:B------:R-:W-:Y:S04]  /*151080*/  STL [R1+0x7958], R28 ;  /* 0x0079581c01007387 */ /* 0x000fe80000100800 */
[----:B------:R-:W3:Y:S01]  /*151090*/  LDL.LU R12, [R1+0x7a38] ;  /* 0x007a3800010c7983 */ /* 0x000ee20000300800 */
[----:B------:R-:W-:-:S03]  /*1510a0*/  IADD3 R14, P5, R14, R137, RZ ;  /* 0x000000890e0e7210 */ /* 0x000fc60007fbe0ff */
[----:B-1----:R-:W3:Y:S01]  /*1510b0*/  LDL.LU R17, [R1+0x7a40] ;  /* 0x007a400001117983 */ /* 0x002ee20000300800 */
        /* <DEDUP_REMOVED lines=12> */
[----:B----4-:R-:W-:-:S03]  /*151180*/  IADD3 R23, P5, R23, R137, RZ ;  /* 0x0000008917177210 */ /* 0x010fc60007fbe0ff */
[----:B------:R-:W4:Y:S01]  /*151190*/  LDL.LU R16, [R1+0x7a50] ;  /* 0x007a500001107983 */ /* 0x000f220000300800 */
[----:B-1----:R-:W-:Y:S01]  /*1511a0*/  MOV R10, R15 ;  /* 0x0000000f000a7202 */ /* 0x002fe20000000f00 */
[----:B------:R-:W-:Y:S02]  /*1511b0*/  IMAD.MOV.U32 R11, RZ, RZ, R20 ;  /* 0x000000ffff0b7224 */ /* 0x000fe400078e0014 */
[----:B------:R-:W4:Y:S04]  /*1511c0*/  LDL.LU R15, [R1+0x7a44] ;  /* 0x007a4400010f7983 */ /* 0x000f280000300800 */
[----:B------:R1:W-:Y:S01]  /*1511d0*/  LDGSTS.E [R9+0x13300], [R10.64], P3 ;  /* 0x133000000a097fae */ /* 0x0003e20009921844 */
[----:B------:R-:W-:-:S03]  /*1511e0*/  IADD3.X R24, R24, R0, RZ, P5, !PT ;  /* 0x0000000018187210 */ /* 0x000fc60002ffe4ff */
[----:B------:R-:W-:Y:S01]  /*1511f0*/  STL [R1+0x795c], R27 ;  /* 0x00795c1b01007387 */ /* 0x000fe20000100800 */
[----:B-1----:R-:W-:-:S03]  /*151200*/  IMAD.MOV.U32 R10, RZ, RZ, R25 ;  /* 0x000000ffff0a7224 */ /* 0x002fc600078e0019 */
[----:B------:R-:W4:Y:S01]  /*151210*/  LDL.LU R20, [R1+0x7a58] ;  /* 0x007a580001147983 */ /* 0x000f220000300800 */
[----:B------:R-:W-:-:S05]  /*151220*/  IMAD.MOV.U32 R11, RZ, RZ, R30 ;  /* 0x000000ffff0b7224 */ /* 0x000fca00078e001e */
[----:B------:R1:W-:Y:S01]  /*151230*/  LDGSTS.E [R9+0x13400], [R10.64], P3 ;  /* 0x134000000a097fae */ /* 0x0003e20009921844 */
[----:B------:R-:W-:-:S03]  /*151240*/  IADD3 R19, P5, R19, R137, RZ ;  /* 0x0000008913137210 */ /* 0x000fc60007fbe0ff */
[----:B------:R-:W-:Y:S04]  /*151250*/  STL [R1+0x7968], R23 ;  /* 0x0079681701007387 */ /* 0x000fe80000100800 */
[----:B------:R-:W4:Y:S01]  /*151260*/  LDL.LU R22, [R1+0x7a60] ;  /* 0x007a600001167983 */ /* 0x000f220000300800 */
[----:B-1----:R-:W-:-:S03]  /*151270*/  IMAD.MOV.U32 R10, RZ, RZ, R28 ;  /* 0x000000ffff0a7224 */ /* 0x002fc600078e001c */
[----:B------:R-:W4:Y:S01]  /*151280*/  LDL.LU R25, [R1+0x7a4c] ;  /* 0x007a4c0001197983 */ /* 0x000f220000300800 */
[----:B------:R-:W-:-:S05]  /*151290*/  IMAD.MOV.U32 R11, RZ, RZ, R29 ;  /* 0x000000ffff0b7224 */ /* 0x000fca00078e001d */
[----:B------:R1:W-:Y:S04]  /*1512a0*/  LDGSTS.E [R9+0x13500], [R10.64], P3 ;  /* 0x135000000a097fae */ /* 0x0003e80009921844 */
[----:B------:R1:W-:Y:S02]  /*1512b0*/  STL [R1+0x7964], R24 ;  /* 0x0079641801007387 */ /* 0x0003e40000100800 */
[----:B-1----:R-:W-:Y:S01]  /*1512c0*/  IMAD.MOV.U32 R10, RZ, RZ, R14 ;  /* 0x000000ffff0a7224 */ /* 0x002fe200078e000e */
[----:B------:R-:W-:Y:S01]  /*1512d0*/  MOV R11, R27 ;  /* 0x0000001b000b7202 */ /* 0x000fe20000000f00 */
[----:B------:R1:W-:Y:S04]  /*1512e0*/  STL [R1+0x7a30], R19 ;  /* 0x007a301301007387 */ /* 0x0003e80000100800 */
[----:B------:R1:W-:Y:S04]  /*1512f0*/  LDGSTS.E [R9+0x13600], [R10.64], P3 ;  /* 0x136000000a097fae */ /* 0x0003e80009921844 */
[----:B------:R-:W4:Y:S01]  /*151300*/  LDL.LU R14, [R1+0x7a68] ;  /* 0x007a6800010e7983 */ /* 0x000f220000300800 */
[----:B-1----:R-:W-:-:S02]  /*151310*/  IMAD.MOV.U32 R11, RZ, RZ, R24 ;  /* 0x000000ffff0b7224 */ /* 0x002fc400078e0018 */
[----:B------:R-:W-:Y:S01]  /*151320*/  IMAD.MOV.U32 R10, RZ, RZ, R23 ;  /* 0x000000ffff0a7224 */ /* 0x000fe200078e0017 */
[----:B------:R-:W4:Y:S04]  /*151330*/  LDL.LU R24, [R1+0x7a54] ;  /* 0x007a540001187983 */ /* 0x000f280000300800 */
[----:B------:R1:W-:Y:S02]  /*151340*/  LDGSTS.E [R9+0x13700], [R10.64], P3 ;  /* 0x137000000a097fae */ /* 0x0003e40009921844 */
[----:B-1----:R-:W-:Y:S02]  /*151350*/  IMAD.MOV.U32 R10, RZ, RZ, R19 ;  /* 0x000000ffff0a7224 */ /* 0x002fe400078e0013 */
[----:B---3--:R-:W-:-:S05]  /*151360*/  IMAD.X R26, R26, 0x1, R0, P5 ;  /* 0x000000011a1a7824 */ /* 0x008fca00028e0600 */
[----:B------:R-:W-:Y:S01]  /*151370*/  STL [R1+0x7a2c], R26 ;  /* 0x007a2c1a01007387 */ /* 0x000fe20000100800 */
[----:B------:R-:W-:-:S03]  /*151380*/  IADD3 R12, P5, R12, R137, RZ ;  /* 0x000000890c0c7210 */ /* 0x000fc60007fbe0ff */
[----:B------:R-:W3:Y:S04]  /*151390*/  LDL.LU R23, [R1+0x7a5c] ;  /* 0x007a5c0001177983 */ /* 0x000ee80000300800 */
[----:B------:R1:W-:Y:S04]  /*1513a0*/  STL [R1+0x7a38], R12 ;  /* 0x007a380c01007387 */ /* 0x0003e80000100800 */
[----:B------:R-:W3:Y:S01]  /*1513b0*/  LDL.LU R19, [R1+0x7a64] ;  /* 0x007a640001137983 */ /* 0x000ee20000300800 */
[----:B------:R-:W-:Y:S01]  /*1513c0*/  IADD3 R17, P3, R17, R137, RZ ;  /* 0x0000008911117210 */ /* 0x000fe20007f7e0ff */
[----:B------:R-:W-:Y:S01]  /*1513d0*/  IMAD.MOV.U32 R11, RZ, RZ, R26 ;  /* 0x000000ffff0b7224 */ /* 0x000fe200078e001a */
[----:B--2---:R-:W-:-:S03]  /*1513e0*/  IADD3.X R21, R21, R0, RZ, P5, !PT ;  /* 0x0000000015157210 */ /* 0x004fc60002ffe4ff */
[----:B------:R2:W-:Y:S04]  /*1513f0*/  STL [R1+0x7a40], R17 ;  /* 0x007a401101007387 */ /* 0x0005e80000100800 */
[----:B------:R1:W-:Y:S04]  /*151400*/  LDGSTS.E [R9+0x15000], [R10.64], P4 ;  /* 0x150000000a097fae */ /* 0x0003e8000a121844 */
[----:B------:R2:W-:Y:S01]  /*151410*/  STL [R1+0x7a34], R21 ;  /* 0x007a341501007387 */ /* 0x0005e20000100800 */
[----:B-1----:R-:W-:-:S03]  /*151420*/  MOV R10, R12 ;  /* 0x0000000c000a7202 */ /* 0x002fc60000000f00 */
[----:B------:R-:W3:Y:S01]  /*151430*/  LDL.LU R12, [R1+0x7b30] ;  /* 0x007b3000010c7983 */ /* 0x000ee20000300800 */
[----:B------:R-:W-:Y:S02]  /*151440*/  IMAD.MOV.U32 R11, RZ, RZ, R21 ;  /* 0x000000ffff0b7224 */ /* 0x000fe400078e0015 */
[----:B------:R-:W-:Y:S01]  /*151450*/  IMAD.X R18, R18, 0x1, R0, P3 ;  /* 0x0000000112127824 */ /* 0x000fe200018e0600 */
[-C--:B------:R-:W-:Y:S02]  /*151460*/  IADD3 R13, P5, R13, R137.reuse, RZ ;  /* 0x000000890d0d7210 */ /* 0x080fe40007fbe0ff */
[----:B------:R1:W-:Y:S01]  /*151470*/  LDGSTS.E [R9+0x15100], [R10.64], P4 ;  /* 0x151000000a097fae */ /* 0x0003e2000a121844 */
[----:B----4-:R-:W-:-:S03]  /*151480*/  IADD3 R16, P3, R16, R137, RZ ;  /* 0x0000008910107210 */ /* 0x010fc60007f7e0ff */
        /* <DEDUP_REMOVED lines=23> */
[----:B----4-:R-:W4:Y:S04]  /*151600*/  LDL.LU R15, [R1+0x7b48] ;  /* 0x007b4800010f7983 */ /* 0x010f280000300800 */
[----:B------:R-:W4:Y:S04]  /*151610*/  LDL.LU R26, [R1+0x7b50] ;  /* 0x007b5000011a7983 */ /* 0x000f280000300800 */
[----:B------:R1:W-:Y:S01]  /*151620*/  LDGSTS.E [R9+0x15400], [R10.64], P4 ;  /* 0x154000000a097fae */ /* 0x0003e2000a121844 */
[----:B------:R-:W-:-:S02]  /*151630*/  IADD3.X R24, R24, R0, RZ, P5, !PT ;  /* 0x0000000018187210 */ /* 0x000fc40002ffe4ff */
[----:B------:R-:W-:-:S03]  /*151640*/  IADD3 R14, P5, R14, R137, RZ ;  /* 0x000000890e0e7210 */ /* 0x000fc60007fbe0ff */
[----:B------:R-:W-:Y:S04]  /*151650*/  STL [R1+0x7a54], R24 ;  /* 0x007a541801007387 */ /* 0x000fe80000100800 */
[----:B------:R-:W4:Y:S01]  /*151660*/  LDL.LU R16, [R1+0x7b3c] ;  /* 0x007b3c0001107983 */ /* 0x000f220000300800 */
[----:B-1----:R-:W-:-:S03]  /*151670*/  IMAD.MOV.U32 R10, RZ, RZ, R20 ;  /* 0x000000ffff0a7224 */ /* 0x002fc600078e0014 */
[----:B------:R1:W-:Y:S01]  /*151680*/  STL [R1+0x7a68], R14 ;  /* 0x007a680e01007387 */ /* 0x0003e20000100800 */
[----:B------:R-:W-:-:S05]  /*151690*/  IMAD.MOV.U32 R11, RZ, RZ, R24 ;  /* 0x000000ffff0b7224 */ /* 0x000fca00078e0018 */
[----:B------:R1:W-:Y:S02]  /*1516a0*/  LDGSTS.E [R9+0x15500], [R10.64], P4 ;  /* 0x155000000a097fae */ /* 0x0003e4000a121844 */
[----:B-1----:R-:W-:Y:S02]  /*1516b0*/  IMAD.MOV.U32 R10, RZ, RZ, R22 ;  /* 0x000000ffff0a7224 */ /* 0x002fe400078e0016 */
[----:B---3--:R-:W-:-:S05]  /*1516c0*/  IMAD.X R23, R23, 0x1, R0, P3 ;  /* 0x0000000117177824 */ /* 0x008fca00018e0600 */
[----:B------:R-:W-:Y:S01]  /*1516d0*/  STL [R1+0x7a5c], R23 ;  /* 0x007a5c1701007387 */ /* 0x000fe20000100800 */
[----:B------:R-:W-:-:S03]  /*1516e0*/  IADD3.X R19, R19, R0, RZ, P5, !PT ;  /* 0x0000000013137210 */ /* 0x000fc60002ffe4ff */
[----:B------:R-:W3:Y:S04]  /*1516f0*/  LDL.LU R28, [R1+0x7b58] ;  /* 0x007b5800011c7983 */ /* 0x000ee80000300800 */
[----:B------:R-:W3:Y:S04]  /*151700*/  LDL.LU R20, [R1+0x7b44] ;  /* 0x007b440001147983 */ /* 0x000ee80000300800 */
[----:B------:R-:W3:Y:S04]  /*151710*/  LDL.LU R30, [R1+0x7b4c] ;  /* 0x007b4c00011e7983 */ /* 0x000ee80000300800 */
[----:B------:R1:W-:Y:S04]  /*151720*/  STL [R1+0x7a64], R19 ;  /* 0x007a641301007387 */ /* 0x0003e80000100800 */
[----:B------:R-:W3:Y:S04]  /*151730*/  LDL.LU R134, [R1+0x378] ;  /* 0x0003780001867983 */ /* 0x000ee80000300800 */
[----:B------:R-:W3:Y:S01]  /*151740*/  LDL.LU R135, [R1+0x37c] ;  /* 0x00037c0001877983 */ /* 0x000ee20000300800 */
[----:B------:R-:W-:-:S03]  /*151750*/  MOV R11, R23 ;  /* 0x00000017000b7202 */ /* 0x000fc60000000f00 */
        /* <DEDUP_REMOVED lines=22> */
[-C--:B----4-:R-:W-:Y:S01]  /*1518c0*/  IADD3 R15, P4, R15, R137.reuse, RZ ;  /* 0x000000890f0f7210 */ /* 0x090fe20007f9e0ff */
        /* <DEDUP_REMOVED lines=41> */
[----:B----4-:R-:W4:Y:S01]  /*151b60*/  LDL.LU R16, [R1+0x7550] ;  /* 0x0075500001107983 */ /* 0x010f220000300800 */
        /* <DEDUP_REMOVED lines=47> */
[----:B------:R4:W-:Y:S01]  /*151e60*/  STL [R1+0x7548], R13 ;  /* 0x0075480d01007387 */ /* 0x0009e20000100800 */
[----:B-1----:R-:W-:Y:S01]  /*151e70*/  IMAD.MOV.U32 R10, RZ, RZ, R17 ;  /* 0x000000ffff0a7224 */ /* 0x002fe200078e0011 */
[----:B------:R-:W-:Y:S01]  /*151e80*/  MOV R11, R18 ;  /* 0x00000012000b7202 */ /* 0x000fe20000000f00 */
[----:B------:R-:W-:Y:S01]  /*151e90*/  IMAD.X R15, R15, 0x1, R0, P5 ;  /* 0x000000010f0f7824 */ /* 0x000fe200028e0600 */
[----:B------:R-:W-:Y:S04]  /*151ea0*/  STL [R1+0x753c], R18 ;  /* 0x00753c1201007387 */ /* 0x000fe80000100800 */
        /* <DEDUP_REMOVED lines=17> */
[----:B----4-:R-:W4:Y:S04]  /*151fc0*/  LDL.LU R13, [R1+0x7440] ;  /* 0x00744000010d7983 */ /* 0x010f280000300800 */
[----:B------:R-:W4:Y:S04]  /*151fd0*/  LDL.LU R15, [R1+0x7448] ;  /* 0x00744800010f7983 */ /* 0x000f280000300800 */
        /* <DEDUP_REMOVED lines=41> */
[-C--:B----4-:R-:W-:Y:S02]  /*152270*/  IADD3 R13, P5, R13, R137.reuse, RZ ;  /* 0x000000890d0d7210 */ /* 0x090fe40007fbe0ff */
        /* <DEDUP_REMOVED lines=49> */
[----:B------:R1:W-:Y:S02]  /*152590*/  STL [R1+0x745c], R27 ;  /* 0x00745c1b01007387 */ /* 0x0003e40000100800 */
[----:B-1----:R-:W-:Y:S02]  /*1525a0*/  IMAD.MOV.U32 R10, RZ, RZ, R18 ;  /* 0x000000ffff0a7224 */ /* 0x002fe400078e0012 */
[----:B------:R-:W4:Y:S01]  /*1525b0*/  LDL.LU R25, [R1+0x702c] ;  /* 0x00702c0001197983 */ /* 0x000f220000300800 */
[----:B------:R-:W-:-:S05]  /*1525c0*/  IMAD.MOV.U32 R11, RZ, RZ, R30 ;  /* 0x000000ffff0b7224 */ /* 0x000fca00078e001e */
[----:B------:R1:W-:Y:S01]  /*1525d0*/  LDGSTS.E [R9+0x1b400], [R10.64], P3 ;  /* 0x1b4000000a097fae */ /* 0x0003e20009921844 */
[----:B------:R-:W-:-:S03]  /*1525e0*/  IADD3 R19, P2, R19, R137, RZ ;  /* 0x0000008913137210 */ /* 0x000fc60007f5e0ff */
[----:B------:R3:W-:Y:S04]  /*1525f0*/  STL [R1+0x7468], R23 ;  /* 0x0074681701007387 */ /* 0x0007e80000100800 */
[----:B------:R-:W4:Y:S01]  /*152600*/  LDL.LU R20, [R1+0x7034] ;  /* 0x0070340001147983 */ /* 0x000f220000300800 */
[----:B-1----:R-:W-:-:S03]  /*152610*/  IMAD.MOV.U32 R10, RZ, RZ, R28 ;  /* 0x000000ffff0a7224 */ /* 0x002fc600078e001c */
[----:B------:R-:W4:Y:S01]  /*152620*/  LDL.LU R18, [R1+0x7020] ;  /* 0x0070200001127983 */ /* 0x000f220000300800 */
[----:B------:R-:W-:-:S05]  /*152630*/  IMAD.MOV.U32 R11, RZ, RZ, R29 ;  /* 0x000000ffff0b7224 */ /* 0x000fca00078e001d */
[----:B------:R1:W-:Y:S04]  /*152640*/  LDGSTS.E [R9+0x1b500], [R10.64], P3 ;  /* 0x1b5000000a097fae */ /* 0x0003e80009921844 */
[----:B------:R-:W-:Y:S04]  /*152650*/  STL [R1+0x7464], R26 ;  /* 0x0074641a01007387 */ /* 0x000fe80000100800 */
[----:B------:R3:W-:Y:S01]  /*152660*/  STL [R1+0x7004], R19 ;  /* 0x0070041301007387 */ /* 0x0007e20000100800 */
[----:B-1----:R-:W-:Y:S01]  /*152670*/  IMAD.MOV.U32 R10, RZ, RZ, R14 ;  /* 0x000000ffff0a7224 */ /* 0x002fe200078e000e */
[----:B------:R-:W-:-:S02]  /*152680*/  MOV R11, R27 ;  /* 0x0000001b000b7202 */ /* 0x000fc40000000f00 */
[----:B------:R-:W4:Y:S04]  /*152690*/  LDL.LU R14, [R1+0x703c] ;  /* 0x00703c00010e7983 */ /* 0x000f280000300800 */
[----:B------:R1:W-:Y:S04]  /*1526a0*/  LDGSTS.E [R9+0x1b600], [R10.64], P3 ;  /* 0x1b6000000a097fae */ /* 0x0003e80009921844 */
[----:B------:R-:W4:Y:S01]  /*1526b0*/  LDL.LU R27, [R1+0x7028] ;  /* 0x00702800011b7983 */ /* 0x000f220000300800 */
[----:B-1----:R-:W-:Y:S02]  /*1526c0*/  IMAD.MOV.U32 R10, RZ, RZ, R23 ;  /* 0x000000ffff0a7224 */ /* 0x002fe400078e0017 */
[----:B------:R-:W-:-:S05]  /*1526d0*/  IMAD.MOV.U32 R11, RZ, RZ, R26 ;  /* 0x000000ffff0b7224 */ /* 0x000fca00078e001a */
        /* <DEDUP_REMOVED lines=11> */
[----:B------:R-:W-:Y:S04]  /*152790*/  STL [R1+0x7014], R17 ;  /* 0x0070141101007387 */ /* 0x000fe80000100800 */
[----:B------:R2:W-:Y:S04]  /*1527a0*/  LDGSTS.E [R9+0x1d000], [R10.64], P4 ;  /* 0x1d0000000a097fae */ /* 0x0005e8000a121844 */
[----:B------:R-:W-:Y:S01]  /*1527b0*/  STL [R1+0x7008], R22 ;  /* 0x0070081601007387 */ /* 0x000fe20000100800 */
[----:B--2---:R-:W-:-:S03]  /*1527c0*/  MOV R10, R12 ;  /* 0x0000000c000a7202 */ /* 0x004fc60000000f00 */
[----:B-1----:R-:W2:Y:S01]  /*1527d0*/  LDL.LU R12, [R1+0x70dc] ;  /* 0x0070dc00010c7983 */ /* 0x002ea20000300800 */
        /* <DEDUP_REMOVED lines=10> */
[----:B------:R4:W-:Y:S04]  /*152880*/  LDGSTS.E [R9+0x1d200], [R10.64], P4 ;  /* 0x1d2000000a097fae */ /* 0x0009e8000a121844 */
[----:B------:R-:W-:Y:S04]  /*152890*/  STL [R1+0x7024], R16 ;  /* 0x0070241001007387 */ /* 0x000fe80000100800 */
[----:B------:R1:W-:Y:S01]  /*1528a0*/  STL [R1+0x7018], R15 ;  /* 0x0070180f01007387 */ /* 0x0003e20000100800 */
[----:B------:R-:W-:Y:S01]  /*1528b0*/  IADD3 R25, P2, R25, R137, RZ ;  /* 0x0000008919197210 */ /* 0x000fe20007f5e0ff */
[----:B----4-:R-:W-:-:S02]  /*1528c0*/  IMAD.MOV.U32 R10, RZ, RZ, R13 ;  /* 0x000000ffff0a7224 */ /* 0x010fc400078e000d */
[----:B------:R-:W-:Y:S02]  /*1528d0*/  IMAD.MOV.U32 R11, RZ, RZ, R15 ;  /* 0x000000ffff0b7224 */ /* 0x000fe400078e000f */
[----:B------:R-:W-:Y:S04]  /*1528e0*/  STL [R1+0x702c], R25 ;  /* 0x00702c1901007387 */ /* 0x000fe80000100800 */
[----:B------:R4:W-:Y:S01]  /*1528f0*/  LDGSTS.E [R9+0x1d300], [R10.64], P4 ;  /* 0x1d3000000a097fae */ /* 0x0009e2000a121844 */
[----:B------:R-:W-:Y:S01]  /*152900*/  IMAD.X R18, R18, 0x1, R0, P3 ;  /* 0x0000000112127824 */ /* 0x000fe200018e0600 */
[----:B------:R-:W-:-:S04]  /*152910*/  IADD3 R20, P3, R20, R137, RZ ;  /* 0x0000008914147210 */ /* 0x000fc80007f7e0ff */
[----:B------:R3:W-:Y:S01]  /*152920*/  STL [R1+0x7020], R18 ;  /* 0x0070201201007387 */ /* 0x0007e20000100800 */
[----:B----4-:R-:W-:-:S03]  /*152930*/  IMAD.MOV.U32 R10, RZ, RZ, R16 ;  /* 0x000000ffff0a7224 */ /* 0x010fc600078e0010 */
[----:B-1----:R-:W4:Y:S01]  /*152940*/  LDL.LU R21, [R1+0x70d8] ;  /* 0x0070d80001157983 */ /* 0x002f220000300800 */
[----:B------:R-:W-:-:S03]  /*152950*/  IMAD.MOV.U32 R11, RZ, RZ, R18 ;  /* 0x000000ffff0b7224 */ /* 0x000fc600078e0012 */
[----:B------:R-:W4:Y:S04]  /*152960*/  LDL.LU R22, [R1+0x70e0] ;  /* 0x0070e00001167983 */ /* 0x000f280000300800 */
[----:B------:R1:W-:Y:S04]  /*152970*/  STL [R1+0x7034], R20 ;  /* 0x0070341401007387 */ /* 0x0003e80000100800 */
[----:B------:R-:W4:Y:S04]  /*152980*/  LDL.LU R13, [R1+0x70e4] ;  /* 0x0070e400010d7983 */ /* 0x000f280000300800 */
[----:B------:R-:W4:Y:S01]  /*152990*/  LDL.LU R15, [R1+0x70ec] ;  /* 0x0070ec00010f7983 */ /* 0x000f220000300800 */
[----:B------:R-:W-:-:S03]  /*1529a0*/  IADD3.X R27, R27, R0, RZ, P2, !PT ;  /* 0x000000001b1b7210 */ /* 0x000fc600017fe4ff */
[----:B------:R-:W4:Y:S01]  /*1529b0*/  LDL.LU R17, [R1+0x70f4] ;  /* 0x0070f40001117983 */ /* 0x000f220000300800 */
[----:B------:R-:W-:-:S03]  /*1529c0*/  IADD3 R14, P2, R14, R137, RZ ;  /* 0x000000890e0e7210 */ /* 0x000fc60007f5e0ff */
[----:B------:R-:W4:Y:S04]  /*1529d0*/  LDL.LU R26, [R1+0x70fc] ;  /* 0x0070fc00011a7983 */ /* 0x000f280000300800 */
[----:B------:R-:W-:Y:S04]  /*1529e0*/  STL [R1+0x7028], R27 ;  /* 0x0070281b01007387 */ /* 0x000fe80000100800 */
[----:B------:R-:W4:Y:S04]  /*1529f0*/  LDL.LU R16, [R1+0x70e8] ;  /* 0x0070e80001107983 */ /* 0x000f280000300800 */
[----:B------:R1:W-:Y:S04]  /*152a00*/  LDGSTS.E [R9+0x1d400], [R10.64], P4 ;  /* 0x1d4000000a097fae */ /* 0x0003e8000a121844 */
[----:B------:R-:W-:Y:S01]  /*152a10*/  STL [R1+0x703c], R14 ;  /* 0x00703c0e01007387 */ /* 0x000fe20000100800 */
[----:B-1----:R-:W-:-:S02]  /*152a20*/  IMAD.MOV.U32 R10, RZ, RZ, R25 ;  /* 0x000000ffff0a7224 */ /* 0x002fc400078e0019 */
[----:B------:R-:W-:-:S05]  /*152a30*/  IMAD.MOV.U32 R11, RZ, RZ, R27 ;  /* 0x000000ffff0b7224 */ /* 0x000fca00078e001b */
[----:B------:R1:W-:Y:S02]  /*152a40*/  LDGSTS.E [R9+0x1d500], [R10.64], P4 ;  /* 0x1d5000000a097fae */ /* 0x0003e4000a121844 */
[----:B-1----:R-:W-:Y:S02]  /*152a50*/  IMAD.MOV.U32 R10, RZ, RZ, R20 ;  /* 0x000000ffff0a7224 */ /* 0x002fe400078e0014 */
[----:B---3--:R-:W-:-:S05]  /*152a60*/  IMAD.X R23, R23, 0x1, R0, P3 ;  /* 0x0000000117177824 */ /* 0x008fca00018e0600 */
[----:B------:R1:W-:Y:S01]  /*152a70*/  STL [R1+0x7030], R23 ;  /* 0x0070301701007387 */ /* 0x0003e20000100800 */
[----:B------:R-:W-:-:S03]  /*152a80*/  IADD3.X R19, R19, R0, RZ, P2, !PT ;  /* 0x0000000013137210 */ /* 0x000fc600017fe4ff */
[----:B------:R-:W3:Y:S04]  /*152a90*/  LDL.LU R18, [R1+0x70f0] ;  /* 0x0070f00001127983 */ /* 0x000ee80000300800 */
[----:B------:R-:W3:Y:S04]  /*152aa0*/  LDL.LU R28, [R1+0x70f8] ;  /* 0x0070f800011c7983 */ /* 0x000ee80000300800 */
[----:B------:R-:W3:Y:S04]  /*152ab0*/  LDL.LU R24, [R1+0x7104] ;  /* 0x0071040001187983 */ /* 0x000ee80000300800 */
[----:B------:R1:W-:Y:S04]  /*152ac0*/  STL [R1+0x7038], R19 ;  /* 0x0070381301007387 */ /* 0x0003e80000100800 */
[----:B------:R-:W3:Y:S04]  /*152ad0*/  LDL.LU R25, [R1+0x7100] ;  /* 0x0071000001197983 */ /* 0x000ee80000300800 */
[----:B------:R-:W3:Y:S04]  /*152ae0*/  LDL.LU R20, [R1+0x710c] ;  /* 0x00710c0001147983 */ /* 0x000ee80000300800 */
[----:B------:R-:W3:Y:S04]  /*152af0*/  LDL.LU R134, [R1+0x358] ;  /* 0x0003580001867983 */ /* 0x000ee80000300800 */
[----:B------:R-:W3:Y:S01]  /*152b00*/  LDL.LU R135, [R1+0x35c] ;  /* 0x00035c0001877983 */ /* 0x000ee20000300800 */
[----:B------:R-:W-:-:S02]  /*152b10*/  MOV R11, R23 ;  /* 0x00000017000b7202 */ /* 0x000fc40000000f00 */
[----:B--2---:R-:W-:Y:S01]  /*152b20*/  IADD3 R12, P3, R12, R137, RZ ;  /* 0x000000890c0c7210 */ /* 0x004fe20007f7e0ff */
[----:B-1----:R-:W3:Y:S04]  /*152b30*/  LDL.LU R23, [R1+0x7108] ;  /* 0x0071080001177983 */ /* 0x002ee80000300800 */
[----:B------:R1:W-:Y:S02]  /*152b40*/  LDGSTS.E [R9+0x1d600], [R10.64], P4 ;  /* 0x1d6000000a097fae */ /* 0x0003e4000a121844 */
[----:B-1----:R-:W-:Y:S02]  /*152b50*/  IMAD.MOV.U32 R11, RZ, RZ, R19 ;  /* 0x000000ffff0b7224 */ /* 0x002fe400078e0013 */
[----:B------:R-:W3:Y:S01]  /*152b60*/  LDL.LU R19, [R1+0x7110] ;  /* 0x0071100001137983 */ /* 0x000ee20000300800 */
[----:B------:R-:W-:-:S03]  /*152b70*/  IMAD.MOV.U32 R10, RZ, RZ, R14 ;  /* 0x000000ffff0a7224 */ /* 0x000fc600078e000e */
[----:B------:R1:W-:Y:S04]  /*152b80*/  STL [R1+0x70dc], R12 ;  /* 0x0070dc0c01007387 */ /* 0x0003e80000100800 */
[----:B------:R-:W3:Y:S01]  /*152b90*/  LDL.LU R14, [R1+0x7114] ;  /* 0x00711400010e7983 */ /* 0x000ee20000300800 */
[----:B------:R-:W-:-:S03]  /*152ba0*/  ISETP.GT.AND P2, PT, R3, 0x7, PT ;  /* 0x000000070300780c */ /* 0x000fc60003f44270 */
[----:B------:R1:W-:Y:S01]  /*152bb0*/  LDGSTS.E [R9+0x1d700], [R10.64], P4 ;  /* 0x1d7000000a097fae */ /* 0x0003e2000a121844 */
[----:B------:R-:W-:Y:S02]  /*152bc0*/  ISETP.GT.AND P4, PT, R3, 0xb, PT ;  /* 0x0000000b0300780c */ /* 0x000fe40003f84270 */
[----:B-1----:R-:W-:Y:S02]  /*152bd0*/  SEL R11, RZ, 0x4, !P2 ;  /* 0x00000004ff0b7807 */ /* 0x002fe40005000000 */
[----:B------:R-:W-:Y:S02]  /*152be0*/  SEL R10, RZ, 0x4, !P4 ;  /* 0x00000004ff0a7807 */ /* 0x000fe40006000000 */
[----:B------:R-:W-:Y:S02]  /*152bf0*/  SEL R11, R11, RZ, !P0 ;  /* 0x000000ff0b0b7207 */ /* 0x000fe40004000000 */
[----:B------:R-:W-:Y:S01]  /*152c00*/  SEL R10, R10, RZ, !P0 ;  /* 0x000000ff0a0a7207 */ /* 0x000fe20004000000 */
[----:B----4-:R-:W-:-:S05]  /*152c10*/  IMAD.X R21, R21, 0x1, R0, P3 ;  /* 0x0000000115157824 */ /* 0x010fca00018e0600 */
[----:B------:R1:W-:Y:S01]  /*152c20*/  STL [R1+0x70d8], R21 ;  /* 0x0070d81501007387 */ /* 0x0003e20000100800 */
[-C--:B------:R-:W-:Y:S02]  /*152c30*/  IADD3 R13, P3, R13, R137.reuse, RZ ;  /* 0x000000890d0d7210 */ /* 0x080fe40007f7e0ff */
[-C--:B------:R-:W-:Y:S02]  /*152c40*/  IADD3 R15, P6, R15, R137.reuse, RZ ;  /* 0x000000890f0f7210 */ /* 0x080fe40007fde0ff */
[----:B------:R-:W-:Y:S02]  /*152c50*/  IADD3.X R22, R22, R0, RZ, P3, !PT ;  /* 0x0000000016167210 */ /* 0x000fe40001ffe4ff */
[-C--:B------:R-:W-:Y:S01]  /*152c60*/  IADD3 R17, P2, R17, R137.reuse, RZ ;  /* 0x0000008911117210 */ /* 0x080fe20007f5e0ff */
[----:B------:R4:W-:Y:S01]  /*152c70*/  STL [R1+0x70e4], R13 ;  /* 0x0070e40d01007387 */ /* 0x0009e20000100800 */
[----:B------:R-:W-:-:S03]  /*152c80*/  IADD3 R26, P4, R26, R137, RZ ;  /* 0x000000891a1a7210 */ /* 0x000fc60007f9e0ff */
[----:B------:R-:W-:Y:S01]  /*152c90*/  STL [R1+0x70ec], R15 ;  /* 0x0070ec0f01007387 */ /* 0x000fe20000100800 */
[----:B------:R-:W-:-:S03]  /*152ca0*/  ISETP.NE.U32.AND P3, PT, R11, RZ, PT ;  /* 0x000000ff0b00720c */ /* 0x000fc60003f65070 */
[----:B------:R-:W-:Y:S01]  /*152cb0*/  STL [R1+0x70e0], R22 ;  /* 0x0070e01601007387 */ /* 0x000fe20000100800 */
[----:B------:R-:W-:-:S03]  /*152cc0*/  IMAD.X R16, R16, 0x1, R0, P6 ;  /* 0x0000000110107824 */ /* 0x000fc600030e0600 */
[----:B------:R-:W-:Y:S01]  /*152cd0*/  STL [R1+0x70f4], R17 ;  /* 0x0070f41101007387 */ /* 0x000fe20000100800 */
[----:B------:R-:W-:-:S03]  /*152ce0*/  IMAD.MOV.U32 R11, RZ, RZ, R21 ;  /* 0x000000ffff0b7224 */ /* 0x000fc600078e0015 */
[----:B------:R-:W-:Y:S04]  /*152cf0*/  STL [R1+0x70fc], R26 ;  /* 0x0070fc1a01007387 */ /* 0x000fe80000100800 */
[----:B------:R-:W-:Y:S01]  /*152d00*/  STL [R1+0x70e8], R16 ;  /* 0x0070e81001007387 */ /* 0x000fe20000100800 */
[--C-:B---3--:R-:W-:Y:S01]  /*152d10*/  IMAD.X R18, R18, 0x1, R0.reuse, P2 ;  /* 0x0000000112127824 */ /* 0x108fe200010e0600 */
[----:B------:R-:W-:Y:S01]  /*152d20*/  ISETP.NE.U32.AND P2, PT, R10, RZ, PT ;  /* 0x000000ff0a00720c */ /* 0x000fe20003f45070 */
[----:B------:R-:W-:-:S03]  /*152d30*/  IMAD.X R28, R28, 0x1, R0, P4 ;  /* 0x000000011c1c7824 */ /* 0x000fc600020e0600 */
[----:B------:R-:W-:Y:S01]  /*152d40*/  STL [R1+0x70f0], R18 ;  /* 0x0070f01201007387 */ /* 0x000fe20000100800 */
[----:B------:R-:W-:Y:S02]  /*152d50*/  MOV R10, R12 ;  /* 0x0000000c000a7202 */ /* 0x000fe40000000f00 */
[-C--:B------:R-:W-:Y:S01]  /*152d60*/  IADD3 R24, P4, R24, R137.reuse, RZ ;  /* 0x0000008918187210 */ /* 0x080fe20007f9e0ff */
[----:B------:R-:W-:Y:S01]  /*152d70*/  HMMA.1688.F32.TF32 R32, R128, R134, R92 ;  /* 0x000000868020723c */ /* 0x000fe2000008105c */
[----:B------:R-:W-:Y:S03]  /*152d80*/  STL [R1+0x70f8], R28 ;  /* 0x0070f81c01007387 */ /* 0x000fe60000100800 */
[--C-:B------:R-:W-:Y:S01]  /*152d90*/  IMAD.X R25, R25, 0x1, R0.reuse, P4 ;  /* 0x0000000119197824 */ /* 0x100fe200020e0600 */
[----:B------:R-:W-:Y:S01]  /*152da0*/  IADD3 R20, P4, R20, R137, RZ ;  /* 0x0000008914147210 */ /* 0x000fe20007f9e0ff */
[----:B------:R3:W-:Y:S02]  /*152db0*/  LDGSTS.E [R9+0x1f000], [R10.64], P5 ;  /* 0x1f0000000a097fae */ /* 0x0007e4000a921844 */
[----:B---3--:R-:W-:Y:S11]  /*152dc0*/  IMAD.MOV.U32 R10, RZ, RZ, R13 ;  /* 0x000000ffff0a7224 */ /* 0x008ff600078e000d */
[----:B------:R-:W-:Y:S04]  /*152dd0*/  @!UPT UIADD3 URZ, URZ, URZ, URZ ;  /* 0x0000003f3f3ff290 */ /* 0x000fe8000fffe03f */
[----:B------:R-:W-:Y:S04]  /*152de0*/  STL.64 [R1+0x1780], R32 ;  /* 0x0017802001007387 */ /* 0x000fe80000100a00 */
[----:B------:R3:W-:Y:S04]  /*152df0*/  STL.64 [R1+0x1788], R34 ;  /* 0x0017882201007387 */ /* 0x0007e80000100a00 */
[----:B------:R-:W2:Y:S04]  /*152e00*/  LDL.LU R12, [R1+0x80ac] ;  /* 0x0080ac00010c7983 */ /* 0x000ea80000300800 */
[----:B------:R2:W-:Y:S04]  /*152e10*/  STL [R1+0x7104], R24 ;  /* 0x0071041801007387 */ /* 0x0005e80000100800 */
[----:B-1----:R-:W2:Y:S04]  /*152e20*/  LDL.LU R21, [R1+0x80a4] ;  /* 0x0080a40001157983 */ /* 0x002ea80000300800 */
[----:B----4-:R-:W4:Y:S04]  /*152e30*/  LDL.LU R13, [R1+0x80a0] ;  /* 0x0080a000010d7983 */ /* 0x010f280000300800 */
[----:B------:R-:W-:Y:S04]  /*152e40*/  STL [R1+0x7100], R25 ;  /* 0x0071001901007387 */ /* 0x000fe80000100800 */
[----:B------:R-:W-:Y:S04]  /*152e50*/  STL [R1+0x710c], R20 ;  /* 0x00710c1401007387 */ /* 0x000fe80000100800 */
[----:B---3--:R-:W3:Y:S04]  /*152e60*/  LDL.LU R34, [R1+0x348] ;  /* 0x0003480001227983 */ /* 0x008ee80000300800 */
[----:B------:R-:W3:Y:S01]  /*152e70*/  LDL.LU R35, [R1+0x34c] ;  /* 0x00034c0001237983 */ /* 0x000ee20000300800 */
[----:B------:R-:W-:Y:S01]  /*152e80*/  MOV R11, R22 ;  /* 0x00000016000b7202 */ /* 0x000fe20000000f00 */
[----:B------:R-:W-:-:S02]  /*152e90*/  IMAD.X R23, R23, 0x1, R0, P4 ;  /* 0x0000000117177824 */ /* 0x000fc400020e0600 */
[----:B------:R-:W4:Y:S04]  /*152ea0*/  LDL.LU R22, [R1+0x8098] ;  /* 0x0080980001167983 */ /* 0x000f280000300800 */
[----:B------:R1:W-:Y:S01]  /*152eb0*/  LDGSTS.E [R9+0x1f100], [R10.64], P5 ;  /* 0x1f1000000a097fae */ /* 0x0003e2000a921844 */
[----:B------:R-:W-:Y:S01]  /*152ec0*/  IADD3 R14, P4, R14, R137, RZ ;  /* 0x000000890e0e7210 */ /* 0x000fe20007f9e0ff */
[----:B-1----:R-:W-:Y:S02]  /*152ed0*/  IMAD.MOV.U32 R10, RZ, RZ, R15 ;  /* 0x000000ffff0a7224 */ /* 0x002fe400078e000f */
[----:B------:R-:W-:Y:S01]  /*152ee0*/  IMAD.MOV.U32 R11, RZ, RZ, R16 ;  /* 0x000000ffff0b7224 */ /* 0x000fe200078e0010 */
[----:B------:R-:W4:Y:S04]  /*152ef0*/  LDL.LU R15, [R1+0x809c] ;  /* 0x00809c00010f7983 */ /* 0x000f280000300800 */
[----:B------:R1:W-:Y:S04]  /*152f00*/  LDGSTS.E [R9+0x1f200], [R10.64], P5 ;  /* 0x1f2000000a097fae */ /* 0x0003e8000a921844 */
[----:B------:R-:W4:Y:S01]  /*152f10*/  LDL.LU R16, [R1+0x8094] ;  /* 0x0080940001107983 */ /* 0x000f220000300800 */
[----:B-1----:R-:W-:Y:S01]  /*152f20*/  IMAD.MOV.U32 R11, RZ, RZ, R18 ;  /* 0x000000ffff0b7224 */ /* 0x002fe200078e0012 */
[----:B------:R-:W-:-:S02]  /*152f30*/  MOV R10, R17 ;  /* 0x00000011000a7202 */ /* 0x000fc40000000f00 */
[----:B------:R-:W4:Y:S04]  /*152f40*/  LDL.LU R18, [R1+0x8090] ;  /* 0x0080900001127983 */ /* 0x000f280000300800 */
[----:B------:R-:W-:Y:S04]  /*152f50*/  STL [R1+0x7108], R23 ;  /* 0x0071081701007387 */ /* 0x000fe80000100800 */
[----:B------:R-:W4:Y:S04]  /*152f60*/  LDL.LU R17, [R1+0x8088] ;  /* 0x0080880001117983 */ /* 0x000f280000300800 */
[----:B------:R-:W-:Y:S04]  /*152f70*/  STL [R1+0x7114], R14 ;  /* 0x0071140e01007387 */ /* 0x000fe80000100800 */
[----:B------:R-:W4:Y:S04]  /*152f80*/  LDL.LU R27, [R1+0x808c] ;  /* 0x00808c00011b7983 */ /* 0x000f280000300800 */
[----:B------:R-:W4:Y:S04]  /*152f90*/  LDL.LU R31, [R1+0x8080] ;  /* 0x00808000011f7983 */ /* 0x000f280000300800 */
[----:B------:R1:W-:Y:S01]  /*152fa0*/  LDGSTS.E [R9+0x1f300], [R10.64], P5 ;  /* 0x1f3000000a097fae */ /* 0x0003e2000a921844 */
[----:B------:R-:W-:-:S03]  /*152fb0*/  IADD3.X R19, R19, R0, RZ, P4, !PT ;  /* 0x0000000013137210 */ /* 0x000fc600027fe4ff */
[----:B------:R-:W4:Y:S01]  /*152fc0*/  LDL.LU R29, [R1+0x8084] ;  /* 0x00808400011d7983 */ /* 0x000f220000300800 */
[----:B-1----:R-:W-:Y:S02]  /*152fd0*/  IMAD.MOV.U32 R10, RZ, RZ, R26 ;  /* 0x000000ffff0a7224 */ /* 0x002fe400078e001a */
[----:B------:R-:W-:-:S05]  /*152fe0*/  IMAD.MOV.U32 R11, RZ, RZ, R28 ;  /* 0x000000ffff0b7224 */ /* 0x000fca00078e001c */
[----:B------:R1:W-:Y:S02]  /*152ff0*/  LDGSTS.E [R9+0x1f400], [R10.64], P5 ;  /* 0x1f4000000a097fae */ /* 0x0003e4000a921844 */
[----:B-1----:R-:W-:Y:S02]  /*153000*/  IMAD.MOV.U32 R10, RZ, RZ, R24 ;  /* 0x000000ffff0a7224 */ /* 0x002fe400078e0018 */
[----:B------:R-:W-:-:S05]  /*153010*/  IMAD.MOV.U32 R11, RZ, RZ, R25 ;  /* 0x000000ffff0b7224 */ /* 0x000fca00078e0019 */
[----:B------:R1:W-:Y:S01]  /*153020*/  LDGSTS.E [R9+0x1f500], [R10.64], P5 ;  /* 0x1f5000000a097fae */ /* 0x0003e2000a921844 */
[----:B------:R-:W-:-:S03]  /*153030*/  IMAD.MOV.U32 R134, RZ, RZ, R188 ;  /* 0x000000ffff867224 */ /* 0x000fc600078e00bc */
[----:B------:R-:W-:Y:S01]  /*153040*/  STL [R1+0x7110], R19 ;  /* 0x0071101301007387 */ /* 0x000fe20000100800 */
[----:B------:R-:W-:-:S03]  /*153050*/  MOV R135, R189 ;  /* 0x000000bd00877202 */ /* 0x000fc60000000f00 */
[----:B------:R-:W4:Y:S01]  /*153060*/  LDL.LU R30, [R1+0x8078] ;  /* 0x00807800011e7983 */ /* 0x000f220000300800 */
[----:B-1----:R-:W-:Y:S01]  /*153070*/  IMAD.MOV.U32 R10, RZ, RZ, R20 ;  /* 0x000000ffff0a7224 */ /* 0x002fe200078e0014 */
[----:B------:R-:W-:Y:S02]  /*153080*/  MOV R11, R23 ;  /* 0x00000017000b7202 */ /* 0x000fe40000000f00 */
[----:B------:R-:W4:Y:S04]  /*153090*/  LDL.LU R28, [R1+0x807c] ;  /* 0x00807c00011c7983 */ /* 0x000f280000300800 */
[----:B------:R1:W-:Y:S04]  /*1530a0*/  LDGSTS.E [R9+0x1f600], [R10.64], P5 ;  /* 0x1f6000000a097fae */ /* 0x0003e8000a921844 */
[----:B------:R-:W4:Y:S04]  /*1530b0*/  LDL.LU R188, [R1+0x89dc] ;  /* 0x0089dc0001bc7983 */ /* 0x000f280000300800 */
[----:B------:R-:W4:Y:S01]  /*1530c0*/  LDL.LU R189, [R1+0x89d8] ;  /* 0x0089d80001bd7983 */ /* 0x000f220000300800 */
[----:B-1----:R-:W-:-:S02]  /*1530d0*/  IMAD.MOV.U32 R10, RZ, RZ, R14 ;  /* 0x000000ffff0a7224 */ /* 0x002fc400078e000e */
[----:B------:R-:W-:-:S05]  /*1530e0*/  IMAD.MOV.U32 R11, RZ, RZ, R19 ;  /* 0x000000ffff0b7224 */ /* 0x000fca00078e0013 */
[----:B------:R1:W-:Y:S01]  /*1530f0*/  LDGSTS.E [R9+0x1f700], [R10.64], P5 ;  /* 0x1f7000000a097fae */ /* 0x0003e2000a921844 */
[----:B------:R-:W-:-:S04]  /*153100*/  ISETP.GT.AND P4, PT, R3, 0xf, PT ;  /* 0x0000000f0300780c */ /* 0x000fc80003f84270 */
[----:B-1----:R-:W-:Y:S02]  /*153110*/  SEL R10, RZ, 0x4, !P4 ;  /* 0x00000004ff0a7807 */ /* 0x002fe40006000000 */
[----:B--2---:R-:W-:-:S05]  /*153120*/  IADD3 R12, P6, R12, R137, RZ ;  /* 0x000000890c0c7210 */ /* 0x004fca0007fde0ff */
[----:B------:R-:W-:Y:S04]  /*153130*/  STL [R1+0x80ac], R12 ;  /* 0x0080ac0c01007387 */ /* 0x000fe80000100800 */
[----:B------:R-:W2:Y:S01]  /*153140*/  LDL.LU R11, [R1+0x8070] ;  /* 0x00807000010b7983 */ /* 0x000ea20000300800 */
[----:B---3--:R-:W-:Y:S01]  /*153150*/  HMMA.1688.F32.TF32 R32, R128, R34, R96 ;  /* 0x000000228020723c */ /* 0x008fe20000081060 */
[----:B----4-:R-:W-:-:S05]  /*153160*/  IMAD.X R13, R13, 0x1, R0, P6 ;  /* 0x000000010d0d7824 */ /* 0x010fca00030e0600 */
[----:B------:R-:W-:Y:S01]  /*153170*/  STL [R1+0x80a0], R13 ;  /* 0x0080a00d01007387 */ /* 0x000fe20000100800 */
[----:B------:R-:W-:-:S05]  /*153180*/  IADD3 R21, P5, R21, R137, RZ ;  /* 0x0000008915157210 */ /* 0x000fca0007fbe0ff */
[----:B------:R-:W-:-:S11]  /*153190*/  IMAD.X R22, R22, 0x1, R0, P5 ;  /* 0x0000000116167824 */ /* 0x000fd600028e0600 */
[----:B------:R-:W-:Y:S04]  /*1531a0*/  STL.64 [R1+0x1750], R32 ;  /* 0x0017502001007387 */ /* 0x000fe80000100a00 */
[----:B------:R1:W-:Y:S01]  /*1531b0*/  STL.64 [R1+0x1758], R34 ;  /* 0x0017582201007387 */ /* 0x0003e20000100a00 */
[-C--:B------:R-:W-:Y:S02]  /*1531c0*/  IADD3 R15, P4, R15, R137.reuse, RZ ;  /* 0x000000890f0f7210 */ /* 0x080fe40007f9e0ff */
[----:B------:R-:W-:Y:S01]  /*1531d0*/  IADD3 R16, P5, R16, R137, RZ ;  /* 0x0000008910107210 */ /* 0x000fe20007fbe0ff */
[----:B------:R-:W3:Y:S01]  /*1531e0*/  LDL.LU R24, [R1+0x8074] ;  /* 0x0080740001187983 */ /* 0x000ee20000300800 */
[----:B-1----:R-:W-:Y:S03]  /*1531f0*/  HMMA.1688.F32.TF32 R32, R128, R134, R100 ;  /* 0x000000868020723c */ /* 0x002fe60000081064 */
[----:B------:R-:W-:Y:S01]  /*153200*/  STL [R1+0x80a4], R21 ;  /* 0x0080a41501007387 */ /* 0x000fe20000100800 */
[----:B------:R-:W-:-:S03]  /*153210*/  IADD3.X R18, R18, R0, RZ, P4, !PT ;  /* 0x0000000012127210 */ /* 0x000fc600027fe4ff */
[----:B------:R-:W4:Y:S04]  /*153220*/  LDL.LU R14, [R1+0x7fac] ;  /* 0x007fac00010e7983 */ /* 0x000f280000300800 */
[----:B------:R-:W-:Y:S01]  /*153230*/  STL [R1+0x809c], R15 ;  /* 0x00809c0f01007387 */ /* 0x000fe20000100800 */
[----:B------:R-:W-:-:S03]  /*153240*/  IMAD.X R17, R17, 0x1, R0, P5 ;  /* 0x0000000111117824 */ /* 0x000fc600028e0600 */
[----:B------:R1:W-:Y:S01]  /*153250*/  STL [R1+0x8098], R22 ;  /* 0x0080981601007387 */ /* 0x0003e20000100800 */
[----:B------:R-:W-:-:S03]  /*153260*/  IADD3 R27, P6, R27, R137, RZ ;  /* 0x000000891b1b7210 */ /* 0x000fc60007fde0ff */
[----:B------:R-:W-:Y:S04]  /*153270*/  STL [R1+0x8094], R16 ;  /* 0x0080941001007387 */ /* 0x000fe80000100800 */
[----:B------:R1:W-:Y:S01]  /*153280*/  STL [R1+0x8090], R18 ;  /* 0x0080901201007387 */ /* 0x0003e20000100800 */
[----:B------:R-:W-:-:S03]  /*153290*/  IMAD.X R31, R31, 0x1, R0, P6 ;  /* 0x000000011f1f7824 */ /* 0x000fc600030e0600 */
[----:B------:R-:W-:Y:S04]  /*1532a0*/  STL [R1+0x808c], R27 ;  /* 0x00808c1b01007387 */ /* 0x000fe80000100800 */
[----:B------:R1:W-:Y:S04]  /*1532b0*/  STL [R1+0x8088], R17 ;  /* 0x0080881101007387 */ /* 0x0003e80000100800 */
[----:B------:R-:W4:Y:S04]  /*1532c0*/  LDL.LU R25, [R1+0x8028] ;  /* 0x0080280001197983 */ /* 0x000f280000300800 */
[----:B------:R-:W-:Y:S04]  /*1532d0*/  STL [R1+0x8080], R31 ;  /* 0x0080801f01007387 */ /* 0x000fe80000100800 */
[----:B------:R-:W-:Y:S04]  /*1532e0*/  STL.64 [R1+0x1730], R32 ;  /* 0x0017302001007387 */ /* 0x000fe80000100a00 */
[----:B------:R-:W-:Y:S04]  /*1532f0*/  STL.64 [R1+0x1738], R34 ;  /* 0x0017382201007387 */ /* 0x000fe80000100a00 */
[----:B------:R-:W4:Y:S04]  /*153300*/  LDL.LU R26, [R1+0x7fa0] ;  /* 0x007fa000011a7983 */ /* 0x000f280000300800 */
[----:B------:R-:W1:Y:S01]  /*153310*/  S2R R138, SR_TID.X ;  /* 0x00000000008a7919 */ /* 0x000e620000002100 */
[----:B------:R-:W-:-:S04]  /*153320*/  SEL R10, R10, RZ, !P0 ;  /* 0x000000ff0a0a7207 */ /* 0x000fc80004000000 */
[----:B------:R-:W-:Y:S02]  /*153330*/  ISETP.NE.U32.AND P4, PT, R10, RZ, PT ;  /* 0x000000ff0a00720c */ /* 0x000fe40003f85070 */
[----:B-1----:R-:W-:-:S05]  /*153340*/  LOP3.LUT R138, R138, 0x3f, RZ, 0xc0, !PT ;  /* 0x0000003f8a8a7812 */ /* 0x002fca00078ec0ff */
[----:B------:R-:W-:-:S05]  /*153350*/  IMAD.SHL.U32 R138, R138, 0x4, RZ ;  /* 0x000000048a8a7824 */ /* 0x000fca00078e00ff */
[----:B------:R-:W-:-:S05]  /*153360*/  LOP3.LUT R19, R138, 0x60, RZ, 0x3c, !PT ;  /* 0x000000608a137812 */ /* 0x000fca00078e3cff */
[----:B------:R-:W-:-:S05]  /*153370*/  IMAD R10, R139, 0x20000, R19 ;  /* 0x000200008b0a7824 */ /* 0x000fca00078e0213 */
[----:B------:R1:W-:Y:S01]  /*153380*/  LDGSTS.E [R10+0x1800], [R12.64], P1 ;  /* 0x018000000c0a7fae */ /* 0x0003e20008921844 */
[----:B------:R-:W-:Y:S01]  /*153390*/  IADD3 R29, P5, R29, R137, RZ ;  /* 0x000000891d1d7210 */ /* 0x000fe20007fbe0ff */
[----:B-1----:R-:W-:Y:S02]  /*1533a0*/  IMAD.MOV.U32 R12, RZ, RZ, R21 ;  /* 0x000000ffff0c7224 */ /* 0x002fe400078e0015 */
[----:B------:R-:W-:-:S05]  /*1533b0*/  IMAD.MOV.U32 R13, RZ, RZ, R22 ;  /* 0x000000ffff0d7224 */ /* 0x000fca00078e0016 */
[----:B------:R1:W-:Y:S01]  /*1533c0*/  LDGSTS.E [R10+0x1900], [R12.64], P1 ;  /* 0x019000000c0a7fae */ /* 0x0003e20008921844 */
[----:B------:R-:W-:Y:S02]  /*1533d0*/  IADD3.X R30, R30, R0, RZ, P5, !PT ;  /* 0x000000001e1e7210 */ /* 0x000fe40002ffe4ff */
[----:B------:R-:W-:Y:S01]  /*1533e0*/  IADD3 R28, P5, R28, R137, RZ ;  /* 0x000000891c1c7210 */ /* 0x000fe20007fbe0ff */
[----:B------:R-:W-:Y:S04]  /*1533f0*/  STL [R1+0x8084], R29 ;  /* 0x0080841d01007387 */ /* 0x000fe80000100800 */
[----:B------:R-:W4:Y:S01]  /*153400*/  LDL.LU R19, [R1+0x7fa4] ;  /* 0x007fa40001137983 */ /* 0x000f220000300800 */
[----:B-1----:R-:W-:Y:S01]  /*153410*/  IMAD.MOV.U32 R12, RZ, RZ, R15 ;  /* 0x000000ffff0c7224 */ /* 0x002fe200078e000f */
[----:B------:R-:W-:-:S02]  /*153420*/  MOV R13, R18 ;  /* 0x00000012000d7202 */ /* 0x000fc40000000f00 */
[----:B------:R-:W4:Y:S04]  /*153430*/  LDL.LU R20, [R1+0x7f9c] ;  /* 0x007f9c0001147983 */ /* 0x000f280000300800 */
[----:B------:R1:W-:Y:S04]  /*153440*/  LDGSTS.E [R10+0x1a00], [R12.64], P1 ;  /* 0x01a000000c0a7fae */ /* 0x0003e80008921844 */
[----:B------:R-:W-:Y:S01]  /*153450*/  STL [R1+0x8078], R30 ;  /* 0x0080781e01007387 */ /* 0x000fe20000100800 */
[----:B-1----:R-:W-:Y:S02]  /*153460*/  IMAD.MOV.U32 R12, RZ, RZ, R16 ;  /* 0x000000ffff0c7224 */ /* 0x002fe400078e0010 */
[----:B------:R-:W-:Y:S01]  /*153470*/  IMAD.MOV.U32 R13, RZ, RZ, R17 ;  /* 0x000000ffff0d7224 */ /* 0x000fe200078e0011 */
[----:B------:R-:W-:Y:S04]  /*153480*/  STL [R1+0x807c], R28 ;  /* 0x00807c1c01007387 */ /* 0x000fe80000100800 */
[----:B------:R1:W-:Y:S04]  /*153490*/  LDGSTS.E [R10+0x1b00], [R12.64], P1 ;  /* 0x01b000000c0a7fae */ /* 0x0003e80008921844 */
[----:B------:R-:W4:Y:S04]  /*1534a0*/  LDL.LU R22, [R1+0x7f98] ;  /* 0x007f980001167983 */ /* 0x000f280000300800 */
[----:B------:R-:W4:Y:S01]  /*1534b0*/  LDL.LU R21, [R1+0x7f90] ;  /* 0x007f900001157983 */ /* 0x000f220000300800 */
[----:B-1----:R-:W-:Y:S01]  /*1534c0*/  MOV R12, R27 ;  /* 0x0000001b000c7202 */ /* 0x002fe20000000f00 */
[----:B------:R-:W-:-:S02]  /*1534d0*/  IMAD.MOV.U32 R13, RZ, RZ, R31 ;  /* 0x000000ffff0d7224 */ /* 0x000fc400078e001f */
[----:B------:R-:W4:Y:S04]  /*1534e0*/  LDL.LU R15, [R1+0x7f94] ;  /* 0x007f9400010f7983 */ /* 0x000f280000300800 */
[----:B------:R-:W4:Y:S04]  /*1534f0*/  LDL.LU R18, [R1+0x7f8c] ;  /* 0x007f8c0001127983 */ /* 0x000f280000300800 */
[----:B------:R1:W-:Y:S04]  /*153500*/  LDGSTS.E [R10+0x1c00], [R12.64], P1 ;  /* 0x01c000000c0a7fae */ /* 0x0003e80008921844 */
[----:B------:R-:W4:Y:S01]  /*153510*/  LDL.LU R16, [R1+0x7f88] ;  /* 0x007f880001107983 */ /* 0x000f220000300800 */
[----:B-1----:R-:W-:Y:S01]  /*153520*/  IMAD.MOV.U32 R12, RZ, RZ, R29 ;  /* 0x000000ffff0c7224 */ /* 0x002fe200078e001d */
[----:B------:R-:W-:-:S05]  /*153530*/  MOV R13, R30 ;  /* 0x0000001e000d7202 */ /* 0x000fca0000000f00 */
[----:B------:R1:W-:Y:S02]  /*153540*/  LDGSTS.E [R10+0x1d00], [R12.64], P1 ;  /* 0x01d000000c0a7fae */ /* 0x0003e40008921844 */
[----:B-1----:R-:W-:Y:S02]  /*153550*/  IMAD.MOV.U32 R12, RZ, RZ, R28 ;  /* 0x000000ffff0c7224 */ /* 0x002fe400078e001c */
[----:B--2---:R-:W-:-:S05]  /*153560*/  IMAD.X R11, R11, 0x1, R0, P5 ;  /* 0x000000010b0b7824 */ /* 0x004fca00028e0600 */
[----:B------:R1:W-:Y:S04]  /*153570*/  STL [R1+0x8070], R11 ;  /* 0x0080700b01007387 */ /* 0x0003e80000100800 */
[----:B------:R-:W2:Y:S01]  /*153580*/  LDL.LU R17, [R1+0x7f84] ;  /* 0x007f840001117983 */ /* 0x000ea20000300800 */
[----:B------:R-:W-:-:S05]  /*153590*/  IMAD.MOV.U32 R13, RZ, RZ, R11 ;  /* 0x000000ffff0d7224 */ /* 0x000fca00078e000b */
[----:B------:R1:W-:Y:S01]  /*1535a0*/  LDGSTS.E [R10+0x1e00], [R12.64], P1 ;  /* 0x01e000000c0a7fae */ /* 0x0003e20008921844 */
[----:B---3--:R-:W-:-:S05]  /*1535b0*/  IADD3 R24, P5, R24, R137, RZ ;  /* 0x0000008918187210 */ /* 0x008fca0007fbe0ff */
[----:B------:R-:W-:Y:S04]  /*1535c0*/  STL [R1+0x8074], R24 ;  /* 0x0080741801007387 */ /* 0x000fe80000100800 */
[----:B------:R-:W3:Y:S04]  /*1535d0*/  LDL.LU R23, [R1+0x7f7c] ;  /* 0x007f7c0001177983 */ /* 0x000ee80000300800 */
[----:B------:R-:W3:Y:S01]  /*1535e0*/  LDL.LU R27, [R1+0x7f80] ;  /* 0x007f8000011b7983 */ /* 0x000ee20000300800 */
[----:B-1----:R-:W-:Y:S01]  /*1535f0*/  MOV R12, R24 ;  /* 0x00000018000c7202 */ /* 0x002fe20000000f00 */
[----:B----4-:R-:W-:Y:S01]  /*153600*/  IMAD.X R25, R25, 0x1, R0, P5 ;  /* 0x0000000119197824 */ /* 0x010fe200028e0600 */
[----:B------:R-:W-:-:S04]  /*153610*/  IADD3 R14, P5, R14, R137, RZ ;  /* 0x000000890e0e7210 */ /* 0x000fc80007fbe0ff */
[----:B------:R1:W-:Y:S01]  /*153620*/  STL [R1+0x8028], R25 ;  /* 0x0080281901007387 */ /* 0x0003e20000100800 */
[----:B------:R-:W-:-:S03]  /*153630*/  IMAD.MOV.U32 R13, RZ, RZ, R25 ;  /* 0x000000ffff0d7224 */ /* 0x000fc600078e0019 */
[----:B------:R4:W-:Y:S04]  /*153640*/  STL [R1+0x7fac], R14 ;  /* 0x007fac0e01007387 */ /* 0x0009e80000100800 */
[----:B------:R-:W3:Y:S01]  /*153650*/  LDL.LU R11, [R1+0x7f74] ;  /* 0x007f7400010b7983 */ /* 0x000ee20000300800 */
[----:B------:R-:W-:-:S03]  /*153660*/  IMAD.X R26, R26, 0x1, R0, P5 ;  /* 0x000000011a1a7824 */ /* 0x000fc600028e0600 */
[----:B-1----:R-:W3:Y:S04]  /*153670*/  LDL.LU R25, [R1+0x7f78] ;  /* 0x007f780001197983 */ /* 0x002ee80000300800 */
[----:B------:R-:W-:Y:S04]  /*153680*/  STL [R1+0x7fa0], R26 ;  /* 0x007fa01a01007387 */ /* 0x000fe80000100800 */
[----:B------:R-:W3:Y:S04]  /*153690*/  LDL.LU R24, [R1+0x7f70] ;  /* 0x007f700001187983 */ /* 0x000ee80000300800 */
[----:B------:R1:W-:Y:S02]  /*1536a0*/  LDGSTS.E [R10+0x1f00], [R12.64], P1 ;  /* 0x01f000000c0a7fae */ /* 0x0003e40008921844 */
[----:B-1----:R-:W-:Y:S01]  /*1536b0*/  IMAD.MOV.U32 R12, RZ, RZ, R14 ;  /* 0x000000ffff0c7224 */ /* 0x002fe200078e000e */
[----:B------:R-:W-:-:S05]  /*1536c0*/  MOV R13, R26 ;  /* 0x0000001a000d7202 */ /* 0x000fca0000000f00 */
[----:B------:R1:W-:Y:S01]  /*1536d0*/  LDGSTS.E [R10+0x3800], [R12.64], P3 ;  /* 0x038000000c0a7fae */ /* 0x0003e20009921844 */
[-C--:B------:R-:W-:Y:S02]  /*1536e0*/  IADD3 R19, P5, R19, R137.reuse, RZ ;  /* 0x0000008913137210 */ /* 0x080fe40007fbe0ff */
[----:B------:R-:W-:-:S03]  /*1536f0*/  IADD3 R20, P1, R20, R137, RZ ;  /* 0x0000008914147210 */ /* 0x000fc60007f3e0ff */
[----:B------:R4:W-:Y:S01]  /*153700*/  STL [R1+0x7fa4], R19 ;  /* 0x007fa41301007387 */ /* 0x0009e20000100800 */
[----:B-1----:R-:W-:-:S03]  /*153710*/  IMAD.MOV.U32 R12, RZ, RZ, R19 ;  /* 0x000000ffff0c7224 */ /* 0x002fc600078e0013 */
[----:B----4-:R-:W4:Y:S04]  /*153720*/  LDL.LU R14, [R1+0x7ee8] ;  /* 0x007ee800010e7983 */ /* 0x010f280000300800 */
[----:B------:R1:W-:Y:S01]  /*153730*/  STL [R1+0x7f9c], R20 ;  /* 0x007f9c1401007387 */ /* 0x0003e20000100800 */
[----:B------:R-:W-:-:S04]  /*153740*/  IMAD.X R22, R22, 0x1, R0, P5 ;  /* 0x0000000116167824 */ /* 0x000fc800028e0600 */
[----:B------:R-:W-:Y:S02]  /*153750*/  IMAD.MOV.U32 R13, RZ, RZ, R22 ;  /* 0x000000ffff0d7224 */ /* 0x000fe400078e0016 */
[----:B------:R-:W-:Y:S01]  /*153760*/  IMAD.X R21, R21, 0x1, R0, P1 ;  /* 0x0000000115157824 */ /* 0x000fe200008e0600 */
[----:B------:R1:W-:Y:S01]  /*153770*/  STL [R1+0x7f98], R22 ;  /* 0x007f981601007387 */ /* 0x0003e20000100800 */
[----:B------:R-:W-:-:S03]  /*153780*/  IADD3 R15, P5, R15, R137, RZ ;  /* 0x000000890f0f7210 */ /* 0x000fc60007fbe0ff */
[----:B------:R-:W4:Y:S01]  /*153790*/  LDL.LU R19, [R1+0x7eac] ;  /* 0x007eac0001137983 */ /* 0x000f220000300800 */
[----:B------:R-:W-:-:S03]  /*1537a0*/  IADD3 R18, P1, R18, R137, RZ ;  /* 0x0000008912127210 */ /* 0x000fc60007f3e0ff */
[----:B------:R1:W-:Y:S04]  /*1537b0*/  LDGSTS.E [R10+0x3900], [R12.64], P3 ;  /* 0x039000000c0a7fae */ /* 0x0003e80009921844 */
[----:B------:R-:W-:Y:S01]  /*1537c0*/  STL [R1+0x7f94], R15 ;  /* 0x007f940f01007387 */ /* 0x000fe20000100800 */
[----:B------:R-:W-:-:S03]  /*1537d0*/  IADD3.X R16, R16, R0, RZ, P5, !PT ;  /* 0x0000000010107210 */ /* 0x000fc60002ffe4ff */
[----:B------:R2:W-:Y:S01]  /*1537e0*/  STL [R1+0x7f90], R21 ;  /* 0x007f901501007387 */ /* 0x0005e20000100800 */
[----:B-1----:R-:W-:Y:S02]  /*1537f0*/  IMAD.MOV.U32 R12, RZ, RZ, R20 ;  /* 0x000000ffff0c7224 */ /* 0x002fe400078e0014 */
[----:B------:R-:W-:Y:S01]  /*153800*/  IMAD.MOV.U32 R13, RZ, RZ, R21 ;  /* 0x000000ffff0d7224 */ /* 0x000fe200078e0015 */
[----:B------:R-:W-:Y:S04]  /*153810*/  STL [R1+0x7f8c], R18 ;  /* 0x007f8c1201007387 */ /* 0x000fe80000100800 */
[----:B------:R1:W-:Y:S04]  /*153820*/  STL [R1+0x7f88], R16 ;  /* 0x007f881001007387 */ /* 0x0003e80000100800 */
[----:B------:R1:W-:Y:S02]  /*153830*/  LDGSTS.E [R10+0x3a00], [R12.64], P3 ;  /* 0x03a000000c0a7fae */ /* 0x0003e40009921844 */
[----:B-1----:R-:W-:Y:S01]  /*153840*/  MOV R12, R15 ;  /* 0x0000000f000c7202 */ /* 0x002fe20000000f00 */
[----:B------:R-:W-:-:S05]  /*153850*/  IMAD.MOV.U32 R13, RZ, RZ, R16 ;  /* 0x000000ffff0d7224 */ /* 0x000fca00078e0010 */
[----:B------:R1:W-:Y:S02]  /*153860*/  LDGSTS.E [R10+0x3b00], [R12.64], P3 ;  /* 0x03b000000c0a7fae */ /* 0x0003e40009921844 */
[----:B-1----:R-:W-:Y:S02]  /*153870*/  MOV R12, R18 ;  /* 0x00000012000c7202 */ /* 0x002fe40000000f00 */
[----:B--2---:R-:W-:-:S05]  /*153880*/  IADD3 R17, P5, R17, R137, RZ ;  /* 0x0000008911117210 */ /* 0x004fca0007fbe0ff */
[----:B------:R1:W-:Y:S01]  /*153890*/  STL [R1+0x7f84], R17 ;  /* 0x007f841101007387 */ /* 0x0003e20000100800 */
[----:B---3--:R-:W-:Y:S01]  /*1538a0*/  IMAD.X R27, R27, 0x1, R0, P1 ;  /* 0x000000011b1b7824 */ /* 0x008fe200008e0600 */
[----:B------:R-:W-:-:S04]  /*1538b0*/  IADD3 R23, P1, R23, R137, RZ ;  /* 0x0000008917177210 */ /* 0x000fc80007f3e0ff */
[----:B------:R-:W-:Y:S04]  /*1538c0*/  STL [R1+0x7f80], R27 ;  /* 0x007f801b01007387 */ /* 0x000fe80000100800 */
[----:B------:R-:W2:Y:S04]  /*1538d0*/  LDL.LU R20, [R1+0x7ea0] ;  /* 0x007ea00001147983 */ /* 0x000ea80000300800 */
[----:B------:R-:W3:Y:S01]  /*1538e0*/  LDL.LU R22, [R1+0x7e98] ;  /* 0x007e980001167983 */ /* 0x000ee20000300800 */
[----:B------:R-:W-:-:S03]  /*1538f0*/  IMAD.MOV.U32 R13, RZ, RZ, R27 ;  /* 0x000000ffff0d7224 */ /* 0x000fc600078e001b */
[----:B------:R-:W-:Y:S04]  /*153900*/  STL [R1+0x7f7c], R23 ;  /* 0x007f7c1701007387 */ /* 0x000fe80000100800 */
[----:B------:R-:W3:Y:S04]  /*153910*/  LDL.LU R21, [R1+0x7ea4] ;  /* 0x007ea40001157983 */ /* 0x000ee80000300800 */
[----:B------:R-:W3:Y:S04]  /*153920*/  LDL.LU R15, [R1+0x7e9c] ;  /* 0x007e9c00010f7983 */ /* 0x000ee80000300800 */
[----:B------:R-:W3:Y:S04]  /*153930*/  LDL.LU R16, [R1+0x7e94] ;  /* 0x007e940001107983 */ /* 0x000ee80000300800 */
[----:B------:R-:W3:Y:S04]  /*153940*/  LDL.LU R26, [R1+0x7e8c] ;  /* 0x007e8c00011a7983 */ /* 0x000ee80000300800 */
[----:B------:R1:W-:Y:S01]  /*153950*/  LDGSTS.E [R10+0x3c00], [R12.64], P3 ;  /* 0x03c000000c0a7fae */ /* 0x0003e20009921844 */
[----:B------:R-:W-:Y:S01]  /*153960*/  IMAD.X R25, R25, 0x1, R0, P5 ;  /* 0x0000000119197824 */ /* 0x000fe200028e0600 */
[----:B------:R-:W-:-:S04]  /*153970*/  IADD3 R11, P5, R11, R137, RZ ;  /* 0x000000890b0b7210 */ /* 0x000fc80007fbe0ff */
[----:B------:R-:W-:Y:S01]  /*153980*/  STL [R1+0x7f78], R25 ;  /* 0x007f781901007387 */ /* 0x000fe20000100800 */
[----:B------:R-:W-:-:S03]  /*153990*/  IMAD.X R24, R24, 0x1, R0, P1 ;  /* 0x0000000118187824 */ /* 0x000fc600008e0600 */
[----:B------:R-:W3:Y:S01]  /*1539a0*/  LDL.LU R18, [R1+0x7e90] ;  /* 0x007e900001127983 */ /* 0x000ee20000300800 */
[----:B-1----:R-:W-:-:S03]  /*1539b0*/  IMAD.MOV.U32 R12, RZ, RZ, R17 ;  /* 0x000000ffff0c7224 */ /* 0x002fc600078e0011 */
[----:B------:R1:W-:Y:S04]  /*1539c0*/  STL [R1+0x7f74], R11 ;  /* 0x007f740b01007387 */ /* 0x0003e80000100800 */
[----:B------:R1:W-:Y:S04]  /*1539d0*/  STL [R1+0x7f70], R24 ;  /* 0x007f701801007387 */ /* 0x0003e80000100800 */
[----:B------:R-:W3:Y:S04]  /*1539e0*/  LDL.LU R30, [R1+0x7e84] ;  /* 0x007e8400011e7983 */ /* 0x000ee80000300800 */
[----:B------:R-:W3:Y:S04]  /*1539f0*/  LDL.LU R17, [R1+0x7e88] ;  /* 0x007e880001117983 */ /* 0x000ee80000300800 */
[----:B------:R-:W3:Y:S01]  /*153a00*/  LDL.LU R32, [R1+0x7e80] ;  /* 0x007e800001207983 */ /* 0x000ee20000300800 */
[----:B------:R-:W-:Y:S01]  /*153a10*/  MOV R13, R25 ;  /* 0x00000019000d7202 */ /* 0x000fe20000000f00 */
[----:B------:R-:W-:-:S02]  /*153a20*/  IMAD.MOV.U32 R134, RZ, RZ, R192 ;  /* 0x000000ffff867224 */ /* 0x000fc400078e00c0 */
[----:B------:R-:W-:Y:S02]  /*153a30*/  IMAD.MOV.U32 R135, RZ, RZ, R195 ;  /* 0x000000ffff877224 */ /* 0x000fe400078e00c3 */
[----:B------:R1:W-:Y:S05]  /*153a40*/  LDGSTS.E [R10+0x3d00], [R12.64], P3 ;  /* 0x03d000000c0a7fae */ /* 0x0003ea0009921844 */
[----:B------:R-:W-:Y:S01]  /*153a50*/  HMMA.1688.F32.TF32 R36, R128, R134, R104 ;  /* 0x000000868024723c */ /* 0x000fe20000081068 */
[----:B-1----:R-:W-:Y:S02]  /*153a60*/  IMAD.MOV.U32 R12, RZ, RZ, R23 ;  /* 0x000000ffff0c7224 */ /* 0x002fe400078e0017 */
[----:B------:R-:W-:-:S05]  /*153a70*/  IMAD.MOV.U32 R13, RZ, RZ, R24 ;  /* 0x000000ffff0d7224 */ /* 0x000fca00078e0018 */
[----:B------:R1:W-:Y:S02]  /*153a80*/  LDGSTS.E [R10+0x3e00], [R12.64], P3 ;  /* 0x03e000000c0a7fae */ /* 0x0003e40009921844 */
[----:B-1----:R-:W-:Y:S02]  /*153a90*/  IMAD.MOV.U32 R12, RZ, RZ, R11 ;  /* 0x000000ffff0c7224 */ /* 0x002fe400078e000b */
[----:B----4-:R-:W-:-:S05]  /*153aa0*/  IMAD.X R14, R14, 0x1, R0, P5 ;  /* 0x000000010e0e7824 */ /* 0x010fca00028e0600 */
[----:B------:R1:W-:Y:S01]  /*153ab0*/  STL [R1+0x7ee8], R14 ;  /* 0x007ee80e01007387 */ /* 0x0003e20000100800 */
[----:B------:R-:W-:-:S03]  /*153ac0*/  MOV R13, R14 ;  /* 0x0000000e000d7202 */ /* 0x000fc60000000f00 */
[----:B------:R-:W4:Y:S04]  /*153ad0*/  LDL.LU R192, [R1+0x89d4] ;  /* 0x0089d40001c07983 */ /* 0x000f280000300800 */
[----:B------:R-:W4:Y:S04]  /*153ae0*/  LDL.LU R195, [R1+0x89d0] ;  /* 0x0089d00001c37983 */ /* 0x000f280000300800 */
[----:B------:R-:W4:Y:S04]  /*153af0*/  LDL.LU R31, [R1+0x7e78] ;  /* 0x007e7800011f7983 */ /* 0x000f280000300800 */
[----:B------:R-:W4:Y:S01]  /*153b00*/  LDL.LU R29, [R1+0x7e70] ;  /* 0x007e7000011d7983 */ /* 0x000f220000300800 */
[----:B------:R-:W-:-:S03]  /*153b10*/  ISETP.GT.AND P5, PT, R3, 0x17, PT ;  /* 0x000000170300780c */ /* 0x000fc60003fa4270 */
[----:B------:R1:W-:Y:S01]  /*153b20*/  LDGSTS.E [R10+0x3f00], [R12.64], P3 ;  /* 0x03f000000c0a7fae */ /* 0x0003e20009921844 */
[----:B------:R-:W-:-:S05]  /*153b30*/  IADD3 R19, P1, R19, R137, RZ ;  /* 0x0000008913137210 */ /* 0x000fca0007f3e0ff */
[----:B------:R2:W-:Y:S04]  /*153b40*/  STL [R1+0x7eac], R19 ;  /* 0x007eac1301007387 */ /* 0x0005e80000100800 */
[----:B------:R-:W4:Y:S01]  /*153b50*/  LDL.LU R28, [R1+0x7e7c] ;  /* 0x007e7c00011c7983 */ /* 0x000f220000300800 */
[----:B------:R-:W-:Y:S02]  /*153b60*/  ISETP.GT.AND P3, PT, R3, 0x13, PT ;  /* 0x000000130300780c */ /* 0x000fe40003f64270 */
[----:B------:R-:W-:Y:S01]  /*153b70*/  SEL R11, RZ, 0x4, !P5 ;  /* 0x00000004ff0b7807 */ /* 0x000fe20006800000 */
[----:B------:R-:W4:Y:S01]  /*153b80*/  LDL.LU R25, [R1+0x7de8] ;  /* 0x007de80001197983 */ /* 0x000f220000300800 */
[----:B-1----:R-:W-:-:S03]  /*153b90*/  SEL R12, RZ, 0x4, !P3 ;  /* 0x00000004ff0c7807 */ /* 0x002fc60005800000 */
[----:B------:R-:W4:Y:S04]  /*153ba0*/  LDL.LU R24, [R1+0x7e74] ;  /* 0x007e740001187983 */ /* 0x000f280000300800 */
[----:B------:R-:W4:Y:S01]  /*153bb0*/  LDL.LU R14, [R1+0x7dac] ;  /* 0x007dac00010e7983 */ /* 0x000f220000300800 */
[----:B--2---:R-:W-:-:S05]  /*153bc0*/  IMAD.X R20, R20, 0x1, R0, P1 ;  /* 0x0000000114147824 */ /* 0x004fca00008e0600 */
[----:B------:R1:W-:Y:S01]  /*153bd0*/  STL [R1+0x7ea0], R20 ;  /* 0x007ea01401007387 */ /* 0x0003e20000100800 */
[-C--:B---3--:R-:W-:Y:S02]  /*153be0*/  IADD3 R21, P1, R21, R137.reuse, RZ ;  /* 0x0000008915157210 */ /* 0x088fe40007f3e0ff */
[-C--:B------:R-:W-:Y:S02]  /*153bf0*/  IADD3 R15, P6, R15, R137.reuse, RZ ;  /* 0x000000890f0f7210 */ /* 0x080fe40007fde0ff */
[----:B------:R-:W-:Y:S02]  /*153c00*/  IADD3.X R22, R22, R0, RZ, P1, !PT ;  /* 0x0000000016167210 */ /* 0x000fe40000ffe4ff */
[-C--:B------:R-:W-:Y:S01]  /*153c10*/  IADD3 R16, P3, R16, R137.reuse, RZ ;  /* 0x0000008910107210 */ /* 0x080fe20007f7e0ff */
[----:B------:R-:W-:Y:S01]  /*153c20*/  STL [R1+0x7ea4], R21 ;  /* 0x007ea41501007387 */ /* 0x000fe20000100800 */
[----:B------:R-:W-:-:S03]  /*153c30*/  IADD3 R26, P5, R26, R137, RZ ;  /* 0x000000891a1a7210 */ /* 0x000fc60007fbe0ff */
[----:B------:R-:W-:Y:S04]  /*153c40*/  STL [R1+0x7e9c], R15 ;  /* 0x007e9c0f01007387 */ /* 0x000fe80000100800 */
[----:B------:R2:W-:Y:S04]  /*153c50*/  STL [R1+0x7e98], R22 ;  /* 0x007e981601007387 */ /* 0x0005e80000100800 */
[----:B------:R-:W-:Y:S04]  /*153c60*/  STL [R1+0x7e94], R16 ;  /* 0x007e941001007387 */ /* 0x000fe80000100800 */
[----:B------:R-:W-:Y:S01]  /*153c70*/  STL [R1+0x7e8c], R26 ;  /* 0x007e8c1a01007387 */ /* 0x000fe20000100800 */
[----:B------:R-:W-:-:S05]  /*153c80*/  IMAD.X R18, R18, 0x1, R0, P6 ;  /* 0x0000000112127824 */ /* 0x000fca00030e0600 */
[----:B------:R2:W-:Y:S01]  /*153c90*/  STL [R1+0x7e90], R18 ;  /* 0x007e901201007387 */ /* 0x0005e20000100800 */
[--C-:B------:R-:W-:Y:S02]  /*153ca0*/  IMAD.X R17, R17, 0x1, R0.reuse, P3 ;  /* 0x0000000111117824 */ /* 0x100fe400018e0600 */
[----:B------:R-:W-:-:S03]  /*153cb0*/  IMAD.X R32, R32, 0x1, R0, P5 ;  /* 0x0000000120207824 */ /* 0x000fc600028e0600 */
[----:B------:R1:W-:Y:S04]  /*153cc0*/  STL [R1+0x7e88], R17 ;  /* 0x007e881101007387 */ /* 0x0003e80000100800 */
[----:B------:R-:W-:Y:S04]  /*153cd0*/  STL [R1+0x7e80], R32 ;  /* 0x007e802001007387 */ /* 0x000fe80000100800 */
[----:B------:R-:W-:Y:S04]  /*153ce0*/  STL.64 [R1+0x16f0], R36 ;  /* 0x0016f02401007387 */ /* 0x000fe80000100a00 */
[----:B------:R-:W-:Y:S04]  /*153cf0*/  STL.64 [R1+0x16f8], R38 ;  /* 0x0016f82601007387 */ /* 0x000fe80000100a00 */
[----:B------:R-:W3:Y:S01]  /*153d00*/  LDL.LU R27, [R1+0x7da0] ;  /* 0x007da000011b7983 */ /* 0x000ee20000300800 */
[----:B------:R-:W-:Y:S01]  /*153d10*/  SEL R12, R12, RZ, !P0 ;  /* 0x000000ff0c0c7207 */ /* 0x000fe20004000000 */
[----:B------:R-:W-:-:S03]  /*153d20*/  IMAD.MOV.U32 R13, RZ, RZ, R20 ;  /* 0x000000ffff0d7224 */ /* 0x000fc600078e0014 */
[----:B------:R-:W-:Y:S02]  /*153d30*/  ISETP.NE.U32.AND P1, PT, R12, RZ, PT ;  /* 0x000000ff0c00720c */ /* 0x000fe40003f25070 */
[----:B------:R-:W-:-:S05]  /*153d40*/  MOV R12, R19 ;  /* 0x00000013000c7202 */ /* 0x000fca0000000f00 */
[----:B------:R1:W-:Y:S01]  /*153d50*/  LDGSTS.E [R10+0x5800], [R12.64], P2 ;  /* 0x058000000c0a7fae */ /* 0x0003e20009121844 */
[----:B------:R-:W-:Y:S01]  /*153d60*/  IADD3 R30, P5, R30, R137, RZ ;  /* 0x000000891e1e7210 */ /* 0x000fe20007fbe0ff */
[----:B-1----:R-:W-:Y:S01]  /*153d70*/  IMAD.MOV.U32 R12, RZ, RZ, R21 ;  /* 0x000000ffff0c7224 */ /* 0x002fe200078e0015 */
[----:B------:R-:W-:-:S05]  /*153d80*/  MOV R13, R22 ;  /* 0x00000016000d7202 */ /* 0x000fca0000000f00 */
[----:B------:R1:W-:Y:S04]  /*153d90*/  LDGSTS.E [R10+0x5900], [R12.64], P2 ;  /* 0x059000000c0a7fae */ /* 0x0003e80009121844 */
[----:B------:R-:W-:Y:S04]  /*153da0*/  STL [R1+0x7e84], R30 ;  /* 0x007e841e01007387 */ /* 0x000fe80000100800 */
[----:B------:R-:W3:Y:S01]  /*153db0*/  LDL.LU R19, [R1+0x7da4] ;  /* 0x007da40001137983 */ /* 0x000ee20000300800 */
[----:B-1----:R-:W-:-:S03]  /*153dc0*/  IMAD.MOV.U32 R12, RZ, RZ, R15 ;  /* 0x000000ffff0c7224 */ /* 0x002fc600078e000f */
[----:B------:R-:W3:Y:S01]  /*153dd0*/  LDL.LU R20, [R1+0x7d9c] ;  /* 0x007d9c0001147983 */ /* 0x000ee20000300800 */
[----:B------:R-:W-:-:S05]  /*153de0*/  IMAD.MOV.U32 R13, RZ, RZ, R18 ;  /* 0x000000ffff0d7224 */ /* 0x000fca00078e0012 */
[----:B------:R1:W-:Y:S01]  /*153df0*/  LDGSTS.E [R10+0x5a00], [R12.64], P2 ;  /* 0x05a000000c0a7fae */ /* 0x0003e20009121844 */
[----:B----4-:R-:W-:Y:S01]  /*153e00*/  IMAD.X R31, R31, 0x1, R0, P5 ;  /* 0x000000011f1f7824 */ /* 0x010fe200028e0600 */
[----:B-1----:R-:W-:Y:S01]  /*153e10*/  MOV R12, R16 ;  /* 0x00000010000c7202 */ /* 0x002fe20000000f00 */
[----:B------:R-:W-:-:S03]  /*153e20*/  IMAD.MOV.U32 R13, RZ, RZ, R17 ;  /* 0x000000ffff0d7224 */ /* 0x000fc600078e0011 */
[----:B------:R-:W-:Y:S04]  /*153e30*/  STL [R1+0x7e78], R31 ;  /* 0x007e781f01007387 */ /* 0x000fe80000100800 */
[----:B------:R1:W-:Y:S01]  /*153e40*/  LDGSTS.E [R10+0x5b00], [R12.64], P2 ;  /* 0x05b000000c0a7fae */ /* 0x0003e20009121844 */
[----:B------:R-:W-:Y:S01]  /*153e50*/  IADD3 R28, P5, R28, R137, RZ ;  /* 0x000000891c1c7210 */ /* 0x000fe20007fbe0ff */
[----:B-1----:R-:W-:Y:S02]  /*153e60*/  IMAD.MOV.U32 R12, RZ, RZ, R26 ;  /* 0x000000ffff0c7224 */ /* 0x002fe400078e001a */
[----:B------:R-:W-:Y:S02]  /*153e70*/  IMAD.MOV.U32 R13, RZ, RZ, R32 ;  /* 0x000000ffff0d7224 */ /* 0x000fe400078e0020 */
[----:B------:R-:W-:Y:S01]  /*153e80*/  STL [R1+0x7e7c], R28 ;  /* 0x007e7c1c01007387 */ /* 0x000fe20000100800 */
[----:B------:R-:W-:-:S03]  /*153e90*/  IMAD.X R29, R29, 0x1, R0, P5 ;  /* 0x000000011d1d7824 */ /* 0x000fc600028e0600 */
[----:B--2---:R-:W2:Y:S01]  /*153ea0*/  LDL.LU R22, [R1+0x7d98] ;  /* 0x007d980001167983 */ /* 0x004ea20000300800 */
[----:B------:R-:W-:-:S03]  /*153eb0*/  IADD3 R24, P5, R24, R137, RZ ;  /* 0x0000008918187210 */ /* 0x000fc60007fbe0ff */
[----:B------:R-:W4:Y:S04]  /*153ec0*/  LDL.LU R21, [R1+0x7d90] ;  /* 0x007d900001157983 */ /* 0x000f280000300800 */
[----:B------:R-:W4:Y:S04]  /*153ed0*/  LDL.LU R15, [R1+0x7d94] ;  /* 0x007d9400010f7983 */ /* 0x000f280000300800 */
[----:B------:R-:W4:Y:S04]  /*153ee0*/  LDL.LU R18, [R1+0x7d8c] ;  /* 0x007d8c0001127983 */ /* 0x000f280000300800 */
[----:B------:R1:W-:Y:S04]  /*153ef0*/  LDGSTS.E [R10+0x5c00], [R12.64], P2 ;  /* 0x05c000000c0a7fae */ /* 0x0003e80009121844 */
[----:B------:R-:W4:Y:S01]  /*153f00*/  LDL.LU R16, [R1+0x7d88] ;  /* 0x007d880001107983 */ /* 0x000f220000300800 */
[----:B------:R-:W-:-:S03]  /*153f10*/  IADD3.X R25, R25, R0, RZ, P5, !PT ;  /* 0x0000000019197210 */ /* 0x000fc60002ffe4ff */
[----:B------:R-:W-:Y:S01]  /*153f20*/  STL [R1+0x7e70], R29 ;  /* 0x007e701d01007387 */ /* 0x000fe20000100800 */
[----:B-1----:R-:W-:-:S03]  /*153f30*/  IMAD.MOV.U32 R12, RZ, RZ, R30 ;  /* 0x000000ffff0c7224 */ /* 0x002fc600078e001e */
[----:B------:R-:W4:Y:S01]  /*153f40*/  LDL.LU R17, [R1+0x7d84] ;  /* 0x007d840001117983 */ /* 0x000f220000300800 */
[----:B------:R-:W-:Y:S01]  /*153f50*/  IMAD.MOV.U32 R13, RZ, RZ, R31 ;  /* 0x000000ffff0d7224 */ /* 0x000fe200078e001f */
[----:B------:R-:W-:Y:S02]  /*153f60*/  IADD3 R14, P5, R14, R137, RZ ;  /* 0x000000890e0e7210 */ /* 0x000fe40007fbe0ff */
[----:B------:R-:W-:Y:S01]  /*153f70*/  STL [R1+0x7e74], R24 ;  /* 0x007e741801007387 */ /* 0x000fe20000100800 */
[----:B------:R-:W-:-:S03]  /*153f80*/  SEL R11, R11, RZ, !P0 ;  /* 0x000000ff0b0b7207 */ /* 0x000fc60004000000 */
[----:B------:R-:W4:Y:S04]  /*153f90*/  LDL.LU R23, [R1+0x7d7c] ;  /* 0x007d7c0001177983 */ /* 0x000f280000300800 */
[----:B------:R-:W4:Y:S04]  /*153fa0*/  LDL.LU R26, [R1+0x7d80] ;  /* 0x007d8000011a7983 */ /* 0x000f280000300800 */
[----:B------:R1:W-:Y:S01]  /*153fb0*/  LDGSTS.E [R10+0x5d00], [R12.64], P2 ;  /* 0x05d000000c0a7fae */ /* 0x0003e20009121844 */
[----:B------:R-:W-:-:S03]  /*153fc0*/  ISETP.NE.U32.AND P3, PT, R11, RZ, PT ;  /* 0x000000ff0b00720c */ /* 0x000fc60003f65070 */
[----:B------:R1:W-:Y:S02]  /*153fd0*/  STL [R1+0x7de8], R25 ;  /* 0x007de81901007387 */ /* 0x0003e40000100800 */
[----:B-1----:R-:W-:Y:S01]  /*153fe0*/  IMAD.MOV.U32 R12, RZ, RZ, R28 ;  /* 0x000000ffff0c7224 */ /* 0x002fe200078e001c */
[----:B------:R-:W-:Y:S01]  /*153ff0*/  MOV R13, R29 ;  /* 0x0000001d000d7202 */ /* 0x000fe20000000f00 */
[----:B------:R1:W-:Y:S04]  /*154000*/  STL [R1+0x7dac], R14 ;  /* 0x007dac0e01007387 */ /* 0x0003e80000100800 */
[----:B------:R1:W-:Y:S04]  /*154010*/  LDGSTS.E [R10+0x5e00], [R12.64], P2 ;  /* 0x05e000000c0a7fae */ /* 0x0003e80009121844 */
[----:B------:R-:W4:Y:S01]  /*154020*/  LDL.LU R11, [R1+0x7d74] ;  /* 0x007d7400010b7983 */ /* 0x000f220000300800 */
[----:B-1----:R-:W-:-:S03]  /*154030*/  IMAD.MOV.U32 R13, RZ, RZ, R25 ;  /* 0x000000ffff0d7224 */ /* 0x002fc600078e0019 */
[----:B------:R-:W4:Y:S01]  /*154040*/  LDL.LU R25, [R1+0x7d78] ;  /* 0x007d780001197983 */ /* 0x000f220000300800 */
[----:B------:R-:W-:-:S05]  /*154050*/  IMAD.MOV.U32 R12, RZ, RZ, R24 ;  /* 0x000000ffff0c7224 */ /* 0x000fca00078e0018 */
[----:B------:R1:W-:Y:S01]  /*154060*/  LDGSTS.E [R10+0x5f00], [R12.64], P2 ;  /* 0x05f000000c0a7fae */ /* 0x0003e20009121844 */
[----:B---3--:R-:W-:-:S05]  /*154070*/  IMAD.X R27, R27, 0x1, R0, P5 ;  /* 0x000000011b1b7824 */ /* 0x008fca00028e0600 */
[----:B------:R-:W-:Y:S04]  /*154080*/  STL [R1+0x7da0], R27 ;  /* 0x007da01b01007387 */ /* 0x000fe80000100800 */
[----:B------:R-:W3:Y:S01]  /*154090*/  LDL.LU R24, [R1+0x7d70] ;  /* 0x007d700001187983 */ /* 0x000ee20000300800 */
[----:B-1----:R-:W-:Y:S02]  /*1540a0*/  IMAD.MOV.U32 R12, RZ, RZ, R14 ;  /* 0x000000ffff0c7224 */ /* 0x002fe400078e000e */
[----:B------:R-:W-:-:S05]  /*1540b0*/  IMAD.MOV.U32 R13, RZ, RZ, R27 ;  /* 0x000000ffff0d7224 */ /* 0x000fca00078e001b */
[----:B------:R1:W-:Y:S01]  /*1540c0*/  LDGSTS.E [R10+0x7800], [R12.64], P4 ;  /* 0x078000000c0a7fae */ /* 0x0003e2000a121844 */
[-C--:B------:R-:W-:Y:S02]  /*1540d0*/  IADD3 R19, P5, R19, R137.reuse, RZ ;  /* 0x0000008913137210 */ /* 0x080fe40007fbe0ff */
[----:B------:R-:W-:-:S03]  /*1540e0*/  IADD3 R20, P2, R20, R137, RZ ;  /* 0x0000008914147210 */ /* 0x000fc60007f5e0ff */
[----:B------:R2:W-:Y:S01]  /*1540f0*/  STL [R1+0x7da4], R19 ;  /* 0x007da41301007387 */ /* 0x0005e20000100800 */
[----:B-1----:R-:W-:-:S03]  /*154100*/  MOV R12, R19 ;  /* 0x00000013000c7202 */ /* 0x002fc60000000f00 */
[----:B------:R-:W3:Y:S04]  /*154110*/  LDL.LU R14, [R1+0x7ca8] ;  /* 0x007ca800010e7983 */ /* 0x000ee80000300800 */
[----:B------:R1:W-:Y:S01]  /*154120*/  STL [R1+0x7d9c], R20 ;  /* 0x007d9c1401007387 */ /* 0x0003e20000100800 */
[----:B--2---:R-:W-:Y:S01]  /*154130*/  IADD3.X R22, R22, R0, RZ, P5, !PT ;  /* 0x0000000016167210 */ /* 0x004fe20002ffe4ff */
[----:B----4-:R-:W-:-:S04]  /*154140*/  IMAD.X R21, R21, 0x1, R0, P2 ;  /* 0x0000000115157824 */ /* 0x010fc800010e0600 */
[----:B------:R-:W-:Y:S01]  /*154150*/  IMAD.MOV.U32 R13, RZ, RZ, R22 ;  /* 0x000000ffff0d7224 */ /* 0x000fe200078e0016 */
[-C--:B------:R-:W-:Y:S01]  /*154160*/  IADD3 R15, P5, R15, R137.reuse, RZ ;  /* 0x000000890f0f7210 */ /* 0x080fe20007fbe0ff */
[----:B------:R2:W-:Y:S01]  /*154170*/  STL [R1+0x7d98], R22 ;  /* 0x007d981601007387 */ /* 0x0005e20000100800 */
[----:B------:R-:W-:-:S03]  /*154180*/  IADD3 R18, P2, R18, R137, RZ ;  /* 0x0000008912127210 */ /* 0x000fc60007f5e0ff */
[----:B------:R4:W-:Y:S04]  /*154190*/  LDGSTS.E [R10+0x7900], [R12.64], P4 ;  /* 0x079000000c0a7fae */ /* 0x0009e8000a121844 */
[----:B------:R-:W3:Y:S01]  /*1541a0*/  LDL.LU R19, [R1+0x7d6c] ;  /* 0x007d6c0001137983 */ /* 0x000ee20000300800 */
[----:B------:R-:W-:-:S03]  /*1541b0*/  IMAD.X R16, R16, 0x1, R0, P5 ;  /* 0x0000000110107824 */ /* 0x000fc600028e0600 */
[----:B------:R-:W-:Y:S01]  /*1541c0*/  STL [R1+0x7d94], R15 ;  /* 0x007d940f01007387 */ /* 0x000fe20000100800 */
[----:B----4-:R-:W-:Y:S01]  /*1541d0*/  IMAD.MOV.U32 R12, RZ, RZ, R20 ;  /* 0x000000ffff0c7224 */ /* 0x010fe200078e0014 */
[----:B------:R-:W-:Y:S02]  /*1541e0*/  MOV R13, R21 ;  /* 0x00000015000d7202 */ /* 0x000fe40000000f00 */
[----:B------:R4:W-:Y:S01]  /*1541f0*/  STL [R1+0x7d90], R21 ;  /* 0x007d901501007387 */ /* 0x0009e20000100800 */
[----:B------:R-:W-:-:S03]  /*154200*/  IADD3 R17, P5, R17, R137, RZ ;  /* 0x0000008911117210 */ /* 0x000fc60007fbe0ff */
[----:B------:R-:W-:Y:S04]  /*154210*/  STL [R1+0x7d8c], R18 ;  /* 0x007d8c1201007387 */ /* 0x000fe80000100800 */
[----:B------:R1:W-:Y:S04]  /*154220*/  STL [R1+0x7d88], R16 ;  /* 0x007d881001007387 */ /* 0x0003e80000100800 */
[----:B------:R1:W-:Y:S01]  /*154230*/  LDGSTS.E [R10+0x7a00], [R12.64], P4 ;  /* 0x07a000000c0a7fae */ /* 0x0003e2000a121844 */
[----:B------:R-:W-:Y:S01]  /*154240*/  IMAD.X R26, R26, 0x1, R0, P2 ;  /* 0x000000011a1a7824 */ /* 0x000fe200010e0600 */
[----:B------:R-:W-:-:S02]  /*154250*/  IADD3 R23, P2, R23, R137, RZ ;  /* 0x0000008917177210 */ /* 0x000fc40007f5e0ff */
[----:B------:R2:W-:Y:S04]  /*154260*/  STL [R1+0x7d84], R17 ;  /* 0x007d841101007387 */ /* 0x0005e80000100800 */
[----:B------:R-:W-:Y:S01]  /*154270*/  STL [R1+0x7d80], R26 ;  /* 0x007d801a01007387 */ /* 0x000fe20000100800 */
[----:B-1----:R-:W-:-:S03]  /*154280*/  IMAD.MOV.U32 R12, RZ, RZ, R15 ;  /* 0x000000ffff0c7224 */ /* 0x002fc600078e000f */
[----:B------:R-:W3:Y:S01]  /*154290*/  LDL.LU R20, [R1+0x7ca0] ;  /* 0x007ca00001147983 */ /* 0x000ee20000300800 */
[----:B------:R-:W-:-:S03]  /*1542a0*/  IMAD.MOV.U32 R13, RZ, RZ, R16 ;  /* 0x000000ffff0d7224 */ /* 0x000fc600078e0010 */
[----:B--2---:R-:W2:Y:S04]  /*1542b0*/  LDL.LU R22, [R1+0x7c98] ;  /* 0x007c980001167983 */ /* 0x004ea80000300800 */
[----:B------:R-:W-:Y:S04]  /*1542c0*/  STL [R1+0x7d7c], R23 ;  /* 0x007d7c1701007387 */ /* 0x000fe80000100800 */
[----:B----4-:R-:W4:Y:S04]  /*1542d0*/  LDL.LU R21, [R1+0x7ca4] ;  /* 0x007ca40001157983 */ /* 0x010f280000300800 */
[----:B------:R-:W2:Y:S04]  /*1542e0*/  LDL.LU R15, [R1+0x7c9c] ;  /* 0x007c9c00010f7983 */ /* 0x000ea80000300800 */
[----:B------:R1:W-:Y:S04]  /*1542f0*/  LDGSTS.E [R10+0x7b00], [R12.64], P4 ;  /* 0x07b000000c0a7fae */ /* 0x0003e8000a121844 */
[----:B------:R-:W2:Y:S01]  /*154300*/  LDL.LU R16, [R1+0x7c94] ;  /* 0x007c940001107983 */ /* 0x000ea20000300800 */
[----:B------:R-:W-:-:S02]  /*154310*/  IADD3.X R25, R25, R0, RZ, P5, !PT ;  /* 0x0000000019197210 */ /* 0x000fc40002ffe4ff */
[----:B------:R-:W-:Y:S01]  /*154320*/  IADD3 R11, P5, R11, R137, RZ ;  /* 0x000000890b0b7210 */ /* 0x000fe20007fbe0ff */
[----:B------:R-:W2:Y:S01]  /*154330*/  LDL.LU R27, [R1+0x7c8c] ;  /* 0x007c8c00011b7983 */ /* 0x000ea20000300800 */
[----:B-1----:R-:W-:Y:S02]  /*154340*/  IMAD.MOV.U32 R12, RZ, RZ, R18 ;  /* 0x000000ffff0c7224 */ /* 0x002fe400078e0012 */
[----:B------:R-:W-:Y:S01]  /*154350*/  IMAD.MOV.U32 R13, RZ, RZ, R26 ;  /* 0x000000ffff0d7224 */ /* 0x000fe200078e001a */
[----:B------:R-:W-:Y:S04]  /*154360*/  STL [R1+0x7d78], R25 ;  /* 0x007d781901007387 */ /* 0x000fe80000100800 */
[----:B------:R-:W2:Y:S04]  /*154370*/  LDL.LU R18, [R1+0x7c90] ;  /* 0x007c900001127983 */ /* 0x000ea80000300800 */
[----:B------:R1:W-:Y:S04]  /*154380*/  STL [R1+0x7d74], R11 ;  /* 0x007d740b01007387 */ /* 0x0003e80000100800 */
[----:B------:R1:W-:Y:S02]  /*154390*/  LDGSTS.E [R10+0x7c00], [R12.64], P4 ;  /* 0x07c000000c0a7fae */ /* 0x0003e4000a121844 */
[----:B-1----:R-:W-:-:S02]  /*1543a0*/  IMAD.MOV.U32 R12, RZ, RZ, R17 ;  /* 0x000000ffff0c7224 */ /* 0x002fc400078e0011 */
[----:B---3--:R-:W-:-:S05]  /*1543b0*/  IMAD.X R24, R24, 0x1, R0, P2 ;  /* 0x0000000118187824 */ /* 0x008fca00010e0600 */
[----:B------:R1:W-:Y:S04]  /*1543c0*/  STL [R1+0x7d70], R24 ;  /* 0x007d701801007387 */ /* 0x0003e80000100800 */
[----:B------:R-:W3:Y:S04]  /*1543d0*/  LDL.LU R30, [R1+0x7c84] ;  /* 0x007c8400011e7983 */ /* 0x000ee80000300800 */
[----:B------:R-:W3:Y:S04]  /*1543e0*/  LDL.LU R17, [R1+0x7c88] ;  /* 0x007c880001117983 */ /* 0x000ee80000300800 */
[----:B------:R-:W3:Y:S01]  /*1543f0*/  LDL.LU R32, [R1+0x7c80] ;  /* 0x007c800001207983 */ /* 0x000ee20000300800 */
[----:B------:R-:W-:Y:S01]  /*154400*/  IMAD.MOV.U32 R13, RZ, RZ, R25 ;  /* 0x000000ffff0d7224 */ /* 0x000fe200078e0019 */
[----:B------:R-:W-:Y:S01]  /*154410*/  MOV R135, R199 ;  /* 0x000000c700877202 */ /* 0x000fe20000000f00 */
[----:B------:R-:W-:-:S03]  /*154420*/  IMAD.MOV.U32 R134, RZ, RZ, R196 ;  /* 0x000000ffff867224 */ /* 0x000fc600078e00c4 */
[----:B------:R1:W-:Y:S04]  /*154430*/  LDGSTS.E [R10+0x7d00], [R12.64], P4 ;  /* 0x07d000000c0a7fae */ /* 0x0003e8000a121844 */
[----:B------:R-:W-:Y:S01]  /*154440*/  HMMA.1688.F32.TF32 R36, R128, R134, R108 ;  /* 0x000000868024723c */ /* 0x000fe2000008106c */
[----:B-1----:R-:W-:Y:S01]  /*154450*/  IMAD.MOV.U32 R12, RZ, RZ, R23 ;  /* 0x000000ffff0c7224 */ /* 0x002fe200078e0017 */
[----:B------:R-:W-:Y:S02]  /*154460*/  MOV R13, R24 ;  /* 0x00000018000d7202 */ /* 0x000fe40000000f00 */
[----:B------:R-:W-:-:S03]  /*154470*/  IADD3.X R14, R14, R0, RZ, P5, !PT ;  /* 0x000000000e0e7210 */ /* 0x000fc60002ffe4ff */
[----:B------:R1:W-:Y:S04]  /*154480*/  LDGSTS.E [R10+0x7e00], [R12.64], P4 ;  /* 0x07e000000c0a7fae */ /* 0x0003e8000a121844 */
[----:B------:R1:W-:Y:S04]  /*154490*/  STL [R1+0x7ca8], R14 ;  /* 0x007ca80e01007387 */ /* 0x0003e80000100800 */
[----:B------:R-:W3:Y:S04]  /*1544a0*/  LDL.LU R196, [R1+0x89cc] ;  /* 0x0089cc0001c47983 */ /* 0x000ee80000300800 */
[----:B------:R-:W3:Y:S01]  /*1544b0*/  LDL.LU R199, [R1+0x89c8] ;  /* 0x0089c80001c77983 */ /* 0x000ee20000300800 */
[----:B-1----:R-:W-:-:S02]  /*1544c0*/  IMAD.MOV.U32 R12, RZ, RZ, R11 ;  /* 0x000000ffff0c7224 */ /* 0x002fc400078e000b */
[----:B------:R-:W-:Y:S01]  /*1544d0*/  IMAD.MOV.U32 R13, RZ, RZ, R14 ;  /* 0x000000ffff0d7224 */ /* 0x000fe200078e000e */
[----:B------:R-:W3:Y:S04]  /*1544e0*/  LDL.LU R31, [R1+0x7c78] ;  /* 0x007c7800011f7983 */ /* 0x000ee80000300800 */
[----:B------:R-:W3:Y:S01]  /*1544f0*/  LDL.LU R29, [R1+0x7c70] ;  /* 0x007c7000011d7983 */ /* 0x000ee20000300800 */
[----:B------:R-:W-:-:S03]  /*154500*/  ISETP.GT.AND P5, PT, R3, 0x1f, PT ;  /* 0x0000001f0300780c */ /* 0x000fc60003fa4270 */
[----:B------:R1:W-:Y:S01]  /*154510*/  LDGSTS.E [R10+0x7f00], [R12.64], P4 ;  /* 0x07f000000c0a7fae */ /* 0x0003e2000a121844 */
[----:B------:R-:W-:Y:S02]  /*154520*/  ISETP.GT.AND P4, PT, R3, 0x1b, PT ;  /* 0x0000001b0300780c */ /* 0x000fe40003f84270 */
[----:B------:R-:W-:Y:S02]  /*154530*/  SEL R11, RZ, 0x4, !P5 ;  /* 0x00000004ff0b7807 */ /* 0x000fe40006800000 */
[----:B-1----:R-:W-:Y:S02]  /*154540*/  SEL R12, RZ, 0x4, !P4 ;  /* 0x00000004ff0c7807 */ /* 0x002fe40006000000 */
[----:B------:R-:W-:-:S05]  /*154550*/  IADD3 R19, P2, R19, R137, RZ ;  /* 0x0000008913137210 */ /* 0x000fca0007f5e0ff */
[----:B------:R1:W-:Y:S04]  /*154560*/  STL [R1+0x7d6c], R19 ;  /* 0x007d6c1301007387 */ /* 0x0003e80000100800 */
[----:B------:R-:W3:Y:S04]  /*154570*/  LDL.LU R28, [R1+0x7c7c] ;  /* 0x007c7c00011c7983 */ /* 0x000ee80000300800 */
[----:B------:R-:W3:Y:S04]  /*154580*/  LDL.LU R26, [R1+0x7ba8] ;  /* 0x007ba800011a7983 */ /* 0x000ee80000300800 */
[----:B------:R-:W3:Y:S04]  /*154590*/  LDL.LU R24, [R1+0x7c74] ;  /* 0x007c740001187983 */ /* 0x000ee80000300800 */
[----:B------:R-:W3:Y:S01]  /*1545a0*/  LDL.LU R14, [R1+0x7c6c] ;  /* 0x007c6c00010e7983 */ /* 0x000ee20000300800 */
[----:B------:R-:W-:-:S05]  /*1545b0*/  IMAD.X R20, R20, 0x1, R0, P2 ;  /* 0x0000000114147824 */ /* 0x000fca00010e0600 */
[----:B------:R1:W-:Y:S01]  /*1545c0*/  STL [R1+0x7ca0], R20 ;  /* 0x007ca01401007387 */ /* 0x0003e20000100800 */
[-C--:B----4-:R-:W-:Y:S02]  /*1545d0*/  IADD3 R21, P2, R21, R137.reuse, RZ ;  /* 0x0000008915157210 */ /* 0x090fe40007f5e0ff */
[----:B--2---:R-:W-:-:S03]  /*1545e0*/  IADD3 R15, P6, R15, R137, RZ ;  /* 0x000000890f0f7210 */ /* 0x004fc60007fde0ff */
[--C-:B------:R-:W-:Y:S01]  /*1545f0*/  IMAD.X R22, R22, 0x1, R0.reuse, P2 ;  /* 0x0000000116167824 */ /* 0x100fe200010e0600 */
[----:B------:R-:W-:Y:S01]  /*154600*/  STL [R1+0x7ca4], R21 ;  /* 0x007ca41501007387 */ /* 0x000fe20000100800 */
[-C--:B------:R-:W-:Y:S02]  /*154610*/  IADD3 R16, P4, R16, R137.reuse, RZ ;  /* 0x0000008910107210 */ /* 0x080fe40007f9e0ff */
[----:B------:R-:W-:Y:S01]  /*154620*/  IADD3 R27, P5, R27, R137, RZ ;  /* 0x000000891b1b7210 */ /* 0x000fe20007fbe0ff */
[----:B------:R-:W-:Y:S04]  /*154630*/  STL [R1+0x7c9c], R15 ;  /* 0x007c9c0f01007387 */ /* 0x000fe80000100800 */
[----:B------:R2:W-:Y:S01]  /*154640*/  STL [R1+0x7c98], R22 ;  /* 0x007c981601007387 */ /* 0x0005e20000100800 */
[----:B------:R-:W-:-:S03]  /*154650*/  IMAD.X R18, R18, 0x1, R0, P6 ;  /* 0x0000000112127824 */ /* 0x000fc600030e0600 */
[----:B------:R-:W-:Y:S04]  /*154660*/  STL [R1+0x7c94], R16 ;  /* 0x007c941001007387 */ /* 0x000fe80000100800 */
[----:B------:R-:W-:Y:S04]  /*154670*/  STL [R1+0x7c8c], R27 ;  /* 0x007c8c1b01007387 */ /* 0x000fe80000100800 */
[----:B------:R-:W-:Y:S01]  /*154680*/  STL [R1+0x7c90], R18 ;  /* 0x007c901201007387 */ /* 0x000fe20000100800 */
[----:B---3--:R-:W-:Y:S01]  /*154690*/  IADD3.X R17, R17, R0, RZ, P4, !PT ;  /* 0x0000000011117210 */ /* 0x008fe200027fe4ff */
[----:B------:R-:W-:-:S04]  /*1546a0*/  IMAD.X R32, R32, 0x1, R0, P5 ;  /* 0x0000000120207824 */ /* 0x000fc800028e0600 */
[----:B------:R3:W-:Y:S04]  /*1546b0*/  STL [R1+0x7c88], R17 ;  /* 0x007c881101007387 */ /* 0x0007e80000100800 */
[----:B------:R-:W-:Y:S04]  /*1546c0*/  STL [R1+0x7c80], R32 ;  /* 0x007c802001007387 */ /* 0x000fe80000100800 */
[----:B------:R-:W-:Y:S04]  /*1546d0*/  STL.64 [R1+0x16b0], R36 ;  /* 0x0016b02401007387 */ /* 0x000fe80000100a00 */
[----:B------:R-:W-:Y:S04]  /*1546e0*/  STL.64 [R1+0x16b8], R38 ;  /* 0x0016b82601007387 */ /* 0x000fe80000100a00 */
[----:B------:R-:W4:Y:S01]  /*1546f0*/  LDL.LU R25, [R1+0x7ba0] ;  /* 0x007ba00001197983 */ /* 0x000f220000300800 */
[----:B------:R-:W-:Y:S01]  /*154700*/  SEL R12, R12, RZ, !P0 ;  /* 0x000000ff0c0c7207 */ /* 0x000fe20004000000 */
[----:B------:R-:W-:-:S03]  /*154710*/  IMAD.MOV.U32 R13, RZ, RZ, R20 ;  /* 0x000000ffff0d7224 */ /* 0x000fc600078e0014 */
[----:B------:R-:W-:Y:S01]  /*154720*/  ISETP.NE.U32.AND P2, PT, R12, RZ, PT ;  /* 0x000000ff0c00720c */ /* 0x000fe20003f45070 */
[----:B------:R-:W-:-:S05]  /*154730*/  IMAD.MOV.U32 R12, RZ, RZ, R19 ;  /* 0x000000ffff0c7224 */ /* 0x000fca00078e0013 */
[----:B------:R1:W-:Y:S01]  /*154740*/  LDGSTS.E [R10+0x9800], [R12.64], P1 ;  /* 0x098000000c0a7fae */ /* 0x0003e20008921844 */
[----:B------:R-:W-:Y:S01]  /*154750*/  IADD3 R30, P5, R30, R137, RZ ;  /* 0x000000891e1e7210 */ /* 0x000fe20007fbe0ff */
[----:B-1----:R-:W-:Y:S02]  /*154760*/  IMAD.MOV.U32 R12, RZ, RZ, R21 ;  /* 0x000000ffff0c7224 */ /* 0x002fe400078e0015 */
[----:B------:R-:W-:-:S05]  /*154770*/  IMAD.MOV.U32 R13, RZ, RZ, R22 ;  /* 0x000000ffff0d7224 */ /* 0x000fca00078e0016 */
[----:B------:R1:W-:Y:S01]  /*154780*/  LDGSTS.E [R10+0x9900], [R12.64], P1 ;  /* 0x099000000c0a7fae */ /* 0x0003e20008921844 */
[----:B------:R-:W-:-:S03]  /*154790*/  IADD3.X R31, R31, R0, RZ, P5, !PT ;  /* 0x000000001f1f7210 */ /* 0x000fc60002ffe4ff */
[----:B------:R-:W-:Y:S04]  /*1547a0*/  STL [R1+0x7c84], R30 ;  /* 0x007c841e01007387 */ /* 0x000fe80000100800 */
[----:B------:R-:W4:Y:S01]  /*1547b0*/  LDL.LU R19, [R1+0x7ba4] ;  /* 0x007ba40001137983 */ /* 0x000f220000300800 */
[----:B-1----:R-:W-:Y:S01]  /*1547c0*/  IMAD.MOV.U32 R12, RZ, RZ, R15 ;  /* 0x000000ffff0c7224 */ /* 0x002fe200078e000f */
[----:B------:R-:W-:Y:S02]  /*1547d0*/  MOV R13, R18 ;  /* 0x00000012000d7202 */ /* 0x000fe40000000f00 */
[----:B------:R-:W4:Y:S04]  /*1547e0*/  LDL.LU R20, [R1+0x7b9c] ;  /* 0x007b9c0001147983 */ /* 0x000f280000300800 */
[----:B------:R1:W-:Y:S04]  /*1547f0*/  LDGSTS.E [R10+0x9a00], [R12.64], P1 ;  /* 0x09a000000c0a7fae */ /* 0x0003e80008921844 */
[----:B------:R-:W-:Y:S01]  /*154800*/  STL [R1+0x7c78], R31 ;  /* 0x007c781f01007387 */ /* 0x000fe20000100800 */
[----:B-1----:R-:W-:-:S02]  /*154810*/  IMAD.MOV.U32 R12, RZ, RZ, R16 ;  /* 0x000000ffff0c7224 */ /* 0x002fc400078e0010 */
[----:B------:R-:W-:-:S05]  /*154820*/  IMAD.MOV.U32 R13, RZ, RZ, R17 ;  /* 0x000000ffff0d7224 */ /* 0x000fca00078e0011 */
[----:B------:R1:W-:Y:S01]  /*154830*/  LDGSTS.E [R10+0x9b00], [R12.64], P1 ;  /* 0x09b000000c0a7fae */ /* 0x0003e20008921844 */
[----:B------:R-:W-:-:S05]  /*154840*/  IADD3 R28, P5, R28, R137, RZ ;  /* 0x000000891c1c7210 */ /* 0x000fca0007fbe0ff */
[----:B------:R-:W-:Y:S01]  /*154850*/  STL [R1+0x7c7c], R28 ;  /* 0x007c7c1c01007387 */ /* 0x000fe20000100800 */
[----:B-1----:R-:W-:Y:S01]  /*154860*/  MOV R12, R27 ;  /* 0x0000001b000c7202 */ /* 0x002fe20000000f00 */
[----:B------:R-:W-:Y:S02]  /*154870*/  IMAD.MOV.U32 R13, RZ, RZ, R32 ;  /* 0x000000ffff0d7224 */ /* 0x000fe400078e0020 */
[----:B------:R-:W4:Y:S01]  /*154880*/  LDL.LU R23, [R1+0x7b98] ;  /* 0x007b980001177983 */ /* 0x000f220000300800 */
[--C-:B------:R-:W-:Y:S01]  /*154890*/  IMAD.X R29, R29, 0x1, R0.reuse, P5 ;  /* 0x000000011d1d7824 */ /* 0x100fe200028e0600 */
[----:B------:R-:W-:Y:S02]  /*1548a0*/  IADD3 R24, P5, R24, R137, RZ ;  /* 0x0000008918187210 */ /* 0x000fe40007fbe0ff */
[----:B--2---:R-:W2:Y:S04]  /*1548b0*/  LDL.LU R22, [R1+0x7b90] ;  /* 0x007b900001167983 */ /* 0x004ea80000300800 */
[----:B------:R-:W2:Y:S04]  /*1548c0*/  LDL.LU R15, [R1+0x7b94] ;  /* 0x007b9400010f7983 */ /* 0x000ea80000300800 */
[----:B------:R-:W2:Y:S04]  /*1548d0*/  LDL.LU R21, [R1+0x7b8c] ;  /* 0x007b8c0001157983 */ /* 0x000ea80000300800 */
[----:B------:R1:W-:Y:S04]  /*1548e0*/  LDGSTS.E [R10+0x9c00], [R12.64], P1 ;  /* 0x09c000000c0a7fae */ /* 0x0003e80008921844 */
[----:B---3--:R-:W3:Y:S01]  /*1548f0*/  LDL.LU R17, [R1+0x7b88] ;  /* 0x007b880001117983 */ /* 0x008ee20000300800 */
[----:B------:R-:W-:-:S03]  /*154900*/  IMAD.X R26, R26, 0x1, R0, P5 ;  /* 0x000000011a1a7824 */ /* 0x000fc600028e0600 */
[----:B------:R-:W-:Y:S01]  /*154910*/  STL [R1+0x7c70], R29 ;  /* 0x007c701d01007387 */ /* 0x000fe20000100800 */
[----:B-1----:R-:W-:Y:S01]  /*154920*/  IMAD.MOV.U32 R12, RZ, RZ, R30 ;  /* 0x000000ffff0c7224 */ /* 0x002fe200078e001e */
[----:B------:R-:W-:Y:S02]  /*154930*/  MOV R13, R31 ;  /* 0x0000001f000d7202 */ /* 0x000fe40000000f00 */
[----:B------:R-:W3:Y:S01]  /*154940*/  LDL.LU R18, [R1+0x7b84] ;  /* 0x007b840001127983 */ /* 0x000ee20000300800 */
[----:B------:R-:W-:-:S03]  /*154950*/  IADD3 R14, P5, R14, R137, RZ ;  /* 0x000000890e0e7210 */ /* 0x000fc60007fbe0ff */
[----:B------:R-:W-:Y:S01]  /*154960*/  STL [R1+0x7c74], R24 ;  /* 0x007c741801007387 */ /* 0x000fe20000100800 */
[----:B------:R-:W-:-:S03]  /*154970*/  SEL R11, R11, RZ, !P0 ;  /* 0x000000ff0b0b7207 */ /* 0x000fc60004000000 */
[----:B------:R-:W3:Y:S04]  /*154980*/  LDL.LU R16, [R1+0x7b7c] ;  /* 0x007b7c0001107983 */ /* 0x000ee80000300800 */
[----:B------:R-:W3:Y:S04]  /*154990*/  LDL.LU R27, [R1+0x7b80] ;  /* 0x007b8000011b7983 */ /* 0x000ee80000300800 */
[----:B------:R1:W-:Y:S01]  /*1549a0*/  LDGSTS.E [R10+0x9d00], [R12.64], P1 ;  /* 0x09d000000c0a7fae */ /* 0x0003e20008921844 */
[----:B------:R-:W-:-:S03]  /*1549b0*/  ISETP.NE.U32.AND P4, PT, R11, RZ, PT ;  /* 0x000000ff0b00720c */ /* 0x000fc60003f85070 */
[----:B------:R1:W-:Y:S02]  /*1549c0*/  STL [R1+0x7ba8], R26 ;  /* 0x007ba81a01007387 */ /* 0x0003e40000100800 */
[----:B-1----:R-:W-:Y:S02]  /*1549d0*/  IMAD.MOV.U32 R12, RZ, RZ, R28 ;  /* 0x000000ffff0c7224 */ /* 0x002fe400078e001c */
[----:B------:R-:W-:Y:S01]  /*1549e0*/  IMAD.MOV.U32 R13, RZ, RZ, R29 ;  /* 0x000000ffff0d7224 */ /* 0x000fe200078e001d */
[----:B------:R1:W-:Y:S04]  /*1549f0*/  STL [R1+0x7c6c], R14 ;  /* 0x007c6c0e01007387 */ /* 0x0003e80000100800 */
[----:B------:R1:W-:Y:S04]  /*154a00*/  LDGSTS.E [R10+0x9e00], [R12.64], P1 ;  /* 0x09e000000c0a7fae */ /* 0x0003e80008921844 */
[----:B------:R-:W3:Y:S01]  /*154a10*/  LDL.LU R11, [R1+0x7b74] ;  /* 0x007b7400010b7983 */ /* 0x000ee20000300800 */
[----:B-1----:R-:W-:-:S03]  /*154a20*/  IMAD.MOV.U32 R13, RZ, RZ, R26 ;  /* 0x000000ffff0d7224 */ /* 0x002fc600078e001a */
[----:B------:R-:W3:Y:S01]  /*154a30*/  LDL.LU R26, [R1+0x7b78] ;  /* 0x007b7800011a7983 */ /* 0x000ee20000300800 */
[----:B------:R-:W-:-:S05]  /*154a40*/  MOV R12, R24 ;  /* 0x00000018000c7202 */ /* 0x000fca0000000f00 */
[----:B------:R1:W-:Y:S01]  /*154a50*/  LDGSTS.E [R10+0x9f00], [R12.64], P1 ;  /* 0x09f000000c0a7fae */ /* 0x0003e20008921844 */
[----:B----4-:R-:W-:-:S05]  /*154a60*/  IMAD.X R25, R25, 0x1, R0, P5 ;  /* 0x0000000119197824 */ /* 0x010fca00028e0600 */
[----:B------:R-:W-:Y:S04]  /*154a70*/  STL [R1+0x7ba0], R25 ;  /* 0x007ba01901007387 */ /* 0x000fe80000100800 */
[----:B------:R-:W4:Y:S01]  /*154a80*/  LDL.LU R24, [R1+0x7b70] ;  /* 0x007b700001187983 */ /* 0x000f220000300800 */
[----:B-1----:R-:W-:Y:S01]  /*154a90*/  IMAD.MOV.U32 R12, RZ, RZ, R14 ;  /* 0x000000ffff0c7224 */ /* 0x002fe200078e000e */
[----:B------:R-:W-:-:S05]  /*154aa0*/  MOV R13, R25 ;  /* 0x00000019000d7202 */ /* 0x000fca0000000f00 */
[----:B------:R1:W-:Y:S01]  /*154ab0*/  LDGSTS.E [R10+0xb800], [R12.64], P3 ;  /* 0x0b8000000c0a7fae */ /* 0x0003e20009921844 */
[-C--:B------:R-:W-:Y:S02]  /*154ac0*/  IADD3 R19, P5, R19, R137.reuse, RZ ;  /* 0x0000008913137210 */ /* 0x080fe40007fbe0ff */
[----:B------:R-:W-:-:S03]  /*154ad0*/  IADD3 R20, P1, R20, R137, RZ ;  /* 0x0000008914147210 */ /* 0x000fc60007f3e0ff */
[----:B-1----:R-:W-:Y:S01]  /*154ae0*/  IMAD.MOV.U32 R12, RZ, RZ, R19 ;  /* 0x000000ffff0c7224 */ /* 0x002fe200078e0013 */
[----:B------:R1:W-:Y:S04]  /*154af0*/  STL [R1+0x7ba4], R19 ;  /* 0x007ba41301007387 */ /* 0x0003e80000100800 */
[----:B------:R-:W4:Y:S04]  /*154b00*/  LDL.LU R14, [R1+0x75a8] ;  /* 0x0075a800010e7983 */ /* 0x000f280000300800 */
[----:B------:R1:W-:Y:S01]  /*154b10*/  STL [R1+0x7b9c], R20 ;  /* 0x007b9c1401007387 */ /* 0x0003e20000100800 */
[----:B------:R-:W-:-:S04]  /*154b20*/  IMAD.X R23, R23, 0x1, R0, P5 ;  /* 0x0000000117177824 */ /* 0x000fc800028e0600 */
[----:B------:R-:W-:Y:S02]  /*154b30*/  IMAD.MOV.U32 R13, RZ, RZ, R23 ;  /* 0x000000ffff0d7224 */ /* 0x000fe400078e0017 */
[----:B--2---:R-:W-:Y:S01]  /*154b40*/  IMAD.X R22, R22, 0x1, R0, P1 ;  /* 0x0000000116167824 */ /* 0x004fe200008e0600 */
[-C--:B------:R-:W-:Y:S01]  /*154b50*/  IADD3 R15, P5, R15, R137.reuse, RZ ;  /* 0x000000890f0f7210 */ /* 0x080fe20007fbe0ff */
[----:B------:R2:W-:Y:S01]  /*154b60*/  STL [R1+0x7b98], R23 ;  /* 0x007b981701007387 */ /* 0x0005e20000100800 */
[----:B------:R-:W-:-:S03]  /*154b70*/  IADD3 R21, P1, R21, R137, RZ ;  /* 0x0000008915157210 */ /* 0x000fc60007f3e0ff */
[----:B------:R2:W-:Y:S04]  /*154b80*/  LDGSTS.E [R10+0xb900], [R12.64], P3 ;  /* 0x0b9000000c0a7fae */ /* 0x0005e80009921844 */
[----:B-1----:R-:W4:Y:S01]  /*154b90*/  LDL.LU R19, [R1+0x7670] ;  /* 0x0076700001137983 */ /* 0x002f220000300800 */
[----:B---3--:R-:W-:-:S03]  /*154ba0*/  IADD3.X R17, R17, R0, RZ, P5, !PT ;  /* 0x0000000011117210 */ /* 0x008fc60002ffe4ff */
[----:B------:R-:W-:Y:S01]  /*154bb0*/  STL [R1+0x7b94], R15 ;  /* 0x007b940f01007387 */ /* 0x000fe20000100800 */
[----:B--2---:R-:W-:Y:S02]  /*154bc0*/  IMAD.MOV.U32 R12, RZ, RZ, R20 ;  /* 0x000000ffff0c7224 */ /* 0x004fe400078e0014 */
[----:B------:R-:W-:Y:S01]  /*154bd0*/  IMAD.MOV.U32 R13, RZ, RZ, R22 ;  /* 0x000000ffff0d7224 */ /* 0x000fe200078e0016 */
        /* <DEDUP_REMOVED lines=9> */
[----:B---3--:R-:W-:Y:S01]  /*154c70*/  MOV R12, R15 ;  /* 0x0000000f000c7202 */ /* 0x008fe20000000f00 */
[----:B------:R-:W-:Y:S02]  /*154c80*/  IMAD.MOV.U32 R13, RZ, RZ, R17 ;  /* 0x000000ffff0d7224 */ /* 0x000fe400078e0011 */
[----:B------:R-:W3:Y:S04]  /*154c90*/  LDL.LU R20, [R1+0x766c] ;  /* 0x00766c0001147983 */ /* 0x000ee80000300800 */
[----:B------:R-:W3:Y:S04]  /*154ca0*/  LDL.LU R23, [R1+0x7674] ;  /* 0x0076740001177983 */ /* 0x000ee80000300800 */
[----:B------:R-:W-:Y:S04]  /*154cb0*/  STL [R1+0x7b7c], R16 ;  /* 0x007b7c1001007387 */ /* 0x000fe80000100800 */
[----:B-1----:R-:W3:Y:S04]  /*154cc0*/  LDL.LU R22, [R1+0x7678] ;  /* 0x0076780001167983 */ /* 0x002ee80000300800 */
[----:B--2---:R-:W2:Y:S04]  /*154cd0*/  LDL.LU R17, [R1+0x7680] ;  /* 0x0076800001117983 */ /* 0x004ea80000300800 */
[----:B------:R1:W-:Y:S04]  /*154ce0*/  LDGSTS.E [R10+0xbb00], [R12.64], P3 ;  /* 0x0bb000000c0a7fae */ /* 0x0003e80009921844 */
[----:B------:R-:W2:Y:S01]  /*154cf0*/  LDL.LU R15, [R1+0x7688] ;  /* 0x00768800010f7983 */ /* 0x000ea20000300800 */
[----:B------:R-:W-:Y:S01]  /*154d00*/  IMAD.X R26, R26, 0x1, R0, P5 ;  /* 0x000000011a1a7824 */ /* 0x000fe200028e0600 */
[----:B------:R-:W-:-:S02]  /*154d10*/  IADD3 R11, P5, R11, R137, RZ ;  /* 0x000000890b0b7210 */ /* 0x000fc40007fbe0ff */
[----:B------:R-:W2:Y:S01]  /*154d20*/  LDL.LU R25, [R1+0x7690] ;  /* 0x0076900001197983 */ /* 0x000ea20000300800 */
[----:B-1----:R-:W-:Y:S01]  /*154d30*/  MOV R12, R21 ;  /* 0x00000015000c7202 */ /* 0x002fe20000000f00 */
[----:B------:R-:W-:Y:S02]  /*154d40*/  IMAD.MOV.U32 R13, RZ, RZ, R27 ;  /* 0x000000ffff0d7224 */ /* 0x000fe400078e001b */
[----:B------:R-:W-:Y:S04]  /*154d50*/  STL [R1+0x7b78], R26 ;  /* 0x007b781a01007387 */ /* 0x000fe80000100800 */
[----:B------:R-:W2:Y:S04]  /*154d60*/  LDL.LU R21, [R1+0x767c] ;  /* 0x00767c0001157983 */ /* 0x000ea80000300800 */
[----:B------:R1:W-:Y:S04]  /*154d70*/  STL [R1+0x7b74], R11 ;  /* 0x007b740b01007387 */ /* 0x0003e80000100800 */
[----:B------:R1:W-:Y:S02]  /*154d80*/  LDGSTS.E [R10+0xbc00], [R12.64], P3 ;  /* 0x0bc000000c0a7fae */ /* 0x0003e40009921844 */
[----:B-1----:R-:W-:-:S02]  /*154d90*/  IMAD.MOV.U32 R12, RZ, RZ, R18 ;  /* 0x000000ffff0c7224 */ /* 0x002fc400078e0012 */
[----:B----4-:R-:W-:-:S05]  /*154da0*/  IMAD.X R24, R24, 0x1, R0, P1 ;  /* 0x0000000118187824 */ /* 0x010fca00008e0600 */
[----:B------:R1:W-:Y:S04]  /*154db0*/  STL [R1+0x7b70], R24 ;  /* 0x007b701801007387 */ /* 0x0003e80000100800 */
[----:B------:R-:W4:Y:S04]  /*154dc0*/  LDL.LU R30, [R1+0x7698] ;  /* 0x00769800011e7983 */ /* 0x000f280000300800 */
[----:B------:R-:W4:Y:S04]  /*154dd0*/  LDL.LU R18, [R1+0x7684] ;  /* 0x0076840001127983 */ /* 0x000f280000300800 */
[----:B------:R-:W4:Y:S01]  /*154de0*/  LDL.LU R32, [R1+0x768c] ;  /* 0x00768c0001207983 */ /* 0x000f220000300800 */
[----:B------:R-:W-:Y:S01]  /*154df0*/  MOV R13, R26 ;  /* 0x0000001a000d7202 */ /* 0x000fe20000000f00 */
[----:B------:R-:W-:-:S02]  /*154e00*/  IMAD.MOV.U32 R134, RZ, RZ, R240 ;  /* 0x000000ffff867224 */ /* 0x000fc400078e00f0 */
[----:B------:R-:W-:Y:S02]  /*154e10*/  IMAD.MOV.U32 R135, RZ, RZ, R241 ;  /* 0x000000ffff877224 */ /* 0x000fe400078e00f1 */
[----:B------:R1:W-:Y:S05]  /*154e20*/  LDGSTS.E [R10+0xbd00], [R12.64], P3 ;  /* 0x0bd000000c0a7fae */ /* 0x0003ea0009921844 */
[----:B------:R-:W-:Y:S01]  /*154e30*/  HMMA.1688.F32.TF32 R36, R128, R134, R112 ;  /* 0x000000868024723c */ /* 0x000fe20000081070 */
[----:B-1----:R-:W-:Y:S02]  /*154e40*/  IMAD.MOV.U32 R12, RZ, RZ, R16 ;  /* 0x000000ffff0c7224 */ /* 0x002fe400078e0010 */
[----:B------:R-:W-:-:S02]  /*154e50*/  IMAD.MOV.U32 R13, RZ, RZ, R24 ;  /* 0x000000ffff0d7224 */ /* 0x000fc400078e0018 */
[----:B------:R-:W-:-:S03]  /*154e60*/  IMAD.X R14, R14, 0x1, R0, P5 ;  /* 0x000000010e0e7824 */ /* 0x000fc600028e0600 */
[----:B------:R1:W-:Y:S04]  /*154e70*/  LDGSTS.E [R10+0xbe00], [R12.64], P3 ;  /* 0x0be000000c0a7fae */ /* 0x0003e80009921844 */
[----:B------:R1:W-:Y:S04]  /*154e80*/  STL [R1+0x75a8], R14 ;  /* 0x0075a80e01007387 */ /* 0x0003e80000100800 */
[----:B------:R-:W4:Y:S01]  /*154e90*/  LDL.LU R240, [R1+0x89c4] ;  /* 0x0089c40001f07983 */ /* 0x000f220000300800 */
[----:B-1----:R-:W-:Y:S01]  /*154ea0*/  IMAD.MOV.U32 R12, RZ, RZ, R11 ;  /* 0x000000ffff0c7224 */ /* 0x002fe200078e000b */
[----:B------:R-:W-:-:S02]  /*154eb0*/  MOV R13, R14 ;  /* 0x0000000e000d7202 */ /* 0x000fc40000000f00 */
[----:B------:R-:W4:Y:S04]  /*154ec0*/  LDL.LU R241, [R1+0x89c0] ;  /* 0x0089c00001f17983 */ /* 0x000f280000300800 */
[----:B------:R-:W4:Y:S04]  /*154ed0*/  LDL.LU R31, [R1+0x7694] ;  /* 0x00769400011f7983 */ /* 0x000f280000300800 */
[----:B------:R-:W4:Y:S01]  /*154ee0*/  LDL.LU R29, [R1+0x769c] ;  /* 0x00769c00011d7983 */ /* 0x000f220000300800 */
[----:B------:R-:W-:-:S03]  /*154ef0*/  ISETP.GT.AND P5, PT, R3, 0x27, PT ;  /* 0x000000270300780c */ /* 0x000fc60003fa4270 */
[----:B------:R1:W-:Y:S01]  /*154f00*/  LDGSTS.E [R10+0xbf00], [R12.64], P3 ;  /* 0x0bf000000c0a7fae */ /* 0x0003e20009921844 */
[----:B------:R-:W-:Y:S02]  /*154f10*/  ISETP.GT.AND P3, PT, R3, 0x23, PT ;  /* 0x000000230300780c */ /* 0x000fe40003f64270 */
[----:B------:R-:W-:Y:S02]  /*154f20*/  SEL R11, RZ, 0x4, !P5 ;  /* 0x00000004ff0b7807 */ /* 0x000fe40006800000 */
[----:B------:R-:W-:-:S05]  /*154f30*/  IADD3 R19, P1, R19, R137, RZ ;  /* 0x0000008913137210 */ /* 0x000fca0007f3e0ff */
[----:B------:R-:W-:Y:S04]  /*154f40*/  STL [R1+0x7670], R19 ;  /* 0x0076701301007387 */ /* 0x000fe80000100800 */
[----:B------:R-:W4:Y:S01]  /*154f50*/  LDL.LU R28, [R1+0x76a0] ;  /* 0x0076a000011c7983 */ /* 0x000f220000300800 */
[----:B-1----:R-:W-:-:S03]  /*154f60*/  SEL R12, RZ, 0x4, !P3 ;  /* 0x00000004ff0c7807 */ /* 0x002fc60005800000 */
[----:B------:R-:W4:Y:S04]  /*154f70*/  LDL.LU R24, [R1+0x76a4] ;  /* 0x0076a40001187983 */ /* 0x000f280000300800 */
[----:B------:R-:W4:Y:S04]  /*154f80*/  LDL.LU R16, [R1+0x76a8] ;  /* 0x0076a80001107983 */ /* 0x000f280000300800 */
[----:B------:R-:W4:Y:S01]  /*154f90*/  LDL.LU R14, [R1+0x7770] ;  /* 0x00777000010e7983 */ /* 0x000f220000300800 */
[----:B---3--:R-:W-:-:S05]  /*154fa0*/  IMAD.X R20, R20, 0x1, R0, P1 ;  /* 0x0000000114147824 */ /* 0x008fca00008e0600 */
[----:B------:R1:W-:Y:S01]  /*154fb0*/  STL [R1+0x766c], R20 ;  /* 0x00766c1401007387 */ /* 0x0003e20000100800 */
[-C--:B------:R-:W-:Y:S02]  /*154fc0*/  IADD3 R22, P1, R22, R137.reuse, RZ ;  /* 0x0000008916167210 */ /* 0x080fe40007f3e0ff */
[-C--:B--2---:R-:W-:Y:S02]  /*154fd0*/  IADD3 R17, P6, R17, R137.reuse, RZ ;  /* 0x0000008911117210 */ /* 0x084fe40007fde0ff */
[----:B------:R-:W-:Y:S01]  /*154fe0*/  IADD3.X R23, R23, R0, RZ, P1, !PT ;  /* 0x0000000017177210 */ /* 0x000fe20000ffe4ff */
[----:B------:R2:W-:Y:S01]  /*154ff0*/  STL [R1+0x7678], R22 ;  /* 0x0076781601007387 */ /* 0x0005e20000100800 */
[-C--:B------:R-:W-:Y:S02]  /*155000*/  IADD3 R15, P3, R15, R137.reuse, RZ ;  /* 0x000000890f0f7210 */ /* 0x080fe40007f7e0ff */
[----:B------:R-:W-:Y:S01]  /*155010*/  IADD3 R25, P5, R25, R137, RZ ;  /* 0x0000008919197210 */ /* 0x000fe20007fbe0ff */
[----:B------:R3:W-:Y:S04]  /*155020*/  STL [R1+0x7680], R17 ;  /* 0x0076801101007387 */ /* 0x0007e80000100800 */
[----:B------:R1:W-:Y:S01]  /*155030*/  STL [R1+0x7674], R23 ;  /* 0x0076741701007387 */ /* 0x0003e20000100800 */
[----:B------:R-:W-:-:S03]  /*155040*/  IMAD.X R21, R21, 0x1, R0, P6 ;  /* 0x0000000115157824 */ /* 0x000fc600030e0600 */
[----:B------:R-:W-:Y:S04]  /*155050*/  STL [R1+0x7688], R15 ;  /* 0x0076880f01007387 */ /* 0x000fe80000100800 */
[----:B------:R-:W-:Y:S04]  /*155060*/  STL [R1+0x7690], R25 ;  /* 0x0076901901007387 */ /* 0x000fe80000100800 */
[----:B------:R-:W-:Y:S01]  /*155070*/  STL [R1+0x767c], R21 ;  /* 0x00767c1501007387 */ /* 0x000fe20000100800 */
[----:B------:R-:W-:Y:S02]  /*155080*/  IMAD.MOV.U32 R13, RZ, RZ, R20 ;  /* 0x000000ffff0d7224 */ /* 0x000fe400078e0014 */
[----:B----4-:R-:W-:-:S02]  /*155090*/  IMAD.X R18, R18, 0x1, R0, P3 ;  /* 0x0000000112127824 */ /* 0x010fc400018e0600 */
[----:B------:R-:W-:-:S03]  /*1550a0*/  IMAD.X R32, R32, 0x1, R0, P5 ;  /* 0x0000000120207824 */ /* 0x000fc600028e0600 */
[----:B------:R2:W-:Y:S04]  /*1550b0*/  STL [R1+0x7684], R18 ;  /* 0x0076841201007387 */ /* 0x0005e80000100800 */
[----:B------:R-:W-:Y:S04]  /*1550c0*/  STL [R1+0x768c], R32 ;  /* 0x00768c2001007387 */ /* 0x000fe80000100800 */
[----:B------:R-:W-:Y:S04]  /*1550d0*/  STL.64 [R1+0x1650], R36 ;  /* 0x0016502401007387 */ /* 0x000fe80000100a00 */
[----:B------:R-:W-:Y:S04]  /*1550e0*/  STL.64 [R1+0x1658], R38 ;  /* 0x0016582601007387 */ /* 0x000fe80000100a00 */
[----:B------:R-:W4:Y:S01]  /*1550f0*/  LDL.LU R27, [R1+0x776c] ;  /* 0x00776c00011b7983 */ /* 0x000f220000300800 */
[----:B------:R-:W-:-:S05]  /*155100*/  IADD3 R30, P5, R30, R137, RZ ;  /* 0x000000891e1e7210 */ /* 0x000fca0007fbe0ff */
[----:B------:R-:W-:Y:S04]  /*155110*/  STL [R1+0x7698], R30 ;  /* 0x0076981e01007387 */ /* 0x000fe80000100800 */
[----:B-1----:R-:W4:Y:S01]  /*155120*/  LDL.LU R20, [R1+0x7778] ;  /* 0x0077780001147983 */ /* 0x002f220000300800 */
[----:B------:R-:W-:-:S04]  /*155130*/  SEL R12, R12, RZ, !P0 ;  /* 0x000000ff0c0c7207 */ /* 0x000fc80004000000 */
[----:B------:R-:W-:Y:S02]  /*155140*/  ISETP.NE.U32.AND P1, PT, R12, RZ, PT ;  /* 0x000000ff0c00720c */ /* 0x000fe40003f25070 */
[----:B------:R-:W-:Y:S02]  /*155150*/  MOV R12, R19 ;  /* 0x00000013000c7202 */ /* 0x000fe40000000f00 */
[----:B------:R-:W4:Y:S04]  /*155160*/  LDL.LU R19, [R1+0x7780] ;  /* 0x0077800001137983 */ /* 0x000f280000300800 */
[----:B------:R1:W-:Y:S02]  /*155170*/  LDGSTS.E [R10+0xd800], [R12.64], P2 ;  /* 0x0d8000000c0a7fae */ /* 0x0003e40009121844 */
[----:B-1----:R-:W-:Y:S01]  /*155180*/  IMAD.MOV.U32 R12, RZ, RZ, R22 ;  /* 0x000000ffff0c7224 */ /* 0x002fe200078e0016 */
[----:B------:R-:W-:-:S05]  /*155190*/  MOV R13, R23 ;  /* 0x00000017000d7202 */ /* 0x000fca0000000f00 */
[----:B------:R1:W-:Y:S01]  /*1551a0*/  LDGSTS.E [R10+0xd900], [R12.64], P2 ;  /* 0x0d9000000c0a7fae */ /* 0x0003e20009121844 */
[----:B------:R-:W-:Y:S02]  /*1551b0*/  IMAD.X R31, R31, 0x1, R0, P5 ;  /* 0x000000011f1f7824 */ /* 0x000fe400028e0600 */
[----:B-1----:R-:W-:Y:S02]  /*1551c0*/  IMAD.MOV.U32 R12, RZ, RZ, R17 ;  /* 0x000000ffff0c7224 */ /* 0x002fe400078e0011 */
[----:B------:R-:W-:-:S05]  /*1551d0*/  IMAD.MOV.U32 R13, RZ, RZ, R21 ;  /* 0x000000ffff0d7224 */ /* 0x000fca00078e0015 */
[----:B------:R1:W-:Y:S01]  /*1551e0*/  LDGSTS.E [R10+0xda00], [R12.64], P2 ;  /* 0x0da000000c0a7fae */ /* 0x0003e20009121844 */
[----:B------:R-:W-:-:S03]  /*1551f0*/  IADD3 R28, P5, R28, R137, RZ ;  /* 0x000000891c1c7210 */ /* 0x000fc60007fbe0ff */
[----:B------:R-:W-:Y:S01]  /*155200*/  STL [R1+0x7694], R31 ;  /* 0x0076941f01007387 */ /* 0x000fe20000100800 */
[----:B-1----:R-:W-:Y:S01]  /*155210*/  MOV R12, R15 ;  /* 0x0000000f000c7202 */ /* 0x002fe20000000f00 */
[----:B------:R-:W-:Y:S02]  /*155220*/  IMAD.MOV.U32 R13, RZ, RZ, R18 ;  /* 0x000000ffff0d7224 */ /* 0x000fe400078e0012 */
[----:B------:R-:W-:Y:S01]  /*155230*/  STL [R1+0x76a0], R28 ;  /* 0x0076a01c01007387 */ /* 0x000fe20000100800 */
[----:B------:R-:W-:-:S03]  /*155240*/  IMAD.X R29, R29, 0x1, R0, P5 ;  /* 0x000000011d1d7824 */ /* 0x000fc600028e0600 */
[----:B------:R1:W-:Y:S01]  /*155250*/  LDGSTS.E [R10+0xdb00], [R12.64], P2 ;  /* 0x0db000000c0a7fae */ /* 0x0003e20009121844 */
[----:B------:R-:W-:-:S03]  /*155260*/  IADD3 R16, P5, R16, R137, RZ ;  /* 0x0000008910107210 */ /* 0x000fc60007fbe0ff */
[----:B------:R-:W4:Y:S04]  /*155270*/  LDL.LU R26, [R1+0x7774] ;  /* 0x00777400011a7983 */ /* 0x000f280000300800 */
[----:B--2---:R-:W2:Y:S01]  /*155280*/  LDL.LU R22, [R1+0x777c] ;  /* 0x00777c0001167983 */ /* 0x004ea20000300800 */
[----:B-1----:R-:W-:-:S03]  /*155290*/  IMAD.MOV.U32 R12, RZ, RZ, R25 ;  /* 0x000000ffff0c7224 */ /* 0x002fc600078e0019 */
[----:B---3--:R-:W3:Y:S01]  /*1552a0*/  LDL.LU R17, [R1+0x7788] ;  /* 0x0077880001117983 */ /* 0x008ee20000300800 */
[----:B------:R-:W-:-:S03]  /*1552b0*/  IMAD.MOV.U32 R13, RZ, RZ, R32 ;  /* 0x000000ffff0d7224 */ /* 0x000fc600078e0020 */
[----:B------:R-:W3:Y:S04]  /*1552c0*/  LDL.LU R23, [R1+0x7790] ;  /* 0x0077900001177983 */ /* 0x000ee80000300800 */
[----:B------:R1:W-:Y:S04]  /*1552d0*/  LDGSTS.E [R10+0xdc00], [R12.64], P2 ;  /* 0x0dc000000c0a7fae */ /* 0x0003e80009121844 */
[----:B------:R-:W3:Y:S01]  /*1552e0*/  LDL.LU R18, [R1+0x7784] ;  /* 0x0077840001127983 */ /* 0x000ee20000300800 */
[----:B------:R-:W-:-:S03]  /*1552f0*/  IADD3.X R24, R24, R0, RZ, P5, !PT ;  /* 0x0000000018187210 */ /* 0x000fc60002ffe4ff */
[----:B------:R-:W-:Y:S01]  /*155300*/  STL [R1+0x769c], R29 ;  /* 0x00769c1d01007387 */ /* 0x000fe20000100800 */
[----:B-1----:R-:W-:-:S03]  /*155310*/  IMAD.MOV.U32 R12, RZ, RZ, R30 ;  /* 0x000000ffff0c7224 */ /* 0x002fc600078e001e */
[----:B------:R-:W3:Y:S01]  /*155320*/  LDL.LU R21, [R1+0x7798] ;  /* 0x0077980001157983 */ /* 0x000ee20000300800 */
[----:B------:R-:W-:Y:S01]  /*155330*/  IMAD.MOV.U32 R13, RZ, RZ, R31 ;  /* 0x000000ffff0d7224 */ /* 0x000fe200078e001f */
[----:B------:R-:W-:Y:S02]  /*155340*/  IADD3 R14, P5, R14, R137, RZ ;  /* 0x000000890e0e7210 */ /* 0x000fe40007fbe0ff */
[----:B------:R-:W-:Y:S01]  /*155350*/  STL [R1+0x76a8], R16 ;  /* 0x0076a81001007387 */ /* 0x000fe20000100800 */
[----:B------:R-:W-:-:S03]  /*155360*/  SEL R11, R11, RZ, !P0 ;  /* 0x000000ff0b0b7207 */ /* 0x000fc60004000000 */
[----:B------:R-:W3:Y:S04]  /*155370*/  LDL.LU R15, [R1+0x77a0] ;  /* 0x0077a000010f7983 */ /* 0x000ee80000300800 */
[----:B------:R-:W3:Y:S04]  /*155380*/  LDL.LU R25, [R1+0x778c] ;  /* 0x00778c0001197983 */ /* 0x000ee80000300800 */
[----:B------:R1:W-:Y:S01]  /*155390*/  LDGSTS.E [R10+0xdd00], [R12.64], P2 ;  /* 0x0dd000000c0a7fae */ /* 0x0003e20009121844 */
[----:B------:R-:W-:-:S03]  /*1553a0*/  ISETP.NE.U32.AND P3, PT, R11, RZ, PT ;  /* 0x000000ff0b00720c */ /* 0x000fc60003f65070 */
[----:B------:R1:W-:Y:S02]  /*1553b0*/  STL [R1+0x76a4], R24 ;  /* 0x0076a41801007387 */ /* 0x0003e40000100800 */
[----:B-1----:R-:W-:Y:S01]  /*1553c0*/  IMAD.MOV.U32 R12, RZ, RZ, R28 ;  /* 0x000000ffff0c7224 */ /* 0x002fe200078e001c */
[----:B------:R-:W-:Y:S01]  /*1553d0*/  MOV R13, R29 ;  /* 0x0000001d000d7202 */ /* 0x000fe20000000f00 */
[----:B------:R1:W-:Y:S04]  /*1553e0*/  STL [R1+0x7770], R14 ;  /* 0x0077700e01007387 */ /* 0x0003e80000100800 */
[----:B------:R1:W-:Y:S04]  /*1553f0*/  LDGSTS.E [R10+0xde00], [R12.64], P2 ;  /* 0x0de000000c0a7fae */ /* 0x0003e80009121844 */
[----:B------:R-:W3:Y:S01]  /*155400*/  LDL.LU R11, [R1+0x77a8] ;  /* 0x0077a800010b7983 */ /* 0x000ee20000300800 */
[----:B-1----:R-:W-:-:S03]  /*155410*/  IMAD.MOV.U32 R13, RZ, RZ, R24 ;  /* 0x000000ffff0d7224 */ /* 0x002fc600078e0018 */
[----:B------:R-:W3:Y:S01]  /*155420*/  LDL.LU R24, [R1+0x7794] ;  /* 0x0077940001187983 */ /* 0x000ee20000300800 */
[----:B------:R-:W-:-:S05]  /*155430*/  IMAD.MOV.U32 R12, RZ, RZ, R16 ;  /* 0x000000ffff0c7224 */ /* 0x000fca00078e0010 */
[----:B------:R1:W-:Y:S02]  /*155440*/  LDGSTS.E [R10+0xdf00], [R12.64], P2 ;  /* 0x0df000000c0a7fae */ /* 0x0003e40009121844 */
[----:B-1----:R-:W-:Y:S02]  /*155450*/  IMAD.MOV.U32 R12, RZ, RZ, R14 ;  /* 0x000000ffff0c7224 */ /* 0x002fe400078e000e */
[----:B----4-:R-:W-:-:S05]  /*155460*/  IMAD.X R27, R27, 0x1, R0, P5 ;  /* 0x000000011b1b7824 */ /* 0x010fca00028e0600 */
[----:B------:R-:W-:Y:S04]  /*155470*/  STL [R1+0x776c], R27 ;  /* 0x00776c1b01007387 */ /* 0x000fe80000100800 */
[----:B------:R-:W4:Y:S01]  /*155480*/  LDL.LU R16, [R1+0x779c] ;  /* 0x00779c0001107983 */ /* 0x000f220000300800 */
[----:B------:R-:W-:-:S05]  /*155490*/  IADD3 R20, P5, R20, R137, RZ ;  /* 0x0000008914147210 */ /* 0x000fca0007fbe0ff */
[----:B------:R1:W-:Y:S04]  /*1554a0*/  STL [R1+0x7778], R20 ;  /* 0x0077781401007387 */ /* 0x0003e80000100800 */
[----:B------:R-:W4:Y:S01]  /*1554b0*/  LDL.LU R14, [R1+0x77a4] ;  /* 0x0077a400010e7983 */ /* 0x000f220000300800 */
[----:B------:R-:W-:Y:S01]  /*1554c0*/  IADD3 R19, P2, R19, R137, RZ ;  /* 0x0000008913137210 */ /* 0x000fe20007f5e0ff */
[----:B------:R-:W-:-:S05]  /*1554d0*/  IMAD.MOV.U32 R13, RZ, RZ, R27 ;  /* 0x000000ffff0d7224 */ /* 0x000fca00078e001b */
[----:B------:R1:W-:Y:S04]  /*1554e0*/  LDGSTS.E [R10+0xf800], [R12.64], P4 ;  /* 0x0f8000000c0a7fae */ /* 0x0003e8000a121844 */
[----:B------:R2:W-:Y:S01]  /*1554f0*/  STL [R1+0x7780], R19 ;  /* 0x0077801301007387 */ /* 0x0005e20000100800 */
[----:B-1----:R-:W-:Y:S01]  /*155500*/  MOV R12, R20 ;  /* 0x00000014000c7202 */ /* 0x002fe20000000f00 */
[----:B------:R-:W-:Y:S01]  /*155510*/  IMAD.MOV.U32 R134, RZ, RZ, R242 ;  /* 0x000000ffff867224 */ /* 0x000fe200078e00f2 */
[----:B------:R-:W-:Y:S02]  /*155520*/  MOV R135, R243 ;  /* 0x000000f300877202 */ /* 0x000fe40000000f00 */
[----:B------:R-:W-:Y:S01]  /*155530*/  IADD3.X R26, R26, R0, RZ, P5, !PT ;  /* 0x000000001a1a7210 */ /* 0x000fe20002ffe4ff */
[----:B--2---:R-:W-:-:S04]  /*155540*/  IMAD.X R22, R22, 0x1, R0, P2 ;  /* 0x0000000116167824 */ /* 0x004fc800010e0600 */
[----:B------:R-:W-:Y:S01]  /*155550*/  IMAD.MOV.U32 R13, RZ, RZ, R26 ;  /* 0x000000ffff0d7224 */ /* 0x000fe200078e001a */
[-C--:B---3--:R-:W-:Y:S01]  /*155560*/  IADD3 R17, P5, R17, R137.reuse, RZ ;  /* 0x0000008911117210 */ /* 0x088fe20007fbe0ff */
[----:B------:R-:W-:Y:S01]  /*155570*/  STL [R1+0x7774], R26 ;  /* 0x0077741a01007387 */ /* 0x000fe20000100800 */
[----:B------:R-:W-:-:S03]  /*155580*/  IADD3 R23, P2, R23, R137, RZ ;  /* 0x0000008917177210 */ /* 0x000fc60007f5e0ff */
[----:B------:R-:W2:Y:S04]  /*155590*/  LDL.LU R20, [R1+0x7870] ;  /* 0x0078700001147983 */ /* 0x000ea80000300800 */
[----:B------:R1:W-:Y:S01]  /*1555a0*/  STL [R1+0x7788], R17 ;  /* 0x0077881101007387 */ /* 0x0003e20000100800 */
[----:B------:R-:W-:-:S03]  /*1555b0*/  IMAD.X R18, R18, 0x1, R0, P5 ;  /* 0x0000000112127824 */ /* 0x000fc600028e0600 */
[----:B------:R3:W-:Y:S04]  /*1555c0*/  LDGSTS.E [R10+0xf900], [R12.64], P4 ;  /* 0x0f9000000c0a7fae */ /* 0x0007e8000a121844 */
[----:B------:R1:W-:Y:S01]  /*1555d0*/  STL [R1+0x777c], R22 ;  /* 0x00777c1601007387 */ /* 0x0003e20000100800 */
[----:B------:R-:W-:-:S03]  /*1555e0*/  IADD3 R21, P5, R21, R137, RZ ;  /* 0x0000008915157210 */ /* 0x000fc60007fbe0ff */
[----:B------:R-:W-:Y:S01]  /*1555f0*/  STL [R1+0x7790], R23 ;  /* 0x0077901701007387 */ /* 0x000fe20000100800 */
[----:B---3--:R-:W-:Y:S01]  /*155600*/  IMAD.MOV.U32 R12, RZ, RZ, R19 ;  /* 0x000000ffff0c7224 */ /* 0x008fe200078e0013 */
[----:B------:R-:W-:Y:S02]  /*155610*/  MOV R13, R22 ;  /* 0x00000016000d7202 */ /* 0x000fe40000000f00 */
[----:B------:R3:W-:Y:S01]  /*155620*/  STL [R1+0x7784], R18 ;  /* 0x0077841201007387 */ /* 0x0007e20000100800 */
[----:B------:R-:W-:Y:S01]  /*155630*/  IMAD.X R25, R25, 0x1, R0, P2 ;  /* 0x0000000119197824 */ /* 0x000fe200010e0600 */
[----:B------:R-:W-:Y:S02]  /*155640*/  IADD3 R15, P2, R15, R137, RZ ;  /* 0x000000890f0f7210 */ /* 0x000fe40007f5e0ff */
[----:B------:R-:W-:Y:S04]  /*155650*/  STL [R1+0x7798], R21 ;  /* 0x0077981501007387 */ /* 0x000fe80000100800 */
[----:B------:R-:W-:Y:S04]  /*155660*/  STL [R1+0x778c], R25 ;  /* 0x00778c1901007387 */ /* 0x000fe80000100800 */
[----:B------:R1:W-:Y:S04]  /*155670*/  LDGSTS.E [R10+0xfa00], [R12.64], P4 ;  /* 0x0fa000000c0a7fae */ /* 0x0003e8000a121844 */
[----:B------:R-:W2:Y:S04]  /*155680*/  LDL.LU R31, [R1+0x786c] ;  /* 0x00786c00011f7983 */ /* 0x000ea80000300800 */
[----:B------:R-:W2:Y:S01]  /*155690*/  LDL.LU R30, [R1+0x7874] ;  /* 0x00787400011e7983 */ /* 0x000ea20000300800 */
[----:B-1----:R-:W-:-:S03]  /*1556a0*/  IMAD.MOV.U32 R12, RZ, RZ, R17 ;  /* 0x000000ffff0c7224 */ /* 0x002fc600078e0011 */
[----:B------:R-:W-:Y:S01]  /*1556b0*/  STL [R1+0x77a0], R15 ;  /* 0x0077a00f01007387 */ /* 0x000fe20000100800 */
[----:B------:R-:W-:-:S03]  /*1556c0*/  IMAD.MOV.U32 R13, RZ, RZ, R18 ;  /* 0x000000ffff0d7224 */ /* 0x000fc600078e0012 */
[----:B------:R-:W2:Y:S04]  /*1556d0*/  LDL.LU R19, [R1+0x7878] ;  /* 0x0078780001137983 */ /* 0x000ea80000300800 */
[----:B------:R-:W2:Y:S04]  /*1556e0*/  LDL.LU R17, [R1+0x7880] ;  /* 0x0078800001117983 */ /* 0x000ea80000300800 */
[----:B------:R-:W2:Y:S01]  /*1556f0*/  LDL.LU R22, [R1+0x7888] ;  /* 0x0078880001167983 */ /* 0x000ea20000300800 */
[----:B------:R-:W-:Y:S02]  /*155700*/  IADD3.X R24, R24, R0, RZ, P5, !PT ;  /* 0x0000000018187210 */ /* 0x000fe40002ffe4ff */
[----:B------:R-:W-:Y:S01]  /*155710*/  IADD3 R11, P5, R11, R137, RZ ;  /* 0x000000890b0b7210 */ /* 0x000fe20007fbe0ff */
[----:B---3--:R-:W3:Y:S04]  /*155720*/  LDL.LU R18, [R1+0x7890] ;  /* 0x0078900001127983 */ /* 0x008ee80000300800 */
[----:B------:R1:W-:Y:S04]  /*155730*/  LDGSTS.E [R10+0xfb00], [R12.64], P4 ;  /* 0x0fb000000c0a7fae */ /* 0x0003e8000a121844 */
[----:B------:R4:W-:Y:S01]  /*155740*/  STL [R1+0x7794], R24 ;  /* 0x0077941801007387 */ /* 0x0009e20000100800 */
[----:B-1----:R-:W-:-:S02]  /*155750*/  IMAD.MOV.U32 R12, RZ, RZ, R23 ;  /* 0x000000ffff0c7224 */ /* 0x002fc400078e0017 */
[----:B------:R-:W-:Y:S01]  /*155760*/  IMAD.MOV.U32 R13, RZ, RZ, R25 ;  /* 0x000000ffff0d7224 */ /* 0x000fe200078e0019 */
[----:B------:R-:W3:Y:S04]  /*155770*/  LDL.LU R23, [R1+0x787c] ;  /* 0x00787c0001177983 */ /* 0x000ee80000300800 */
[----:B------:R-:W-:Y:S04]  /*155780*/  STL [R1+0x77a8], R11 ;  /* 0x0077a80b01007387 */ /* 0x000fe80000100800 */
[----:B------:R1:W-:Y:S02]  /*155790*/  LDGSTS.E [R10+0xfc00], [R12.64], P4 ;  /* 0x0fc000000c0a7fae */ /* 0x0003e4000a121844 */
[----:B-1----:R-:W-:-:S02]  /*1557a0*/  IMAD.MOV.U32 R13, RZ, RZ, R24 ;  /* 0x000000ffff0d7224 */ /* 0x002fc400078e0018 */
[----:B------:R-:W-:-:S05]  /*1557b0*/  IMAD.MOV.U32 R12, RZ, RZ, R21 ;  /* 0x000000ffff0c7224 */ /* 0x000fca00078e0015 */
[----:B------:R1:W-:Y:S02]  /*1557c0*/  LDGSTS.E [R10+0xfd00], [R12.64], P4 ;  /* 0x0fd000000c0a7fae */ /* 0x0003e4000a121844 */
[----:B-1----:R-:W-:Y:S02]  /*1557d0*/  IMAD.MOV.U32 R12, RZ, RZ, R15 ;  /* 0x000000ffff0c7224 */ /* 0x002fe400078e000f */
[----:B----4-:R-:W-:-:S05]  /*1557e0*/  IMAD.X R16, R16, 0x1, R0, P2 ;  /* 0x0000000110107824 */ /* 0x010fca00010e0600 */
[----:B------:R-:W-:Y:S04]  /*1557f0*/  STL [R1+0x779c], R16 ;  /* 0x00779c1001007387 */ /* 0x000fe80000100800 */
[----:B------:R-:W4:Y:S04]  /*155800*/  LDL.LU R26, [R1+0x7898] ;  /* 0x00789800011a7983 */ /* 0x000f280000300800 */
[----:B------:R-:W4:Y:S01]  /*155810*/  LDL.LU R29, [R1+0x7884] ;  /* 0x00788400011d7983 */ /* 0x000f220000300800 */
[----:B------:R-:W-:-:S03]  /*155820*/  IADD3.X R14, R14, R0, RZ, P5, !PT ;  /* 0x000000000e0e7210 */ /* 0x000fc60002ffe4ff */
[----:B------:R-:W4:Y:S04]  /*155830*/  LDL.LU R24, [R1+0x788c] ;  /* 0x00788c0001187983 */ /* 0x000f280000300800 */
[----:B------:R1:W-:Y:S04]  /*155840*/  STL [R1+0x77a4], R14 ;  /* 0x0077a40e01007387 */ /* 0x0003e80000100800 */
[----:B------:R-:W4:Y:S04]  /*155850*/  LDL.LU R15, [R1+0x78a0] ;  /* 0x0078a000010f7983 */ /* 0x000f280000300800 */
[----:B------:R-:W4:Y:S04]  /*155860*/  LDL.LU R242, [R1+0x89bc] ;  /* 0x0089bc0001f27983 */ /* 0x000f280000300800 */
[----:B------:R-:W4:Y:S04]  /*155870*/  LDL.LU R243, [R1+0x89b8] ;  /* 0x0089b80001f37983 */ /* 0x000f280000300800 */
[----:B------:R-:W4:Y:S01]  /*155880*/  LDL.LU R28, [R1+0x7894] ;  /* 0x00789400011c7983 */ /* 0x000f220000300800 */
[----:B------:R-:W-:Y:S01]  /*155890*/  MOV R13, R16 ;  /* 0x00000010000d7202 */ /* 0x000fe20000000f00 */
[----:B------:R-:W-:Y:S01]  /*1558a0*/  HMMA.1688.F32.TF32 R32, R128, R134, R116 ;  /* 0x000000868020723c */ /* 0x000fe20000081074 */
[----:B------:R-:W-:Y:S01]  /*1558b0*/  ISETP.GT.AND P2, PT, R3, 0x2b, PT ;  /* 0x0000002b0300780c */ /* 0x000fe20003f44270 */
[----:B------:R-:W4:Y:S04]  /*1558c0*/  LDL.LU R27, [R1+0x789c] ;  /* 0x00789c00011b7983 */ /* 0x000f280000300800 */
[----:B------:R1:W-:Y:S02]  /*1558d0*/  LDGSTS.E [R10+0xfe00], [R12.64], P4 ;  /* 0x0fe000000c0a7fae */ /* 0x0003e4000a121844 */
[----:B-1----:R-:W-:-:S02]  /*1558e0*/  IMAD.MOV.U32 R12, RZ, RZ, R11 ;  /* 0x000000ffff0c7224 */ /* 0x002fc400078e000b */
[----:B------:R-:W-:-:S05]  /*1558f0*/  IMAD.MOV.U32 R13, RZ, RZ, R14 ;  /* 0x000000ffff0d7224 */ /* 0x000fca00078e000e */
[----:B------:R1:W-:Y:S02]  /*155900*/  LDGSTS.E [R10+0xff00], [R12.64], P4 ;  /* 0x0ff000000c0a7fae */ /* 0x0003e4000a121844 */
[----:B-1----:R-:W-:Y:S02]  /*155910*/  SEL R12, RZ, 0x4, !P2 ;  /* 0x00000004ff0c7807 */ /* 0x002fe40005000000 */
[----:B--2---:R-:W-:-:S05]  /*155920*/  IADD3 R20, P5, R20, R137, RZ ;  /* 0x0000008914147210 */ /* 0x004fca0007fbe0ff */
[----:B------:R1:W-:Y:S04]  /*155930*/  STL [R1+0x7870], R20 ;  /* 0x0078701401007387 */ /* 0x0003e80000100800 */
[----:B------:R-:W2:Y:S04]  /*155940*/  LDL.LU R25, [R1+0x78a4] ;  /* 0x0078a40001197983 */ /* 0x000ea80000300800 */
[----:B------:R-:W2:Y:S01]  /*155950*/  LDL.LU R21, [R1+0x78a8] ;  /* 0x0078a80001157983 */ /* 0x000ea20000300800 */
[----:B------:R-:W-:-:S03]  /*155960*/  SEL R12, R12, RZ, !P0 ;  /* 0x000000ff0c0c7207 */ /* 0x000fc60004000000 */
[----:B------:R-:W2:Y:S01]  /*155970*/  LDL.LU R14, [R1+0x7970] ;  /* 0x00797000010e7983 */ /* 0x000ea20000300800 */
[----:B------:R-:W-:-:S05]  /*155980*/  IMAD.X R31, R31, 0x1, R0, P5 ;  /* 0x000000011f1f7824 */ /* 0x000fca00028e0600 */
[----:B------:R-:W-:Y:S01]  /*155990*/  STL [R1+0x786c], R31 ;  /* 0x00786c1f01007387 */ /* 0x000fe20000100800 */
[-C--:B------:R-:W-:Y:S02]  /*1559a0*/  IADD3 R19, P4, R19, R137.reuse, RZ ;  /* 0x0000008913137210 */ /* 0x080fe40007f9e0ff */
[----:B------:R-:W-:-:S03]  /*1559b0*/  IADD3 R17, P5, R17, R137, RZ ;  /* 0x0000008911117210 */ /* 0x000fc60007fbe0ff */
[----:B------:R-:W-:Y:S01]  /*1559c0*/  IMAD.X R30, R30, 0x1, R0, P4 ;  /* 0x000000011e1e7824 */ /* 0x000fe200020e0600 */
[-C--:B------:R-:W-:Y:S01]  /*1559d0*/  IADD3 R22, P2, R22, R137.reuse, RZ ;  /* 0x0000008916167210 */ /* 0x080fe20007f5e0ff */
[----:B------:R1:W-:Y:S01]  /*1559e0*/  STL [R1+0x7878], R19 ;  /* 0x0078781301007387 */ /* 0x0003e20000100800 */
[----:B---3--:R-:W-:-:S03]  /*1559f0*/  IADD3 R18, P4, R18, R137, RZ ;  /* 0x0000008912127210 */ /* 0x008fc60007f9e0ff */
[----:B------:R-:W-:Y:S04]  /*155a00*/  STL [R1+0x7880], R17 ;  /* 0x0078801101007387 */ /* 0x000fe80000100800 */
[----:B------:R-:W-:Y:S01]  /*155a10*/  STL [R1+0x7874], R30 ;  /* 0x0078741e01007387 */ /* 0x000fe20000100800 */
[----:B------:R-:W-:-:S03]  /*155a20*/  IMAD.MOV.U32 R13, RZ, RZ, R31 ;  /* 0x000000ffff0d7224 */ /* 0x000fc600078e001f */
[----:B------:R-:W-:Y:S04]  /*155a30*/  STL [R1+0x7888], R22 ;  /* 0x0078881601007387 */ /* 0x000fe80000100800 */
[----:B------:R-:W-:Y:S01]  /*155a40*/  STL [R1+0x7890], R18 ;  /* 0x0078901201007387 */ /* 0x000fe20000100800 */
[----:B------:R-:W-:Y:S01]  /*155a50*/  IMAD.X R23, R23, 0x1, R0, P5 ;  /* 0x0000000117177824 */ /* 0x000fe200028e0600 */
[----:B------:R-:W-:Y:S01]  /*155a60*/  ISETP.NE.U32.AND P5, PT, R12, RZ, PT ;  /* 0x000000ff0c00720c */ /* 0x000fe20003fa5070 */
[----:B------:R-:W-:-:S03]  /*155a70*/  IMAD.MOV.U32 R12, RZ, RZ, R20 ;  /* 0x000000ffff0c7224 */ /* 0x000fc600078e0014 */
[----:B------:R3:W-:Y:S04]  /*155a80*/  STL [R1+0x787c], R23 ;  /* 0x00787c1701007387 */ /* 0x0007e80000100800 */
[----:B------:R1:W-:Y:S02]  /*155a90*/  LDGSTS.E [R10+0x11800], [R12.64], P1 ;  /* 0x118000000c0a7fae */ /* 0x0003e40008921844 */
[----:B-1----:R-:W-:Y:S02]  /*155aa0*/  IMAD.MOV.U32 R12, RZ, RZ, R19 ;  /* 0x000000ffff0c7224 */ /* 0x002fe400078e0013 */
[----:B------:R-:W-:-:S05]  /*155ab0*/  IMAD.MOV.U32 R13, RZ, RZ, R30 ;  /* 0x000000ffff0d7224 */ /* 0x000fca00078e001e */
[----:B------:R1:W-:Y:S02]  /*155ac0*/  LDGSTS.E [R10+0x11900], [R12.64], P1 ;  /* 0x119000000c0a7fae */ /* 0x0003e40008921844 */
[----:B-1----:R-:W-:Y:S01]  /*155ad0*/  IMAD.MOV.U32 R12, RZ, RZ, R17 ;  /* 0x000000ffff0c7224 */ /* 0x002fe200078e0011 */
[----:B------:R-:W-:-:S05]  /*155ae0*/  MOV R13, R23 ;  /* 0x00000017000d7202 */ /* 0x000fca0000000f00 */
[----:B------:R1:W-:Y:S02]  /*155af0*/  LDGSTS.E [R10+0x11a00], [R12.64], P1 ;  /* 0x11a000000c0a7fae */ /* 0x0003e40008921844 */
[----:B-1----:R-:W-:Y:S01]  /*155b00*/  IMAD.MOV.U32 R12, RZ, RZ, R22 ;  /* 0x000000ffff0c7224 */ /* 0x002fe200078e0016 */
[----:B----4-:R-:W-:Y:S01]  /*155b10*/  IADD3.X R29, R29, R0, RZ, P2, !PT ;  /* 0x000000001d1d7210 */ /* 0x010fe200017fe4ff */
[----:B------:R-:W-:Y:S01]  /*155b20*/  IMAD.X R24, R24, 0x1, R0, P4 ;  /* 0x0000000118187824 */ /* 0x000fe200020e0600 */
[----:B------:R-:W-:-:S03]  /*155b30*/  IADD3 R26, P4, R26, R137, RZ ;  /* 0x000000891a1a7210 */ /* 0x000fc60007f9e0ff */
[----:B------:R-:W-:Y:S04]  /*155b40*/  STL [R1+0x7884], R29 ;  /* 0x0078841d01007387 */ /* 0x000fe80000100800 */
[----:B------:R-:W4:Y:S04]  /*155b50*/  LDL.LU R16, [R1+0x7978] ;  /* 0x0079780001107983 */ /* 0x000f280000300800 */
[----:B------:R1:W-:Y:S04]  /*155b60*/  STL [R1+0x788c], R24 ;  /* 0x00788c1801007387 */ /* 0x0003e80000100800 */
[----:B------:R-:W-:Y:S04]  /*155b70*/  STL.64 [R1+0x3700], R32 ;  /* 0x0037002001007387 */ /* 0x000fe80000100a00 */
[----:B------:R-:W-:Y:S04]  /*155b80*/  STL.64 [R1+0x3708], R34 ;  /* 0x0037082201007387 */ /* 0x000fe80000100a00 */
[----:B------:R1:W-:Y:S01]  /*155b90*/  STL [R1+0x7898], R26 ;  /* 0x0078981a01007387 */ /* 0x0003e20000100800 */
[----:B------:R-:W-:-:S03]  /*155ba0*/  IADD3.X R28, R28, R0, RZ, P4, !PT ;  /* 0x000000001c1c7210 */ /* 0x000fc600027fe4ff */
[----:B------:R-:W4:Y:S01]  /*155bb0*/  LDL.LU R20, [R1+0x796c] ;  /* 0x00796c0001147983 */ /* 0x000f220000300800 */
[----:B------:R-:W-:-:S03]  /*155bc0*/  IADD3 R15, P4, R15, R137, RZ ;  /* 0x000000890f0f7210 */ /* 0x000fc60007f9e0ff */
[----:B------:R-:W4:Y:S04]  /*155bd0*/  LDL.LU R19, [R1+0x7980] ;  /* 0x0079800001137983 */ /* 0x000f280000300800 */
[----:B------:R1:W-:Y:S04]  /*155be0*/  STL [R1+0x7894], R28 ;  /* 0x0078941c01007387 */ /* 0x0003e80000100800 */
[----:B------:R1:W-:Y:S04]  /*155bf0*/  STL [R1+0x78a0], R15 ;  /* 0x0078a00f01007387 */ /* 0x0003e80000100800 */
[----:B---3--:R-:W3:Y:S04]  /*155c00*/  LDL.LU R23, [R1+0x7974] ;  /* 0x0079740001177983 */ /* 0x008ee80000300800 */
[----:B------:R-:W3:Y:S04]  /*155c10*/  LDL.LU R17, [R1+0x7988] ;  /* 0x0079880001117983 */ /* 0x000ee80000300800 */
[----:B------:R-:W3:Y:S01]  /*155c20*/  LDL.LU R22, [R1+0x797c] ;  /* 0x00797c0001167983 */ /* 0x000ee20000300800 */
[----:B------:R-:W-:-:S02]  /*155c30*/  IMAD.MOV.U32 R13, RZ, RZ, R29 ;  /* 0x000000ffff0d7224 */ /* 0x000fc400078e001d */
[----:B------:R-:W-:-:S03]  /*155c40*/  IMAD.X R27, R27, 0x1, R0, P4 ;  /* 0x000000011b1b7824 */ /* 0x000fc600020e0600 */
[----:B------:R1:W-:Y:S04]  /*155c50*/  LDGSTS.E [R10+0x11b00], [R12.64], P1 ;  /* 0x11b000000c0a7fae */ /* 0x0003e80008921844 */
[----:B------:R2:W-:Y:S01]  /*155c60*/  STL [R1+0x789c], R27 ;  /* 0x00789c1b01007387 */ /* 0x0005e20000100800 */
[----:B-1----:R-:W-:Y:S01]  /*155c70*/  MOV R12, R18 ;  /* 0x00000012000c7202 */ /* 0x002fe20000000f00 */
[----:B------:R-:W-:-:S05]  /*155c80*/  IMAD.MOV.U32 R13, RZ, RZ, R24 ;  /* 0x000000ffff0d7224 */ /* 0x000fca00078e0018 */
[----:B------:R1:W-:Y:S01]  /*155c90*/  LDGSTS.E [R10+0x11c00], [R12.64], P1 ;  /* 0x11c000000c0a7fae */ /* 0x0003e20008921844 */
[----:B--2---:R-:W-:Y:S01]  /*155ca0*/  IADD3 R21, P4, R21, R137, RZ ;  /* 0x0000008915157210 */ /* 0x004fe20007f9e0ff */
[----:B-1----:R-:W-:-:S04]  /*155cb0*/  IMAD.MOV.U32 R12, RZ, RZ, R26 ;  /* 0x000000ffff0c7224 */ /* 0x002fc800078e001a */
[----:B------:R-:W-:Y:S01]  /*155cc0*/  STL [R1+0x78a8], R21 ;  /* 0x0078a81501007387 */ /* 0x000fe20000100800 */
[----:B------:R-:W-:Y:S01]  /*155cd0*/  IMAD.X R25, R25, 0x1, R0, P4 ;  /* 0x0000000119197824 */ /* 0x000fe200020e0600 */
[----:B------:R-:W-:Y:S02]  /*155ce0*/  IADD3 R14, P4, R14, R137, RZ ;  /* 0x000000890e0e7210 */ /* 0x000fe40007f9e0ff */
[----:B------:R-:W2:Y:S01]  /*155cf0*/  LDL.LU R18, [R1+0x7984] ;  /* 0x0079840001127983 */ /* 0x000ea20000300800 */
[----:B------:R-:W-:-:S03]  /*155d00*/  MOV R13, R28 ;  /* 0x0000001c000d7202 */ /* 0x000fc60000000f00 */
[----:B------:R-:W2:Y:S01]  /*155d10*/  LDL.LU R24, [R1+0x7990] ;  /* 0x0079900001187983 */ /* 0x000ea20000300800 */
[----:B------:R-:W-:-:S03]  /*155d20*/  ISETP.GT.AND P6, PT, R3, 0x2f, PT ;  /* 0x0000002f0300780c */ /* 0x000fc60003fc4270 */
[----:B------:R-:W2:Y:S04]  /*155d30*/  LDL.LU R26, [R1+0x7998] ;  /* 0x00799800011a7983 */ /* 0x000ea80000300800 */
[----:B------:R1:W-:Y:S04]  /*155d40*/  STL [R1+0x78a4], R25 ;  /* 0x0078a41901007387 */ /* 0x0003e80000100800 */
[----:B------:R-:W-:Y:S04]  /*155d50*/  STL [R1+0x7970], R14 ;  /* 0x0079700e01007387 */ /* 0x000fe80000100800 */
[----:B------:R1:W-:Y:S04]  /*155d60*/  LDGSTS.E [R10+0x11d00], [R12.64], P1 ;  /* 0x11d000000c0a7fae */ /* 0x0003e80008921844 */
[----:B------:R-:W2:Y:S01]  /*155d70*/  LDL.LU R28, [R1+0x798c] ;  /* 0x00798c00011c7983 */ /* 0x000ea20000300800 */
[----:B------:R-:W-:Y:S01]  /*155d80*/  SEL R11, RZ, 0x4, !P6 ;  /* 0x00000004ff0b7807 */ /* 0x000fe20007000000 */
[----:B-1----:R-:W-:-:S02]  /*155d90*/  IMAD.MOV.U32 R12, RZ, RZ, R15 ;  /* 0x000000ffff0c7224 */ /* 0x002fc400078e000f */
[----:B------:R-:W-:Y:S01]  /*155da0*/  IMAD.MOV.U32 R13, RZ, RZ, R27 ;  /* 0x000000ffff0d7224 */ /* 0x000fe200078e001b */
[----:B------:R-:W2:Y:S01]  /*155db0*/  LDL.LU R15, [R1+0x79a0] ;  /* 0x0079a000010f7983 */ /* 0x000ea20000300800 */
[----:B------:R-:W-:-:S03]  /*155dc0*/  SEL R11, R11, RZ, !P0 ;  /* 0x000000ff0b0b7207 */ /* 0x000fc60004000000 */
[----:B------:R1:W-:Y:S04]  /*155dd0*/  LDGSTS.E [R10+0x11e00], [R12.64], P1 ;  /* 0x11e000000c0a7fae */ /* 0x0003e80008921844 */
[----:B------:R-:W2:Y:S01]  /*155de0*/  LDL.LU R27, [R1+0x7994] ;  /* 0x00799400011b7983 */ /* 0x000ea20000300800 */
[----:B------:R-:W-:Y:S02]  /*155df0*/  ISETP.NE.U32.AND P2, PT, R11, RZ, PT ;  /* 0x000000ff0b00720c */ /* 0x000fe40003f45070 */
[----:B-1----:R-:W-:Y:S01]  /*155e00*/  MOV R12, R21 ;  /* 0x00000015000c7202 */ /* 0x002fe20000000f00 */
[----:B------:R-:W-:-:S05]  /*155e10*/  IMAD.MOV.U32 R13, RZ, RZ, R25 ;  /* 0x000000ffff0d7224 */ /* 0x000fca00078e0019 */
[----:B------:R1:W-:Y:S02]  /*155e20*/  LDGSTS.E [R10+0x11f00], [R12.64], P1 ;  /* 0x11f000000c0a7fae */ /* 0x0003e40008921844 */
[----:B-1----:R-:W-:Y:S02]  /*155e30*/  IMAD.MOV.U32 R12, RZ, RZ, R14 ;  /* 0x000000ffff0c7224 */ /* 0x002fe400078e000e */
[----:B----4-:R-:W-:Y:S01]  /*155e40*/  IMAD.X R20, R20, 0x1, R0, P4 ;  /* 0x0000000114147824 */ /* 0x010fe200020e0600 */
[----:B------:R-:W-:-:S04]  /*155e50*/  IADD3 R16, P4, R16, R137, RZ ;  /* 0x0000008910107210 */ /* 0x000fc80007f9e0ff */
[----:B------:R1:W-:Y:S01]  /*155e60*/  STL [R1+0x796c], R20 ;  /* 0x00796c1401007387 */ /* 0x0003e20000100800 */
[----:B------:R-:W-:-:S03]  /*155e70*/  MOV R13, R20 ;  /* 0x00000014000d7202 */ /* 0x000fc60000000f00 */
[----:B------:R-:W4:Y:S01]  /*155e80*/  LDL.LU R25, [R1+0x799c] ;  /* 0x00799c0001197983 */ /* 0x000f220000300800 */
[----:B------:R-:W-:-:S03]  /*155e90*/  IADD3 R19, P1, R19, R137, RZ ;  /* 0x0000008913137210 */ /* 0x000fc60007f3e0ff */
[----:B------:R-:W-:Y:S01]  /*155ea0*/  STL [R1+0x7978], R16 ;  /* 0x0079781001007387 */ /* 0x000fe20000100800 */
[----:B---3--:R-:W-:-:S03]  /*155eb0*/  IMAD.X R23, R23, 0x1, R0, P4 ;  /* 0x0000000117177824 */ /* 0x008fc600020e0600 */
[----:B------:R-:W3:Y:S01]  /*155ec0*/  LDL.LU R11, [R1+0x79a8] ;  /* 0x0079a800010b7983 */ /* 0x000ee20000300800 */
[----:B------:R-:W-:-:S03]  /*155ed0*/  IADD3 R17, P4, R17, R137, RZ ;  /* 0x0000008911117210 */ /* 0x000fc60007f9e0ff */
[----:B------:R-:W3:Y:S01]  /*155ee0*/  LDL.LU R21, [R1+0x7a70] ;  /* 0x007a700001157983 */ /* 0x000ee20000300800 */
[----:B------:R-:W-:-:S03]  /*155ef0*/  IMAD.X R22, R22, 0x1, R0, P1 ;  /* 0x0000000116167824 */ /* 0x000fc600008e0600 */
[----:B-1----:R-:W3:Y:S04]  /*155f00*/  LDL.LU R20, [R1+0x79a4] ;  /* 0x0079a40001147983 */ /* 0x002ee80000300800 */
[----:B------:R1:W-:Y:S04]  /*155f10*/  LDGSTS.E [R10+0x13800], [R12.64], P3 ;  /* 0x138000000c0a7fae */ /* 0x0003e80009921844 */
[----:B------:R-:W-:Y:S04]  /*155f20*/  STL [R1+0x7980], R19 ;  /* 0x0079801301007387 */ /* 0x000fe80000100800 */
[----:B------:R1:W-:Y:S02]  /*155f30*/  STL [R1+0x7974], R23 ;  /* 0x0079741701007387 */ /* 0x0003e40000100800 */
[----:B-1----:R-:W-:-:S02]  /*155f40*/  IMAD.MOV.U32 R12, RZ, RZ, R16 ;  /* 0x000000ffff0c7224 */ /* 0x002fc400078e0010 */
[----:B------:R-:W3:Y:S01]  /*155f50*/  LDL.LU R14, [R1+0x7a78] ;  /* 0x007a7800010e7983 */ /* 0x000ee20000300800 */
[----:B------:R-:W-:-:S03]  /*155f60*/  IMAD.MOV.U32 R13, RZ, RZ, R23 ;  /* 0x000000ffff0d7224 */ /* 0x000fc600078e0017 */
[----:B------:R-:W3:Y:S04]  /*155f70*/  LDL.LU R23, [R1+0x7a6c] ;  /* 0x007a6c0001177983 */ /* 0x000ee80000300800 */
[----:B------:R-:W-:Y:S04]  /*155f80*/  STL [R1+0x7988], R17 ;  /* 0x0079881101007387 */ /* 0x000fe80000100800 */
[----:B------:R1:W-:Y:S04]  /*155f90*/  STL [R1+0x797c], R22 ;  /* 0x00797c1601007387 */ /* 0x0003e80000100800 */
[----:B------:R1:W-:Y:S04]  /*155fa0*/  LDGSTS.E [R10+0x13900], [R12.64], P3 ;  /* 0x139000000c0a7fae */ /* 0x0003e80009921844 */
[----:B------:R-:W3:Y:S01]  /*155fb0*/  LDL.LU R16, [R1+0x7a80] ;  /* 0x007a800001107983 */ /* 0x000ee20000300800 */
[----:B-1----:R-:W-:-:S03]  /*155fc0*/  IMAD.MOV.U32 R12, RZ, RZ, R19 ;  /* 0x000000ffff0c7224 */ /* 0x002fc600078e0013 */
[----:B------:R-:W3:Y:S01]  /*155fd0*/  LDL.LU R19, [R1+0x7a74] ;  /* 0x007a740001137983 */ /* 0x000ee20000300800 */
[----:B------:R-:W-:Y:S01]  /*155fe0*/  IMAD.MOV.U32 R13, RZ, RZ, R22 ;  /* 0x000000ffff0d7224 */ /* 0x000fe200078e0016 */
[----:B--2---:R-:W-:Y:S02]  /*155ff0*/  IADD3.X R18, R18, R0, RZ, P4, !PT ;  /* 0x0000000012127210 */ /* 0x004fe400027fe4ff */
[-C--:B------:R-:W-:Y:S02]  /*156000*/  IADD3 R24, P1, R24, R137.reuse, RZ ;  /* 0x0000008918187210 */ /* 0x080fe40007f3e0ff */
[----:B------:R1:W-:Y:S01]  /*156010*/  LDGSTS.E [R10+0x13a00], [R12.64], P3 ;  /* 0x13a000000c0a7fae */ /* 0x0003e20009921844 */
[----:B------:R-:W-:-:S03]  /*156020*/  IADD3 R26, P4, R26, R137, RZ ;  /* 0x000000891a1a7210 */ /* 0x000fc60007f9e0ff */
[----:B------:R-:W-:Y:S01]  /*156030*/  STL [R1+0x7990], R24 ;  /* 0x0079901801007387 */ /* 0x000fe20000100800 */
[----:B------:R-:W-:Y:S01]  /*156040*/  IMAD.X R28, R28, 0x1, R0, P1 ;  /* 0x000000011c1c7824 */ /* 0x000fe200008e0600 */
[----:B-1----:R-:W-:Y:S01]  /*156050*/  MOV R12, R17 ;  /* 0x00000011000c7202 */ /* 0x002fe20000000f00 */
[----:B------:R-:W-:Y:S01]  /*156060*/  IMAD.MOV.U32 R13, RZ, RZ, R18 ;  /* 0x000000ffff0d7224 */ /* 0x000fe200078e0012 */
[----:B------:R1:W-:Y:S04]  /*156070*/  STL [R1+0x7984], R18 ;  /* 0x0079841201007387 */ /* 0x0003e80000100800 */
[----:B------:R2:W-:Y:S01]  /*156080*/  LDGSTS.E [R10+0x13b00], [R12.64], P3 ;  /* 0x13b000000c0a7fae */ /* 0x0005e20009921844 */
[----:B------:R-:W-:-:S03]  /*156090*/  IADD3 R15, P1, R15, R137, RZ ;  /* 0x000000890f0f7210 */ /* 0x000fc60007f3e0ff */
[----:B------:R-:W3:Y:S04]  /*1560a0*/  LDL.LU R22, [R1+0x7a88] ;  /* 0x007a880001167983 */ /* 0x000ee80000300800 */
[----:B------:R-:W3:Y:S01]  /*1560b0*/  LDL.LU R17, [R1+0x7a7c] ;  /* 0x007a7c0001117983 */ /* 0x000ee20000300800 */
[----:B--2---:R-:W-:Y:S01]  /*1560c0*/  IMAD.MOV.U32 R12, RZ, RZ, R24 ;  /* 0x000000ffff0c7224 */ /* 0x004fe200078e0018 */
[----:B------:R-:W-:Y:S01]  /*1560d0*/  MOV R13, R28 ;  /* 0x0000001c000d7202 */ /* 0x000fe20000000f00 */
[----:B------:R-:W-:Y:S01]  /*1560e0*/  IMAD.X R27, R27, 0x1, R0, P4 ;  /* 0x000000011b1b7824 */ /* 0x000fe200020e0600 */
[----:B------:R-:W-:Y:S04]  /*1560f0*/  STL [R1+0x7998], R26 ;  /* 0x0079981a01007387 */ /* 0x000fe80000100800 */
[----:B------:R2:W-:Y:S04]  /*156100*/  LDGSTS.E [R10+0x13c00], [R12.64], P3 ;  /* 0x13c000000c0a7fae */ /* 0x0005e80009921844 */
[----:B------:R-:W-:Y:S04]  /*156110*/  STL [R1+0x798c], R28 ;  /* 0x00798c1c01007387 */ /* 0x000fe80000100800 */
[----:B-1----:R-:W3:Y:S01]  /*156120*/  LDL.LU R18, [R1+0x7a90] ;  /* 0x007a900001127983 */ /* 0x002ee20000300800 */
[----:B--2---:R-:W-:-:S03]  /*156130*/  IMAD.MOV.U32 R12, RZ, RZ, R26 ;  /* 0x000000ffff0c7224 */ /* 0x004fc600078e001a */
[----:B------:R-:W2:Y:S01]  /*156140*/  LDL.LU R24, [R1+0x7a84] ;  /* 0x007a840001187983 */ /* 0x000ea20000300800 */
[----:B------:R-:W-:-:S03]  /*156150*/  IMAD.MOV.U32 R13, RZ, RZ, R27 ;  /* 0x000000ffff0d7224 */ /* 0x000fc600078e001b */
[----:B------:R1:W-:Y:S04]  /*156160*/  STL [R1+0x79a0], R15 ;  /* 0x0079a00f01007387 */ /* 0x0003e80000100800 */
[----:B------:R1:W-:Y:S04]  /*156170*/  LDGSTS.E [R10+0x13d00], [R12.64], P3 ;  /* 0x13d000000c0a7fae */ /* 0x0003e80009921844 */
[----:B------:R-:W-:Y:S01]  /*156180*/  STL [R1+0x7994], R27 ;  /* 0x0079941b01007387 */ /* 0x000fe20000100800 */
[----:B-1----:R-:W-:Y:S02]  /*156190*/  IMAD.MOV.U32 R12, RZ, RZ, R15 ;  /* 0x000000ffff0c7224 */ /* 0x002fe400078e000f */
[----:B----4-:R-:W-:-:S04]  /*1561a0*/  IMAD.X R25, R25, 0x1, R0, P1 ;  /* 0x0000000119197824 */ /* 0x010fc800008e0600 */
[----:B------:R-:W-:Y:S01]  /*1561b0*/  IMAD.MOV.U32 R13, RZ, RZ, R25 ;  /* 0x000000ffff0d7224 */ /* 0x000fe200078e0019 */
[----:B---3--:R-:W-:-:S04]  /*1561c0*/  IADD3 R11, P4, R11, R137, RZ ;  /* 0x000000890b0b7210 */ /* 0x008fc80007f9e0ff */
[----:B------:R1:W-:Y:S01]  /*1561d0*/  LDGSTS.E [R10+0x13e00], [R12.64], P3 ;  /* 0x13e000000c0a7fae */ /* 0x0003e20009921844 */
[----:B------:R-:W-:-:S03]  /*1561e0*/  IADD3 R21, P1, R21, R137, RZ ;  /* 0x0000008915157210 */ /* 0x000fc60007f3e0ff */
[----:B------:R-:W-:Y:S01]  /*1561f0*/  STL [R1+0x79a8], R11 ;  /* 0x0079a80b01007387 */ /* 0x000fe20000100800 */
[----:B------:R-:W-:-:S03]  /*156200*/  IADD3.X R20, R20, R0, RZ, P4, !PT ;  /* 0x0000000014147210 */ /* 0x000fc600027fe4ff */
[----:B------:R-:W-:Y:S04]  /*156210*/  STL [R1+0x799c], R25 ;  /* 0x00799c1901007387 */ /* 0x000fe80000100800 */
[----:B------:R-:W3:Y:S01]  /*156220*/  LDL.LU R33, [R1+0x7a98] ;  /* 0x007a980001217983 */ /* 0x000ee20000300800 */
[----:B-1----:R-:W-:Y:S01]  /*156230*/  MOV R12, R11 ;  /* 0x0000000b000c7202 */ /* 0x002fe20000000f00 */
[----:B------:R-:W-:Y:S02]  /*156240*/  IMAD.MOV.U32 R13, RZ, RZ, R20 ;  /* 0x000000ffff0d7224 */ /* 0x000fe400078e0014 */
[----:B------:R-:W-:Y:S04]  /*156250*/  STL [R1+0x7a70], R21 ;  /* 0x007a701501007387 */ /* 0x000fe80000100800 */
[----:B------:R1:W-:Y:S01]  /*156260*/  STL [R1+0x79a4], R20 ;  /* 0x0079a41401007387 */ /* 0x0003e20000100800 */
[----:B------:R-:W-:-:S03]  /*156270*/  IADD3 R14, P4, R14, R137, RZ ;  /* 0x000000890e0e7210 */ /* 0x000fc60007f9e0ff */
[----:B------:R-:W4:Y:S01]  /*156280*/  LDL.LU R15, [R1+0x7aa0] ;  /* 0x007aa000010f7983 */ /* 0x000f220000300800 */
[----:B------:R-:W-:-:S03]  /*156290*/  IMAD.X R23, R23, 0x1, R0, P1 ;  /* 0x0000000117177824 */ /* 0x000fc600008e0600 */
[----:B-1----:R-:W4:Y:S04]  /*1562a0*/  LDL.LU R20, [R1+0x7a8c] ;  /* 0x007a8c0001147983 */ /* 0x002f280000300800 */
[----:B------:R1:W-:Y:S04]  /*1562b0*/  STL [R1+0x7a78], R14 ;  /* 0x007a780e01007387 */ /* 0x0003e80000100800 */
[----:B------:R-:W-:Y:S04]  /*1562c0*/  STL [R1+0x7a6c], R23 ;  /* 0x007a6c1701007387 */ /* 0x000fe80000100800 */
[----:B------:R-:W4:Y:S01]  /*1562d0*/  LDL.LU R11, [R1+0x7aa8] ;  /* 0x007aa800010b7983 */ /* 0x000f220000300800 */
[----:B------:R-:W-:-:S03]  /*1562e0*/  IADD3 R16, P1, R16, R137, RZ ;  /* 0x0000008910107210 */ /* 0x000fc60007f3e0ff */
[----:B------:R1:W-:Y:S04]  /*1562f0*/  LDGSTS.E [R10+0x13f00], [R12.64], P3 ;  /* 0x13f000000c0a7fae */ /* 0x0003e80009921844 */
[----:B------:R-:W4:Y:S01]  /*156300*/  LDL.LU R34, [R1+0x7a94] ;  /* 0x007a940001227983 */ /* 0x000f220000300800 */
[----:B------:R-:W-:-:S03]  /*156310*/  IMAD.X R19, R19, 0x1, R0, P4 ;  /* 0x0000000113137824 */ /* 0x000fc600020e0600 */
[----:B------:R-:W-:Y:S01]  /*156320*/  STL [R1+0x7a80], R16 ;  /* 0x007a801001007387 */ /* 0x000fe20000100800 */
[----:B-1----:R-:W-:Y:S01]  /*156330*/  IMAD.MOV.U32 R12, RZ, RZ, R21 ;  /* 0x000000ffff0c7224 */ /* 0x002fe200078e0015 */
[----:B------:R-:W-:Y:S02]  /*156340*/  MOV R13, R23 ;  /* 0x00000017000d7202 */ /* 0x000fe40000000f00 */
[----:B------:R1:W-:Y:S04]  /*156350*/  STL [R1+0x7a74], R19 ;  /* 0x007a741301007387 */ /* 0x0003e80000100800 */
[----:B------:R-:W4:Y:S04]  /*156360*/  LDL.LU R32, [R1+0x7a9c] ;  /* 0x007a9c0001207983 */ /* 0x000f280000300800 */
[----:B------:R1:W-:Y:S02]  /*156370*/  LDGSTS.E [R10+0x15800], [R12.64], P5 ;  /* 0x158000000c0a7fae */ /* 0x0003e4000a921844 */
[----:B-1----:R-:W-:-:S02]  /*156380*/  IMAD.MOV.U32 R12, RZ, RZ, R14 ;  /* 0x000000ffff0c7224 */ /* 0x002fc400078e000e */
[----:B------:R-:W4:Y:S01]  /*156390*/  LDL.LU R14, [R1+0x7aa4] ;  /* 0x007aa400010e7983 */ /* 0x000f220000300800 */
[-C--:B------:R-:W-:Y:S01]  /*1563a0*/  IADD3 R22, P3, R22, R137.reuse, RZ ;  /* 0x0000008916167210 */ /* 0x080fe20007f7e0ff */
[----:B------:R-:W-:Y:S02]  /*1563b0*/  IMAD.MOV.U32 R13, RZ, RZ, R19 ;  /* 0x000000ffff0d7224 */ /* 0x000fe400078e0013 */
[----:B------:R-:W-:Y:S02]  /*1563c0*/  IMAD.X R17, R17, 0x1, R0, P1 ;  /* 0x0000000111117824 */ /* 0x000fe400008e0600 */
[----:B------:R-:W-:Y:S04]  /*1563d0*/  STL [R1+0x7a88], R22 ;  /* 0x007a881601007387 */ /* 0x000fe80000100800 */
[----:B------:R1:W-:Y:S04]  /*1563e0*/  STL [R1+0x7a7c], R17 ;  /* 0x007a7c1101007387 */ /* 0x0003e80000100800 */
[----:B------:R-:W4:Y:S04]  /*1563f0*/  LDL.LU R31, [R1+0x75a0] ;  /* 0x0075a000011f7983 */ /* 0x000f280000300800 */
[----:B------:R1:W-:Y:S01]  /*156400*/  LDGSTS.E [R10+0x15900], [R12.64], P5 ;  /* 0x159000000c0a7fae */ /* 0x0003e2000a921844 */
[----:B------:R-:W-:-:S02]  /*156410*/  IADD3 R18, P1, R18, R137, RZ ;  /* 0x0000008912127210 */ /* 0x000fc40007f3e0ff */
[----:B--2---:R-:W-:-:S03]  /*156420*/  IADD3.X R24, R24, R0, RZ, P3, !PT ;  /* 0x0000000018187210 */ /* 0x004fc60001ffe4ff */
[----:B------:R-:W-:Y:S01]  /*156430*/  STL [R1+0x7a90], R18 ;  /* 0x007a901201007387 */ /* 0x000fe20000100800 */
[----:B-1----:R-:W-:Y:S02]  /*156440*/  IMAD.MOV.U32 R12, RZ, RZ, R16 ;  /* 0x000000ffff0c7224 */ /* 0x002fe400078e0010 */
[----:B------:R-:W-:Y:S01]  /*156450*/  IMAD.MOV.U32 R13, RZ, RZ, R17 ;  /* 0x000000ffff0d7224 */ /* 0x000fe200078e0011 */
[----:B------:R-:W-:Y:S04]  /*156460*/  STL [R1+0x7a84], R24 ;  /* 0x007a841801007387 */ /* 0x000fe80000100800 */
[----:B------:R-:W2:Y:S04]  /*156470*/  LDL.LU R30, [R1+0x7b6c] ;  /* 0x007b6c00011e7983 */ /* 0x000ea80000300800 */
[----:B------:R-:W2:Y:S04]  /*156480*/  LDL.LU R29, [R1+0x7598] ;  /* 0x00759800011d7983 */ /* 0x000ea80000300800 */
[----:B------:R-:W2:Y:S04]  /*156490*/  LDL.LU R19, [R1+0x75a4] ;  /* 0x0075a40001137983 */ /* 0x000ea80000300800 */
[----:B------:R-:W2:Y:S04]  /*1564a0*/  LDL.LU R27, [R1+0x759c] ;  /* 0x00759c00011b7983 */ /* 0x000ea80000300800 */
[----:B------:R-:W2:Y:S04]  /*1564b0*/  LDL.LU R25, [R1+0x7594] ;  /* 0x0075940001197983 */ /* 0x000ea80000300800 */
[----:B------:R1:W-:Y:S04]  /*1564c0*/  LDGSTS.E [R10+0x15a00], [R12.64], P5 ;  /* 0x15a000000c0a7fae */ /* 0x0003e8000a921844 */
[----:B------:R-:W2:Y:S04]  /*1564d0*/  LDL.LU R17, [R1+0x758c] ;  /* 0x00758c0001117983 */ /* 0x000ea80000300800 */
[----:B------:R-:W2:Y:S01]  /*1564e0*/  LDL.LU R23, [R1+0x7584] ;  /* 0x0075840001177983 */ /* 0x000ea20000300800 */
[----:B-1----:R-:W-:Y:S01]  /*1564f0*/  MOV R12, R22 ;  /* 0x00000016000c7202 */ /* 0x002fe20000000f00 */
[----:B------:R-:W-:-:S02]  /*156500*/  IMAD.MOV.U32 R13, RZ, RZ, R24 ;  /* 0x000000ffff0d7224 */ /* 0x000fc400078e0018 */
[----:B------:R-:W2:Y:S04]  /*156510*/  LDL.LU R21, [R1+0x757c] ;  /* 0x00757c0001157983 */ /* 0x000ea80000300800 */
[----:B------:R-:W2:Y:S04]  /*156520*/  LDL.LU R16, [R1+0x7574] ;  /* 0x0075740001107983 */ /* 0x000ea80000300800 */
[----:B------:R1:W-:Y:S01]  /*156530*/  LDGSTS.E [R10+0x15b00], [R12.64], P5 ;  /* 0x15b000000c0a7fae */ /* 0x0003e2000a921844 */
[----:B------:R-:W-:Y:S01]  /*156540*/  IMAD.MOV.U32 R134, RZ, RZ, R244 ;  /* 0x000000ffff867224 */ /* 0x000fe200078e00f4 */
[----:B-1----:R-:W-:Y:S01]  /*156550*/  MOV R12, R18 ;  /* 0x00000012000c7202 */ /* 0x002fe20000000f00 */
[----:B------:R-:W-:Y:S01]  /*156560*/  IMAD.MOV.U32 R135, RZ, RZ, R245 ;  /* 0x000000ffff877224 */ /* 0x000fe200078e00f5 */
[----:B---3--:R-:W-:-:S05]  /*156570*/  IADD3 R33, P3, R33, R137, RZ ;  /* 0x0000008921217210 */ /* 0x008fca0007f7e0ff */
[----:B------:R-:W-:Y:S04]  /*156580*/  STL [R1+0x7a98], R33 ;  /* 0x007a982101007387 */ /* 0x000fe80000100800 */
[----:B------:R-:W3:Y:S01]  /*156590*/  LDL.LU R28, [R1+0x7590] ;  /* 0x00759000011c7983 */ /* 0x000ee20000300800 */
[----:B----4-:R-:W-:Y:S01]  /*1565a0*/  IADD3 R15, P4, R15, R137, RZ ;  /* 0x000000890f0f7210 */ /* 0x010fe20007f9e0ff */
[----:B------:R-:W-:-:S04]  /*1565b0*/  IMAD.X R20, R20, 0x1, R0, P1 ;  /* 0x0000000114147824 */ /* 0x000fc800008e0600 */
[----:B------:R-:W-:Y:S01]  /*1565c0*/  IMAD.MOV.U32 R13, RZ, RZ, R20 ;  /* 0x000000ffff0d7224 */ /* 0x000fe200078e0014 */
[----:B------:R1:W-:Y:S04]  /*1565d0*/  STL [R1+0x7a8c], R20 ;  /* 0x007a8c1401007387 */ /* 0x0003e80000100800 */
[----:B------:R-:W-:Y:S01]  /*1565e0*/  STL [R1+0x7aa0], R15 ;  /* 0x007aa00f01007387 */ /* 0x000fe20000100800 */
[----:B------:R-:W-:-:S03]  /*1565f0*/  IADD3 R11, P1, R11, R137, RZ ;  /* 0x000000890b0b7210 */ /* 0x000fc60007f3e0ff */
[----:B------:R-:W4:Y:S01]  /*156600*/  LDL.LU R26, [R1+0x7588] ;  /* 0x00758800011a7983 */ /* 0x000f220000300800 */
[----:B------:R-:W-:-:S03]  /*156610*/  IMAD.X R34, R34, 0x1, R0, P3 ;  /* 0x0000000122227824 */ /* 0x000fc600018e0600 */
[----:B------:R-:W-:Y:S04]  /*156620*/  STL [R1+0x7aa8], R11 ;  /* 0x007aa80b01007387 */ /* 0x000fe80000100800 */
[----:B------:R-:W-:Y:S04]  /*156630*/  STL [R1+0x7a94], R34 ;  /* 0x007a942201007387 */ /* 0x000fe80000100800 */
[----:B-1----:R-:W4:Y:S04]  /*156640*/  LDL.LU R20, [R1+0x7580] ;  /* 0x0075800001147983 */ /* 0x002f280000300800 */
[----:B------:R1:W-:Y:S01]  /*156650*/  LDGSTS.E [R10+0x15c00], [R12.64], P5 ;  /* 0x15c000000c0a7fae */ /* 0x0003e2000a921844 */
[----:B------:R-:W-:-:S05]  /*156660*/  IMAD.X R32, R32, 0x1, R0, P4 ;  /* 0x0000000120207824 */ /* 0x000fca00020e0600 */
[----:B------:R1:W-:Y:S04]  /*156670*/  STL [R1+0x7a9c], R32 ;  /* 0x007a9c2001007387 */ /* 0x0003e80000100800 */
[----:B------:R-:W4:Y:S01]  /*156680*/  LDL.LU R24, [R1+0x7578] ;  /* 0x0075780001187983 */ /* 0x000f220000300800 */
[----:B-1----:R-:W-:Y:S01]  /*156690*/  IMAD.MOV.U32 R12, RZ, RZ, R33 ;  /* 0x000000ffff0c7224 */ /* 0x002fe200078e0021 */
[----:B------:R-:W-:Y:S02]  /*1566a0*/  MOV R13, R34 ;  /* 0x00000022000d7202 */ /* 0x000fe40000000f00 */
[----:B------:R-:W4:Y:S04]  /*1566b0*/  LDL.LU R22, [R1+0x7570] ;  /* 0x0075700001167983 */ /* 0x000f280000300800 */
[----:B------:R-:W4:Y:S01]  /*1566c0*/  LDL.LU R18, [R1+0x74a8] ;  /* 0x0074a80001127983 */ /* 0x000f220000300800 */
[----:B------:R-:W-:-:S03]  /*1566d0*/  IMAD.X R14, R14, 0x1, R0, P1 ;  /* 0x000000010e0e7824 */ /* 0x000fc600008e0600 */
[----:B------:R1:W-:Y:S04]  /*1566e0*/  LDGSTS.E [R10+0x15d00], [R12.64], P5 ;  /* 0x15d000000c0a7fae */ /* 0x0003e8000a921844 */
[----:B------:R-:W-:Y:S04]  /*1566f0*/  STL [R1+0x7aa4], R14 ;  /* 0x007aa40e01007387 */ /* 0x000fe80000100800 */
[----:B------:R-:W4:Y:S01]  /*156700*/  LDL.LU R244, [R1+0x89b4] ;  /* 0x0089b40001f47983 */ /* 0x000f220000300800 */
[----:B-1----:R-:W-:-:S03]  /*156710*/  IMAD.MOV.U32 R13, RZ, RZ, R32 ;  /* 0x000000ffff0d7224 */ /* 0x002fc600078e0020 */
[----:B------:R-:W4:Y:S04]  /*156720*/  LDL.LU R245, [R1+0x89b0] ;  /* 0x0089b00001f57983 */ /* 0x000f280000300800 */
[----:B------:R-:W4:Y:S01]  /*156730*/  LDL.LU.64 R32, [R1+0x67e0] ;  /* 0x0067e00001207983 */ /* 0x000f220000300a00 */
[----:B------:R-:W-:-:S05]  /*156740*/  IMAD.MOV.U32 R82, RZ, RZ, c[0x0][0x18c] ;  /* 0x00006300ff527624 */ /* 0x000fca00078e00ff */
[----:B------:R-:W-:-:S05]  /*156750*/  SHF.L.U32 R82, R82, 0x6, RZ ;  /* 0x0000000652527819 */ /* 0x000fca00000006ff */
[----:B------:R-:W-:Y:S01]  /*156760*/  IMAD.SHL.U32 R82, R82, 0x4, RZ ;  /* 0x0000000452527824 */ /* 0x000fe200078e00ff */
[----:B--2---:R-:W-:-:S05]  /*156770*/  IADD3 R30, P1, R30, R137, RZ ;  /* 0x000000891e1e7210 */ /* 0x004fca0007f3e0ff */
[----:B------:R-:W-:Y:S02]  /*156780*/  IMAD.X R31, R31, 0x1, R0, P1 ;  /* 0x000000011f1f7824 */ /* 0x000fe400008e0600 */
[----:B------:R-:W-:Y:S01]  /*156790*/  IMAD.MOV.U32 R12, RZ, RZ, R15 ;  /* 0x000000ffff0c7224 */ /* 0x000fe200078e000f */
[-C--:B------:R-:W-:Y:S01]  /*1567a0*/  IADD3 R19, P4, R19, R137.reuse, RZ ;  /* 0x0000008913137210 */ /* 0x080fe20007f9e0ff */
[----:B------:R-:W2:Y:S04]  /*1567b0*/  LDL.LU R15, [R1+0x756c] ;  /* 0x00756c00010f7983 */ /* 0x000ea80000300800 */
[----:B------:R1:W-:Y:S01]  /*1567c0*/  LDGSTS.E [R10+0x15e00], [R12.64], P5 ;  /* 0x15e000000c0a7fae */ /* 0x0003e2000a921844 */
[----:B------:R-:W-:Y:S01]  /*1567d0*/  IADD3 R17, P1, R17, R137, RZ ;  /* 0x0000008911117210 */ /* 0x000fe20007f3e0ff */
[----:B-1----:R-:W-:Y:S01]  /*1567e0*/  IMAD.MOV.U32 R12, RZ, RZ, R11 ;  /* 0x000000ffff0c7224 */ /* 0x002fe200078e000b */
[----:B------:R-:W-:-:S02]  /*1567f0*/  MOV R13, R14 ;  /* 0x0000000e000d7202 */ /* 0x000fc40000000f00 */
[----:B------:R-:W-:Y:S01]  /*156800*/  IADD3 R27, P3, R27, R137, RZ ;  /* 0x000000891b1b7210 */ /* 0x000fe20007f7e0ff */
[----:B------:R-:W-:Y:S01]  /*156810*/  STL [R1+0x7b6c], R30 ;  /* 0x007b6c1e01007387 */ /* 0x000fe20000100800 */
[----:B------:R-:W-:-:S03]  /*156820*/  IADD3.X R29, R29, R0, RZ, P4, !PT ;  /* 0x000000001d1d7210 */ /* 0x000fc600027fe4ff */
[----:B------:R1:W-:Y:S01]  /*156830*/  LDGSTS.E [R10+0x15f00], [R12.64], P5 ;  /* 0x15f000000c0a7fae */ /* 0x0003e2000a921844 */
[----:B------:R-:W-:-:S03]  /*156840*/  IADD3 R25, P5, R25, R137, RZ ;  /* 0x0000008919197210 */ /* 0x000fc60007fbe0ff */
[----:B------:R-:W-:Y:S01]  /*156850*/  STL [R1+0x75a4], R19 ;  /* 0x0075a41301007387 */ /* 0x000fe20000100800 */
[----:B------:R-:W-:-:S03]  /*156860*/  IADD3 R23, P4, R23, R137, RZ ;  /* 0x0000008917177210 */ /* 0x000fc60007f9e0ff */
[----:B------:R-:W-:Y:S04]  /*156870*/  STL [R1+0x759c], R27 ;  /* 0x00759c1b01007387 */ /* 0x000fe80000100800 */
[----:B------:R1:W-:Y:S04]  /*156880*/  STL [R1+0x75a0], R31 ;  /* 0x0075a01f01007387 */ /* 0x0003e80000100800 */
[----:B------:R-:W-:Y:S04]  /*156890*/  STL [R1+0x7594], R25 ;  /* 0x0075941901007387 */ /* 0x000fe80000100800 */
[----:B------:R-:W-:Y:S04]  /*1568a0*/  STL [R1+0x7598], R29 ;  /* 0x0075981d01007387 */ /* 0x000fe80000100800 */
[----:B------:R-:W-:Y:S01]  /*1568b0*/  STL [R1+0x758c], R17 ;  /* 0x00758c1101007387 */ /* 0x000fe20000100800 */
[----:B-1----:R-:W-:Y:S01]  /*1568c0*/  IMAD.MOV.U32 R12, RZ, RZ, R30 ;  /* 0x000000ffff0c7224 */ /* 0x002fe200078e001e */
[----:B------:R-:W-:-:S05]  /*1568d0*/  MOV R13, R31 ;  /* 0x0000001f000d7202 */ /* 0x000fca0000000f00 */
[----:B------:R1:W-:Y:S02]  /*1568e0*/  LDGSTS.E [R10+0x17800], [R12.64], P2 ;  /* 0x178000000c0a7fae */ /* 0x0003e40009121844 */
[----:B-1----:R-:W-:Y:S02]  /*1568f0*/  IMAD.MOV.U32 R12, RZ, RZ, R19 ;  /* 0x000000ffff0c7224 */ /* 0x002fe400078e0013 */
[----:B---3--:R-:W-:Y:S01]  /*156900*/  IMAD.X R28, R28, 0x1, R0, P3 ;  /* 0x000000011c1c7824 */ /* 0x008fe200018e0600 */
[----:B------:R-:W-:-:S04]  /*156910*/  IADD3 R21, P3, R21, R137, RZ ;  /* 0x0000008915157210 */ /* 0x000fc80007f7e0ff */
[----:B------:R-:W-:Y:S04]  /*156920*/  STL [R1+0x7590], R28 ;  /* 0x0075901c01007387 */ /* 0x000fe80000100800 */
[----:B------:R-:W-:Y:S01]  /*156930*/  STL [R1+0x7584], R23 ;  /* 0x0075841701007387 */ /* 0x000fe20000100800 */
[--C-:B----4-:R-:W-:Y:S02]  /*156940*/  IMAD.X R20, R20, 0x1, R0.reuse, P1 ;  /* 0x0000000114147824 */ /* 0x110fe400008e0600 */
[----:B------:R-:W-:Y:S01]  /*156950*/  IMAD.X R26, R26, 0x1, R0, P5 ;  /* 0x000000011a1a7824 */ /* 0x000fe200028e0600 */
[----:B------:R-:W-:-:S04]  /*156960*/  IADD3 R16, P5, R16, R137, RZ ;  /* 0x0000008910107210 */ /* 0x000fc80007fbe0ff */
[----:B------:R-:W-:Y:S04]  /*156970*/  STL [R1+0x7588], R26 ;  /* 0x0075881a01007387 */ /* 0x000fe80000100800 */
[----:B------:R-:W-:Y:S01]  /*156980*/  STL [R1+0x757c], R21 ;  /* 0x00757c1501007387 */ /* 0x000fe20000100800 */
[----:B------:R-:W-:-:S03]  /*156990*/  IMAD.X R24, R24, 0x1, R0, P4 ;  /* 0x0000000118187824 */ /* 0x000fc600020e0600 */
[----:B------:R-:W-:Y:S01]  /*1569a0*/  STL [R1+0x7574], R16 ;  /* 0x0075741001007387 */ /* 0x000fe20000100800 */
[----:B------:R-:W-:Y:S02]  /*1569b0*/  IADD3.X R22, R22, R0, RZ, P3, !PT ;  /* 0x0000000016167210 */ /* 0x000fe40001ffe4ff */
[----:B------:R-:W-:-:S05]  /*1569c0*/  IADD3 R67, P1, R32, R82, RZ ;  /* 0x0000005220437210 */ /* 0x000fca0007f3e0ff */
[----:B------:R-:W-:Y:S02]  /*1569d0*/  IMAD.X R66, R33, 0x1, R2, P1 ;  /* 0x0000000121427824 */ /* 0x000fe400008e0602 */
[----:B------:R-:W-:Y:S01]  /*1569e0*/  HMMA.1688.F32.TF32 R32, R128, R134, R120 ;  /* 0x000000868020723c */ /* 0x000fe20000081078 */
[----:B------:R-:W-:Y:S01]  /*1569f0*/  IMAD.X R18, R18, 0x1, R0, P5 ;  /* 0x0000000112127824 */ /* 0x000fe200028e0600 */
[----:B------:R-:W-:Y:S04]  /*156a00*/  STL [R1+0x7580], R20 ;  /* 0x0075801401007387 */ /* 0x000fe80000100800 */
[----:B------:R-:W-:Y:S04]  /*156a10*/  STL [R1+0x7578], R24 ;  /* 0x0075781801007387 */ /* 0x000fe80000100800 */
[----:B------:R-:W-:Y:S04]  /*156a20*/  STL [R1+0x7570], R22 ;  /* 0x0075701601007387 */ /* 0x000fe80000100800 */
[----:B------:R-:W-:Y:S09]  /*156a30*/  STL [R1+0x74a8], R18 ;  /* 0x0074a81201007387 */ /* 0x000ff20000100800 */
[----:B------:R-:W-:Y:S04]  /*156a40*/  STL.64 [R1+0x3640], R32 ;  /* 0x0036402001007387 */ /* 0x000fe80000100a00 */
[----:B------:R1:W-:Y:S04]  /*156a50*/  STL.64 [R1+0x3648], R34 ;  /* 0x0036482201007387 */ /* 0x0003e80000100a00 */
[----:B------:R-:W3:Y:S04]  /*156a60*/  LDL.LU R31, [R1+0x74a0] ;  /* 0x0074a000011f7983 */ /* 0x000ee80000300800 */
[----:B------:R-:W4:Y:S01]  /*156a70*/  LDL.LU R19, [R1+0x74a4] ;  /* 0x0074a40001137983 */ /* 0x000f220000300800 */
[----:B------:R-:W-:-:S03]  /*156a80*/  IMAD.MOV.U32 R13, RZ, RZ, R29 ;  /* 0x000000ffff0d7224 */ /* 0x000fc600078e001d */
[----:B------:R-:W2:Y:S04]  /*156a90*/  S2R R138, SR_TID.X ;  /* 0x00000000008a7919 */ /* 0x000ea80000002100 */
[----:B------:R2:W-:Y:S01]  /*156aa0*/  LDGSTS.E [R10+0x17900], [R12.64], P2 ;  /* 0x179000000c0a7fae */ /* 0x0005e20009121844 */
[----:B-1----:R-:W-:Y:S02]  /*156ab0*/  IMAD.MOV.U32 R34, RZ, RZ, R246 ;  /* 0x000000ffff227224 */ /* 0x002fe400078e00f6 */
[----:B------:R-:W-:Y:S01]  /*156ac0*/  IMAD.MOV.U32 R35, RZ, RZ, R247 ;  /* 0x000000ffff237224 */ /* 0x000fe200078e00f7 */
[----:B------:R-:W4:Y:S04]  /*156ad0*/  LDL.LU R246, [R1+0x89ac] ;  /* 0x0089ac0001f67983 */ /* 0x000f280000300800 */
[----:B------:R-:W4:Y:S01]  /*156ae0*/  LDL.LU R247, [R1+0x89a8] ;  /* 0x0089a80001f77983 */ /* 0x000f220000300800 */
[----:B--2---:R-:W-:Y:S01]  /*156af0*/  IMAD.MOV.U32 R12, RZ, RZ, R27 ;  /* 0x000000ffff0c7224 */ /* 0x004fe200078e001b */
[----:B------:R-:W-:-:S02]  /*156b00*/  MOV R13, R28 ;  /* 0x0000001c000d7202 */ /* 0x000fc40000000f00 */
[----:B------:R-:W2:Y:S04]  /*156b10*/  LDL.LU R30, [R1+0x7498] ;  /* 0x00749800011e7983 */ /* 0x000ea80000300800 */
[----:B------:R1:W-:Y:S04]  /*156b20*/  LDGSTS.E [R10+0x17a00], [R12.64], P2 ;  /* 0x17a000000c0a7fae */ /* 0x0003e80009121844 */
[----:B------:R-:W2:Y:S01]  /*156b30*/  LDL.LU R28, [R1+0x749c] ;  /* 0x00749c00011c7983 */ /* 0x000ea20000300800 */
[----:B-1----:R-:W-:Y:S02]  /*156b40*/  IMAD.MOV.U32 R12, RZ, RZ, R25 ;  /* 0x000000ffff0c7224 */ /* 0x002fe400078e0019 */
[----:B------:R-:W-:-:S05]  /*156b50*/  IMAD.MOV.U32 R13, RZ, RZ, R26 ;  /* 0x000000ffff0d7224 */ /* 0x000fca00078e001a */
[----:B------:R1:W-:Y:S01]  /*156b60*/  LDGSTS.E [R10+0x17b00], [R12.64], P2 ;  /* 0x17b000000c0a7fae */ /* 0x0003e20009121844 */
[----:B------:R-:W-:Y:S01]  /*156b70*/  HMMA.1688.F32.TF32 R32, R128, R34, R124 ;  /* 0x000000228020723c */ /* 0x000fe2000008107c */
[----:B-1----:R-:W-:Y:S01]  /*156b80*/  MOV R13, R20 ;  /* 0x00000014000d7202 */ /* 0x002fe20000000f00 */
[----:B------:R-:W-:Y:S01]  /*156b90*/  IMAD.MOV.U32 R12, RZ, RZ, R17 ;  /* 0x000000ffff0c7224 */ /* 0x000fe200078e0011 */
[----:B------:R-:W2:Y:S04]  /*156ba0*/  LDL.LU R20, [R1+0x7494] ;  /* 0x0074940001147983 */ /* 0x000ea80000300800 */
[----:B------:R-:W2:Y:S04]  /*156bb0*/  LDL.LU R17, [R1+0x748c] ;  /* 0x00748c0001117983 */ /* 0x000ea80000300800 */
[----:B------:R-:W2:Y:S04]  /*156bc0*/  LDL.LU R29, [R1+0x7490] ;  /* 0x00749000011d7983 */ /* 0x000ea80000300800 */
[----:B------:R-:W2:Y:S04]  /*156bd0*/  LDL.LU R27, [R1+0x7488] ;  /* 0x00748800011b7983 */ /* 0x000ea80000300800 */
[----:B------:R1:W-:Y:S04]  /*156be0*/  LDGSTS.E [R10+0x17c00], [R12.64], P2 ;  /* 0x17c000000c0a7fae */ /* 0x0003e80009121844 */
[----:B------:R-:W2:Y:S01]  /*156bf0*/  LDL.LU R26, [R1+0x7480] ;  /* 0x00748000011a7983 */ /* 0x000ea20000300800 */
[----:B------:R-:W-:-:S02]  /*156c00*/  ISETP.GT.AND P4, PT, R3, 0x33, PT ;  /* 0x000000330300780c */ /* 0x000fc40003f84270 */
[----:B------:R-:W-:Y:S01]  /*156c10*/  LOP3.LUT R85, R138, 0x3f, RZ, 0xc0, !PT ;  /* 0x0000003f8a557812 */ /* 0x000fe200078ec0ff */
[----:B-1----:R-:W-:Y:S01]  /*156c20*/  IMAD.MOV.U32 R12, RZ, RZ, R23 ;  /* 0x000000ffff0c7224 */ /* 0x002fe200078e0017 */
[----:B------:R-:W-:Y:S02]  /*156c30*/  MOV R13, R24 ;  /* 0x00000018000d7202 */ /* 0x000fe40000000f00 */
[C---:B------:R-:W-:Y:S01]  /*156c40*/  ISETP.GT.AND P6, PT, R3.reuse, 0x37, PT ;  /* 0x000000370300780c */ /* 0x040fe20003fc4270 */
[----:B------:R-:W2:Y:S01]  /*156c50*/  LDL.LU R24, [R1+0x7484] ;  /* 0x0074840001187983 */ /* 0x000ea20000300800 */
[----:B------:R-:W-:-:S03]  /*156c60*/  ISETP.GT.AND P5, PT, R3, 0x3b, PT ;  /* 0x0000003b0300780c */ /* 0x000fc60003fa4270 */
[----:B------:R1:W-:Y:S01]  /*156c70*/  LDGSTS.E [R10+0x17d00], [R12.64], P2 ;  /* 0x17d000000c0a7fae */ /* 0x0003e20009121844 */
[----:B------:R-:W-:Y:S02]  /*156c80*/  SEL R11, RZ, 0x4, !P4 ;  /* 0x00000004ff0b7807 */ /* 0x000fe40006000000 */
[----:B------:R-:W-:Y:S02]  /*156c90*/  ISETP.GE.AND P3, PT, R85, R3, PT ;  /* 0x000000035500720c */ /* 0x000fe40003f66270 */
[----:B------:R-:W-:Y:S02]  /*156ca0*/  ISETP.GT.AND P4, PT, R3, 0x3f, PT ;  /* 0x0000003f0300780c */ /* 0x000fe40003f84270 */
[----:B------:R-:W-:Y:S01]  /*156cb0*/  SEL R14, RZ, 0x4, !P6 ;  /* 0x00000004ff0e7807 */ /* 0x000fe20007000000 */
[----:B-1----:R-:W-:Y:S02]  /*156cc0*/  IMAD.MOV.U32 R12, RZ, RZ, R21 ;  /* 0x000000ffff0c7224 */ /* 0x002fe400078e0015 */
[----:B------:R-:W-:Y:S01]  /*156cd0*/  IMAD.MOV.U32 R13, RZ, RZ, R22 ;  /* 0x000000ffff0d7224 */ /* 0x000fe200078e0016 */
[----:B------:R-:W-:-:S02]  /*156ce0*/  SEL R3, RZ, 0x4, !P5 ;  /* 0x00000004ff037807 */ /* 0x000fc40006800000 */
[----:B------:R-:W-:Y:S02]  /*156cf0*/  IADD3 R15, P6, R15, R137, RZ ;  /* 0x000000890f0f7210 */ /* 0x000fe40007fde0ff */
[----:B------:R1:W-:Y:S01]  /*156d00*/  LDGSTS.E [R10+0x17e00], [R12.64], P2 ;  /* 0x17e000000c0a7fae */ /* 0x0003e20009121844 */
[----:B------:R-:W-:Y:S01]  /*156d10*/  IMAD.MOV.U32 R134, RZ, RZ, R248 ;  /* 0x000000ffff867224 */ /* 0x000fe200078e00f8 */
[----:B------:R-:W-:Y:S01]  /*156d20*/  SEL R3, R3, RZ, !P0 ;  /* 0x000000ff03037207 */ /* 0x000fe20004000000 */
[----:B------:R-:W-:Y:S01]  /*156d30*/  IMAD.MOV.U32 R135, RZ, RZ, R249 ;  /* 0x000000ffff877224 */ /* 0x000fe200078e00f9 */
[----:B------:R-:W2:Y:S04]  /*156d40*/  LDL.LU R248, [R1+0x89a4] ;  /* 0x0089a40001f87983 */ /* 0x000ea80000300800 */
[----:B------:R-:W2:Y:S01]  /*156d50*/  LDL.LU R249, [R1+0x89a0] ;  /* 0x0089a00001f97983 */ /* 0x000ea20000300800 */
[----:B-1----:R-:W-:Y:S01]  /*156d60*/  IMAD.MOV.U32 R12, RZ, RZ, R16 ;  /* 0x000000ffff0c7224 */ /* 0x002fe200078e0010 */
[----:B------:R-:W-:-:S02]  /*156d70*/  MOV R13, R18 ;  /* 0x00000012000d7202 */ /* 0x000fc40000000f00 */
[----:B------:R-:W2:Y:S04]  /*156d80*/  LDL.LU R25, [R1+0x7478] ;  /* 0x0074780001197983 */ /* 0x000ea80000300800 */
[----:B------:R1:W-:Y:S01]  /*156d90*/  LDGSTS.E [R10+0x17f00], [R12.64], P2 ;  /* 0x17f000000c0a7fae */ /* 0x0003e20009121844 */
[----:B------:R-:W-:Y:S02]  /*156da0*/  ISETP.NE.U32.AND P2, PT, R3, RZ, PT ;  /* 0x000000ff0300720c */ /* 0x000fe40003f45070 */
[----:B------:R-:W-:Y:S01]  /*156db0*/  SEL R3, RZ, 0x4, P3 ;  /* 0x00000004ff037807 */ /* 0x000fe20001800000 */
[----:B------:R-:W-:Y:S04]  /*156dc0*/  STL [R1+0x756c], R15 ;  /* 0x00756c0f01007387 */ /* 0x000fe80000100800 */
[----:B------:R-:W2:Y:S01]  /*156dd0*/  LDL.LU R18, [R1+0x747c] ;  /* 0x00747c0001127983 */ /* 0x000ea20000300800 */
[----:B---3--:R-:W-:Y:S01]  /*156de0*/  IMAD.X R31, R31, 0x1, R0, P6 ;  /* 0x000000011f1f7824 */ /* 0x008fe200030e0600 */
[----:B----4-:R-:W-:-:S04]  /*156df0*/  IADD3 R19, P3, R19, R137, RZ ;  /* 0x0000008913137210 */ /* 0x010fc80007f7e0ff */
[----:B------:R-:W-:Y:S04]  /*156e00*/  STL [R1+0x74a0], R31 ;  /* 0x0074a01f01007387 */ /* 0x000fe80000100800 */
[----:B------:R-:W3:Y:S04]  /*156e10*/  LDL.LU R23, [R1+0x7470] ;  /* 0x0074700001177983 */ /* 0x000ee80000300800 */
[----:B------:R-:W4:Y:S04]  /*156e20*/  LDL.LU R22, [R1+0x73a8] ;  /* 0x0073a80001167983 */ /* 0x000f280000300800 */
[----:B------:R-:W-:Y:S04]  /*156e30*/  STL.64 [R1+0x4590], R32 ;  /* 0x0045902001007387 */ /* 0x000fe80000100a00 */
[----:B------:R-:W-:Y:S04]  /*156e40*/  STL.64 [R1+0x4598], R34 ;  /* 0x0045982201007387 */ /* 0x000fe80000100a00 */
[----:B------:R-:W-:Y:S04]  /*156e50*/  STL [R1+0x74a4], R19 ;  /* 0x0074a41301007387 */ /* 0x000fe80000100800 */
[----:B------:R-:W4:Y:S04]  /*156e60*/  LDL.LU R21, [R1+0x7474] ;  /* 0x0074740001157983 */ /* 0x000f280000300800 */
[----:B------:R-:W4:Y:S01]  /*156e70*/  LDL.LU R16, [R1+0x746c] ;  /* 0x00746c0001107983 */ /* 0x000f220000300800 */
[----:B------:R-:W-:Y:S01]  /*156e80*/  SEL R11, R11, RZ, !P0 ;  /* 0x000000ff0b0b7207 */ /* 0x000fe20004000000 */
[----:B------:R-:W-:Y:S03]  /*156e90*/  HMMA.1688.F32.TF32 R4, R128, R134, R4 ;  /* 0x000000868004723c */ /* 0x000fe60000081004 */
[----:B------:R-:W-:-:S02]  /*156ea0*/  ISETP.NE.U32.AND P1, PT, R11, RZ, PT ;  /* 0x000000ff0b00720c */ /* 0x000fc40003f25070 */
[----:B------:R-:W-:Y:S02]  /*156eb0*/  SEL R11, R14, RZ, !P0 ;  /* 0x000000ff0e0b7207 */ /* 0x000fe40004000000 */
[-C--:B--2---:R-:W-:Y:S02]  /*156ec0*/  IADD3 R28, P6, R28, R137.reuse, RZ ;  /* 0x000000891c1c7210 */ /* 0x084fe40007fde0ff */
[----:B------:R-:W-:Y:S02]  /*156ed0*/  ISETP.NE.U32.AND P5, PT, R11, RZ, PT ;  /* 0x000000ff0b00720c */ /* 0x000fe40003fa5070 */
[----:B------:R-:W-:Y:S02]  /*156ee0*/  SEL R11, RZ, 0x4, !P4 ;  /* 0x00000004ff0b7807 */ /* 0x000fe40006000000 */
[----:B------:R-:W-:Y:S01]  /*156ef0*/  IADD3.X R30, R30, R0, RZ, P3, !PT ;  /* 0x000000001e1e7210 */ /* 0x000fe20001ffe4ff */
[----:B------:R-:W-:Y:S04]  /*156f00*/  STL [R1+0x749c], R28 ;  /* 0x00749c1c01007387 */ /* 0x000fe80000100800 */
[----:B------:R-:W-:Y:S01]  /*156f10*/  STL [R1+0x7498], R30 ;  /* 0x0074981e01007387 */ /* 0x000fe20000100800 */
[----:B------:R-:W-:-:S02]  /*156f20*/  IADD3 R20, P4, R20, R137, RZ ;  /* 0x0000008914147210 */ /* 0x000fc40007f9e0ff */
[----:B------:R-:W-:-:S03]  /*156f30*/  IADD3 R17, P3, R17, R137, RZ ;  /* 0x0000008911117210 */ /* 0x000fc60007f7e0ff */
[----:B------:R-:W-:Y:S01]  /*156f40*/  STL [R1+0x7494], R20 ;  /* 0x0074941401007387 */ /* 0x000fe20000100800 */
[----:B------:R-:W-:-:S03]  /*156f50*/  IMAD.X R29, R29, 0x1, R0, P6 ;  /* 0x000000011d1d7824 */ /* 0x000fc600030e0600 */
[----:B------:R-:W-:Y:S01]  /*156f60*/  STL [R1+0x748c], R17 ;  /* 0x00748c1101007387 */ /* 0x000fe20000100800 */
[----:B------:R-:W-:-:S03]  /*156f70*/  IMAD.X R27, R27, 0x1, R0, P4 ;  /* 0x000000011b1b7824 */ /* 0x000fc600020e0600 */
[----:B------:R-:W-:Y:S04]  /*156f80*/  STL [R1+0x7490], R29 ;  /* 0x0074901d01007387 */ /* 0x000fe80000100800 */
[----:B------:R-:W-:Y:S01]  /*156f90*/  STL [R1+0x7488], R27 ;  /* 0x0074881b01007387 */ /* 0x000fe20000100800 */
[----:B------:R-:W-:-:S03]  /*156fa0*/  IMAD.X R26, R26, 0x1, R0, P3 ;  /* 0x000000011a1a7824 */ /* 0x000fc600018e0600 */
[----:B-1----:R-:W2:Y:S01]  /*156fb0*/  LDL.LU R13, [R1+0x73a4] ;  /* 0x0073a400010d7983 */ /* 0x002ea20000300800 */
[----:B------:R-:W-:-:S03]  /*156fc0*/  SEL R11, R11, RZ, !P0 ;  /* 0x000000ff0b0b7207 */ /* 0x000fc60004000000 */
[----:B------:R-:W-:Y:S04]  /*156fd0*/  STL [R1+0x7480], R26 ;  /* 0x0074801a01007387 */ /* 0x000fe80000100800 */
[----:B------:R1:W-:Y:S01]  /*156fe0*/  STL.64 [R1+0x4580], R4 ;  /* 0x0045800401007387 */ /* 0x0003e20000100a00 */
[----:B------:R-:W-:-:S03]  /*156ff0*/  IADD3 R24, P3, R24, R137, RZ ;  /* 0x0000008918187210 */ /* 0x000fc60007f7e0ff */
[----:B------:R-:W-:Y:S01]  /*157000*/  STL.64 [R1+0x4588], R6 ;  /* 0x0045880601007387 */ /* 0x000fe20000100a00 */
[----:B------:R-:W-:Y:S02]  /*157010*/  ISETP.NE.U32.AND P6, PT, R11, RZ, PT ;  /* 0x000000ff0b00720c */ /* 0x000fe40003fc5070 */
[----:B-1----:R-:W-:Y:S01]  /*157020*/  MOV R4, R15 ;  /* 0x0000000f00047202 */ /* 0x002fe20000000f00 */
[----:B------:R-:W-:Y:S01]  /*157030*/  IMAD.MOV.U32 R5, RZ, RZ, R31 ;  /* 0x000000ffff057224 */ /* 0x000fe200078e001f */
[----:B------:R-:W-:Y:S04]  /*157040*/  STL [R1+0x7484], R24 ;  /* 0x0074841801007387 */ /* 0x000fe80000100800 */
[----:B------:R1:W-:Y:S04]  /*157050*/  LDGSTS.E [R10+0x19800], [R4.64], P1 ;  /* 0x19800000040a7fae */ /* 0x0003e80008921844 */
[----:B------:R-:W2:Y:S04]  /*157060*/  LDL.LU R11, [R1+0x73a0] ;  /* 0x0073a000010b7983 */ /* 0x000ea80000300800 */
[----:B------:R-:W2:Y:S01]  /*157070*/  LDL.LU R15, [R1+0x739c] ;  /* 0x00739c00010f7983 */ /* 0x000ea20000300800 */
[----:B-1----:R-:W-:Y:S01]  /*157080*/  IMAD.MOV.U32 R4, RZ, RZ, R19 ;  /* 0x000000ffff047224 */ /* 0x002fe200078e0013 */
[----:B------:R-:W-:-:S02]  /*157090*/  MOV R5, R30 ;  /* 0x0000001e00057202 */ /* 0x000fc40000000f00 */
[----:B------:R-:W2:Y:S04]  /*1570a0*/  LDL.LU R19, [R1+0x7398] ;  /* 0x0073980001137983 */ /* 0x000ea80000300800 */
[----:B------:R1:W-:Y:S01]  /*1570b0*/  LDGSTS.E [R10+0x19900], [R4.64], P1 ;  /* 0x19900000040a7fae */ /* 0x0003e20008921844 */
[----:B------:R-:W-:Y:S01]  /*1570c0*/  IMAD.X R25, R25, 0x1, R0, P3 ;  /* 0x0000000119197824 */ /* 0x000fe200018e0600 */
[----:B------:R-:W-:Y:S01]  /*1570d0*/  SEL R3, R3, RZ, !P0 ;  /* 0x000000ff03037207 */ /* 0x000fe20004000000 */
[----:B-1----:R-:W-:Y:S02]  /*1570e0*/  IMAD.MOV.U32 R4, RZ, RZ, R28 ;  /* 0x000000ffff047224 */ /* 0x002fe400078e001c */
[----:B------:R-:W-:Y:S01]  /*1570f0*/  IMAD.MOV.U32 R5, RZ, RZ, R29 ;  /* 0x000000ffff057224 */ /* 0x000fe200078e001d */
[----:B------:R-:W-:Y:S01]  /*157100*/  IADD3 R18, P3, R18, R137, RZ ;  /* 0x0000008912127210 */ /* 0x000fe20007f7e0ff */
[----:B------:R-:W-:Y:S04]  /*157110*/  STL [R1+0x7478], R25 ;  /* 0x0074781901007387 */ /* 0x000fe80000100800 */
[----:B------:R1:W-:Y:S01]  /*157120*/  LDGSTS.E [R10+0x19a00], [R4.64], P1 ;  /* 0x19a00000040a7fae */ /* 0x0003e20008921844 */
[----:B------:R-:W-:-:S03]  /*157130*/  ISETP.NE.U32.AND P0, PT, R3, RZ, PT ;  /* 0x000000ff0300720c */ /* 0x000fc60003f05070 */
[----:B------:R3:W-:Y:S04]  /*157140*/  STL [R1+0x747c], R18 ;  /* 0x00747c1201007387 */ /* 0x0007e80000100800 */
[----:B------:R-:W2:Y:S01]  /*157150*/  LDL.LU R12, [R1+0x7394] ;  /* 0x00739400010c7983 */ /* 0x000ea20000300800 */
[----:B-1----:R-:W-:Y:S01]  /*157160*/  MOV R4, R20 ;  /* 0x0000001400047202 */ /* 0x002fe20000000f00 */
[----:B------:R-:W-:Y:S02]  /*157170*/  IMAD.MOV.U32 R5, RZ, RZ, R27 ;  /* 0x000000ffff057224 */ /* 0x000fe400078e001b */
[----:B------:R-:W2:Y:S04]  /*157180*/  LDL.LU R20, [R1+0x7390] ;  /* 0x0073900001147983 */ /* 0x000ea80000300800 */
[----:B------:R1:W-:Y:S02]  /*157190*/  LDGSTS.E [R10+0x19b00], [R4.64], P1 ;  /* 0x19b00000040a7fae */ /* 0x0003e40008921844 */
[----:B-1----:R-:W-:-:S02]  /*1571a0*/  IMAD.MOV.U32 R4, RZ, RZ, R17 ;  /* 0x000000ffff047224 */ /* 0x002fc400078e0011 */
[----:B------:R-:W-:-:S05]  /*1571b0*/  IMAD.MOV.U32 R5, RZ, RZ, R26 ;  /* 0x000000ffff057224 */ /* 0x000fca00078e001a */
[----:B------:R1:W-:Y:S02]  /*1571c0*/  LDGSTS.E [R10+0x19c00], [R4.64], P1 ;  /* 0x19c00000040a7fae */ /* 0x0003e40008921844 */
[----:B-1----:R-:W-:Y:S02]  /*1571d0*/  IMAD.MOV.U32 R4, RZ, RZ, R24 ;  /* 0x000000ffff047224 */ /* 0x002fe400078e0018 */
[----:B------:R-:W-:-:S05]  /*1571e0*/  IMAD.MOV.U32 R5, RZ, RZ, R25 ;  /* 0x000000ffff057224 */ /* 0x000fca00078e0019 */
[----:B------:R1:W-:Y:S02]  /*1571f0*/  LDGSTS.E [R10+0x19d00], [R4.64], P1 ;  /* 0x19d00000040a7fae */ /* 0x0003e40008921844 */
[----:B-1----:R-:W-:Y:S02]  /*157200*/  IMAD.MOV.U32 R4, RZ, RZ, R18 ;  /* 0x000000ffff047224 */ /* 0x002fe400078e0012 */
[----:B---3--:R-:W-:-:S05]  /*157210*/  IMAD.X R23, R23, 0x1, R0, P3 ;  /* 0x0000000117177824 */ /* 0x008fca00018e0600 */
[----:B------:R-:W-:Y:S04]  /*157220*/  STL [R1+0x7470], R23 ;  /* 0x0074701701007387 */ /* 0x000fe80000100800 */
[----:B------:R-:W3:Y:S01]  /*157230*/  LDL.LU R3, [R1+0x738c] ;  /* 0x00738c0001037983 */ /* 0x000ee20000300800 */
[----:B----4-:R-:W-:-:S05]  /*157240*/  IADD3 R21, P3, R21, R137, RZ ;  /* 0x0000008915157210 */ /* 0x010fca0007f7e0ff */
[----:B------:R-:W-:Y:S04]  /*157250*/  STL [R1+0x7474], R21 ;  /* 0x0074741501007387 */ /* 0x000fe80000100800 */
[----:B------:R-:W4:Y:S01]  /*157260*/  LDL.LU R17, [R1+0x7388] ;  /* 0x0073880001117983 */ /* 0x000f220000300800 */
[----:B------:R-:W-:Y:S02]  /*157270*/  IADD3.X R22, R22, R0, RZ, P3, !PT ;  /* 0x0000000016167210 */ /* 0x000fe40001ffe4ff */
[----:B------:R-:W-:Y:S01]  /*157280*/  IADD3 R16, P3, R16, R137, RZ ;  /* 0x0000008910107210 */ /* 0x000fe20007f7e0ff */
[----:B------:R-:W4:Y:S01]  /*157290*/  LDL.LU R14, [R1+0x7384] ;  /* 0x00738400010e7983 */ /* 0x000f220000300800 */
[----:B------:R-:W-:-:S03]  /*1572a0*/  MOV R5, R23 ;  /* 0x0000001700057202 */ /* 0x000fc60000000f00 */
[----:B------:R1:W-:Y:S04]  /*1572b0*/  STL [R1+0x73a8], R22 ;  /* 0x0073a81601007387 */ /* 0x0003e80000100800 */
[----:B------:R1:W-:Y:S04]  /*1572c0*/  STL [R1+0x746c], R16 ;  /* 0x00746c1001007387 */ /* 0x0003e80000100800 */
[----:B------:R-:W4:Y:S04]  /*1572d0*/  LDL.LU R18, [R1+0x7380] ;  /* 0x0073800001127983 */ /* 0x000f280000300800 */
[----:B------:R1:W-:Y:S04]  /*1572e0*/  LDGSTS.E [R10+0x19e00], [R4.64], P1 ;  /* 0x19e00000040a7fae */ /* 0x0003e80008921844 */
[----:B------:R-:W4:Y:S01]  /*1572f0*/  LDL.LU R7, [R1+0x737c] ;  /* 0x00737c0001077983 */ /* 0x000f220000300800 */
[----:B-1----:R-:W-:-:S03]  /*157300*/  IMAD.MOV.U32 R5, RZ, RZ, R22 ;  /* 0x000000ffff057224 */ /* 0x002fc600078e0016 */
[----:B------:R-:W4:Y:S01]  /*157310*/  LDL.LU R22, [R1+0x7378] ;  /* 0x0073780001167983 */ /* 0x000f220000300800 */
[----:B------:R-:W-:-:S05]  /*157320*/  IMAD.MOV.U32 R4, RZ, RZ, R21 ;  /* 0x000000ffff047224 */ /* 0x000fca00078e0015 */
[----:B------:R1:W-:Y:S02]  /*157330*/  LDGSTS.E [R10+0x19f00], [R4.64], P1 ;  /* 0x19f00000040a7fae */ /* 0x0003e40008921844 */
[----:B-1----:R-:W-:Y:S02]  /*157340*/  IMAD.MOV.U32 R4, RZ, RZ, R16 ;  /* 0x000000ffff047224 */ /* 0x002fe400078e0010 */
[----:B--2---:R-:W-:Y:S01]  /*157350*/  IMAD.X R11, R11, 0x1, R0, P3 ;  /* 0x000000010b0b7824 */ /* 0x004fe200018e0600 */
[-C--:B------:R-:W-:Y:S02]  /*157360*/  IADD3 R13, P3, R13, R137.reuse, RZ ;  /* 0x000000890d0d7210 */ /* 0x080fe40007f7e0ff */
[----:B------:R-:W-:Y:S02]  /*157370*/  IADD3 R15, P1, R15, R137, RZ ;  /* 0x000000890f0f7210 */ /* 0x000fe40007f3e0ff */
[----:B------:R1:W-:Y:S01]  /*157380*/  STL [R1+0x73a0], R11 ;  /* 0x0073a00b01007387 */ /* 0x0003e20000100800 */
[----:B------:R-:W-:-:S03]  /*157390*/  IMAD.MOV.U32 R5, RZ, RZ, R11 ;  /* 0x000000ffff057224 */ /* 0x000fc600078e000b */
[----:B------:R-:W2:Y:S01]  /*1573a0*/  LDL.LU R6, [R1+0x7374] ;  /* 0x0073740001067983 */ /* 0x000ea20000300800 */
[----:B------:R-:W-:-:S03]  /*1573b0*/  IADD3.X R19, R19, R0, RZ, P3, !PT ;  /* 0x0000000013137210 */ /* 0x000fc60001ffe4ff */
[----:B------:R1:W-:Y:S04]  /*1573c0*/  STL [R1+0x73a4], R13 ;  /* 0x0073a40d01007387 */ /* 0x0003e80000100800 */
[----:B------:R-:W2:Y:S04]  /*1573d0*/  LDL.LU R16, [R1+0x7370] ;  /* 0x0073700001107983 */ /* 0x000ea80000300800 */
[----:B------:R-:W-:Y:S04]  /*1573e0*/  STL [R1+0x739c], R15 ;  /* 0x00739c0f01007387 */ /* 0x000fe80000100800 */
[----:B------:R1:W-:Y:S04]  /*1573f0*/  STL [R1+0x7398], R19 ;  /* 0x0073981301007387 */ /* 0x0003e80000100800 */
[----:B------:R-:W2:Y:S04]  /*157400*/  LDL.LU R21, [R1+0x635c] ;  /* 0x00635c0001157983 */ /* 0x000ea80000300800 */
[----:B-1----:R-:W2:Y:S04]  /*157410*/  LDL.LU R11, [R1+0x7044] ;  /* 0x00704400010b7983 */ /* 0x002ea80000300800 */
[----:B------:R1:W-:Y:S01]  /*157420*/  LDGSTS.E [R10+0x1b800], [R4.64], P5 ;  /* 0x1b800000040a7fae */ /* 0x0003e2000a921844 */
[----:B------:R-:W-:Y:S01]  /*157430*/  IADD3 R12, P3, R12, R137, RZ ;  /* 0x000000890c0c7210 */ /* 0x000fe20007f7e0ff */
[----:B------:R-:W-:Y:S01]  /*157440*/  IMAD.X R20, R20, 0x1, R0, P1 ;  /* 0x0000000114147824 */ /* 0x000fe200008e0600 */
[----:B-1----:R-:W-:Y:S01]  /*157450*/  MOV R4, R13 ;  /* 0x0000000d00047202 */ /* 0x002fe20000000f00 */
[----:B------:R-:W-:Y:S01]  /*157460*/  IMAD.MOV.U32 R5, RZ, RZ, R19 ;  /* 0x000000ffff057224 */ /* 0x000fe200078e0013 */
[----:B------:R-:W2:Y:S04]  /*157470*/  LDL.LU R13, [R1+0x7040] ;  /* 0x00704000010d7983 */ /* 0x000ea80000300800 */
[----:B------:R-:W-:Y:S04]  /*157480*/  STL [R1+0x7394], R12 ;  /* 0x0073940c01007387 */ /* 0x000fe80000100800 */
[----:B------:R1:W-:Y:S04]  /*157490*/  STL [R1+0x7390], R20 ;  /* 0x0073901401007387 */ /* 0x0003e80000100800 */
[----:B------:R1:W-:Y:S04]  /*1574a0*/  LDGSTS.E [R10+0x1b900], [R4.64], P5 ;  /* 0x1b900000040a7fae */ /* 0x0003e8000a921844 */
[----:B------:R-:W2:Y:S01]  /*1574b0*/  LDL.LU R19, [R1+0x704c] ;  /* 0x00704c0001137983 */ /* 0x000ea20000300800 */
[----:B-1----:R-:W-:-:S03]  /*1574c0*/  MOV R5, R20 ;  /* 0x0000001400057202 */ /* 0x002fc60000000f00 */
[----:B------:R-:W2:Y:S01]  /*1574d0*/  LDL.LU R20, [R1+0x7048] ;  /* 0x0070480001147983 */ /* 0x000ea20000300800 */
[----:B------:R-:W-:-:S05]  /*1574e0*/  IMAD.MOV.U32 R4, RZ, RZ, R15 ;  /* 0x000000ffff047224 */ /* 0x000fca00078e000f */
[----:B------:R1:W-:Y:S02]  /*1574f0*/  LDGSTS.E [R10+0x1ba00], [R4.64], P5 ;  /* 0x1ba00000040a7fae */ /* 0x0003e4000a921844 */
[----:B-1----:R-:W-:Y:S01]  /*157500*/  IMAD.MOV.U32 R4, RZ, RZ, R12 ;  /* 0x000000ffff047224 */ /* 0x002fe200078e000c */
[----:B---3--:R-:W-:-:S05]  /*157510*/  IADD3 R3, P1, R3, R137, RZ ;  /* 0x0000008903037210 */ /* 0x008fca0007f3e0ff */
[----:B------:R-:W-:Y:S01]  /*157520*/  STL [R1+0x738c], R3 ;  /* 0x00738c0301007387 */ /* 0x000fe20000100800 */
[----:B----4-:R-:W-:-:S05]  /*157530*/  IMAD.X R17, R17, 0x1, R0, P3 ;  /* 0x0000000111117824 */ /* 0x010fca00018e0600 */
[----:B------:R1:W-:Y:S04]  /*157540*/  STL [R1+0x7388], R17 ;  /* 0x0073881101007387 */ /* 0x0003e80000100800 */
[----:B------:R-:W3:Y:S01]  /*157550*/  LDL.LU R15, [R1+0x7054] ;  /* 0x00705400010f7983 */ /* 0x000ee20000300800 */
[----:B------:R-:W-:Y:S01]  /*157560*/  IADD3 R14, P3, R14, R137, RZ ;  /* 0x000000890e0e7210 */ /* 0x000fe20007f7e0ff */
[----:B------:R-:W-:Y:S02]  /*157570*/  IMAD.MOV.U32 R5, RZ, RZ, R17 ;  /* 0x000000ffff057224 */ /* 0x000fe400078e0011 */
[----:B-1----:R-:W4:Y:S01]  /*157580*/  LDL.LU R17, [R1+0x7050] ;  /* 0x0070500001117983 */ /* 0x002f220000300800 */
[----:B------:R-:W-:-:S03]  /*157590*/  IMAD.X R18, R18, 0x1, R0, P1 ;  /* 0x0000000112127824 */ /* 0x000fc600008e0600 */
[----:B------:R-:W-:Y:S04]  /*1575a0*/  STL [R1+0x7384], R14 ;  /* 0x0073840e01007387 */ /* 0x000fe80000100800 */
[----:B------:R1:W-:Y:S01]  /*1575b0*/  STL [R1+0x7380], R18 ;  /* 0x0073801201007387 */ /* 0x0003e20000100800 */
[----:B------:R-:W-:-:S03]  /*1575c0*/  IADD3 R7, P1, R7, R137, RZ ;  /* 0x0000008907077210 */ /* 0x000fc60007f3e0ff */
[----:B------:R-:W4:Y:S04]  /*1575d0*/  LDL.LU R12, [R1+0x705c] ;  /* 0x00705c00010c7983 */ /* 0x000f280000300800 */
[----:B------:R1:W-:Y:S01]  /*1575e0*/  LDGSTS.E [R10+0x1bb00], [R4.64], P5 ;  /* 0x1bb00000040a7fae */ /* 0x0003e2000a921844 */
[----:B------:R-:W-:Y:S01]  /*1575f0*/  IADD3.X R22, R22, R0, RZ, P3, !PT ;  /* 0x0000000016167210 */ /* 0x000fe20001ffe4ff */
[----:B-1----:R-:W-:Y:S02]  /*157600*/  IMAD.MOV.U32 R5, RZ, RZ, R18 ;  /* 0x000000ffff057224 */ /* 0x002fe400078e0012 */
[----:B------:R-:W4:Y:S01]  /*157610*/  LDL.LU R18, [R1+0x7058] ;  /* 0x0070580001127983 */ /* 0x000f220000300800 */
[----:B------:R-:W-:-:S03]  /*157620*/  IMAD.MOV.U32 R4, RZ, RZ, R3 ;  /* 0x000000ffff047224 */ /* 0x000fc600078e0003 */
[----:B------:R-:W-:Y:S04]  /*157630*/  STL [R1+0x737c], R7 ;  /* 0x00737c0701007387 */ /* 0x000fe80000100800 */
[----:B------:R-:W-:Y:S04]  /*157640*/  STL [R1+0x7378], R22 ;  /* 0x0073781601007387 */ /* 0x000fe80000100800 */
[----:B------:R-:W4:Y:S04]  /*157650*/  LDL.LU R3, [R1+0x7064] ;  /* 0x0070640001037983 */ /* 0x000f280000300800 */
[----:B------:R1:W-:Y:S02]  /*157660*/  LDGSTS.E [R10+0x1bc00], [R4.64], P5 ;  /* 0x1bc00000040a7fae */ /* 0x0003e4000a921844 */
[----:B-1----:R-:W-:Y:S01]  /*157670*/  MOV R4, R14 ;  /* 0x0000000e00047202 */ /* 0x002fe20000000f00 */
[----:B------:R-:W-:Y:S01]  /*157680*/  IMAD.MOV.U32 R5, RZ, RZ, R22 ;  /* 0x000000ffff057224 */ /* 0x000fe200078e0016 */
[----:B------:R-:W4:Y:S04]  /*157690*/  LDL.LU R14, [R1+0x706c] ;  /* 0x00706c00010e7983 */ /* 0x000f280000300800 */
[----:B------:R1:W-:Y:S01]  /*1576a0*/  LDGSTS.E [R10+0x1bd00], [R4.64], P5 ;  /* 0x1bd00000040a7fae */ /* 0x0003e2000a921844 */
[----:B--2---:R-:W-:Y:S01]  /*1576b0*/  IADD3 R6, P3, R6, R137, RZ ;  /* 0x0000008906067210 */ /* 0x004fe20007f7e0ff */
[----:B------:R-:W-:-:S04]  /*1576c0*/  IMAD.X R16, R16, 0x1, R0, P1 ;  /* 0x0000000110107824 */ /* 0x000fc800008e0600 */
[----:B------:R-:W-:Y:S01]  /*1576d0*/  STL [R1+0x7374], R6 ;  /* 0x0073740601007387 */ /* 0x000fe20000100800 */
[----:B-1----:R-:W-:-:S03]  /*1576e0*/  IMAD.MOV.U32 R4, RZ, RZ, R7 ;  /* 0x000000ffff047224 */ /* 0x002fc600078e0007 */
[----:B------:R1:W-:Y:S01]  /*1576f0*/  STL [R1+0x7370], R16 ;  /* 0x0073701001007387 */ /* 0x0003e20000100800 */
[----:B------:R-:W-:-:S05]  /*157700*/  MOV R5, R16 ;  /* 0x0000001000057202 */ /* 0x000fca0000000f00 */
[----:B------:R2:W-:Y:S01]  /*157710*/  LDGSTS.E [R10+0x1be00], [R4.64], P5 ;  /* 0x1be00000040a7fae */ /* 0x0005e2000a921844 */
[----:B------:R-:W-:-:S03]  /*157720*/  IMAD.X R21, R21, 0x1, R0, P3 ;  /* 0x0000000115157824 */ /* 0x000fc600018e0600 */
[----:B-1----:R-:W4:Y:S01]  /*157730*/  LDL.LU R16, [R1+0x7060] ;  /* 0x0070600001107983 */ /* 0x002f220000300800 */
[----:B------:R-:W-:-:S05]  /*157740*/  IADD3 R11, P1, R11, R137, RZ ;  /* 0x000000890b0b7210 */ /* 0x000fca0007f3e0ff */
[----:B------:R1:W-:Y:S04]  /*157750*/  STL [R1+0x7044], R11 ;  /* 0x0070440b01007387 */ /* 0x0003e80000100800 */
[----:B------:R-:W-:Y:S01]  /*157760*/  STL [R1+0x635c], R21 ;  /* 0x00635c1501007387 */ /* 0x000fe20000100800 */
[----:B--2---:R-:W-:-:S03]  /*157770*/  IMAD.MOV.U32 R4, RZ, RZ, R6 ;  /* 0x000000ffff047224 */ /* 0x004fc600078e0006 */
[----:B------:R-:W4:Y:S01]  /*157780*/  LDL.LU R7, [R1+0x7074] ;  /* 0x0070740001077983 */ /* 0x000f220000300800 */
[----:B------:R-:W-:-:S03]  /*157790*/  IMAD.MOV.U32 R5, RZ, RZ, R21 ;  /* 0x000000ffff057224 */ /* 0x000fc600078e0015 */
[----:B------:R-:W4:Y:S01]  /*1577a0*/  LDL.LU R23, [R1+0x7068] ;  /* 0x0070680001177983 */ /* 0x000f220000300800 */
[----:B------:R-:W-:-:S03]  /*1577b0*/  IMAD.X R13, R13, 0x1, R0, P1 ;  /* 0x000000010d0d7824 */ /* 0x000fc600008e0600 */
[----:B------:R1:W-:Y:S01]  /*1577c0*/  LDGSTS.E [R10+0x1bf00], [R4.64], P5 ;  /* 0x1bf00000040a7fae */ /* 0x0003e2000a921844 */
[----:B------:R-:W-:Y:S01]  /*1577d0*/  IADD3 R19, P3, R19, R137, RZ ;  /* 0x0000008913137210 */ /* 0x000fe20007f7e0ff */
[----:B-1----:R-:W-:-:S04]  /*1577e0*/  IMAD.MOV.U32 R4, RZ, RZ, R11 ;  /* 0x000000ffff047224 */ /* 0x002fc800078e000b */
[----:B------:R-:W-:Y:S04]  /*1577f0*/  STL [R1+0x704c], R19 ;  /* 0x00704c1301007387 */ /* 0x000fe80000100800 */
[----:B------:R1:W-:Y:S01]  /*157800*/  STL [R1+0x7040], R13 ;  /* 0x0070400d01007387 */ /* 0x0003e20000100800 */
[----:B------:R-:W-:-:S03]  /*157810*/  IADD3.X R20, R20, R0, RZ, P3, !PT ;  /* 0x0000000014147210 */ /* 0x000fc60001ffe4ff */
[----:B------:R-:W4:Y:S01]  /*157820*/  LDL.LU R6, [R1+0x707c] ;  /* 0x00707c0001067983 */ /* 0x000f220000300800 */
[----:B------:R-:W-:-:S03]  /*157830*/  IMAD.MOV.U32 R5, RZ, RZ, R13 ;  /* 0x000000ffff057224 */ /* 0x000fc600078e000d */
[----:B------:R-:W4:Y:S04]  /*157840*/  LDL.LU R11, [R1+0x7070] ;  /* 0x00707000010b7983 */ /* 0x000f280000300800 */
[----:B------:R1:W-:Y:S02]  /*157850*/  LDGSTS.E [R10+0x1d800], [R4.64], P2 ;  /* 0x1d800000040a7fae */ /* 0x0003e40009121844 */
[----:B-1----:R-:W-:Y:S01]  /*157860*/  MOV R4, R19 ;  /* 0x0000001300047202 */ /* 0x002fe20000000f00 */
[----:B------:R-:W-:-:S05]  /*157870*/  IMAD.MOV.U32 R5, RZ, RZ, R20 ;  /* 0x000000ffff057224 */ /* 0x000fca00078e0014 */
[----:B------:R1:W-:Y:S01]  /*157880*/  LDGSTS.E [R10+0x1d900], [R4.64], P2 ;  /* 0x1d900000040a7fae */ /* 0x0003e20009121844 */
[----:B---3--:R-:W-:-:S05]  /*157890*/  IADD3 R15, P1, R15, R137, RZ ;  /* 0x000000890f0f7210 */ /* 0x008fca0007f3e0ff */
[----:B------:R-:W-:Y:S04]  /*1578a0*/  STL [R1+0x7054], R15 ;  /* 0x0070540f01007387 */ /* 0x000fe80000100800 */
[----:B------:R3:W-:Y:S04]  /*1578b0*/  STL [R1+0x7048], R20 ;  /* 0x0070481401007387 */ /* 0x0007e80000100800 */
[----:B------:R-:W2:Y:S04]  /*1578c0*/  LDL.LU R13, [R1+0x711c] ;  /* 0x00711c00010d7983 */ /* 0x000ea80000300800 */
[----:B------:R-:W2:Y:S01]  /*1578d0*/  LDL.LU R22, [R1+0x7078] ;  /* 0x0070780001167983 */ /* 0x000ea20000300800 */
[----:B----4-:R-:W-:Y:S01]  /*1578e0*/  IADD3 R12, P3, R12, R137, RZ ;  /* 0x000000890c0c7210 */ /* 0x010fe20007f7e0ff */
[----:B------:R-:W-:-:S04]  /*1578f0*/  IMAD.X R17, R17, 0x1, R0, P1 ;  /* 0x0000000111117824 */ /* 0x000fc800008e0600 */
[----:B------:R-:W-:Y:S04]  /*157900*/  STL [R1+0x705c], R12 ;  /* 0x00705c0c01007387 */ /* 0x000fe80000100800 */
[----:B------:R4:W-:Y:S04]  /*157910*/  STL [R1+0x7050], R17 ;  /* 0x0070501101007387 */ /* 0x0009e80000100800 */
[----:B------:R-:W2:Y:S04]  /*157920*/  LDL.LU R19, [R1+0x7124] ;  /* 0x0071240001137983 */ /* 0x000ea80000300800 */
[----:B------:R-:W2:Y:S01]  /*157930*/  LDL.LU R21, [R1+0x7118] ;  /* 0x0071180001157983 */ /* 0x000ea20000300800 */
[----:B------:R-:W-:Y:S01]  /*157940*/  IMAD.X R18, R18, 0x1, R0, P3 ;  /* 0x0000000112127824 */ /* 0x000fe200018e0600 */
[----:B-1----:R-:W-:Y:S01]  /*157950*/  MOV R5, R17 ;  /* 0x0000001100057202 */ /* 0x002fe20000000f00 */
[----:B------:R-:W-:-:S05]  /*157960*/  IMAD.MOV.U32 R4, RZ, RZ, R15 ;  /* 0x000000ffff047224 */ /* 0x000fca00078e000f */
[----:B------:R1:W-:Y:S01]  /*157970*/  LDGSTS.E [R10+0x1da00], [R4.64], P2 ;  /* 0x1da00000040a7fae */ /* 0x0003e20009121844 */
[----:B------:R-:W-:-:S05]  /*157980*/  IADD3 R3, P1, R3, R137, RZ ;  /* 0x0000008903037210 */ /* 0x000fca0007f3e0ff */
[----:B------:R-:W-:Y:S04]  /*157990*/  STL [R1+0x7064], R3 ;  /* 0x0070640301007387 */ /* 0x000fe80000100800 */
[----:B------:R4:W-:Y:S04]  /*1579a0*/  STL [R1+0x7058], R18 ;  /* 0x0070581201007387 */ /* 0x0009e80000100800 */
[----:B---3--:R-:W3:Y:S04]  /*1579b0*/  LDL.LU R20, [R1+0x7120] ;  /* 0x0071200001147983 */ /* 0x008ee80000300800 */
[----:B----4-:R-:W2:Y:S01]  /*1579c0*/  LDL.LU R17, [R1+0x712c] ;  /* 0x00712c0001117983 */ /* 0x010ea20000300800 */
[----:B-1----:R-:W-:-:S03]  /*1579d0*/  IMAD.MOV.U32 R5, RZ, RZ, R18 ;  /* 0x000000ffff057224 */ /* 0x002fc600078e0012 */
[----:B------:R-:W2:Y:S04]  /*1579e0*/  LDL.LU R15, [R1+0x7134] ;  /* 0x00713400010f7983 */ /* 0x000ea80000300800 */
[----:B------:R-:W2:Y:S01]  /*1579f0*/  LDL.LU R18, [R1+0x7128] ;  /* 0x0071280001127983 */ /* 0x000ea20000300800 */
[----:B------:R-:W-:Y:S01]  /*157a00*/  IADD3 R14, P3, R14, R137, RZ ;  /* 0x000000890e0e7210 */ /* 0x000fe20007f7e0ff */
[----:B------:R-:W-:-:S04]  /*157a10*/  IMAD.MOV.U32 R4, RZ, RZ, R12 ;  /* 0x000000ffff047224 */ /* 0x000fc800078e000c */
[----:B------:R-:W-:Y:S04]  /*157a20*/  STL [R1+0x706c], R14 ;  /* 0x00706c0e01007387 */ /* 0x000fe80000100800 */
[----:B------:R1:W-:Y:S01]  /*157a30*/  LDGSTS.E [R10+0x1db00], [R4.64], P2 ;  /* 0x1db00000040a7fae */ /* 0x0003e20009121844 */
[----:B------:R-:W-:Y:S02]  /*157a40*/  IMAD.X R16, R16, 0x1, R0, P1 ;  /* 0x0000000110107824 */ /* 0x000fe400008e0600 */
[----:B-1----:R-:W-:Y:S02]  /*157a50*/  IMAD.MOV.U32 R4, RZ, RZ, R3 ;  /* 0x000000ffff047224 */ /* 0x002fe400078e0003 */
[----:B------:R-:W-:Y:S01]  /*157a60*/  IMAD.MOV.U32 R5, RZ, RZ, R16 ;  /* 0x000000ffff057224 */ /* 0x000fe200078e0010 */
[----:B------:R1:W-:Y:S04]  /*157a70*/  STL [R1+0x7060], R16 ;  /* 0x0070601001007387 */ /* 0x0003e80000100800 */
[----:B------:R-:W2:Y:S04]  /*157a80*/  LDL.LU R12, [R1+0x713c] ;  /* 0x00713c00010c7983 */ /* 0x000ea80000300800 */
[----:B------:R1:W-:Y:S01]  /*157a90*/  LDGSTS.E [R10+0x1dc00], [R4.64], P2 ;  /* 0x1dc00000040a7fae */ /* 0x0003e20009121844 */
[----:B------:R-:W-:-:S03]  /*157aa0*/  IADD3 R7, P1, R7, R137, RZ ;  /* 0x0000008907077210 */ /* 0x000fc60007f3e0ff */
[----:B-1----:R-:W2:Y:S01]  /*157ab0*/  LDL.LU R16, [R1+0x7130] ;  /* 0x0071300001107983 */ /* 0x002ea20000300800 */
[----:B------:R-:W-:-:S03]  /*157ac0*/  IADD3.X R23, R23, R0, RZ, P3, !PT ;  /* 0x0000000017177210 */ /* 0x000fc60001ffe4ff */
[----:B------:R1:W-:Y:S04]  /*157ad0*/  STL [R1+0x7074], R7 ;  /* 0x0070740701007387 */ /* 0x0003e80000100800 */
[----:B------:R-:W-:Y:S01]  /*157ae0*/  STL [R1+0x7068], R23 ;  /* 0x0070681701007387 */ /* 0x000fe20000100800 */
[----:B------:R-:W-:Y:S01]  /*157af0*/  MOV R4, R14 ;  /* 0x0000000e00047202 */ /* 0x000fe20000000f00 */
[----:B------:R-:W-:Y:S02]  /*157b00*/  IMAD.MOV.U32 R5, RZ, RZ, R23 ;  /* 0x000000ffff057224 */ /* 0x000fe400078e0017 */
[----:B------:R-:W2:Y:S04]  /*157b10*/  LDL.LU R3, [R1+0x7144] ;  /* 0x0071440001037983 */ /* 0x000ea80000300800 */
[----:B------:R-:W2:Y:S04]  /*157b20*/  LDL.LU R14, [R1+0x7138] ;  /* 0x00713800010e7983 */ /* 0x000ea80000300800 */
[----:B------:R1:W-:Y:S01]  /*157b30*/  LDGSTS.E [R10+0x1dd00], [R4.64], P2 ;  /* 0x1dd00000040a7fae */ /* 0x0003e20009121844 */
[----:B------:R-:W-:Y:S01]  /*157b40*/  IADD3 R6, P3, R6, R137, RZ ;  /* 0x0000008906067210 */ /* 0x000fe20007f7e0ff */
[----:B------:R-:W-:-:S04]  /*157b50*/  IMAD.X R11, R11, 0x1, R0, P1 ;  /* 0x000000010b0b7824 */ /* 0x000fc800008e0600 */
[----:B------:R-:W-:Y:S01]  /*157b60*/  STL [R1+0x707c], R6 ;  /* 0x00707c0601007387 */ /* 0x000fe20000100800 */
[----:B-1----:R-:W-:-:S03]  /*157b70*/  IMAD.MOV.U32 R4, RZ, RZ, R7 ;  /* 0x000000ffff047224 */ /* 0x002fc600078e0007 */
[----:B------:R1:W-:Y:S01]  /*157b80*/  STL [R1+0x7070], R11 ;  /* 0x0070700b01007387 */ /* 0x0003e20000100800 */
[----:B------:R-:W-:-:S03]  /*157b90*/  MOV R5, R11 ;  /* 0x0000000b00057202 */ /* 0x000fc60000000f00 */
[----:B------:R-:W2:Y:S04]  /*157ba0*/  LDL.LU R7, [R1+0x7140] ;  /* 0x0071400001077983 */ /* 0x000ea80000300800 */
[----:B------:R1:W-:Y:S02]  /*157bb0*/  LDGSTS.E [R10+0x1de00], [R4.64], P2 ;  /* 0x1de00000040a7fae */ /* 0x0003e40009121844 */
[----:B-1----:R-:W-:Y:S01]  /*157bc0*/  IMAD.MOV.U32 R4, RZ, RZ, R6 ;  /* 0x000000ffff047224 */ /* 0x002fe200078e0006 */
[----:B--2---:R-:W-:Y:S01]  /*157bd0*/  IADD3 R13, P1, R13, R137, RZ ;  /* 0x000000890d0d7210 */ /* 0x004fe20007f3e0ff */
[----:B------:R-:W-:-:S04]  /*157be0*/  IMAD.X R22, R22, 0x1, R0, P3 ;  /* 0x0000000116167824 */ /* 0x000fc800018e0600 */
[----:B------:R1:W-:Y:S04]  /*157bf0*/  STL [R1+0x711c], R13 ;  /* 0x00711c0d01007387 */ /* 0x0003e80000100800 */
[----:B------:R2:W-:Y:S04]  /*157c00*/  STL [R1+0x7078], R22 ;  /* 0x0070781601007387 */ /* 0x0005e80000100800 */
[----:B------:R-:W4:Y:S01]  /*157c10*/  LDL.LU R11, [R1+0x714c] ;  /* 0x00714c00010b7983 */ /* 0x000f220000300800 */
[----:B------:R-:W-:-:S03]  /*157c20*/  IMAD.MOV.U32 R5, RZ, RZ, R22 ;  /* 0x000000ffff057224 */ /* 0x000fc600078e0016 */
[----:B------:R-:W4:Y:S01]  /*157c30*/  LDL.LU R6, [R1+0x7154] ;  /* 0x0071540001067983 */ /* 0x000f220000300800 */
[----:B------:R-:W-:-:S03]  /*157c40*/  IADD3 R19, P3, R19, R137, RZ ;  /* 0x0000008913137210 */ /* 0x000fc60007f7e0ff */
[----:B------:R1:W-:Y:S01]  /*157c50*/  LDGSTS.E [R10+0x1df00], [R4.64], P2 ;  /* 0x1df00000040a7fae */ /* 0x0003e20009121844 */
[----:B------:R-:W-:-:S03]  /*157c60*/  IMAD.X R21, R21, 0x1, R0, P1 ;  /* 0x0000000115157824 */ /* 0x000fc600008e0600 */
[----:B------:R-:W-:Y:S04]  /*157c70*/  STL [R1+0x7124], R19 ;  /* 0x0071241301007387 */ /* 0x000fe80000100800 */
[----:B------:R-:W-:Y:S01]  /*157c80*/  STL [R1+0x7118], R21 ;  /* 0x0071181501007387 */ /* 0x000fe20000100800 */
[----:B-1----:R-:W-:-:S03]  /*157c90*/  IMAD.MOV.U32 R4, RZ, RZ, R13 ;  /* 0x000000ffff047224 */ /* 0x002fc600078e000d */
[----:B------:R-:W4:Y:S01]  /*157ca0*/  LDL.LU R13, [R1+0x7148] ;  /* 0x00714800010d7983 */ /* 0x000f220000300800 */
[----:B---3--:R-:W-:Y:S02]  /*157cb0*/  IADD3.X R20, R20, R0, RZ, P3, !PT ;  /* 0x0000000014147210 */ /* 0x008fe40001ffe4ff */
[-C--:B--2---:R-:W-:Y:S02]  /*157cc0*/  IADD3 R17, P1, R17, R137.reuse, RZ ;  /* 0x0000008911117210 */ /* 0x084fe40007f3e0ff */
[----:B------:R-:W-:-:S03]  /*157cd0*/  IADD3 R15, P2, R15, R137, RZ ;  /* 0x000000890f0f7210 */ /* 0x000fc60007f5e0ff */
[----:B------:R-:W-:Y:S01]  /*157ce0*/  STL [R1+0x712c], R17 ;  /* 0x00712c1101007387 */ /* 0x000fe20000100800 */
[----:B------:R-:W-:-:S03]  /*157cf0*/  IMAD.X R18, R18, 0x1, R0, P1 ;  /* 0x0000000112127824 */ /* 0x000fc600008e0600 */
[----:B------:R1:W-:Y:S04]  /*157d00*/  STL [R1+0x7120], R20 ;  /* 0x0071201401007387 */ /* 0x0003e80000100800 */
[----:B------:R-:W2:Y:S04]  /*157d10*/  LDL.LU R24, [R1+0x715c] ;  /* 0x00715c0001187983 */ /* 0x000ea80000300800 */
[----:B------:R-:W-:Y:S04]  /*157d20*/  STL [R1+0x7134], R15 ;  /* 0x0071340f01007387 */ /* 0x000fe80000100800 */
[----:B------:R3:W-:Y:S04]  /*157d30*/  STL [R1+0x7128], R18 ;  /* 0x0071281201007387 */ /* 0x0007e80000100800 */
[----:B------:R-:W2:Y:S01]  /*157d40*/  LDL.LU R26, [R1+0x7150] ;  /* 0x00715000011a7983 */ /* 0x000ea20000300800 */
[----:B------:R-:W-:-:S05]  /*157d50*/  IMAD.MOV.U32 R5, RZ, RZ, R21 ;  /* 0x000000ffff057224 */ /* 0x000fca00078e0015 */
[----:B------:R1:W-:Y:S01]  /*157d60*/  LDGSTS.E [R10+0x1f800], [R4.64], P6 ;  /* 0x1f800000040a7fae */ /* 0x0003e2000b121844 */
[----:B------:R-:W-:Y:S01]  /*157d70*/  IADD3 R12, P1, R12, R137, RZ ;  /* 0x000000890c0c7210 */ /* 0x000fe20007f3e0ff */
[----:B------:R-:W-:-:S04]  /*157d80*/  IMAD.X R16, R16, 0x1, R0, P2 ;  /* 0x0000000110107824 */ /* 0x000fc800010e0600 */
[----:B------:R-:W-:Y:S04]  /*157d90*/  STL [R1+0x713c], R12 ;  /* 0x00713c0c01007387 */ /* 0x000fe80000100800 */
[----:B------:R1:W-:Y:S04]  /*157da0*/  STL [R1+0x7130], R16 ;  /* 0x0071301001007387 */ /* 0x0003e80000100800 */
[----:B------:R-:W2:Y:S01]  /*157db0*/  LDL.LU R22, [R1+0x719c] ;  /* 0x00719c0001167983 */ /* 0x000ea20000300800 */
[----:B------:R-:W-:-:S03]  /*157dc0*/  IADD3 R3, P2, R3, R137, RZ ;  /* 0x0000008903037210 */ /* 0x000fc60007f5e0ff */
[----:B------:R-:W2:Y:S01]  /*157dd0*/  LDL.LU R25, [R1+0x7158] ;  /* 0x0071580001197983 */ /* 0x000ea20000300800 */
[----:B------:R-:W-:Y:S01]  /*157de0*/  IMAD.X R14, R14, 0x1, R0, P1 ;  /* 0x000000010e0e7824 */ /* 0x000fe200008e0600 */
[----:B-1----:R-:W-:Y:S01]  /*157df0*/  MOV R4, R19 ;  /* 0x0000001300047202 */ /* 0x002fe20000000f00 */
[----:B------:R-:W-:Y:S01]  /*157e00*/  IMAD.MOV.U32 R5, RZ, RZ, R20 ;  /* 0x000000ffff057224 */ /* 0x000fe200078e0014 */
[----:B------:R-:W-:Y:S04]  /*157e10*/  STL [R1+0x7144], R3 ;  /* 0x0071440301007387 */ /* 0x000fe80000100800 */
[----:B------:R1:W-:Y:S04]  /*157e20*/  STL [R1+0x7138], R14 ;  /* 0x0071380e01007387 */ /* 0x0003e80000100800 */
[----:B------:R-:W2:Y:S04]  /*157e30*/  LDL.LU R23, [R1+0x7198] ;  /* 0x0071980001177983 */ /* 0x000ea80000300800 */
[----:B------:R-:W2:Y:S04]  /*157e40*/  LDL.LU R20, [R1+0x71dc] ;  /* 0x0071dc0001147983 */ /* 0x000ea80000300800 */
[----:B------:R1:W-:Y:S01]  /*157e50*/  LDGSTS.E [R10+0x1f900], [R4.64], P6 ;  /* 0x1f900000040a7fae */ /* 0x0003e2000b121844 */
[----:B------:R-:W-:Y:S01]  /*157e60*/  IADD3.X R7, R7, R0, RZ, P2, !PT ;  /* 0x0000000007077210 */ /* 0x000fe200017fe4ff */
[----:B-1----:R-:W-:Y:S01]  /*157e70*/  IMAD.MOV.U32 R4, RZ, RZ, R17 ;  /* 0x000000ffff047224 */ /* 0x002fe200078e0011 */
[----:B------:R-:W-:-:S02]  /*157e80*/  MOV R5, R18 ;  /* 0x0000001200057202 */ /* 0x000fc40000000f00 */
[----:B---3--:R-:W2:Y:S04]  /*157e90*/  LDL.LU R18, [R1+0x721c] ;  /* 0x00721c0001127983 */ /* 0x008ea80000300800 */
        /* <DEDUP_REMOVED lines=8> */
[----:B-1----:R-:W-:Y:S01]  /*157f20*/  MOV R4, R3 ;  /* 0x0000000300047202 */ /* 0x002fe20000000f00 */
[----:B------:R-:W-:-:S05]  /*157f30*/  IMAD.MOV.U32 R5, RZ, RZ, R7 ;  /* 0x000000ffff057224 */ /* 0x000fca00078e0007 */
[----:B------:R1:W-:Y:S01]  /*157f40*/  LDGSTS.E [R10+0x1fd00], [R4.64], P6 ;  /* 0x1fd00000040a7fae */ /* 0x0003e2000b121844 */
[----:B----4-:R-:W-:-:S05]  /*157f50*/  IADD3 R11, P1, R11, R137, RZ ;  /* 0x000000890b0b7210 */ /* 0x010fca0007f3e0ff */
[----:B------:R-:W-:Y:S01]  /*157f60*/  STL [R1+0x714c], R11 ;  /* 0x00714c0b01007387 */ /* 0x000fe20000100800 */
[----:B------:R-:W-:-:S03]  /*157f70*/  IADD3 R6, P2, R6, R137, RZ ;  /* 0x0000008906067210 */ /* 0x000fc60007f5e0ff */
[----:B------:R4:W-:Y:S04]  /*157f80*/  STL [R1+0x7140], R7 ;  /* 0x0071400701007387 */ /* 0x0009e80000100800 */
[----:B------:R-:W3:Y:S04]  /*157f90*/  LDL.LU R16, [R1+0x725c] ;  /* 0x00725c0001107983 */ /* 0x000ee80000300800 */
[----:B------:R-:W3:Y:S04]  /*157fa0*/  LDL.LU R19, [R1+0x7218] ;  /* 0x0072180001137983 */ /* 0x000ee80000300800 */
[----:B------:R-:W3:Y:S01]  /*157fb0*/  LDL.LU R14, [R1+0x729c] ;  /* 0x00729c00010e7983 */ /* 0x000ee20000300800 */
[----:B------:R-:W-:-:S03]  /*157fc0*/  IMAD.X R13, R13, 0x1, R0, P1 ;  /* 0x000000010d0d7824 */ /* 0x000fc600008e0600 */
[----:B------:R-:W-:Y:S04]  /*157fd0*/  STL [R1+0x7154], R6 ;  /* 0x0071540601007387 */ /* 0x000fe80000100800 */
[----:B------:R-:W3:Y:S04]  /*157fe0*/  LDL.LU R17, [R1+0x7258] ;  /* 0x0072580001117983 */ /* 0x000ee80000300800 */
[----:B------:R2:W-:Y:S04]  /*157ff0*/  STL [R1+0x7148], R13 ;  /* 0x0071480d01007387 */ /* 0x0005e80000100800 */
[----:B------:R-:W3:Y:S04]  /*158000*/  LDL.LU R15, [R1+0x7298] ;  /* 0x00729800010f7983 */ /* 0x000ee80000300800 */
[----:B------:R-:W3:Y:S01]  /*158010*/  LDL.LU R12, [R1+0x72dc] ;  /* 0x0072dc00010c7983 */ /* 0x000ee20000300800 */
[----:B-1----:R-:W-:-:S03]  /*158020*/  MOV R5, R13 ;  /* 0x0000000d00057202 */ /* 0x002fc60000000f00 */
[----:B----4-:R-:W4:Y:S04]  /*158030*/  LDL.LU R7, [R1+0x731c] ;  /* 0x00731c0001077983 */ /* 0x010f280000300800 */
[----:B------:R-:W4:Y:S01]  /*158040*/  LDL.LU R3, [R1+0x735c] ;  /* 0x00735c0001037983 */ /* 0x000f220000300800 */
[----:B--2---:R-:W-:-:S03]  /*158050*/  IADD3 R24, P1, R24, R82, RZ ;  /* 0x0000005218187210 */ /* 0x004fc60007f3e0ff */
[----:B------:R-:W2:Y:S01]  /*158060*/  LDL.LU R13, [R1+0x72d8] ;  /* 0x0072d800010d7983 */ /* 0x000ea20000300800 */
[----:B------:R-:W-:-:S03]  /*158070*/  IMAD.MOV.U32 R4, RZ, RZ, R11 ;  /* 0x000000ffff047224 */ /* 0x000fc600078e000b */
[----:B------:R-:W-:Y:S04]  /*158080*/  STL [R1+0x715c], R24 ;  /* 0x00715c1801007387 */ /* 0x000fe80000100800 */
[----:B------:R1:W-:Y:S01]  /*158090*/  LDGSTS.E [R10+0x1fe00], [R4.64], P6 ;  /* 0x1fe00000040a7fae */ /* 0x0003e2000b121844 */
[----:B------:R-:W-:-:S05]  /*1580a0*/  IMAD.X R26, R26, 0x1, R0, P2 ;  /* 0x000000011a1a7824 */ /* 0x000fca00010e0600 */
[----:B------:R-:W-:Y:S04]  /*1580b0*/  STL [R1+0x7150], R26 ;  /* 0x0071501a01007387 */ /* 0x000fe80000100800 */
[----:B------:R-:W2:Y:S01]  /*1580c0*/  LDL.LU R11, [R1+0x7318] ;  /* 0x00731800010b7983 */ /* 0x000ea20000300800 */
[----:B-1----:R-:W-:-:S03]  /*1580d0*/  IMAD.MOV.U32 R4, RZ, RZ, R6 ;  /* 0x000000ffff047224 */ /* 0x002fc600078e0006 */
[----:B------:R-:W2:Y:S01]  /*1580e0*/  LDL.LU R6, [R1+0x7358] ;  /* 0x0073580001067983 */ /* 0x000ea20000300800 */
[----:B------:R-:W-:-:S05]  /*1580f0*/  IMAD.MOV.U32 R5, RZ, RZ, R26 ;  /* 0x000000ffff057224 */ /* 0x000fca00078e001a */
[----:B------:R1:W-:Y:S04]  /*158100*/  LDGSTS.E [R10+0x1ff00], [R4.64], P6 ;  /* 0x1ff00000040a7fae */ /* 0x0003e8000b121844 */
[----:B------:R-:W0:Y:S01]  /*158110*/  LDGDEPBAR ;  /* 0x00000000000079af */ /* 0x000e220000000000 */
[----:B-1----:R-:W-:Y:S01]  /*158120*/  IMAD.MOV.U32 R4, RZ, RZ, R24 ;  /* 0x000000ffff047224 */ /* 0x002fe200078e0018 */
[----:B------:R-:W-:Y:S01]  /*158130*/  IADD3 R22, P2, R22, R82, RZ ;  /* 0x0000005216167210 */ /* 0x000fe20007f5e0ff */
[----:B------:R-:W-:-:S04]  /*158140*/  IMAD.X R25, R25, 0x1, R2, P1 ;  /* 0x0000000119197824 */ /* 0x000fc800008e0602 */
[----:B------:R-:W-:-:S05]  /*158150*/  IMAD.MOV.U32 R5, RZ, RZ, R25 ;  /* 0x000000ffff057224 */ /* 0x000fca00078e0019 */
[----:B------:R1:W-:Y:S01]  /*158160*/  LDGSTS.E [R136+0x40000], [R4.64], P0 ;  /* 0x4000000004887fae */ /* 0x0003e20008121844 */
[----:B------:R-:W-:Y:S02]  /*158170*/  IADD3.X R23, R23, R2, RZ, P2, !PT ;  /* 0x0000000217177210 */ /* 0x000fe400017fe4ff */
[----:B------:R-:W-:Y:S02]  /*158180*/  IADD3 R20, P1, R20, R82, RZ ;  /* 0x0000005214147210 */ /* 0x000fe40007f3e0ff */
[----:B-1----:R-:W-:Y:S01]  /*158190*/  MOV R4, R22 ;  /* 0x0000001600047202 */ /* 0x002fe20000000f00 */
[----:B------:R-:W-:-:S05]  /*1581a0*/  IMAD.MOV.U32 R5, RZ, RZ, R23 ;  /* 0x000000ffff057224 */ /* 0x000fca00078e0017 */
[----:B------:R1:W-:Y:S01]  /*1581b0*/  LDGSTS.E [R136+0x40800], [R4.64], P0 ;  /* 0x4080000004887fae */ /* 0x0003e20008121844 */
[----:B------:R-:W-:Y:S01]  /*1581c0*/  IADD3 R18, P2, R18, R82, RZ ;  /* 0x0000005212127210 */ /* 0x000fe20007f5e0ff */
[----:B------:R-:W-:Y:S02]  /*1581d0*/  IMAD.X R21, R21, 0x1, R2, P1 ;  /* 0x0000000115157824 */ /* 0x000fe400008e0602 */
[----:B-1----:R-:W-:-:S03]  /*1581e0*/  IMAD.MOV.U32 R4, RZ, RZ, R20 ;  /* 0x000000ffff047224 */ /* 0x002fc600078e0014 */
[----:B------:R-:W-:-:S05]  /*1581f0*/  MOV R5, R21 ;  /* 0x0000001500057202 */ /* 0x000fca0000000f00 */
[----:B------:R1:W-:Y:S02]  /*158200*/  LDGSTS.E [R136+0x41000], [R4.64], P0 ;  /* 0x4100000004887fae */ /* 0x0003e40008121844 */
[----:B-1----:R-:W-:Y:S02]  /*158210*/  IMAD.MOV.U32 R4, RZ, RZ, R18 ;  /* 0x000000ffff047224 */ /* 0x002fe400078e0012 */
[----:B------:R-:W-:Y:S04]  /*158220*/  STL [R1+0x719c], R22 ;  /* 0x00719c1601007387 */ /* 0x000fe80000100800 */
[----:B------:R-:W-:Y:S04]  /*158230*/  STL [R1+0x7158], R25 ;  /* 0x0071581901007387 */ /* 0x000fe80000100800 */
[----:B------:R-:W-:Y:S04]  /*158240*/  STL [R1+0x71dc], R20 ;  /* 0x0071dc1401007387 */ /* 0x000fe80000100800 */
[----:B------:R-:W-:Y:S04]  /*158250*/  STL [R1+0x7198], R23 ;  /* 0x0071981701007387 */ /* 0x000fe80000100800 */
[----:B------:R-:W-:Y:S04]  /*158260*/  STL [R1+0x721c], R18 ;  /* 0x00721c1201007387 */ /* 0x000fe80000100800 */
[----:B------:R-:W-:Y:S01]  /*158270*/  STL [R1+0x71d8], R21 ;  /* 0x0071d81501007387 */ /* 0x000fe20000100800 */
[----:B---3--:R-:W-:Y:S01]  /*158280*/  IADD3 R16, P1, R16, R82, RZ ;  /* 0x0000005210107210 */ /* 0x008fe20007f3e0ff */
[----:B------:R-:W-:-:S04]  /*158290*/  IMAD.X R19, R19, 0x1, R2, P2 ;  /* 0x0000000113137824 */ /* 0x000fc800010e0602 */
[----:B------:R-:W-:Y:S01]  /*1582a0*/  IMAD.MOV.U32 R5, RZ, RZ, R19 ;  /* 0x000000ffff057224 */ /* 0x000fe200078e0013 */
[----:B------:R-:W-:-:S04]  /*1582b0*/  IADD3 R14, P2, R14, R82, RZ ;  /* 0x000000520e0e7210 */ /* 0x000fc80007f5e0ff */
[----:B------:R1:W-:Y:S01]  /*1582c0*/  LDGSTS.E [R136+0x41800], [R4.64], P0 ;  /* 0x4180000004887fae */ /* 0x0003e20008121844 */
[----:B------:R-:W-:Y:S01]  /*1582d0*/  IMAD.X R17, R17, 0x1, R2, P1 ;  /* 0x0000000111117824 */ /* 0x000fe200008e0602 */
[----:B------:R-:W-:Y:S01]  /*1582e0*/  IADD3.X R15, R15, R2, RZ, P2, !PT ;  /* 0x000000020f0f7210 */ /* 0x000fe200017fe4ff */
[----:B-1----:R-:W-:Y:S02]  /*1582f0*/  IMAD.MOV.U32 R4, RZ, RZ, R16 ;  /* 0x000000ffff047224 */ /* 0x002fe400078e0010 */
[----:B------:R-:W-:Y:S01]  /*158300*/  IMAD.MOV.U32 R5, RZ, RZ, R17 ;  /* 0x000000ffff057224 */ /* 0x000fe200078e0011 */
[----:B------:R-:W-:-:S04]  /*158310*/  IADD3 R12, P1, R12, R82, RZ ;  /* 0x000000520c0c7210 */ /* 0x000fc80007f3e0ff */
[----:B------:R1:W-:Y:S01]  /*158320*/  LDGSTS.E [R136+0x42000], [R4.64], P0 ;  /* 0x4200000004887fae */ /* 0x0003e20008121844 */
[-C--:B----4-:R-:W-:Y:S01]  /*158330*/  IADD3 R7, P3, R7, R82.reuse, RZ ;  /* 0x0000005207077210 */ /* 0x090fe20007f7e0ff */
[----:B--2---:R-:W-:Y:S02]  /*158340*/  IMAD.X R13, R13, 0x1, R2, P1 ;  /* 0x000000010d0d7824 */ /* 0x004fe400008e0602 */
[----:B-1----:R-:W-:Y:S02]  /*158350*/  IMAD.MOV.U32 R4, RZ, RZ, R14 ;  /* 0x000000ffff047224 */ /* 0x002fe400078e000e */
[----:B------:R-:W-:Y:S01]  /*158360*/  IMAD.MOV.U32 R5, RZ, RZ, R15 ;  /* 0x000000ffff057224 */ /* 0x000fe200078e000f */
[----:B------:R-:W-:Y:S01]  /*158370*/  STL [R1+0x725c], R16 ;  /* 0x00725c1001007387 */ /* 0x000fe20000100800 */
[----:B------:R-:W-:-:S03]  /*158380*/  IADD3 R3, P2, R3, R82, RZ ;  /* 0x0000005203037210 */ /* 0x000fc60007f5e0ff */
[----:B------:R1:W-:Y:S04]  /*158390*/  LDGSTS.E [R136+0x42800], [R4.64], P0 ;  /* 0x4280000004887fae */ /* 0x0003e80008121844 */
[----:B------:R-:W-:Y:S01]  /*1583a0*/  STL [R1+0x7218], R19 ;  /* 0x0072181301007387 */ /* 0x000fe20000100800 */
[----:B------:R-:W-:Y:S02]  /*1583b0*/  IADD3.X R11, R11, R2, RZ, P3, !PT ;  /* 0x000000020b0b7210 */ /* 0x000fe40001ffe4ff */
[----:B-1----:R-:W-:Y:S01]  /*1583c0*/  MOV R4, R12 ;  /* 0x0000000c00047202 */ /* 0x002fe20000000f00 */
[----:B------:R-:W-:Y:S01]  /*1583d0*/  IMAD.MOV.U32 R5, RZ, RZ, R13 ;  /* 0x000000ffff057224 */ /* 0x000fe200078e000d */
[----:B------:R-:W-:Y:S01]  /*1583e0*/  STL [R1+0x729c], R14 ;  /* 0x00729c0e01007387 */ /* 0x000fe20000100800 */
[----:B------:R-:W-:-:S03]  /*1583f0*/  IMAD.X R6, R6, 0x1, R2, P2 ;  /* 0x0000000106067824 */ /* 0x000fc600010e0602 */
[----:B------:R-:W-:Y:S04]  /*158400*/  STL [R1+0x7258], R17 ;  /* 0x0072581101007387 */ /* 0x000fe80000100800 */
[----:B------:R-:W-:Y:S04]  /*158410*/  STL [R1+0x72dc], R12 ;  /* 0x0072dc0c01007387 */ /* 0x000fe80000100800 */
[----:B------:R1:W-:Y:S04]  /*158420*/  LDGSTS.E [R136+0x43000], [R4.64], P0 ;  /* 0x4300000004887fae */ /* 0x0003e80008121844 */
[----:B------:R-:W-:Y:S04]  /*158430*/  STL [R1+0x7298], R15 ;  /* 0x0072980f01007387 */ /* 0x000fe80000100800 */
[----:B------:R2:W-:Y:S01]  /*158440*/  STL [R1+0x731c], R7 ;  /* 0x00731c0701007387 */ /* 0x0005e20000100800 */
[----:B-1----:R-:W-:-:S02]  /*158450*/  IMAD.MOV.U32 R4, RZ, RZ, R7 ;  /* 0x000000ffff047224 */ /* 0x002fc400078e0007 */
[----:B------:R-:W-:Y:S01]  /*158460*/  IMAD.MOV.U32 R5, RZ, RZ, R11 ;  /* 0x000000ffff057224 */ /* 0x000fe200078e000b */
[----:B------:R1:W-:Y:S04]  /*158470*/  STL [R1+0x735c], R3 ;  /* 0x00735c0301007387 */ /* 0x0003e80000100800 */
[----:B------:R-:W-:Y:S04]  /*158480*/  STL [R1+0x72d8], R13 ;  /* 0x0072d80d01007387 */ /* 0x000fe80000100800 */
[----:B------:R-:W-:Y:S04]  /*158490*/  STL [R1+0x7318], R11 ;  /* 0x0073180b01007387 */ /* 0x000fe80000100800 */
[----:B------:R3:W-:Y:S04]  /*1584a0*/  STL [R1+0x7358], R6 ;  /* 0x0073580601007387 */ /* 0x0007e80000100800 */
[----:B------:R4:W-:Y:S04]  /*1584b0*/  LDGSTS.E [R136+0x43800], [R4.64], P0 ;  /* 0x4380000004887fae */ /* 0x0009e80008121844 */
[----:B--2---:R-:W2:Y:S01]  /*1584c0*/  LDL.LU R7, [R1+0x7174] ;  /* 0x0071740001077983 */ /* 0x004ea20000300800 */
[----:B----4-:R-:W-:Y:S01]  /*1584d0*/  MOV R4, R3 ;  /* 0x0000000300047202 */ /* 0x010fe20000000f00 */
[----:B------:R-:W-:-:S02]  /*1584e0*/  IMAD.MOV.U32 R5, RZ, RZ, R6 ;  /* 0x000000ffff057224 */ /* 0x000fc400078e0006 */
[----:B-1----:R-:W4:Y:S04]  /*1584f0*/  LDL.LU R3, [R1+0x7170] ;  /* 0x0071700001037983 */ /* 0x002f280000300800 */
[----:B---3--:R-:W3:Y:S04]  /*158500*/  LDL.LU R6, [R1+0x71b4] ;  /* 0x0071b40001067983 */ /* 0x008ee80000300800 */
        /* <DEDUP_REMOVED lines=64> */
[----:B------:R1:W-:Y:S01]  /*158910*/  LDGSTS.E [R136+0x44000], [R4.64], P0 ;  /* 0x4400000004887fae */ /* 0x0003e20008121844 */
[----:B--2---:R-:W-:-:S04]  /*158920*/  IADD3 R7, P6, R7, R82, RZ ;  /* 0x0000005207077210 */ /* 0x004fc80007fde0ff */
[----:B----4-:R-:W-:Y:S02]  /*158930*/  IADD3.X R3, R3, R2, RZ, P6, !PT ;  /* 0x0000000203037210 */ /* 0x010fe400037fe4ff */
[----:B---3--:R-:W-:-:S05]  /*158940*/  IADD3 R43, P4, R43, R82, RZ ;  /* 0x000000522b2b7210 */ /* 0x008fca0007f9e0ff */
[----:B------:R-:W-:Y:S01]  /*158950*/  STL [R1+0x7164], R43 ;  /* 0x0071642b01007387 */ /* 0x000fe20000100800 */
[----:B------:R-:W-:-:S03]  /*158960*/  IMAD.X R51, R51, 0x1, R2, P4 ;  /* 0x0000000133337824 */ /* 0x000fc600020e0602 */
[----:B------:R-:W-:Y:S01]  /*158970*/  STL [R1+0x7174], R7 ;  /* 0x0071740701007387 */ /* 0x000fe20000100800 */
[----:B------:R-:W-:-:S05]  /*158980*/  IADD3 R62, P5, R62, R82, RZ ;  /* 0x000000523e3e7210 */ /* 0x000fca0007fbe0ff */
[----:B------:R-:W-:Y:S01]  /*158990*/  STL [R1+0x716c], R62 ;  /* 0x00716c3e01007387 */ /* 0x000fe20000100800 */
[----:B------:R-:W-:Y:S01]  /*1589a0*/  IMAD.X R55, R55, 0x1, R2, P5 ;  /* 0x0000000137377824 */ /* 0x000fe200028e0602 */
[-C--:B------:R-:W-:Y:S02]  /*1589b0*/  IADD3 R53, P5, R53, R82.reuse, RZ ;  /* 0x0000005235357210 */ /* 0x080fe40007fbe0ff */
[----:B------:R-:W-:-:S05]  /*1589c0*/  IADD3 R132, P1, R132, R82, RZ ;  /* 0x0000005284847210 */ /* 0x000fca0007f3e0ff */
[----:B------:R-:W-:Y:S01]  /*1589d0*/  STL [R1+0x717c], R132 ;  /* 0x00717c8401007387 */ /* 0x000fe20000100800 */
[----:B------:R-:W-:Y:S01]  /*1589e0*/  IMAD.X R133, R133, 0x1, R2, P1 ;  /* 0x0000000185857824 */ /* 0x000fe200008e0602 */
[-C--:B------:R-:W-:Y:S02]  /*1589f0*/  IADD3 R6, P1, R6, R82.reuse, RZ ;  /* 0x0000005206067210 */ /* 0x080fe40007f3e0ff */
[-C--:B------:R-:W-:Y:S02]  /*158a00*/  IADD3 R57, P6, R57, R82.reuse, RZ ;  /* 0x0000005239397210 */ /* 0x080fe40007fde0ff */
[----:B------:R-:W-:-:S05]  /*158a10*/  IADD3 R116, P2, R116, R82, RZ ;  /* 0x0000005274747210 */ /* 0x000fca0007f5e0ff */
[----:B------:R-:W-:Y:S04]  /*158a20*/  STL [R1+0x7184], R116 ;  /* 0x0071847401007387 */ /* 0x000fe80000100800 */
[----:B------:R-:W-:Y:S01]  /*158a30*/  STL [R1+0x7160], R51 ;  /* 0x0071603301007387 */ /* 0x000fe20000100800 */
[----:B------:R-:W-:-:S05]  /*158a40*/  IADD3 R100, P3, R100, R82, RZ ;  /* 0x0000005264647210 */ /* 0x000fca0007f7e0ff */
[----:B------:R-:W-:Y:S04]  /*158a50*/  STL [R1+0x718c], R100 ;  /* 0x00718c6401007387 */ /* 0x000fe80000100800 */
[----:B------:R2:W-:Y:S04]  /*158a60*/  STL [R1+0x7170], R3 ;  /* 0x0071700301007387 */ /* 0x0005e80000100800 */
[----:B--2---:R-:W2:Y:S04]  /*158a70*/  LDL.LU R3, [R1+0x71b0] ;  /* 0x0071b00001037983 */ /* 0x004ea80000300800 */
[----:B------:R-:W-:Y:S01]  /*158a80*/  STL [R1+0x7168], R55 ;  /* 0x0071683701007387 */ /* 0x000fe20000100800 */
[----:B------:R-:W-:-:S05]  /*158a90*/  IADD3 R83, P4, R83, R82, RZ ;  /* 0x0000005253537210 */ /* 0x000fca0007f9e0ff */
[----:B------:R-:W-:Y:S04]  /*158aa0*/  STL [R1+0x7194], R83 ;  /* 0x0071945301007387 */ /* 0x000fe80000100800 */
[----:B------:R-:W-:Y:S04]  /*158ab0*/  STL [R1+0x71a4], R53 ;  /* 0x0071a43501007387 */ /* 0x000fe80000100800 */
[----:B-1----:R-:W3:Y:S04]  /*158ac0*/  LDL.LU R5, [R1+0x71f4] ;  /* 0x0071f40001057983 */ /* 0x002ee80000300800 */
[----:B------:R-:W4:Y:S04]  /*158ad0*/  LDL.LU R44, [R1+0x71a0] ;  /* 0x0071a000012c7983 */ /* 0x000f280000300800 */
[----:B------:R-:W3:Y:S04]  /*158ae0*/  LDL.LU R18, [R1+0x71e4] ;  /* 0x0071e40001127983 */ /* 0x000ee80000300800 */
[----:B------:R-:W-:Y:S04]  /*158af0*/  STL [R1+0x71b4], R6 ;  /* 0x0071b40601007387 */ /* 0x000fe80000100800 */
[----:B------:R-:W3:Y:S04]  /*158b00*/  LDL.LU R56, [R1+0x71ec] ;  /* 0x0071ec0001387983 */ /* 0x000ee80000300800 */
[----:B------:R-:W-:Y:S04]  /*158b10*/  STL [R1+0x71ac], R57 ;  /* 0x0071ac3901007387 */ /* 0x000fe80000100800 */
[----:B------:R-:W3:Y:S01]  /*158b20*/  LDL.LU R47, [R1+0x71a8] ;  /* 0x0071a800012f7983 */ /* 0x000ee20000300800 */
[--C-:B------:R-:W-:Y:S01]  /*158b30*/  IMAD.X R117, R117, 0x1, R2.reuse, P2 ;  /* 0x0000000175757824 */ /* 0x100fe200010e0602 */
[-C--:B------:R-:W-:Y:S01]  /*158b40*/  IADD3 R130, P2, R130, R82.reuse, RZ ;  /* 0x0000005282827210 */ /* 0x080fe20007f5e0ff */
[----:B------:R-:W-:Y:S01]  /*158b50*/  IMAD.X R101, R101, 0x1, R2, P3 ;  /* 0x0000000165657824 */ /* 0x000fe200018e0602 */
[----:B------:R-:W-:Y:S01]  /*158b60*/  IADD3 R114, P3, R114, R82, RZ ;  /* 0x0000005272727210 */ /* 0x000fe20007f7e0ff */
[----:B------:R-:W-:Y:S01]  /*158b70*/  STL [R1+0x7178], R133 ;  /* 0x0071788501007387 */ /* 0x000fe20000100800 */
[----:B------:R-:W-:-:S02]  /*158b80*/  IADD3.X R84, R84, R2, RZ, P4, !PT ;  /* 0x0000000254547210 */ /* 0x000fc400027fe4ff */
[----:B------:R-:W-:Y:S01]  /*158b90*/  IADD3 R98, P4, R98, R82, RZ ;  /* 0x0000005262627210 */ /* 0x000fe20007f9e0ff */
[----:B------:R-:W-:Y:S04]  /*158ba0*/  STL [R1+0x7180], R117 ;  /* 0x0071807501007387 */ /* 0x000fe80000100800 */
[----:B------:R-:W-:Y:S04]  /*158bb0*/  STL [R1+0x71bc], R130 ;  /* 0x0071bc8201007387 */ /* 0x000fe80000100800 */
[----:B------:R-:W-:Y:S04]  /*158bc0*/  STL [R1+0x7188], R101 ;  /* 0x0071886501007387 */ /* 0x000fe80000100800 */
[----:B------:R-:W-:Y:S04]  /*158bd0*/  STL [R1+0x71c4], R114 ;  /* 0x0071c47201007387 */ /* 0x000fe80000100800 */
[----:B------:R-:W-:Y:S04]  /*158be0*/  STL [R1+0x7190], R84 ;  /* 0x0071905401007387 */ /* 0x000fe80000100800 */
[----:B------:R-:W-:Y:S01]  /*158bf0*/  STL [R1+0x71cc], R98 ;  /* 0x0071cc6201007387 */ /* 0x000fe20000100800 */
[----:B--2---:R-:W-:-:S02]  /*158c00*/  IMAD.X R3, R3, 0x1, R2, P1 ;  /* 0x0000000103037824 */ /* 0x004fc400008e0602 */
[----:B----4-:R-:W-:Y:S01]  /*158c10*/  IMAD.X R44, R44, 0x1, R2, P5 ;  /* 0x000000012c2c7824 */ /* 0x010fe200028e0602 */
[----:B------:R-:W-:-:S04]  /*158c20*/  IADD3 R80, P5, R80, R82, RZ ;  /* 0x0000005250507210 */ /* 0x000fc80007fbe0ff */
[----:B------:R-:W-:Y:S04]  /*158c30*/  STL [R1+0x71a0], R44 ;  /* 0x0071a02c01007387 */ /* 0x000fe80000100800 */
[----:B------:R-:W2:Y:S04]  /*158c40*/  LDL.LU R4, [R1+0x71f0] ;  /* 0x0071f00001047983 */ /* 0x000ea80000300800 */
[----:B------:R1:W-:Y:S01]  /*158c50*/  STL [R1+0x71b0], R3 ;  /* 0x0071b00301007387 */ /* 0x0003e20000100800 */
[----:B---3--:R-:W-:Y:S01]  /*158c60*/  IMAD.X R47, R47, 0x1, R2, P6 ;  /* 0x000000012f2f7824 */ /* 0x008fe200030e0602 */
[----:B------:R-:W-:-:S02]  /*158c70*/  IADD3 R18, P6, R18, R82, RZ ;  /* 0x0000005212127210 */ /* 0x000fc40007fde0ff */
[----:B-1----:R-:W3:Y:S04]  /*158c80*/  LDL.LU R3, [R1+0x7234] ;  /* 0x0072340001037983 */ /* 0x002ee80000300800 */
[----:B------:R-:W4:Y:S04]  /*158c90*/  LDL.LU R19, [R1+0x71e0] ;  /* 0x0071e00001137983 */ /* 0x000f280000300800 */
[----:B------:R-:W-:Y:S04]  /*158ca0*/  STL [R1+0x71d4], R80 ;  /* 0x0071d45001007387 */ /* 0x000fe80000100800 */
[----:B------:R-:W-:Y:S04]  /*158cb0*/  STL [R1+0x71a8], R47 ;  /* 0x0071a82f01007387 */ /* 0x000fe80000100800 */
[----:B------:R-:W-:Y:S04]  /*158cc0*/  STL [R1+0x71e4], R18 ;  /* 0x0071e41201007387 */ /* 0x000fe80000100800 */
[----:B------:R-:W3:Y:S04]  /*158cd0*/  LDL.LU R38, [R1+0x7224] ;  /* 0x0072240001267983 */ /* 0x000ee80000300800 */
[----:B------:R-:W3:Y:S04]  /*158ce0*/  LDL.LU R50, [R1+0x722c] ;  /* 0x00722c0001327983 */ /* 0x000ee80000300800 */
[----:B------:R-:W3:Y:S01]  /*158cf0*/  LDL.LU R60, [R1+0x71e8] ;  /* 0x0071e800013c7983 */ /* 0x000ee20000300800 */
[----:B------:R-:W-:-:S02]  /*158d00*/  IADD3.X R131, R131, R2, RZ, P2, !PT ;  /* 0x0000000283837210 */ /* 0x000fc400017fe4ff */
[-C--:B------:R-:W-:Y:S02]  /*158d10*/  IADD3 R5, P2, R5, R82.reuse, RZ ;  /* 0x0000005205057210 */ /* 0x080fe40007f5e0ff */
[-C--:B------:R-:W-:Y:S01]  /*158d20*/  IADD3 R56, P1, R56, R82.reuse, RZ ;  /* 0x0000005238387210 */ /* 0x080fe20007f3e0ff */
[--C-:B------:R-:W-:Y:S01]  /*158d30*/  IMAD.X R115, R115, 0x1, R2.reuse, P3 ;  /* 0x0000000173737824 */ /* 0x100fe200018e0602 */
[-C--:B------:R-:W-:Y:S01]  /*158d40*/  IADD3 R128, P3, R128, R82.reuse, RZ ;  /* 0x0000005280807210 */ /* 0x080fe20007f7e0ff */
[----:B------:R-:W-:Y:S01]  /*158d50*/  STL [R1+0x71f4], R5 ;  /* 0x0071f40501007387 */ /* 0x000fe20000100800 */
[--C-:B------:R-:W-:Y:S01]  /*158d60*/  IMAD.X R99, R99, 0x1, R2.reuse, P4 ;  /* 0x0000000163637824 */ /* 0x100fe200020e0602 */
[-C--:B------:R-:W-:Y:S01]  /*158d70*/  IADD3 R112, P4, R112, R82.reuse, RZ ;  /* 0x0000005270707210 */ /* 0x080fe20007f9e0ff */
[----:B------:R-:W-:Y:S01]  /*158d80*/  IMAD.X R81, R81, 0x1, R2, P5 ;  /* 0x0000000151517824 */ /* 0x000fe200028e0602 */
[----:B------:R-:W-:Y:S01]  /*158d90*/  STL [R1+0x71ec], R56 ;  /* 0x0071ec3801007387 */ /* 0x000fe20000100800 */
[----:B------:R-:W-:-:S03]  /*158da0*/  IADD3 R96, P5, R96, R82, RZ ;  /* 0x0000005260607210 */ /* 0x000fc60007fbe0ff */
[----:B------:R-:W-:Y:S04]  /*158db0*/  STL [R1+0x71b8], R131 ;  /* 0x0071b88301007387 */ /* 0x000fe80000100800 */
[----:B------:R-:W-:Y:S04]  /*158dc0*/  STL [R1+0x71c0], R115 ;  /* 0x0071c07301007387 */ /* 0x000fe80000100800 */
[----:B------:R-:W-:Y:S04]  /*158dd0*/  STL [R1+0x71fc], R128 ;  /* 0x0071fc8001007387 */ /* 0x000fe80000100800 */
[----:B------:R-:W-:Y:S01]  /*158de0*/  STL [R1+0x71c8], R99 ;  /* 0x0071c86301007387 */ /* 0x000fe20000100800 */
[----:B------:R-:W-:-:S03]  /*158df0*/  IMAD.X R129, R129, 0x1, R2, P3 ;  /* 0x0000000181817824 */ /* 0x000fc600018e0602 */
[----:B------:R-:W-:Y:S04]  /*158e00*/  STL [R1+0x7204], R112 ;  /* 0x0072047001007387 */ /* 0x000fe80000100800 */
[----:B------:R-:W-:Y:S04]  /*158e10*/  STL [R1+0x71d0], R81 ;  /* 0x0071d05101007387 */ /* 0x000fe80000100800 */
[----:B------:R-:W-:Y:S01]  /*158e20*/  STL [R1+0x720c], R96 ;  /* 0x00720c6001007387 */ /* 0x000fe20000100800 */
[----:B--2---:R-:W-:Y:S01]  /*158e30*/  IMAD.X R4, R4, 0x1, R2, P2 ;  /* 0x0000000104047824 */ /* 0x004fe200010e0602 */
[----:B----4-:R-:W-:-:S02]  /*158e40*/  IADD3.X R19, R19, R2, RZ, P6, !PT ;  /* 0x0000000213137210 */ /* 0x010fc400037fe4ff */
[-C--:B------:R-:W-:Y:S02]  /*158e50*/  IADD3 R78, P6, R78, R82.reuse, RZ ;  /* 0x000000524e4e7210 */ /* 0x080fe40007fde0ff */
[-C--:B---3--:R-:W-:Y:S01]  /*158e60*/  IADD3 R3, P3, R3, R82.reuse, RZ ;  /* 0x0000005203037210 */ /* 0x088fe20007f7e0ff */
[----:B------:R-:W-:Y:S04]  /*158e70*/  STL [R1+0x71e0], R19 ;  /* 0x0071e01301007387 */ /* 0x000fe80000100800 */
[----:B------:R1:W-:Y:S04]  /*158e80*/  STL [R1+0x71f0], R4 ;  /* 0x0071f00401007387 */ /* 0x0003e80000100800 */
[----:B-1----:R-:W2:Y:S01]  /*158e90*/  LDL.LU R4, [R1+0x7230] ;  /* 0x0072300001047983 */ /* 0x002ea20000300800 */
[----:B------:R-:W-:Y:S01]  /*158ea0*/  IMAD.X R60, R60, 0x1, R2, P1 ;  /* 0x000000013c3c7824 */ /* 0x000fe200008e0602 */
[----:B------:R-:W-:-:S02]  /*158eb0*/  IADD3 R38, P1, R38, R82, RZ ;  /* 0x0000005226267210 */ /* 0x000fc40007f3e0ff */
[----:B------:R-:W-:Y:S04]  /*158ec0*/  STL [R1+0x7214], R78 ;  /* 0x0072144e01007387 */ /* 0x000fe80000100800 */
[----:B------:R-:W-:Y:S04]  /*158ed0*/  STL [R1+0x71e8], R60 ;  /* 0x0071e83c01007387 */ /* 0x000fe80000100800 */
[----:B------:R-:W-:Y:S04]  /*158ee0*/  STL [R1+0x7224], R38 ;  /* 0x0072242601007387 */ /* 0x000fe80000100800 */
[----:B------:R1:W-:Y:S04]  /*158ef0*/  STL [R1+0x7234], R3 ;  /* 0x0072340301007387 */ /* 0x0003e80000100800 */
[----:B-1----:R-:W3:Y:S04]  /*158f00*/  LDL.LU R3, [R1+0x7274] ;  /* 0x0072740001037983 */ /* 0x002ee80000300800 */
[----:B------:R-:W4:Y:S04]  /*158f10*/  LDL.LU R41, [R1+0x7220] ;  /* 0x0072200001297983 */ /* 0x000f280000300800 */
[----:B------:R-:W3:Y:S04]  /*158f20*/  LDL.LU R40, [R1+0x7264] ;  /* 0x0072640001287983 */ /* 0x000ee80000300800 */
[----:B------:R-:W3:Y:S01]  /*158f30*/  LDL.LU R49, [R1+0x7228] ;  /* 0x0072280001317983 */ /* 0x000ee20000300800 */
[----:B------:R-:W-:-:S02]  /*158f40*/  IADD3 R50, P2, R50, R82, RZ ;  /* 0x0000005232327210 */ /* 0x000fc40007f5e0ff */
[----:B------:R-:W-:Y:S01]  /*158f50*/  IADD3.X R113, R113, R2, RZ, P4, !PT ;  /* 0x0000000271717210 */ /* 0x000fe200027fe4ff */
[--C-:B------:R-:W-:Y:S01]  /*158f60*/  IMAD.X R97, R97, 0x1, R2.reuse, P5 ;  /* 0x0000000161617824 */ /* 0x100fe200028e0602 */
[-C--:B------:R-:W-:Y:S01]  /*158f70*/  IADD3 R126, P4, R126, R82.reuse, RZ ;  /* 0x000000527e7e7210 */ /* 0x080fe20007f9e0ff */
[----:B------:R-:W-:Y:S01]  /*158f80*/  STL [R1+0x722c], R50 ;  /* 0x00722c3201007387 */ /* 0x000fe20000100800 */
[-C--:B------:R-:W-:Y:S01]  /*158f90*/  IADD3 R110, P5, R110, R82.reuse, RZ ;  /* 0x000000526e6e7210 */ /* 0x080fe20007fbe0ff */
[----:B------:R-:W-:Y:S02]  /*158fa0*/  IMAD.X R79, R79, 0x1, R2, P6 ;  /* 0x000000014f4f7824 */ /* 0x000fe400030e0602 */
[----:B------:R-:W3:Y:S01]  /*158fb0*/  LDL.LU R48, [R1+0x726c] ;  /* 0x00726c0001307983 */ /* 0x000ee20000300800 */
[----:B------:R-:W-:-:S03]  /*158fc0*/  IADD3 R94, P6, R94, R82, RZ ;  /* 0x000000525e5e7210 */ /* 0x000fc60007fde0ff */
[----:B------:R-:W-:Y:S04]  /*158fd0*/  STL [R1+0x71f8], R129 ;  /* 0x0071f88101007387 */ /* 0x000fe80000100800 */
[----:B------:R-:W-:Y:S04]  /*158fe0*/  STL [R1+0x7200], R113 ;  /* 0x0072007101007387 */ /* 0x000fe80000100800 */
[----:B------:R-:W-:Y:S04]  /*158ff0*/  STL [R1+0x723c], R126 ;  /* 0x00723c7e01007387 */ /* 0x000fe80000100800 */
[----:B------:R-:W-:Y:S04]  /*159000*/  STL [R1+0x7208], R97 ;  /* 0x0072086101007387 */ /* 0x000fe80000100800 */
[----:B------:R-:W-:Y:S01]  /*159010*/  STL [R1+0x7244], R110 ;  /* 0x0072446e01007387 */ /* 0x000fe20000100800 */
[----:B------:R-:W-:-:S03]  /*159020*/  IMAD.X R127, R127, 0x1, R2, P4 ;  /* 0x000000017f7f7824 */ /* 0x000fc600020e0602 */
[----:B------:R-:W-:Y:S04]  /*159030*/  STL [R1+0x7210], R79 ;  /* 0x0072104f01007387 */ /* 0x000fe80000100800 */
[----:B------:R-:W-:Y:S01]  /*159040*/  STL [R1+0x724c], R94 ;  /* 0x00724c5e01007387 */ /* 0x000fe20000100800 */
[--C-:B--2---:R-:W-:Y:S02]  /*159050*/  IMAD.X R4, R4, 0x1, R2.reuse, P3 ;  /* 0x0000000104047824 */ /* 0x104fe400018e0602 */
[----:B----4-:R-:W-:Y:S01]  /*159060*/  IMAD.X R41, R41, 0x1, R2, P1 ;  /* 0x0000000129297824 */ /* 0x010fe200008e0602 */
[-C--:B------:R-:W-:Y:S02]  /*159070*/  IADD3 R76, P1, R76, R82.reuse, RZ ;  /* 0x000000524c4c7210 */ /* 0x080fe40007f3e0ff */
[----:B---3--:R-:W-:-:S02]  /*159080*/  IADD3 R3, P4, R3, R82, RZ ;  /* 0x0000005203037210 */ /* 0x008fc40007f9e0ff */
[----:B------:R-:W-:Y:S01]  /*159090*/  STL [R1+0x7220], R41 ;  /* 0x0072202901007387 */ /* 0x000fe20000100800 */
[----:B------:R-:W-:-:S03]  /*1590a0*/  IADD3.X R49, R49, R2, RZ, P2, !PT ;  /* 0x0000000231317210 */ /* 0x000fc600017fe4ff */
[----:B------:R-:W2:Y:S01]  /*1590b0*/  LDL.LU R5, [R1+0x7270] ;  /* 0x0072700001057983 */ /* 0x000ea20000300800 */
[----:B------:R-:W-:-:S03]  /*1590c0*/  IADD3 R40, P2, R40, R82, RZ ;  /* 0x0000005228287210 */ /* 0x000fc60007f5e0ff */
[----:B------:R-:W-:Y:S04]  /*1590d0*/  STL [R1+0x7254], R76 ;  /* 0x0072544c01007387 */ /* 0x000fe80000100800 */
[----:B------:R-:W-:Y:S04]  /*1590e0*/  STL [R1+0x7228], R49 ;  /* 0x0072283101007387 */ /* 0x000fe80000100800 */
[----:B------:R1:W-:Y:S04]  /*1590f0*/  STL [R1+0x7230], R4 ;  /* 0x0072300401007387 */ /* 0x0003e80000100800 */
[----:B------:R-:W-:Y:S04]  /*159100*/  STL [R1+0x7264], R40 ;  /* 0x0072642801007387 */ /* 0x000fe80000100800 */
[----:B-1----:R-:W3:Y:S04]  /*159110*/  LDL.LU R4, [R1+0x72b4] ;  /* 0x0072b40001047983 */ /* 0x002ee80000300800 */
[----:B------:R1:W-:Y:S04]  /*159120*/  STL [R1+0x7274], R3 ;  /* 0x0072740301007387 */ /* 0x0003e80000100800 */
[----:B-1----:R-:W4:Y:S04]  /*159130*/  LDL.LU R3, [R1+0x72b0] ;  /* 0x0072b00001037983 */ /* 0x002f280000300800 */
[----:B------:R-:W2:Y:S01]  /*159140*/  LDL.LU R39, [R1+0x7260] ;  /* 0x0072600001277983 */ /* 0x000ea20000300800 */
[----:B------:R-:W-:-:S03]  /*159150*/  IADD3 R48, P3, R48, R82, RZ ;  /* 0x0000005230307210 */ /* 0x000fc60007f7e0ff */
[----:B------:R-:W3:Y:S04]  /*159160*/  LDL.LU R37, [R1+0x7268] ;  /* 0x0072680001257983 */ /* 0x000ee80000300800 */
[----:B------:R-:W-:Y:S01]  /*159170*/  STL [R1+0x726c], R48 ;  /* 0x00726c3001007387 */ /* 0x000fe20000100800 */
[----:B------:R-:W-:-:S03]  /*159180*/  IMAD.X R111, R111, 0x1, R2, P5 ;  /* 0x000000016f6f7824 */ /* 0x000fc600028e0602 */
[----:B------:R-:W4:Y:S01]  /*159190*/  LDL.LU R36, [R1+0x72ac] ;  /* 0x0072ac0001247983 */ /* 0x000f220000300800 */
[----:B------:R-:W-:-:S03]  /*1591a0*/  IADD3 R124, P5, R124, R82, RZ ;  /* 0x000000527c7c7210 */ /* 0x000fc60007fbe0ff */
[----:B------:R-:W4:Y:S01]  /*1591b0*/  LDL.LU R59, [R1+0x72a4] ;  /* 0x0072a400013b7983 */ /* 0x000f220000300800 */
[----:B------:R-:W-:Y:S01]  /*1591c0*/  IADD3.X R95, R95, R2, RZ, P6, !PT ;  /* 0x000000025f5f7210 */ /* 0x000fe200037fe4ff */
[----:B------:R-:W-:Y:S01]  /*1591d0*/  IMAD.X R77, R77, 0x1, R2, P1 ;  /* 0x000000014d4d7824 */ /* 0x000fe200008e0602 */
[-C--:B------:R-:W-:Y:S01]  /*1591e0*/  IADD3 R108, P6, R108, R82.reuse, RZ ;  /* 0x000000526c6c7210 */ /* 0x080fe20007fde0ff */
[----:B------:R-:W-:Y:S01]  /*1591f0*/  STL [R1+0x7238], R127 ;  /* 0x0072387f01007387 */ /* 0x000fe20000100800 */
[----:B------:R-:W-:-:S03]  /*159200*/  IADD3 R92, P1, R92, R82, RZ ;  /* 0x000000525c5c7210 */ /* 0x000fc60007f3e0ff */
[----:B------:R-:W-:Y:S04]  /*159210*/  STL [R1+0x7240], R111 ;  /* 0x0072406f01007387 */ /* 0x000fe80000100800 */
[----:B------:R-:W-:Y:S04]  /*159220*/  STL [R1+0x727c], R124 ;  /* 0x00727c7c01007387 */ /* 0x000fe80000100800 */
[----:B------:R-:W-:Y:S04]  /*159230*/  STL [R1+0x7248], R95 ;  /* 0x0072485f01007387 */ /* 0x000fe80000100800 */
[----:B------:R-:W-:Y:S04]  /*159240*/  STL [R1+0x7284], R108 ;  /* 0x0072846c01007387 */ /* 0x000fe80000100800 */
[----:B------:R-:W-:Y:S04]  /*159250*/  STL [R1+0x7250], R77 ;  /* 0x0072504d01007387 */ /* 0x000fe80000100800 */
[----:B------:R-:W-:Y:S01]  /*159260*/  STL [R1+0x728c], R92 ;  /* 0x00728c5c01007387 */ /* 0x000fe20000100800 */
[----:B--2---:R-:W-:-:S05]  /*159270*/  IMAD.X R39, R39, 0x1, R2, P2 ;  /* 0x0000000127277824 */ /* 0x004fca00010e0602 */
[----:B------:R-:W-:Y:S04]  /*159280*/  STL [R1+0x7260], R39 ;  /* 0x0072602701007387 */ /* 0x000fe80000100800 */
[----:B------:R-:W2:Y:S01]  /*159290*/  LDL.LU R54, [R1+0x72a0] ;  /* 0x0072a00001367983 */ /* 0x000ea20000300800 */
[--C-:B---3--:R-:W-:Y:S01]  /*1592a0*/  IMAD.X R37, R37, 0x1, R2.reuse, P3 ;  /* 0x0000000125257824 */ /* 0x108fe200018e0602 */
[----:B------:R-:W-:Y:S02]  /*1592b0*/  IADD3 R74, P2, R74, R82, RZ ;  /* 0x000000524a4a7210 */ /* 0x000fe40007f5e0ff */
[----:B------:R-:W-:Y:S02]  /*1592c0*/  IADD3.X R5, R5, R2, RZ, P4, !PT ;  /* 0x0000000205057210 */ /* 0x000fe400027fe4ff */
[-C--:B----4-:R-:W-:Y:S01]  /*1592d0*/  IADD3 R59, P3, R59, R82.reuse, RZ ;  /* 0x000000523b3b7210 */ /* 0x090fe20007f7e0ff */
[----:B------:R-:W-:Y:S01]  /*1592e0*/  STL [R1+0x7268], R37 ;  /* 0x0072682501007387 */ /* 0x000fe20000100800 */
[-C--:B------:R-:W-:Y:S01]  /*1592f0*/  IADD3 R36, P4, R36, R82.reuse, RZ ;  /* 0x0000005224247210 */ /* 0x080fe20007f9e0ff */
[--C-:B------:R-:W-:Y:S01]  /*159300*/  IMAD.X R125, R125, 0x1, R2.reuse, P5 ;  /* 0x000000017d7d7824 */ /* 0x100fe200028e0602 */
[----:B------:R-:W-:Y:S01]  /*159310*/  IADD3 R4, P5, R4, R82, RZ ;  /* 0x0000005204047210 */ /* 0x000fe20007fbe0ff */
[----:B------:R-:W-:Y:S04]  /*159320*/  STL [R1+0x7294], R74 ;  /* 0x0072944a01007387 */ /* 0x000fe80000100800 */
[----:B------:R-:W-:Y:S01]  /*159330*/  STL [R1+0x7270], R5 ;  /* 0x0072700501007387 */ /* 0x000fe20000100800 */
[----:B------:R-:W-:-:S03]  /*159340*/  IMAD.X R109, R109, 0x1, R2, P6 ;  /* 0x000000016d6d7824 */ /* 0x000fc600030e0602 */
[----:B------:R-:W-:Y:S01]  /*159350*/  STL [R1+0x72a4], R59 ;  /* 0x0072a43b01007387 */ /* 0x000fe20000100800 */
[----:B------:R-:W-:-:S03]  /*159360*/  IADD3 R122, P6, R122, R82, RZ ;  /* 0x000000527a7a7210 */ /* 0x000fc60007fde0ff */
[----:B------:R-:W3:Y:S01]  /*159370*/  LDL.LU R42, [R1+0x72ec] ;  /* 0x0072ec00012a7983 */ /* 0x000ee20000300800 */
[----:B------:R-:W-:-:S03]  /*159380*/  IMAD.X R93, R93, 0x1, R2, P1 ;  /* 0x000000015d5d7824 */ /* 0x000fc600008e0602 */
[----:B------:R-:W-:Y:S01]  /*159390*/  STL [R1+0x72ac], R36 ;  /* 0x0072ac2401007387 */ /* 0x000fe20000100800 */
[----:B------:R-:W-:-:S03]  /*1593a0*/  IADD3 R106, P1, R106, R82, RZ ;  /* 0x000000526a6a7210 */ /* 0x000fc60007f3e0ff */
[----:B------:R-:W4:Y:S01]  /*1593b0*/  LDL.LU R61, [R1+0x72e4] ;  /* 0x0072e400013d7983 */ /* 0x000f220000300800 */
[----:B------:R-:W-:-:S03]  /*1593c0*/  IADD3.X R75, R75, R2, RZ, P2, !PT ;  /* 0x000000024b4b7210 */ /* 0x000fc600017fe4ff */
[----:B------:R-:W-:Y:S01]  /*1593d0*/  STL [R1+0x72b4], R4 ;  /* 0x0072b40401007387 */ /* 0x000fe20000100800 */
[----:B------:R-:W-:-:S03]  /*1593e0*/  IADD3 R90, P2, R90, R82, RZ ;  /* 0x000000525a5a7210 */ /* 0x000fc60007f5e0ff */
[----:B------:R-:W3:Y:S01]  /*1593f0*/  LDL.LU R63, [R1+0x72a8] ;  /* 0x0072a800013f7983 */ /* 0x000ee20000300800 */
[----:B------:R-:W-:-:S03]  /*159400*/  IMAD.X R3, R3, 0x1, R2, P5 ;  /* 0x0000000103037824 */ /* 0x000fc600028e0602 */
[----:B------:R-:W-:Y:S04]  /*159410*/  STL [R1+0x7278], R125 ;  /* 0x0072787d01007387 */ /* 0x000fe80000100800 */
        /* <DEDUP_REMOVED lines=8> */
[----:B------:R1:W-:Y:S04]  /*1594a0*/  STL [R1+0x72b0], R3 ;  /* 0x0072b00301007387 */ /* 0x0003e80000100800 */
[----:B-1----:R-:W2:Y:S04]  /*1594b0*/  LDL.LU R3, [R1+0x72f0] ;  /* 0x0072f00001037983 */ /* 0x002ea80000300800 */
[----:B------:R-:W2:Y:S04]  /*1594c0*/  LDL.LU R52, [R1+0x7324] ;  /* 0x0073240001347983 */ /* 0x000ea80000300800 */
[----:B------:R-:W2:Y:S04]  /*1594d0*/  LDL.LU R46, [R1+0x72e0] ;  /* 0x0072e000012e7983 */ /* 0x000ea80000300800 */
[----:B------:R-:W2:Y:S04]  /*1594e0*/  LDL.LU R58, [R1+0x732c] ;  /* 0x00732c00013a7983 */ /* 0x000ea80000300800 */
[----:B------:R-:W2:Y:S01]  /*1594f0*/  LDL.LU R64, [R1+0x72e8] ;  /* 0x0072e80001407983 */ /* 0x000ea20000300800 */
[-C--:B------:R-:W-:Y:S01]  /*159500*/  IADD3 R72, P3, R72, R82.reuse, RZ ;  /* 0x0000005248487210 */ /* 0x080fe20007f7e0ff */
[----:B---3--:R-:W-:Y:S01]  /*159510*/  IMAD.X R63, R63, 0x1, R2, P4 ;  /* 0x000000013f3f7824 */ /* 0x008fe200020e0602 */
[----:B----4-:R-:W-:-:S02]  /*159520*/  IADD3 R61, P4, R61, R82, RZ ;  /* 0x000000523d3d7210 */ /* 0x010fc40007f9e0ff */
[----:B------:R-:W-:Y:S02]  /*159530*/  IADD3 R42, P5, R42, R82, RZ ;  /* 0x000000522a2a7210 */ /* 0x000fe40007fbe0ff */
[----:B------:R-:W-:Y:S01]  /*159540*/  IADD3.X R123, R123, R2, RZ, P6, !PT ;  /* 0x000000027b7b7210 */ /* 0x000fe200037fe4ff */
[----:B------:R-:W-:Y:S01]  /*159550*/  STL [R1+0x72e4], R61 ;  /* 0x0072e43d01007387 */ /* 0x000fe20000100800 */
[-C--:B------:R-:W-:Y:S01]  /*159560*/  IADD3 R137, P6, R137, R82.reuse, RZ ;  /* 0x0000005289897210 */ /* 0x080fe20007fde0ff */
[--C-:B------:R-:W-:Y:S01]  /*159570*/  IMAD.X R107, R107, 0x1, R2.reuse, P1 ;  /* 0x000000016b6b7824 */ /* 0x100fe200008e0602 */
[-C--:B------:R-:W-:Y:S01]  /*159580*/  IADD3 R120, P1, R120, R82.reuse, RZ ;  /* 0x0000005278787210 */ /* 0x080fe20007f3e0ff */
[----:B------:R-:W-:Y:S01]  /*159590*/  STL [R1+0x72a8], R63 ;  /* 0x0072a83f01007387 */ /* 0x000fe20000100800 */
[--C-:B------:R-:W-:Y:S01]  /*1595a0*/  IMAD.X R91, R91, 0x1, R2.reuse, P2 ;  /* 0x000000015b5b7824 */ /* 0x100fe200010e0602 */
[----:B------:R-:W-:Y:S02]  /*1595b0*/  IADD3 R104, P2, R104, R82, RZ ;  /* 0x0000005268687210 */ /* 0x000fe40007f5e0ff */
[----:B------:R-:W-:Y:S01]  /*1595c0*/  STL [R1+0x72d4], R72 ;  /* 0x0072d44801007387 */ /* 0x000fe20000100800 */
[----:B------:R-:W-:-:S03]  /*1595d0*/  IMAD.X R73, R73, 0x1, R2, P3 ;  /* 0x0000000149497824 */ /* 0x000fc600018e0602 */
[----:B------:R-:W-:Y:S01]  /*1595e0*/  STL [R1+0x72ec], R42 ;  /* 0x0072ec2a01007387 */ /* 0x000fe20000100800 */
[----:B------:R-:W-:-:S03]  /*1595f0*/  IADD3 R88, P3, R88, R82, RZ ;  /* 0x0000005258587210 */ /* 0x000fc60007f7e0ff */
[----:B------:R-:W-:Y:S04]  /*159600*/  STL [R1+0x72b8], R123 ;  /* 0x0072b87b01007387 */ /* 0x000fe80000100800 */
[----:B------:R-:W-:Y:S04]  /*159610*/  STL [R1+0x72f4], R137 ;  /* 0x0072f48901007387 */ /* 0x000fe80000100800 */
[----:B------:R-:W-:Y:S04]  /*159620*/  STL [R1+0x72c0], R107 ;  /* 0x0072c06b01007387 */ /* 0x000fe80000100800 */
[----:B------:R-:W-:Y:S01]  /*159630*/  STL [R1+0x72fc], R120 ;  /* 0x0072fc7801007387 */ /* 0x000fe20000100800 */
[----:B------:R-:W-:-:S03]  /*159640*/  LOP3.LUT R247, R247, R246, RZ, 0x3c, !PT ;  /* 0x000000f6f7f77212 */ /* 0x000fc600078e3cff */
[----:B------:R-:W-:Y:S01]  /*159650*/  STL [R1+0x72c8], R91 ;  /* 0x0072c85b01007387 */ /* 0x000fe20000100800 */
[----:B------:R-:W-:-:S03]  /*159660*/  LOP3.LUT R245, R245, R244, RZ, 0x3c, !PT ;  /* 0x000000f4f5f57212 */ /* 0x000fc600078e3cff */
[----:B------:R-:W-:Y:S01]  /*159670*/  STL [R1+0x7304], R104 ;  /* 0x0073046801007387 */ /* 0x000fe20000100800 */
[----:B------:R-:W-:-:S03]  /*159680*/  IMAD.X R121, R121, 0x1, R2, P1 ;  /* 0x0000000179797824 */ /* 0x000fc600008e0602 */
[----:B------:R-:W-:Y:S01]  /*159690*/  STL [R1+0x72d0], R73 ;  /* 0x0072d04901007387 */ /* 0x000fe20000100800 */
[----:B------:R-:W-:-:S03]  /*1596a0*/  LOP3.LUT R243, R243, R242, RZ, 0x3c, !PT ;  /* 0x000000f2f3f37212 */ /* 0x000fc600078e3cff */
[----:B------:R-:W-:Y:S01]  /*1596b0*/  STL [R1+0x730c], R88 ;  /* 0x00730c5801007387 */ /* 0x000fe20000100800 */
[----:B------:R-:W-:Y:S02]  /*1596c0*/  IADD3 R134, P1, R134, R82, RZ ;  /* 0x0000005286867210 */ /* 0x000fe40007f3e0ff */
[----:B------:R-:W-:Y:S02]  /*1596d0*/  LOP3.LUT R241, R241, R240, RZ, 0x3c, !PT ;  /* 0x000000f0f1f17212 */ /* 0x000fe400078e3cff */
[----:B------:R-:W-:Y:S02]  /*1596e0*/  IADD3.X R105, R105, R2, RZ, P2, !PT ;  /* 0x0000000269697210 */ /* 0x000fe400017fe4ff */
[----:B------:R-:W-:Y:S01]  /*1596f0*/  LOP3.LUT R246, R247, R246, RZ, 0x3c, !PT ;  /* 0x000000f6f7f67212 */ /* 0x000fe200078e3cff */
[----:B------:R-:W-:Y:S01]  /*159700*/  IMAD.MOV.U32 R4, RZ, RZ, R249 ;  /* 0x000000ffff047224 */ /* 0x000fe200078e00f9 */
[----:B------:R-:W-:Y:S01]  /*159710*/  IADD3 R118, P2, R118, R82, RZ ;  /* 0x0000005276767210 */ /* 0x000fe20007f5e0ff */
[----:B------:R-:W-:Y:S01]  /*159720*/  IMAD.MOV.U32 R5, RZ, RZ, R248 ;  /* 0x000000ffff057224 */ /* 0x000fe200078e00f8 */
[----:B------:R-:W-:Y:S01]  /*159730*/  LOP3.LUT R244, R245, R244, RZ, 0x3c, !PT ;  /* 0x000000f4f5f47212 */ /* 0x000fe200078e3cff */
[----:B------:R-:W-:Y:S01]  /*159740*/  IMAD.X R89, R89, 0x1, R2, P3 ;  /* 0x0000000159597824 */ /* 0x000fe200018e0602 */
[----:B------:R-:W-:-:S02]  /*159750*/  LOP3.LUT R242, R243, R242, RZ, 0x3c, !PT ;  /* 0x000000f2f3f27212 */ /* 0x000fc400078e3cff */
[----:B------:R-:W-:Y:S02]  /*159760*/  LOP3.LUT R240, R241, R240, RZ, 0x3c, !PT ;  /* 0x000000f0f1f07212 */ /* 0x000fe400078e3cff */
[----:B------:R-:W-:Y:S02]  /*159770*/  LOP3.LUT R247, R247, R246, RZ, 0x3c, !PT ;  /* 0x000000f6f7f77212 */ /* 0x000fe400078e3cff */
[----:B------:R-:W-:Y:S02]  /*159780*/  LOP3.LUT R245, R245, R244, RZ, 0x3c, !PT ;  /* 0x000000f4f5f57212 */ /* 0x000fe400078e3cff */
[----:B------:R-:W-:Y:S01]  /*159790*/  LOP3.LUT R243, R243, R242, RZ, 0x3c, !PT ;  /* 0x000000f2f3f37212 */ /* 0x000fe200078e3cff */
[----:B------:R-:W-:Y:S01]  /*1597a0*/  IMAD.MOV.U32 R249, RZ, RZ, R196 ;  /* 0x000000fffff97224 */ /* 0x000fe200078e00c4 */
[----:B------:R-:W-:Y:S01]  /*1597b0*/  LOP3.LUT R241, R241, R240, RZ, 0x3c, !PT ;  /* 0x000000f0f1f17212 */ /* 0x000fe200078e3cff */
[----:B------:R-:W-:Y:S01]  /*1597c0*/  IMAD.MOV.U32 R102, RZ, RZ, R195 ;  /* 0x000000ffff667224 */ /* 0x000fe200078e00c3 */
[----:B------:R-:W-:Y:S01]  /*1597d0*/  MOV R248, R199 ;  /* 0x000000c700f87202 */ /* 0x000fe20000000f00 */
[----:B------:R-:W-:Y:S01]  /*1597e0*/  IMAD.MOV.U32 R103, RZ, RZ, R192 ;  /* 0x000000ffff677224 */ /* 0x000fe200078e00c0 */
[----:B------:R-:W-:Y:S01]  /*1597f0*/  MOV R86, R189 ;  /* 0x000000bd00567202 */ /* 0x000fe20000000f00 */
[----:B------:R-:W-:Y:S01]  /*159800*/  IMAD.MOV.U32 R87, RZ, RZ, R188 ;  /* 0x000000ffff577224 */ /* 0x000fe200078e00bc */
[----:B------:R-:W-:Y:S01]  /*159810*/  MOV R68, R185 ;  /* 0x000000b900447202 */ /* 0x000fe20000000f00 */
[----:B------:R-:W-:Y:S01]  /*159820*/  IMAD.MOV.U32 R69, RZ, RZ, R184 ;  /* 0x000000ffff457224 */ /* 0x000fe200078e00b8 */
[----:B------:R-:W-:Y:S01]  /*159830*/  MOV R32, R179 ;  /* 0x000000b300207202 */ /* 0x000fe20000000f00 */
        /* <DEDUP_REMOVED lines=15> */
[----:B------:R-:W-:-:S02]  /*159930*/  IMAD.MOV.U32 R189, RZ, RZ, R5 ;  /* 0x000000ffffbd7224 */ /* 0x000fc400078e0005 */
[----:B------:R-:W-:Y:S01]  /*159940*/  IMAD.MOV.U32 R21, RZ, RZ, R158 ;  /* 0x000000ffff157224 */ /* 0x000fe200078e009e */
[----:B------:R-:W-:Y:S01]  /*159950*/  MOV R14, R153 ;  /* 0x00000099000e7202 */ /* 0x000fe20000000f00 */
[----:B------:R-:W-:Y:S02]  /*159960*/  IMAD.MOV.U32 R16, RZ, RZ, R157 ;  /* 0x000000ffff107224 */ /* 0x000fe400078e009d */
[----:B------:R-:W-:Y:S02]  /*159970*/  IMAD.MOV.U32 R17, RZ, RZ, R156 ;  /* 0x000000ffff117224 */ /* 0x000fe400078e009c */
[----:B------:R-:W-:Y:S01]  /*159980*/  IMAD.MOV.U32 R15, RZ, RZ, R152 ;  /* 0x000000ffff0f7224 */ /* 0x000fe200078e0098 */
[----:B------:R-:W-:Y:S01]  /*159990*/  MOV R6, R145 ;  /* 0x0000009100067202 */ /* 0x000fe20000000f00 */
[----:B------:R-:W-:Y:S01]  /*1599a0*/  IMAD.MOV.U32 R12, RZ, RZ, R149 ;  /* 0x000000ffff0c7224 */ /* 0x000fe200078e0095 */
[----:B------:R1:W-:Y:S01]  /*1599b0*/  LDGSTS.E [R136+0x44800], [R188.64], P0 ;  /* 0x44800000bc887fae */ /* 0x0003e20008121844 */
[----:B------:R-:W-:-:S02]  /*1599c0*/  IMAD.MOV.U32 R13, RZ, RZ, R148 ;  /* 0x000000ffff0d7224 */ /* 0x000fc400078e0094 */
[----:B------:R-:W-:Y:S01]  /*1599d0*/  IMAD.MOV.U32 R7, RZ, RZ, R144 ;  /* 0x000000ffff077224 */ /* 0x000fe200078e0090 */
        /* <DEDUP_REMOVED lines=20> */
[----:B--2---:R-:W-:Y:S01]  /*159b20*/  IMAD.X R3, R3, 0x1, R2, P6 ;  /* 0x0000000103037824 */ /* 0x004fe200030e0602 */
[----:B------:R-:W-:-:S02]  /*159b30*/  IADD3.X R46, R46, R2, RZ, P4, !PT ;  /* 0x000000022e2e7210 */ /* 0x000fc400027fe4ff */
[-C--:B------:R-:W-:Y:S02]  /*159b40*/  IADD3 R70, P4, R70, R82.reuse, RZ ;  /* 0x0000005246467210 */ /* 0x080fe40007f9e0ff */
[-C--:B------:R-:W-:Y:S01]  /*159b50*/  IADD3 R58, P6, R58, R82.reuse, RZ ;  /* 0x000000523a3a7210 */ /* 0x080fe20007fde0ff */
[----:B------:R-:W-:Y:S01]  /*159b60*/  STL [R1+0x72e0], R46 ;  /* 0x0072e02e01007387 */ /* 0x000fe20000100800 */
[----:B------:R-:W-:Y:S01]  /*159b70*/  IMAD.X R64, R64, 0x1, R2, P5 ;  /* 0x0000000140407824 */ /* 0x000fe200028e0602 */
[----:B------:R-:W-:Y:S02]  /*159b80*/  IADD3 R52, P5, R52, R82, RZ ;  /* 0x0000005234347210 */ /* 0x000fe40007fbe0ff */
[----:B------:R-:W-:Y:S04]  /*159b90*/  STL [R1+0x7314], R70 ;  /* 0x0073144601007387 */ /* 0x000fe80000100800 */
[----:B------:R-:W-:Y:S04]  /*159ba0*/  STL [R1+0x72e8], R64 ;  /* 0x0072e84001007387 */ /* 0x000fe80000100800 */
[----:B------:R-:W-:Y:S04]  /*159bb0*/  STL [R1+0x7324], R52 ;  /* 0x0073243401007387 */ /* 0x000fe80000100800 */
[----:B------:R-:W-:Y:S04]  /*159bc0*/  STL [R1+0x72f0], R3 ;  /* 0x0072f00301007387 */ /* 0x000fe80000100800 */
[----:B------:R-:W-:Y:S04]  /*159bd0*/  STL [R1+0x732c], R58 ;  /* 0x00732c3a01007387 */ /* 0x000fe80000100800 */
[----:B------:R-:W-:Y:S04]  /*159be0*/  STL [R1+0x72f8], R121 ;  /* 0x0072f87901007387 */ /* 0x000fe80000100800 */
[----:B------:R-:W-:Y:S01]  /*159bf0*/  STL [R1+0x7334], R134 ;  /* 0x0073348601007387 */ /* 0x000fe20000100800 */
[----:B------:R-:W-:Y:S02]  /*159c00*/  STL [R1+0x7300], R105 ;  /* 0x0073006901007387 */ /* 0x000fe40000100800 */
[----:B------:R-:W-:Y:S02]  /*159c10*/  STL [R1+0x733c], R118 ;  /* 0x00733c7601007387 */ /* 0x000fe40000100800 */
[----:B------:R2:W-:Y:S01]  /*159c20*/  STL.64 [R1+0x6750], R4 ;  /* 0x0067500401007387 */ /* 0x0005e20000100a00 */
[----:B------:R-:W-:Y:S01]  /*159c30*/  STL [R1+0x7308], R89 ;  /* 0x0073085901007387 */ /* 0x000fe20000100800 */
[----:B------:R-:W-:Y:S02]  /*159c40*/  STL.64 [R1+0x6748], R246 ;  /* 0x006748f601007387 */ /* 0x000fe40000100a00 */
[----:B------:R-:W-:Y:S02]  /*159c50*/  STL.64 [R1+0x6740], R244 ;  /* 0x006740f401007387 */ /* 0x000fe40000100a00 */
[----:B------:R-:W-:Y:S01]  /*159c60*/  STL.64 [R1+0x6738], R242 ;  /* 0x006738f201007387 */ /* 0x000fe20000100a00 */
[----:B------:R-:W-:Y:S01]  /*159c70*/  STL.64 [R1+0x6730], R240 ;  /* 0x006730f001007387 */ /* 0x000fe20000100a00 */
[----:B------:R-:W-:Y:S02]  /*159c80*/  STL.64 [R1+0x6728], R248 ;  /* 0x006728f801007387 */ /* 0x000fe40000100a00 */
[----:B------:R3:W-:Y:S02]  /*159c90*/  STL.64 [R1+0x6720], R102 ;  /* 0x0067206601007387 */ /* 0x0007e40000100a00 */
[----:B------:R4:W-:Y:S01]  /*159ca0*/  STL.64 [R1+0x6718], R86 ;  /* 0x0067185601007387 */ /* 0x0009e20000100a00 */
[----:B------:R1:W-:Y:S01]  /*159cb0*/  STL.64 [R1+0x6710], R68 ;  /* 0x0067104401007387 */ /* 0x0003e20000100a00 */
[----:B------:R1:W-:Y:S02]  /*159cc0*/  STL.64 [R1+0x6760], R34 ;  /* 0x0067602201007387 */ /* 0x0003e40000100a00 */
[----:B------:R1:W-:Y:S02]  /*159cd0*/  STL.64 [R1+0x6758], R32 ;  /* 0x0067582001007387 */ /* 0x0003e40000100a00 */
[----:B------:R1:W-:Y:S01]  /*159ce0*/  STL.64 [R1+0x6768], R30 ;  /* 0x0067681e01007387 */ /* 0x0003e20000100a00 */
[----:B------:R1:W-:Y:S01]  /*159cf0*/  STL.64 [R1+0x6770], R28 ;  /* 0x0067701c01007387 */ /* 0x0003e20000100a00 */
[----:B------:R1:W-:Y:S02]  /*159d00*/  STL.64 [R1+0x6778], R26 ;  /* 0x0067781a01007387 */ /* 0x0003e40000100a00 */
[----:B------:R1:W-:Y:S02]  /*159d10*/  STL.64 [R1+0x6780], R24 ;  /* 0x0067801801007387 */ /* 0x0003e40000100a00 */
[----:B------:R1:W-:Y:S01]  /*159d20*/  STL.64 [R1+0x6788], R22 ;  /* 0x0067881601007387 */ /* 0x0003e20000100a00 */
[----:B------:R1:W-:Y:S01]  /*159d30*/  STL.64 [R1+0x6790], R20 ;  /* 0x0067901401007387 */ /* 0x0003e20000100a00 */
[----:B--2---:R-:W-:-:S02]  /*159d40*/  IMAD.MOV.U32 R4, RZ, RZ, R141 ;  /* 0x000000ffff047224 */ /* 0x004fc400078e008d */
[----:B------:R-:W-:Y:S02]  /*159d50*/  IMAD.MOV.U32 R5, RZ, RZ, R140 ;  /* 0x000000ffff057224 */ /* 0x000fe400078e008c */
[----:B------:R2:W-:Y:S01]  /*159d60*/  STL.64 [R1+0x6798], R16 ;  /* 0x0067981001007387 */ /* 0x0005e20000100a00 */
[----:B------:R2:W-:Y:S01]  /*159d70*/  STL.64 [R1+0x67a0], R14 ;  /* 0x0067a00e01007387 */ /* 0x0005e20000100a00 */
[----:B------:R2:W-:Y:S02]  /*159d80*/  STL.64 [R1+0x67a8], R12 ;  /* 0x0067a80c01007387 */ /* 0x0005e40000100a00 */
[----:B------:R2:W-:Y:S02]  /*159d90*/  STL.64 [R1+0x67b0], R6 ;  /* 0x0067b00601007387 */ /* 0x0005e40000100a00 */
[----:B------:R2:W-:Y:S01]  /*159da0*/  STL.64 [R1+0x67b8], R4 ;  /* 0x0067b80401007387 */ /* 0x0005e20000100a00 */
[----:B------:R-:W2:Y:S01]  /*159db0*/  LDL.LU R71, [R1+0x7310] ;  /* 0x0073100001477983 */ /* 0x000ea20000300800 */
[----:B---3--:R-:W3:Y:S02]  /*159dc0*/  LDL.LU R102, [R1+0x7344] ;  /* 0x0073440001667983 */ /* 0x008ee40000300800 */
[----:B----4-:R-:W4:Y:S02]  /*159dd0*/  LDL.LU R86, [R1+0x734c] ;  /* 0x00734c0001567983 */ /* 0x010f240000300800 */
[----:B-1----:R-:W4:Y:S01]  /*159de0*/  LDL.LU R68, [R1+0x7354] ;  /* 0x0073540001447983 */ /* 0x002f220000300800 */
        /* <DEDUP_REMOVED lines=8> */
[----:B------:R-:W4:Y:S01]  /*159e70*/  LDL.64 R140, [R1+0x6d80] ;  /* 0x006d8000018c7983 */ /* 0x000f220000100a00 */
[----:B------:R-:W4:Y:S02]  /*159e80*/  LDL.LU R119, [R1+0x7338] ;  /* 0x0073380001777983 */ /* 0x000f240000300800 */
[----:B------:R-:W4:Y:S02]  /*159e90*/  LDL.LU R103, [R1+0x7340] ;  /* 0x0073400001677983 */ /* 0x000f240000300800 */
[----:B------:R-:W4:Y:S01]  /*159ea0*/  LDL.LU R87, [R1+0x7348] ;  /* 0x0073480001577983 */ /* 0x000f220000300800 */
[----:B------:R1:W-:Y:S01]  /*159eb0*/  LDGSTS.E [R136+0x4f000], [R4.64], P0 ;  /* 0x4f00000004887fae */ /* 0x0003e20008121844 */
[----:B--2---:R-:W-:-:S02]  /*159ec0*/  IADD3.X R71, R71, R2, RZ, P4, !PT ;  /* 0x0000000247477210 */ /* 0x004fc400027fe4ff */
[-C--:B---3--:R-:W-:Y:S02]  /*159ed0*/  IADD3 R102, P3, R102, R82.reuse, RZ ;  /* 0x0000005266667210 */ /* 0x088fe40007f7e0ff */
[-C--:B----4-:R-:W-:Y:S01]  /*159ee0*/  IADD3 R86, P4, R86, R82.reuse, RZ ;  /* 0x0000005256567210 */ /* 0x090fe20007f9e0ff */
[--C-:B------:R-:W-:Y:S01]  /*159ef0*/  IMAD.X R153, R153, 0x1, R2.reuse, P5 ;  /* 0x0000000199997824 */ /* 0x100fe200028e0602 */
[-C--:B------:R-:W-:Y:S01]  /*159f00*/  IADD3 R68, P5, R68, R82.reuse, RZ ;  /* 0x0000005244447210 */ /* 0x080fe20007fbe0ff */
[----:B------:R1:W-:Y:S01]  /*159f10*/  STL [R1+0x7344], R102 ;  /* 0x0073446601007387 */ /* 0x0003e20000100800 */
[--C-:B------:R-:W-:Y:S02]  /*159f20*/  IMAD.X R148, R148, 0x1, R2.reuse, P6 ;  /* 0x0000000194947824 */ /* 0x100fe400030e0602 */
[----:B------:R1:W-:Y:S01]  /*159f30*/  STL [R1+0x7310], R71 ;  /* 0x0073104701007387 */ /* 0x0003e20000100800 */
[----:B------:R-:W-:Y:S01]  /*159f40*/  IADD3 R149, P6, R149, R82, RZ ;  /* 0x0000005295957210 */ /* 0x000fe20007fde0ff */
[----:B------:R1:W-:Y:S01]  /*159f50*/  STL [R1+0x7320], R153 ;  /* 0x0073209901007387 */ /* 0x0003e20000100800 */
[----:B------:R-:W-:-:S02]  /*159f60*/  IMAD.X R135, R135, 0x1, R2, P1 ;  /* 0x0000000187877824 */ /* 0x000fc400008e0602 */
[----:B------:R1:W-:Y:S01]  /*159f70*/  STL [R1+0x734c], R86 ;  /* 0x00734c5601007387 */ /* 0x0003e20000100800 */
[----:B------:R-:W-:Y:S01]  /*159f80*/  IADD3 R144, P1, R144, R82, RZ ;  /* 0x0000005290907210 */ /* 0x000fe20007f3e0ff */
[----:B------:R1:W-:Y:S01]  /*159f90*/  STL [R1+0x7354], R68 ;  /* 0x0073544401007387 */ /* 0x0003e20000100800 */
[-C--:B------:R-:W-:Y:S01]  /*159fa0*/  IADD3.X R119, R119, R2.reuse, RZ, P2, !PT ;  /* 0x0000000277777210 */ /* 0x080fe200017fe4ff */
[----:B------:R1:W-:Y:S02]  /*159fb0*/  STL [R1+0x7328], R148 ;  /* 0x0073289401007387 */ /* 0x0003e40000100800 */
[--C-:B------:R-:W-:Y:S01]  /*159fc0*/  IMAD.X R103, R103, 0x1, R2.reuse, P3 ;  /* 0x0000000167677824 */ /* 0x100fe200018e0602 */
[----:B------:R1:W-:Y:S01]  /*159fd0*/  STL [R1+0x7364], R149 ;  /* 0x0073649501007387 */ /* 0x0003e20000100800 */
[--C-:B------:R-:W-:Y:S02]  /*159fe0*/  IMAD.X R87, R87, 0x1, R2.reuse, P4 ;  /* 0x0000000157577824 */ /* 0x100fe400020e0602 */
[----:B------:R1:W-:Y:S01]  /*159ff0*/  STL [R1+0x7330], R135 ;  /* 0x0073308701007387 */ /* 0x0003e20000100800 */
[----:B------:R-:W-:Y:S01]  /*15a000*/  IADD3.X R152, R152, R2, RZ, P6, !PT ;  /* 0x0000000298987210 */ /* 0x000fe200037fe4ff */
[----:B------:R1:W-:Y:S01]  /*15a010*/  STL [R1+0x736c], R144 ;  /* 0x00736c9001007387 */ /* 0x0003e20000100800 */
[----:B------:R-:W-:-:S02]  /*15a020*/  IMAD.X R69, R69, 0x1, R2, P5 ;  /* 0x0000000145457824 */ /* 0x000fc400028e0602 */
[----:B------:R1:W-:Y:S02]  /*15a030*/  STL [R1+0x7338], R119 ;  /* 0x0073387701007387 */ /* 0x0003e40000100800 */
[----:B------:R-:W-:Y:S01]  /*15a040*/  IMAD.X R145, R145, 0x1, R2, P1 ;  /* 0x0000000191917824 */ /* 0x000fe200008e0602 */
[----:B------:R1:W-:Y:S01]  /*15a050*/  STL [R1+0x7340], R103 ;  /* 0x0073406701007387 */ /* 0x0003e20000100800 */
[----:B------:R1:W-:Y:S02]  /*15a060*/  STL [R1+0x7348], R87 ;  /* 0x0073485701007387 */ /* 0x0003e40000100800 */
[----:B------:R1:W-:Y:S02]  /*15a070*/  STL [R1+0x7360], R152 ;  /* 0x0073609801007387 */ /* 0x0003e40000100800 */
[----:B------:R1:W-:Y:S01]  /*15a080*/  STL [R1+0x7350], R69 ;  /* 0x0073504501007387 */ /* 0x0003e20000100800 */
[----:B------:R1:W-:Y:S01]  /*15a090*/  STL [R1+0x7368], R145 ;  /* 0x0073689101007387 */ /* 0x0003e20000100800 */
[----:B------:R-:W-:-:S03]  /*15a0a0*/  IADD3 R65, P2, R140, R82, RZ ;  /* 0x000000528c417210 */ /* 0x000fc60007f5e0ff */
        /* <DEDUP_REMOVED lines=31> */
[----:B------:R-:W4:Y:S04]  /*15a2a0*/  LDL.LU.64 R24, [R1+0x6f10] ;  /* 0x006f100001187983 */ /* 0x000f280000300a00 */
[----:B------:R-:W4:Y:S01]  /*15a2b0*/  LDL.LU.64 R26, [R1+0x6f08] ;  /* 0x006f0800011a7983 */ /* 0x000f220000300a00 */
[----:B------:R-:W-:-:S02]  /*15a2c0*/  IMAD.MOV.U32 R242, RZ, RZ, R39 ;  /* 0x000000fffff27224 */ /* 0x000fc400078e0027 */
[----:B------:R-:W-:Y:S01]  /*15a2d0*/  IMAD.MOV.U32 R245, RZ, RZ, R38 ;  /* 0x000000fffff57224 */ /* 0x000fe200078e0026 */
[----:B------:R-:W-:Y:S01]  /*15a2e0*/  MOV R243, R40 ;  /* 0x0000002800f37202 */ /* 0x000fe20000000f00 */
[----:B------:R-:W-:Y:S02]  /*15a2f0*/  IMAD.MOV.U32 R240, RZ, RZ, R41 ;  /* 0x000000fffff07224 */ /* 0x000fe400078e0029 */
[----:B------:R-:W-:Y:S02]  /*15a300*/  IMAD.MOV.U32 R244, RZ, RZ, R43 ;  /* 0x000000fffff47224 */ /* 0x000fe400078e002b */
[----:B------:R-:W-:Y:S01]  /*15a310*/  IMAD.MOV.U32 R249, RZ, RZ, R42 ;  /* 0x000000fffff97224 */ /* 0x000fe200078e002a */
[----:B------:R-:W-:Y:S02]  /*15a320*/  MOV R248, R44 ;  /* 0x0000002c00f87202 */ /* 0x000fe40000000f00 */
[----:B-12---:R-:W-:-:S05]  /*15a330*/  IADD3 R4, P1, R6, R82, RZ ;  /* 0x0000005206047210 */ /* 0x006fca0007f3e0ff */
[----:B------:R-:W-:Y:S01]  /*15a340*/  IMAD.X R3, R7, 0x1, R2, P1 ;  /* 0x0000000107037824 */ /* 0x000fe200008e0602 */
[----:B---3--:R-:W-:-:S05]  /*15a350*/  IADD3 R6, P1, R28, R82, RZ ;  /* 0x000000521c067210 */ /* 0x008fca0007f3e0ff */
[----:B------:R-:W-:Y:S02]  /*15a360*/  IMAD.X R5, R29, 0x1, R2, P1 ;  /* 0x000000011d057824 */ /* 0x000fe400008e0602 */
[----:B------:R-:W2:Y:S04]  /*15a370*/  LDL.LU.64 R28, [R1+0x6f00] ;  /* 0x006f0000011c7983 */ /* 0x000ea80000300a00 */
        /* <DEDUP_REMOVED lines=9> */
[----:B----4-:R-:W-:-:S04]  /*15a410*/  IADD3 R11, P1, R12, R82, RZ ;  /* 0x000000520c0b7210 */ /* 0x010fc80007f3e0ff */
[----:B------:R-:W-:Y:S02]  /*15a420*/  IADD3.X R7, R13, R2, RZ, P1, !PT ;  /* 0x000000020d077210 */ /* 0x000fe40000ffe4ff */
[----:B------:R-:W-:-:S05]  /*15a430*/  IADD3 R13, P1, R14, R82, RZ ;  /* 0x000000520e0d7210 */ /* 0x000fca0007f3e0ff */
[----:B------:R-:W-:Y:S01]  /*15a440*/  IMAD.X R12, R15, 0x1, R2, P1 ;  /* 0x000000010f0c7824 */ /* 0x000fe200008e0602 */
[----:B------:R-:W-:-:S05]  /*15a450*/  IADD3 R15, P1, R16, R82, RZ ;  /* 0x00000052100f7210 */ /* 0x000fca0007f3e0ff */
[----:B------:R-:W-:Y:S01]  /*15a460*/  IMAD.X R14, R17, 0x1, R2, P1 ;  /* 0x00000001110e7824 */ /* 0x000fe200008e0602 */
[----:B------:R-:W-:Y:S01]  /*15a470*/  IADD3 R17, P1, R156, R82, RZ ;  /* 0x000000529c117210 */ /* 0x000fe20007f3e0ff */
[----:B------:R-:W-:-:S04]  /*15a480*/  IMAD.MOV.U32 R247, RZ, RZ, R19 ;  /* 0x000000fffff77224 */ /* 0x000fc800078e0013 */
[----:B------:R-:W-:Y:S01]  /*15a490*/  IMAD.X R16, R157, 0x1, R2, P1 ;  /* 0x000000019d107824 */ /* 0x000fe200008e0602 */
[----:B------:R-:W-:Y:S02]  /*15a4a0*/  IADD3 R19, P1, R20, R82, RZ ;  /* 0x0000005214137210 */ /* 0x000fe40007f3e0ff */
[----:B------:R-:W-:-:S03]  /*15a4b0*/  MOV R246, R18 ;  /* 0x0000001200f67202 */ /* 0x000fc60000000f00 */
[----:B------:R-:W-:Y:S01]  /*15a4c0*/  IMAD.X R18, R21, 0x1, R2, P1 ;  /* 0x0000000115127824 */ /* 0x000fe200008e0602 */
[----:B------:R-:W-:-:S05]  /*15a4d0*/  IADD3 R21, P1, R22, R82, RZ ;  /* 0x0000005216157210 */ /* 0x000fca0007f3e0ff */
[----:B------:R-:W-:Y:S01]  /*15a4e0*/  IMAD.X R20, R23, 0x1, R2, P1 ;  /* 0x0000000117147824 */ /* 0x000fe200008e0602 */
[----:B------:R-:W-:-:S05]  /*15a4f0*/  IADD3 R23, P1, R24, R82, RZ ;  /* 0x0000005218177210 */ /* 0x000fca0007f3e0ff */
[----:B------:R-:W-:Y:S01]  /*15a500*/  IMAD.X R22, R25, 0x1, R2, P1 ;  /* 0x0000000119167824 */ /* 0x000fe200008e0602 */
[----:B------:R-:W-:-:S04]  /*15a510*/  IADD3 R25, P1, R26, R82, RZ ;  /* 0x000000521a197210 */ /* 0x000fc80007f3e0ff */
[----:B------:R-:W-:Y:S01]  /*15a520*/  IADD3.X R24, R27, R2, RZ, P1, !PT ;  /* 0x000000021b187210 */ /* 0x000fe20000ffe4ff */
[----:B------:R-:W-:Y:S02]  /*15a530*/  IMAD.MOV.U32 R199, RZ, RZ, R246 ;  /* 0x000000ffffc77224 */ /* 0x000fe400078e00f6 */
[----:B------:R-:W-:Y:S02]  /*15a540*/  IMAD.MOV.U32 R195, RZ, RZ, R245 ;  /* 0x000000ffffc37224 */ /* 0x000fe400078e00f5 */
[----:B------:R-:W-:Y:S02]  /*15a550*/  IMAD.MOV.U32 R192, RZ, RZ, R247 ;  /* 0x000000ffffc07224 */ /* 0x000fe400078e00f7 */
[----:B------:R-:W-:Y:S02]  /*15a560*/  IMAD.MOV.U32 R246, RZ, RZ, R37 ;  /* 0x000000fffff67224 */ /* 0x000fe400078e0025 */
[----:B------:R-:W-:Y:S02]  /*15a570*/  IMAD.MOV.U32 R245, RZ, RZ, R49 ;  /* 0x000000fffff57224 */ /* 0x000fe400078e0031 */
[----:B------:R-:W-:-:S02]  /*15a580*/  IMAD.MOV.U32 R247, RZ, RZ, R48 ;  /* 0x000000fffff77224 */ /* 0x000fc400078e0030 */
[----:B------:R-:W4:Y:S01]  /*15a590*/  LDL.LU.64 R48, [R1+0x6eb0] ;  /* 0x006eb00001307983 */ /* 0x000f220000300a00 */
[----:B------:R-:W-:Y:S01]  /*15a5a0*/  MOV R196, R248 ;  /* 0x000000f800c47202 */ /* 0x000fe20000000f00 */
[----:B------:R-:W-:Y:S01]  /*15a5b0*/  IMAD.MOV.U32 R189, RZ, RZ, R243 ;  /* 0x000000ffffbd7224 */ /* 0x000fe200078e00f3 */
[----:B------:R-:W-:Y:S01]  /*15a5c0*/  MOV R248, R36 ;  /* 0x0000002400f87202 */ /* 0x000fe20000000f00 */
[----:B------:R-:W-:Y:S01]  /*15a5d0*/  IMAD.MOV.U32 R243, RZ, RZ, R51 ;  /* 0x000000fffff37224 */ /* 0x000fe200078e0033 */
[----:B------:R-:W-:Y:S02]  /*15a5e0*/  MOV R188, R242 ;  /* 0x000000f200bc7202 */ /* 0x000fe40000000f00 */
[----:B------:R-:W-:Y:S02]  /*15a5f0*/  MOV R242, R50 ;  /* 0x0000003200f27202 */ /* 0x000fe40000000f00 */
[----:B------:R-:W4:Y:S01]  /*15a600*/  LDL.LU.64 R50, [R1+0x6ea8] ;  /* 0x006ea80001327983 */ /* 0x000f220000300a00 */
[----:B------:R-:W-:-:S02]  /*15a610*/  IMAD.MOV.U32 R184, RZ, RZ, R240 ;  /* 0x000000ffffb87224 */ /* 0x000fc400078e00f0 */
[----:B------:R-:W-:Y:S02]  /*15a620*/  IMAD.MOV.U32 R241, RZ, RZ, R53 ;  /* 0x000000fffff17224 */ /* 0x000fe400078e0035 */
[----:B------:R-:W-:Y:S02]  /*15a630*/  IMAD.MOV.U32 R240, RZ, RZ, R52 ;  /* 0x000000fffff07224 */ /* 0x000fe400078e0034 */
[----:B------:R-:W4:Y:S01]  /*15a640*/  LDL.LU.64 R52, [R1+0x6ea0] ;  /* 0x006ea00001347983 */ /* 0x000f220000300a00 */
        /* <DEDUP_REMOVED lines=9> */
[----:B--2---:R-:W-:-:S05]  /*15a6e0*/  IADD3 R27, P1, R28, R82, RZ ;  /* 0x000000521c1b7210 */ /* 0x004fca0007f3e0ff */
[----:B------:R-:W-:Y:S01]  /*15a6f0*/  IMAD.X R26, R29, 0x1, R2, P1 ;  /* 0x000000011d1a7824 */ /* 0x000fe200008e0602 */
[----:B---3--:R-:W-:-:S05]  /*15a700*/  IADD3 R29, P1, R30, R82, RZ ;  /* 0x000000521e1d7210 */ /* 0x008fca0007f3e0ff */
[----:B------:R-:W-:Y:S01]  /*15a710*/  IMAD.X R28, R31, 0x1, R2, P1 ;  /* 0x000000011f1c7824 */ /* 0x000fe200008e0602 */
[----:B------:R-:W-:-:S05]  /*15a720*/  IADD3 R31, P1, R32, R82, RZ ;  /* 0x00000052201f7210 */ /* 0x000fca0007f3e0ff */
[----:B------:R-:W-:Y:S01]  /*15a730*/  IMAD.X R30, R33, 0x1, R2, P1 ;  /* 0x00000001211e7824 */ /* 0x000fe200008e0602 */
[----:B------:R-:W-:-:S04]  /*15a740*/  IADD3 R33, P1, R34, R82, RZ ;  /* 0x0000005222217210 */ /* 0x000fc80007f3e0ff */
[----:B------:R-:W-:Y:S02]  /*15a750*/  IADD3.X R32, R35, R2, RZ, P1, !PT ;  /* 0x0000000223207210 */ /* 0x000fe40000ffe4ff */
[----:B------:R-:W-:-:S05]  /*15a760*/  IADD3 R35, P1, R70, R82, RZ ;  /* 0x0000005246237210 */ /* 0x000fca0007f3e0ff */
[--C-:B------:R-:W-:Y:S01]  /*15a770*/  IMAD.X R34, R71, 0x1, R2.reuse, P1 ;  /* 0x0000000147227824 */ /* 0x100fe200008e0602 */
[-C--:B------:R-:W-:Y:S01]  /*15a780*/  IADD3 R37, P1, R38, R82.reuse, RZ ;  /* 0x0000005226257210 */ /* 0x080fe20007f3e0ff */
[----:B------:R-:W2:Y:S04]  /*15a790*/  LDL.LU.64 R70, [R1+0x6e98] ;  /* 0x006e980001467983 */ /* 0x000ea80000300a00 */
[--C-:B------:R-:W-:Y:S01]  /*15a7a0*/  IMAD.X R36, R39, 0x1, R2.reuse, P1 ;  /* 0x0000000127247824 */ /* 0x100fe200008e0602 */
[-C--:B------:R-:W-:Y:S01]  /*15a7b0*/  IADD3 R39, P1, R40, R82.reuse, RZ ;  /* 0x0000005228277210 */ /* 0x080fe20007f3e0ff */
[----:B------:R-:W3:Y:S04]  /*15a7c0*/  LDL.LU.64 R56, [R1+0x6e90] ;  /* 0x006e900001387983 */ /* 0x000ee80000300a00 */
[----:B------:R-:W-:Y:S01]  /*15a7d0*/  IMAD.X R38, R41, 0x1, R2, P1 ;  /* 0x0000000129267824 */ /* 0x000fe200008e0602 */
[----:B------:R-:W-:-:S05]  /*15a7e0*/  IADD3 R41, P1, R42, R82, RZ ;  /* 0x000000522a297210 */ /* 0x000fca0007f3e0ff */
[----:B------:R-:W-:Y:S01]  /*15a7f0*/  IMAD.X R40, R43, 0x1, R2, P1 ;  /* 0x000000012b287824 */ /* 0x000fe200008e0602 */
[----:B------:R-:W-:-:S04]  /*15a800*/  IADD3 R43, P1, R44, R82, RZ ;  /* 0x000000522c2b7210 */ /* 0x000fc80007f3e0ff */
[----:B------:R-:W-:Y:S02]  /*15a810*/  IADD3.X R42, R45, R2, RZ, P1, !PT ;  /* 0x000000022d2a7210 */ /* 0x000fe40000ffe4ff */
[----:B------:R-:W-:-:S05]  /*15a820*/  IADD3 R45, P1, R68, R82, RZ ;  /* 0x00000052442d7210 */ /* 0x000fca0007f3e0ff */
[----:B------:R-:W-:Y:S02]  /*15a830*/  IMAD.X R44, R69, 0x1, R2, P1 ;  /* 0x00000001452c7824 */ /* 0x000fe400008e0602 */
[----:B------:R-:W3:Y:S01]  /*15a840*/  LDL.LU.64 R68, [R1+0x6e88] ;  /* 0x006e880001447983 */ /* 0x000ee20000300a00 */
[----:B------:R-:W-:Y:S01]  /*15a850*/  MOV R180, R188 ;  /* 0x000000bc00b47202 */ /* 0x000fe20000000f00 */
[----:B------:R-:W-:Y:S01]  /*15a860*/  IMAD.MOV.U32 R176, RZ, RZ, R184 ;  /* 0x000000ffffb07224 */ /* 0x000fe200078e00b8 */
[----:B------:R-:W-:Y:S01]  /*15a870*/  MOV R188, R196 ;  /* 0x000000c400bc7202 */ /* 0x000fe20000000f00 */
[----:B------:R-:W-:Y:S02]  /*15a880*/  IMAD.MOV.U32 R184, RZ, RZ, R192 ;  /* 0x000000ffffb87224 */ /* 0x000fe400078e00c0 */
[----:B------:R-:W-:Y:S02]  /*15a890*/  IMAD.MOV.U32 R196, RZ, RZ, R47 ;  /* 0x000000ffffc47224 */ /* 0x000fe400078e002f */
[----:B------:R-:W-:-:S02]  /*15a8a0*/  IMAD.MOV.U32 R192, RZ, RZ, R240 ;  /* 0x000000ffffc07224 */ /* 0x000fc400078e00f0 */
[----:B------:R-:W-:Y:S02]  /*15a8b0*/  IMAD.MOV.U32 R240, RZ, RZ, R245 ;  /* 0x000000fffff07224 */ /* 0x000fe400078e00f5 */
[----:B------:R-:W-:Y:S01]  /*15a8c0*/  IMAD.MOV.U32 R245, RZ, RZ, R247 ;  /* 0x000000fffff57224 */ /* 0x000fe200078e00f7 */
[----:B------:R-:W-:Y:S02]  /*15a8d0*/  MOV R247, R248 ;  /* 0x000000f800f77202 */ /* 0x000fe40000000f00 */
[----:B------:R-:W-:Y:S01]  /*15a8e0*/  MOV R248, R46 ;  /* 0x0000002e00f87202 */ /* 0x000fe20000000f00 */
[----:B------:R-:W-:Y:S02]  /*15a8f0*/  IMAD.MOV.U32 R172, RZ, RZ, R176 ;  /* 0x000000ffffac7224 */ /* 0x000fe400078e00b0 */
[----:B------:R-:W-:Y:S02]  /*15a900*/  IMAD.MOV.U32 R176, RZ, RZ, R180 ;  /* 0x000000ffffb07224 */ /* 0x000fe400078e00b4 */
[----:B------:R-:W-:Y:S01]  /*15a910*/  IMAD.MOV.U32 R180, RZ, RZ, R188 ;  /* 0x000000ffffb47224 */ /* 0x000fe200078e00bc */
[----:B------:R-:W-:Y:S01]  /*15a920*/  MOV R188, R192 ;  /* 0x000000c000bc7202 */ /* 0x000fe20000000f00 */
        /* <DEDUP_REMOVED lines=11> */
[----:B------:R-:W3:Y:S01]  /*15a9e0*/  LDL.LU.64 R60, [R1+0x6e80] ;  /* 0x006e8000013c7983 */ /* 0x000ee20000300a00 */
[----:B----4-:R-:W-:-:S05]  /*15a9f0*/  IADD3 R47, P1, R48, R82, RZ ;  /* 0x00000052302f7210 */ /* 0x010fca0007f3e0ff */
[----:B------:R-:W-:Y:S01]  /*15aa00*/  IMAD.X R46, R49, 0x1, R2, P1 ;  /* 0x00000001312e7824 */ /* 0x000fe200008e0602 */
[----:B------:R-:W-:-:S05]  /*15aa10*/  IADD3 R49, P1, R50, R82, RZ ;  /* 0x0000005232317210 */ /* 0x000fca0007f3e0ff */
[----:B------:R-:W-:Y:S01]  /*15aa20*/  IMAD.X R48, R51, 0x1, R2, P1 ;  /* 0x0000000133307824 */ /* 0x000fe200008e0602 */
[----:B------:R-:W-:-:S05]  /*15aa30*/  IADD3 R51, P1, R52, R82, RZ ;  /* 0x0000005234337210 */ /* 0x000fca0007f3e0ff */
[----:B------:R-:W-:Y:S01]  /*15aa40*/  IMAD.X R50, R53, 0x1, R2, P1 ;  /* 0x0000000135327824 */ /* 0x000fe200008e0602 */
[----:B--2---:R-:W-:-:S04]  /*15aa50*/  IADD3 R53, P1, R70, R82, RZ ;  /* 0x0000005246357210 */ /* 0x004fc80007f3e0ff */
[----:B------:R-:W-:Y:S02]  /*15aa60*/  IADD3.X R52, R71, R2, RZ, P1, !PT ;  /* 0x0000000247347210 */ /* 0x000fe40000ffe4ff */
[----:B---3--:R-:W-:-:S04]  /*15aa70*/  IADD3 R55, P1, R56, R82, RZ ;  /* 0x0000005238377210 */ /* 0x008fc80007f3e0ff */
[----:B------:R-:W-:Y:S02]  /*15aa80*/  IADD3.X R54, R57, R2, RZ, P1, !PT ;  /* 0x0000000239367210 */ /* 0x000fe40000ffe4ff */
[----:B------:R-:W-:-:S05]  /*15aa90*/  IADD3 R57, P1, R68, R82, RZ ;  /* 0x0000005244397210 */ /* 0x000fca0007f3e0ff */
[----:B------:R-:W-:Y:S02]  /*15aaa0*/  IMAD.X R56, R69, 0x1, R2, P1 ;  /* 0x0000000145387824 */ /* 0x000fe400008e0602 */
[----:B------:R-:W2:Y:S01]  /*15aab0*/  LDL.LU.64 R68, [R1+0x6e78] ;  /* 0x006e780001447983 */ /* 0x000ea20000300a00 */
[----:B------:R-:W-:Y:S01]  /*15aac0*/  IMAD.MOV.U32 R164, RZ, RZ, R180 ;  /* 0x000000ffffa47224 */ /* 0x000fe200078e00b4 */
[----:B------:R-:W-:Y:S01]  /*15aad0*/  MOV R180, R184 ;  /* 0x000000b800b47202 */ /* 0x000fe20000000f00 */
[----:B------:R-:W-:Y:S02]  /*15aae0*/  IMAD.MOV.U32 R184, RZ, RZ, R189 ;  /* 0x000000ffffb87224 */ /* 0x000fe400078e00bd */
[----:B------:R-:W-:Y:S01]  /*15aaf0*/  IMAD.MOV.U32 R189, RZ, RZ, R195 ;  /* 0x000000ffffbd7224 */ /* 0x000fe200078e00c3 */
[----:B------:R-:W-:Y:S01]  /*15ab00*/  MOV R195, R59 ;  /* 0x0000003b00c37202 */ /* 0x000fe20000000f00 */
[----:B------:R-:W-:Y:S02]  /*15ab10*/  IMAD.MOV.U32 R169, RZ, RZ, R185 ;  /* 0x000000ffffa97224 */ /* 0x000fe400078e00b9 */
[----:B------:R-:W-:-:S02]  /*15ab20*/  IMAD.MOV.U32 R185, RZ, RZ, R248 ;  /* 0x000000ffffb97224 */ /* 0x000fc400078e00f8 */
[----:B------:R-:W-:Y:S01]  /*15ab30*/  IMAD.MOV.U32 R248, RZ, RZ, R58 ;  /* 0x000000fffff87224 */ /* 0x000fe200078e003a */
[----:B------:R-:W-:-:S05]  /*15ab40*/  IADD3 R59, P1, R60, R82, RZ ;  /* 0x000000523c3b7210 */ /* 0x000fca0007f3e0ff */
[----:B------:R-:W-:Y:S01]  /*15ab50*/  IMAD.X R58, R61, 0x1, R2, P1 ;  /* 0x000000013d3a7824 */ /* 0x000fe200008e0602 */
[----:B--2---:R-:W-:-:S05]  /*15ab60*/  IADD3 R61, P1, R68, R82, RZ ;  /* 0x00000052443d7210 */ /* 0x004fca0007f3e0ff */
[----:B------:R-:W-:Y:S02]  /*15ab70*/  IMAD.X R60, R69, 0x1, R2, P1 ;  /* 0x00000001453c7824 */ /* 0x000fe400008e0602 */
[----:B------:R-:W2:Y:S01]  /*15ab80*/  LDL.LU.64 R68, [R1+0x6e70] ;  /* 0x006e700001447983 */ /* 0x000ea20000300a00 */
[----:B------:R-:W-:Y:S01]  /*15ab90*/  IMAD.MOV.U32 R165, RZ, RZ, R244 ;  /* 0x000000ffffa57224 */ /* 0x000fe200078e00f4 */
[----:B------:R-:W-:Y:S02]  /*15aba0*/  MOV R244, R63 ;  /* 0x0000003f00f47202 */ /* 0x000fe40000000f00 */
[----:B------:R-:W-:Y:S01]  /*15abb0*/  MOV R162, R180 ;  /* 0x000000b400a27202 */ /* 0x000fe20000000f00 */
[----:B------:R-:W-:Y:S02]  /*15abc0*/  IMAD.MOV.U32 R180, RZ, RZ, R185 ;  /* 0x000000ffffb47224 */ /* 0x000fe400078e00b9 */
[----:B------:R-:W-:Y:S01]  /*15abd0*/  IMAD.MOV.U32 R185, RZ, RZ, R195 ;  /* 0x000000ffffb97224 */ /* 0x000fe200078e00c3 */
[----:B------:R-:W-:Y:S01]  /*15abe0*/  MOV R71, R154 ;  /* 0x0000009a00477202 */ /* 0x000fe20000000f00 */
[----:B------:R-:W-:Y:S01]  /*15abf0*/  IMAD.MOV.U32 R195, RZ, RZ, R62 ;  /* 0x000000ffffc37224 */ /* 0x000fe200078e003e */
[----:B------:R-:W-:Y:S01]  /*15ac00*/  LOP3.LUT R13, R13, R12, RZ, 0x3c, !PT ;  /* 0x0000000c0d0d7212 */ /* 0x000fe200078e3cff */
[----:B------:R-:W-:Y:S01]  /*15ac10*/  IMAD.MOV.U32 R70, RZ, RZ, R155 ;  /* 0x000000ffff467224 */ /* 0x000fe200078e009b */
[----:B------:R-:W-:Y:S01]  /*15ac20*/  LOP3.LUT R15, R15, R14, RZ, 0x3c, !PT ;  /* 0x0000000e0f0f7212 */ /* 0x000fe200078e3cff */
[----:B------:R-:W-:Y:S01]  /*15ac30*/  IMAD.MOV.U32 R76, RZ, RZ, R147 ;  /* 0x000000ffff4c7224 */ /* 0x000fe200078e0093 */
[----:B------:R-:W-:Y:S01]  /*15ac40*/  LOP3.LUT R17, R17, R16, RZ, 0x3c, !PT ;  /* 0x0000001011117212 */ /* 0x000fe200078e3cff */
[----:B------:R-:W-:Y:S01]  /*15ac50*/  IMAD.MOV.U32 R74, RZ, RZ, R143 ;  /* 0x000000ffff4a7224 */ /* 0x000fe200078e008f */
[----:B------:R-:W-:Y:S01]  /*15ac60*/  MOV R77, R146 ;  /* 0x00000092004d7202 */ /* 0x000fe20000000f00 */
[----:B------:R-:W-:Y:S01]  /*15ac70*/  IMAD.MOV.U32 R75, RZ, RZ, R142 ;  /* 0x000000ffff4b7224 */ /* 0x000fe200078e008e */
[----:B------:R-:W-:Y:S01]  /*15ac80*/  LOP3.LUT R19, R19, R18, RZ, 0x3c, !PT ;  /* 0x0000001213137212 */ /* 0x000fe200078e3cff */
[----:B------:R1:W-:Y:S01]  /*15ac90*/  STL.64 [R1+0x67c0], R70 ;  /* 0x0067c04601007387 */ /* 0x0003e20000100a00 */
[----:B------:R-:W-:Y:S01]  /*15aca0*/  LOP3.LUT R12, R13, R12, RZ, 0x3c, !PT ;  /* 0x0000000c0d0c7212 */ /* 0x000fe200078e3cff */
[----:B------:R-:W-:Y:S01]  /*15acb0*/  IMAD.MOV.U32 R72, RZ, RZ, R4 ;  /* 0x000000ffff487224 */ /* 0x000fe200078e0004 */
[----:B------:R-:W-:Y:S01]  /*15acc0*/  LOP3.LUT R21, R21, R20, RZ, 0x3c, !PT ;  /* 0x0000001415157212 */ /* 0x000fe200078e3cff */
[----:B------:R1:W-:Y:S01]  /*15acd0*/  LDGSTS.E [R136+0x4f800], [R70.64], P0 ;  /* 0x4f80000046887fae */ /* 0x0003e20008121844 */
[----:B------:R-:W-:-:S02]  /*15ace0*/  MOV R73, R3 ;  /* 0x0000000300497202 */ /* 0x000fc40000000f00 */
[----:B------:R-:W-:Y:S02]  /*15acf0*/  LOP3.LUT R14, R15, R14, RZ, 0x3c, !PT ;  /* 0x0000000e0f0e7212 */ /* 0x000fe400078e3cff */
[----:B------:R-:W-:Y:S02]  /*15ad00*/  LOP3.LUT R23, R23, R22, RZ, 0x3c, !PT ;  /* 0x0000001617177212 */ /* 0x000fe400078e3cff */
[----:B------:R-:W-:Y:S02]  /*15ad10*/  LOP3.LUT R16, R17, R16, RZ, 0x3c, !PT ;  /* 0x0000001011107212 */ /* 0x000fe400078e3cff */
[----:B------:R-:W-:Y:S02]  /*15ad20*/  LOP3.LUT R25, R25, R24, RZ, 0x3c, !PT ;  /* 0x0000001819197212 */ /* 0x000fe400078e3cff */
[----:B------:R-:W-:Y:S01]  /*15ad30*/  LOP3.LUT R18, R19, R18, RZ, 0x3c, !PT ;  /* 0x0000001213127212 */ /* 0x000fe200078e3cff */
[----:B-1----:R-:W-:Y:S01]  /*15ad40*/  IMAD.MOV.U32 R70, RZ, RZ, R6 ;  /* 0x000000ffff467224 */ /* 0x002fe200078e0006 */
[----:B------:R-:W-:Y:S01]  /*15ad50*/  LOP3.LUT R27, R27, R26, RZ, 0x3c, !PT ;  /* 0x0000001a1b1b7212 */ /* 0x000fe200078e3cff */
[----:B------:R-:W-:Y:S01]  /*15ad60*/  IMAD.MOV.U32 R71, RZ, RZ, R5 ;  /* 0x000000ffff477224 */ /* 0x000fe200078e0005 */
[----:B------:R-:W-:-:S02]  /*15ad70*/  LOP3.LUT R13, R13, R12, RZ, 0x3c, !PT ;  /* 0x0000000c0d0d7212 */ /* 0x000fc400078e3cff */
[----:B------:R-:W-:Y:S02]  /*15ad80*/  LOP3.LUT R20, R21, R20, RZ, 0x3c, !PT ;  /* 0x0000001415147212 */ /* 0x000fe400078e3cff */
[----:B------:R-:W-:Y:S02]  /*15ad90*/  LOP3.LUT R29, R29, R28, RZ, 0x3c, !PT ;  /* 0x0000001c1d1d7212 */ /* 0x000fe400078e3cff */
[----:B------:R-:W-:Y:S02]  /*15ada0*/  LOP3.LUT R15, R15, R14, RZ, 0x3c, !PT ;  /* 0x0000000e0f0f7212 */ /* 0x000fe400078e3cff */
[----:B------:R-:W-:Y:S02]  /*15adb0*/  LOP3.LUT R22, R23, R22, RZ, 0x3c, !PT ;  /* 0x0000001617167212 */ /* 0x000fe400078e3cff */
[----:B------:R-:W-:Y:S02]  /*15adc0*/  LOP3.LUT R31, R31, R30, RZ, 0x3c, !PT ;  /* 0x0000001e1f1f7212 */ /* 0x000fe400078e3cff */
        /* <DEDUP_REMOVED lines=56> */
[----:B------:R-:W-:Y:S01]  /*15b150*/  LOP3.LUT R61, R61, R60, RZ, 0x3c, !PT ;  /* 0x0000003c3d3d7212 */ /* 0x000fe200078e3cff */
[----:B------:R-:W1:Y:S01]  /*15b160*/  S2R R163, SR_TID.X ;  /* 0x0000000000a37919 */ /* 0x000e620000002100 */
[----:B------:R-:W-:Y:S01]  /*15b170*/  IMAD.MOV.U32 R4, RZ, RZ, R165 ;  /* 0x000000ffff047224 */ /* 0x000fe200078e00a5 */
[----:B------:R-:W-:Y:S02]  /*15b180*/  MOV R5, R162 ;  /* 0x000000a200057202 */ /* 0x000fe40000000f00 */
[----:B--2---:R-:W-:Y:S01]  /*15b190*/  IADD3 R63, P1, R68, R82, RZ ;  /* 0x00000052443f7210 */ /* 0x004fe20007f3e0ff */
[----:B------:R-:W-:-:S04]  /*15b1a0*/  IMAD.MOV.U32 R68, RZ, RZ, R151 ;  /* 0x000000ffff447224 */ /* 0x000fc800078e0097 */
[----:B------:R-:W-:Y:S02]  /*15b1b0*/  IMAD.X R62, R69, 0x1, R2, P1 ;  /* 0x00000001453e7824 */ /* 0x000fe400008e0602 */
[----:B------:R-:W-:-:S05]  /*15b1c0*/  IMAD.MOV.U32 R69, RZ, RZ, R150 ;  /* 0x000000ffff457224 */ /* 0x000fca00078e0096 */
[----:B------:R2:W-:Y:S04]  /*15b1d0*/  STL.64 [R1+0x67c8], R68 ;  /* 0x0067c84401007387 */ /* 0x0005e80000100a00 */
[----:B------:R2:W-:Y:S04]  /*15b1e0*/  LDGSTS.E [R136+0x50000], [R68.64], P0 ;  /* 0x5000000044887fae */ /* 0x0005e80008121844 */
[----:B------:R-:W-:Y:S04]  /*15b1f0*/  STL.64 [R1+0x67d0], R76 ;  /* 0x0067d04c01007387 */ /* 0x000fe80000100a00 */
[----:B------:R-:W-:Y:S01]  /*15b200*/  STL.64 [R1+0x67d8], R74 ;  /* 0x0067d84a01007387 */ /* 0x000fe20000100a00 */
[----:B--2---:R-:W-:Y:S01]  /*15b210*/  IMAD.MOV.U32 R68, RZ, RZ, R11 ;  /* 0x000000ffff447224 */ /* 0x004fe200078e000b */
[----:B------:R-:W-:-:S02]  /*15b220*/  MOV R69, R7 ;  /* 0x0000000700457202 */ /* 0x000fc40000000f00 */
[----:B------:R-:W-:Y:S04]  /*15b230*/  STL.64 [R1+0x6f50], R72 ;  /* 0x006f504801007387 */ /* 0x000fe80000100a00 */
[----:B------:R-:W-:Y:S04]  /*15b240*/  STL.64 [R1+0x6f48], R70 ;  /* 0x006f484601007387 */ /* 0x000fe80000100a00 */
[----:B------:R-:W-:Y:S04]  /*15b250*/  STL.64 [R1+0x6f40], R68 ;  /* 0x006f404401007387 */ /* 0x000fe80000100a00 */
[----:B------:R2:W-:Y:S04]  /*15b260*/  STL.64 [R1+0x6f38], R12 ;  /* 0x006f380c01007387 */ /* 0x0005e80000100a00 */
[----:B------:R3:W-:Y:S04]  /*15b270*/  STL.64 [R1+0x6f30], R14 ;  /* 0x006f300e01007387 */ /* 0x0007e80000100a00 */
[----:B------:R2:W-:Y:S04]  /*15b280*/  STL.64 [R1+0x6f28], R16 ;  /* 0x006f281001007387 */ /* 0x0005e80000100a00 */
[----:B------:R1:W-:Y:S04]  /*15b290*/  STL.64 [R1+0x6f20], R18 ;  /* 0x006f201201007387 */ /* 0x0003e80000100a00 */
[----:B------:R1:W-:Y:S04]  /*15b2a0*/  STL.64 [R1+0x6f18], R20 ;  /* 0x006f181401007387 */ /* 0x0003e80000100a00 */
[----:B------:R1:W-:Y:S04]  /*15b2b0*/  STL.64 [R1+0x6f10], R22 ;  /* 0x006f101601007387 */ /* 0x0003e80000100a00 */
[----:B------:R1:W-:Y:S04]  /*15b2c0*/  STL.64 [R1+0x6f08], R24 ;  /* 0x006f081801007387 */ /* 0x0003e80000100a00 */
[----:B------:R1:W-:Y:S04]  /*15b2d0*/  STL.64 [R1+0x6f00], R26 ;  /* 0x006f001a01007387 */ /* 0x0003e80000100a00 */
[----:B------:R1:W-:Y:S01]  /*15b2e0*/  STL.64 [R1+0x6ef8], R28 ;  /* 0x006ef81c01007387 */ /* 0x0003e20000100a00 */
[----:B------:R-:W-:-:S03]  /*15b2f0*/  LOP3.LUT R63, R63, R62, RZ, 0x3c, !PT ;  /* 0x0000003e3f3f7212 */ /* 0x000fc600078e3cff */
        /* <DEDUP_REMOVED lines=19> */
[----:B------:R1:W-:Y:S04]  /*15b430*/  LDGSTS.E [R136+0x50800], [R76.64], P0 ;  /* 0x508000004c887fae */ /* 0x0003e80008121844 */
[----:B------:R-:W4:Y:S04]  /*15b440*/  LDL.LU.64 R6, [R1+0x6e68] ;  /* 0x006e680001067983 */ /* 0x000f280000300a00 */
[----:B------:R1:W-:Y:S04]  /*15b450*/  LDGSTS.E [R136+0x51000], [R74.64], P0 ;  /* 0x510000004a887fae */ /* 0x0003e80008121844 */
[----:B------:R1:W-:Y:S04]  /*15b460*/  LDGSTS.E [R136+0x51800], [R72.64], P0 ;  /* 0x5180000048887fae */ /* 0x0003e80008121844 */
[----:B------:R1:W-:Y:S04]  /*15b470*/  LDGSTS.E [R136+0x52000], [R70.64], P0 ;  /* 0x5200000046887fae */ /* 0x0003e80008121844 */
[----:B------:R1:W-:Y:S04]  /*15b480*/  LDGSTS.E [R136+0x52800], [R68.64], P0 ;  /* 0x5280000044887fae */ /* 0x0003e80008121844 */
[----:B------:R2:W-:Y:S04]  /*15b490*/  LDGSTS.E [R136+0x53000], [R12.64], P0 ;  /* 0x530000000c887fae */ /* 0x0005e80008121844 */
[----:B------:R3:W-:Y:S04]  /*15b4a0*/  LDGSTS.E [R136+0x53800], [R14.64], P0 ;  /* 0x538000000e887fae */ /* 0x0007e80008121844 */
[----:B------:R1:W-:Y:S04]  /*15b4b0*/  LDGSTS.E [R136+0x54000], [R16.64], P0 ;  /* 0x5400000010887fae */ /* 0x0003e80008121844 */
[----:B--2---:R-:W2:Y:S04]  /*15b4c0*/  LDL.LU.64 R12, [R1+0x6e60] ;  /* 0x006e6000010c7983 */ /* 0x004ea80000300a00 */
[----:B---3--:R-:W3:Y:S04]  /*15b4d0*/  LDL.LU.64 R14, [R1+0x6e58] ;  /* 0x006e5800010e7983 */ /* 0x008ee80000300a00 */
[----:B-1----:R-:W2:Y:S04]  /*15b4e0*/  LDL.LU.64 R16, [R1+0x6e50] ;  /* 0x006e500001107983 */ /* 0x002ea80000300a00 */
        /* <DEDUP_REMOVED lines=13> */
[----:B------:R1:W-:Y:S01]  /*15b5c0*/  LDGSTS.E [R136+0x58000], [R32.64], P0 ;  /* 0x5800000020887fae */ /* 0x0003e20008121844 */
[----:B------:R-:W-:-:S03]  /*15b5d0*/  LOP3.LUT R163, R163, 0x3f, RZ, 0xc0, !PT ;  /* 0x0000003fa3a37812 */ /* 0x000fc600078ec0ff */
[----:B------:R1:W-:Y:S04]  /*15b5e0*/  LDGSTS.E [R136+0x58800], [R34.64], P0 ;  /* 0x5880000022887fae */ /* 0x0003e80008121844 */
[----:B-1----:R-:W3:Y:S04]  /*15b5f0*/  LDL.LU.64 R30, [R1+0x6e18] ;  /* 0x006e1800011e7983 */ /* 0x002ee80000300a00 */
[----:B------:R-:W3:Y:S04]  /*15b600*/  LDL.LU.64 R32, [R1+0x6e10] ;  /* 0x006e100001207983 */ /* 0x000ee80000300a00 */
[----:B------:R-:W3:Y:S01]  /*15b610*/  LDL.LU.64 R34, [R1+0x6e08] ;  /* 0x006e080001227983 */ /* 0x000ee20000300a00 */
[----:B------:R-:W-:-:S03]  /*15b620*/  IMAD.SHL.U32 R163, R163, 0x4, RZ ;  /* 0x00000004a3a37824 */ /* 0x000fc600078e00ff */
[----:B------:R1:W-:Y:S04]  /*15b630*/  LDGSTS.E [R136+0x59000], [R36.64], P0 ;  /* 0x5900000024887fae */ /* 0x0003e80008121844 */
[----:B------:R1:W-:Y:S01]  /*15b640*/  LDGSTS.E [R136+0x59800], [R38.64], P0 ;  /* 0x5980000026887fae */ /* 0x0003e20008121844 */
[----:B------:R-:W-:-:S03]  /*15b650*/  LOP3.LUT R3, R163, 0x10, RZ, 0x3c, !PT ;  /* 0x00000010a3037812 */ /* 0x000fc600078e3cff */
[----:B------:R1:W-:Y:S04]  /*15b660*/  LDGSTS.E [R136+0x5a000], [R40.64], P0 ;  /* 0x5a00000028887fae */ /* 0x0003e80008121844 */
[----:B-1----:R-:W3:Y:S04]  /*15b670*/  LDL.LU.64 R36, [R1+0x6e00] ;  /* 0x006e000001247983 */ /* 0x002ee80000300a00 */
[----:B------:R1:W-:Y:S04]  /*15b680*/  LDGSTS.E [R136+0x5a800], [R42.64], P0 ;  /* 0x5a8000002a887fae */ /* 0x0003e80008121844 */
[----:B------:R1:W-:Y:S04]  /*15b690*/  LDGSTS.E [R136+0x5b000], [R44.64], P0 ;  /* 0x5b0000002c887fae */ /* 0x0003e80008121844 */
[----:B------:R1:W-:Y:S04]  /*15b6a0*/  LDGSTS.E [R136+0x5b800], [R46.64], P0 ;  /* 0x5b8000002e887fae */ /* 0x0003e80008121844 */
[----:B------:R-:W3:Y:S01]  /*15b6b0*/  LDL.LU.64 R38, [R1+0x6df8] ;  /* 0x006df80001267983 */ /* 0x000ee20000300a00 */
[----:B------:R-:W-:-:S03]  /*15b6c0*/  IMAD R3, R139, 0x20000, R3 ;  /* 0x000200008b037824 */ /* 0x000fc600078e0203 */
[----:B------:R1:W-:Y:S04]  /*15b6d0*/  LDGSTS.E [R136+0x5c000], [R48.64], P0 ;  /* 0x5c00000030887fae */ /* 0x0003e80008121844 */
[----:B------:R1:W-:Y:S04]  /*15b6e0*/  LDGSTS.E [R136+0x5c800], [R50.64], P0 ;  /* 0x5c80000032887fae */ /* 0x0003e80008121844 */
[----:B------:R1:W-:Y:S04]  /*15b6f0*/  LDGSTS.E [R136+0x5d000], [R52.64], P0 ;  /* 0x5d00000034887fae */ /* 0x0003e80008121844 */
[----:B------:R1:W-:Y:S04]  /*15b700*/  LDGSTS.E [R136+0x5d800], [R54.64], P0 ;  /* 0x5d80000036887fae */ /* 0x0003e80008121844 */
[----:B------:R1:W-:Y:S04]  /*15b710*/  LDGSTS.E [R136+0x5e000], [R56.64], P0 ;  /* 0x5e00000038887fae */ /* 0x0003e80008121844 */
[----:B------:R1:W-:Y:S04]  /*15b720*/  LDGSTS.E [R136+0x5e800], [R58.64], P0 ;  /* 0x5e8000003a887fae */ /* 0x0003e80008121844 */
[----:B------:R-:W3:Y:S04]  /*15b730*/  LDL.LU.64 R40, [R1+0x6df0] ;  /* 0x006df00001287983 */ /* 0x000ee80000300a00 */
[----:B------:R1:W-:Y:S04]  /*15b740*/  LDGSTS.E [R136+0x5f000], [R60.64], P0 ;  /* 0x5f0000003c887fae */ /* 0x0003e80008121844 */
[----:B------:R1:W-:Y:S04]  /*15b750*/  LDGSTS.E [R136+0x5f800], [R62.64], P0 ;  /* 0x5f8000003e887fae */ /* 0x0003e80008121844 */
[----:B------:R1:W-:Y:S04]  /*15b760*/  LDGSTS.E [R3+0x40100], [R4.64], P0 ;  /* 0x4010000004037fae */ /* 0x0003e80008121844 */
[----:B-1----:R-:W3:Y:S04]  /*15b770*/  LDL.LU.64 R42, [R1+0x6de8] ;  /* 0x006de800012a7983 */ /* 0x002ee80000300a00 */
[----:B------:R-:W3:Y:S01]  /*15b780*/  LDL.LU.64 R44, [R1+0x6de0] ;  /* 0x006de000012c7983 */ /* 0x000ee20000300a00 */
[----:B------:R-:W-:-:S03]  /*15b790*/  IMAD.MOV.U32 R4, RZ, RZ, R169 ;  /* 0x000000ffff047224 */ /* 0x000fc600078e00a9 */
[----:B------:R-:W3:Y:S01]  /*15b7a0*/  LDL.LU.64 R46, [R1+0x6dd8] ;  /* 0x006dd800012e7983 */ /* 0x000ee20000300a00 */
[----:B------:R-:W-:-:S03]  /*15b7b0*/  IMAD.MOV.U32 R5, RZ, RZ, R164 ;  /* 0x000000ffff057224 */ /* 0x000fc600078e00a4 */
[----:B------:R-:W3:Y:S04]  /*15b7c0*/  LDL.LU.64 R48, [R1+0x6dd0] ;  /* 0x006dd00001307983 */ /* 0x000ee80000300a00 */
[----:B------:R1:W-:Y:S04]  /*15b7d0*/  LDGSTS.E [R3+0x40900], [R4.64], P0 ;  /* 0x4090000004037fae */ /* 0x0003e80008121844 */
[----:B------:R-:W3:Y:S04]  /*15b7e0*/  LDL.LU.64 R50, [R1+0x6dc8] ;  /* 0x006dc80001327983 */ /* 0x000ee80000300a00 */
[----:B------:R-:W3:Y:S01]  /*15b7f0*/  LDL.LU.64 R52, [R1+0x6dc0] ;  /* 0x006dc00001347983 */ /* 0x000ee20000300a00 */
[----:B-1----:R-:W-:Y:S01]  /*15b800*/  IMAD.MOV.U32 R4, RZ, RZ, R173 ;  /* 0x000000ffff047224 */ /* 0x002fe200078e00ad */
[----:B------:R-:W-:-:S02]  /*15b810*/  MOV R5, R168 ;  /* 0x000000a800057202 */ /* 0x000fc40000000f00 */
[----:B------:R-:W3:Y:S04]  /*15b820*/  LDL.LU.64 R54, [R1+0x6db8] ;  /* 0x006db80001367983 */ /* 0x000ee80000300a00 */
[----:B------:R-:W3:Y:S04]  /*15b830*/  LDL.LU.64 R56, [R1+0x6db0] ;  /* 0x006db00001387983 */ /* 0x000ee80000300a00 */
[----:B------:R1:W-:Y:S04]  /*15b840*/  LDGSTS.E [R3+0x41100], [R4.64], P0 ;  /* 0x4110000004037fae */ /* 0x0003e80008121844 */
[----:B------:R-:W3:Y:S04]  /*15b850*/  LDL.LU.64 R58, [R1+0x6da8] ;  /* 0x006da800013a7983 */ /* 0x000ee80000300a00 */
[----:B------:R-:W3:Y:S01]  /*15b860*/  LDL.LU.64 R60, [R1+0x6da0] ;  /* 0x006da000013c7983 */ /* 0x000ee20000300a00 */
[----:B-1----:R-:W-:-:S03]  /*15b870*/  IMAD.MOV.U32 R4, RZ, RZ, R179 ;  /* 0x000000ffff047224 */ /* 0x002fc600078e00b3 */
[----:B------:R-:W3:Y:S01]  /*15b880*/  LDL.LU.64 R62, [R1+0x6d98] ;  /* 0x006d9800013e7983 */ /* 0x000ee20000300a00 */
[----:B------:R-:W-:-:S03]  /*15b890*/  IMAD.MOV.U32 R5, RZ, RZ, R172 ;  /* 0x000000ffff057224 */ /* 0x000fc600078e00ac */
[----:B------:R-:W3:Y:S04]  /*15b8a0*/  LDL.LU.64 R70, [R1+0x6d90] ;  /* 0x006d900001467983 */ /* 0x000ee80000300a00 */
[----:B------:R-:W3:Y:S04]  /*15b8b0*/  LDL.LU.64 R68, [R1+0x6d88] ;  /* 0x006d880001447983 */ /* 0x000ee80000300a00 */
[----:B------:R-:W3:Y:S04]  /*15b8c0*/  LDL.LU R161, [R1+0xb4] ;  /* 0x0000b40001a17983 */ /* 0x000ee80000300800 */
[----:B------:R1:W-:Y:S04]  /*15b8d0*/  LDGSTS.E [R3+0x41900], [R4.64], P0 ;  /* 0x4190000004037fae */ /* 0x0003e80008121844 */
[----:B------:R-:W3:Y:S04]  /*15b8e0*/  LDL.LU R160, [R1+0xc0] ;  /* 0x0000c00001a07983 */ /* 0x000ee80000300800 */
[----:B------:R-:W3:Y:S01]  /*15b8f0*/  LDL.LU R163, [R1+0x9c] ;  /* 0x00009c0001a37983 */ /* 0x000ee20000300800 */
[----:B-1----:R-:W-:Y:S01]  /*15b900*/  IMAD.MOV.U32 R4, RZ, RZ, R181 ;  /* 0x000000ffff047224 */ /* 0x002fe200078e00b5 */
[----:B------:R-:W-:-:S02]  /*15b910*/  MOV R5, R176 ;  /* 0x000000b000057202 */ /* 0x000fc40000000f00 */
[----:B------:R-:W3:Y:S04]  /*15b920*/  LDL.LU R162, [R1+0xa4] ;  /* 0x0000a40001a27983 */ /* 0x000ee80000300800 */
[----:B------:R-:W3:Y:S04]  /*15b930*/  LDL.LU R165, [R1+0x7c] ;  /* 0x00007c0001a57983 */ /* 0x000ee80000300800 */
[----:B------:R-:W3:Y:S04]  /*15b940*/  LDL.LU R164, [R1+0x90] ;  /* 0x0000900001a47983 */ /* 0x000ee80000300800 */
[----:B------:R-:W3:Y:S04]  /*15b950*/  LDL.LU R169, [R1+0x64] ;  /* 0x0000640001a97983 */ /* 0x000ee80000300800 */
[----:B------:R1:W-:Y:S04]  /*15b960*/  LDGSTS.E [R3+0x42100], [R4.64], P0 ;  /* 0x4210000004037fae */ /* 0x0003e80008121844 */
[----:B------:R-:W3:Y:S04]  /*15b970*/  LDL.LU R168, [R1+0x70] ;  /* 0x0000700001a87983 */ /* 0x000ee80000300800 */
[----:B------:R-:W3:Y:S01]  /*15b980*/  LDL.LU R173, [R1+0x4c] ;  /* 0x00004c0001ad7983 */ /* 0x000ee20000300800 */
[----:B-1----:R-:W-:-:S03]  /*15b990*/  IMAD.MOV.U32 R4, RZ, RZ, R185 ;  /* 0x000000ffff047224 */ /* 0x002fc600078e00b9 */
[----:B------:R-:W3:Y:S01]  /*15b9a0*/  LDL.LU R172, [R1+0x58] ;  /* 0x0000580001ac7983 */ /* 0x000ee20000300800 */
[----:B------:R-:W-:-:S03]  /*15b9b0*/  IMAD.MOV.U32 R5, RZ, RZ, R180 ;  /* 0x000000ffff057224 */ /* 0x000fc600078e00b4 */
[----:B------:R-:W3:Y:S04]  /*15b9c0*/  LDL.LU R179, [R1+0x34] ;  /* 0x0000340001b37983 */ /* 0x000ee80000300800 */
        /* <DEDUP_REMOVED lines=8> */
[----:B------:R-:W3:Y:S04]  /*15ba50*/  LDL.LU R189, [R1] ;  /* 0x0000000001bd7983 */ /* 0x000ee80000300800 */
[----:B------:R1:W-:Y:S02]  /*15ba60*/  LDGSTS.E [R3+0x43100], [R4.64], P0 ;  /* 0x4310000004037fae */ /* 0x0003e40008121844 */
[----:B-1----:R-:W-:-:S02]  /*15ba70*/  IMAD.MOV.U32 R4, RZ, RZ, R188 ;  /* 0x000000ffff047224 */ /* 0x002fc400078e00bc */
[----:B------:R-:W-:-:S05]  /*15ba80*/  IMAD.MOV.U32 R5, RZ, RZ, R153 ;  /* 0x000000ffff057224 */ /* 0x000fca00078e0099 */
[----:B------:R1:W-:Y:S02]  /*15ba90*/  LDGSTS.E [R3+0x43900], [R4.64], P0 ;  /* 0x4390000004037fae */ /* 0x0003e40008121844 */
[----:B-1----:R-:W-:Y:S01]  /*15baa0*/  IMAD.MOV.U32 R4, RZ, RZ, R149 ;  /* 0x000000ffff047224 */ /* 0x002fe200078e0095 */
[----:B------:R-:W-:-:S05]  /*15bab0*/  MOV R5, R152 ;  /* 0x0000009800057202 */ /* 0x000fca0000000f00 */
[----:B------:R4:W-:Y:S02]  /*15bac0*/  LDGSTS.E [R3+0x44100], [R4.64], P0 ;  /* 0x4410000004037fae */ /* 0x0009e40008121844 */
[----:B----4-:R-:W-:-:S05]  /*15bad0*/  IADD3 R5, P1, R6, R82, RZ ;  /* 0x0000005206057210 */ /* 0x010fca0007f3e0ff */
[----:B------:R-:W-:Y:S01]  /*15bae0*/  IMAD.X R4, R7, 0x1, R2, P1 ;  /* 0x0000000107047824 */ /* 0x000fe200008e0602 */
[----:B--2---:R-:W-:-:S05]  /*15baf0*/  IADD3 R7, P1, R12, R82, RZ ;  /* 0x000000520c077210 */ /* 0x004fca0007f3e0ff */
[----:B------:R-:W-:Y:S01]  /*15bb00*/  IMAD.X R6, R13, 0x1, R2, P1 ;  /* 0x000000010d067824 */ /* 0x000fe200008e0602 */
[----:B---3--:R-:W-:-:S05]  /*15bb10*/  IADD3 R12, P1, R14, R82, RZ ;  /* 0x000000520e0c7210 */ /* 0x008fca0007f3e0ff */
[----:B------:R-:W-:Y:S01]  /*15bb20*/  IMAD.X R11, R15, 0x1, R2, P1 ;  /* 0x000000010f0b7824 */ /* 0x000fe200008e0602 */
[----:B------:R-:W-:-:S04]  /*15bb30*/  IADD3 R14, P1, R16, R82, RZ ;  /* 0x00000052100e7210 */ /* 0x000fc80007f3e0ff */
[----:B------:R-:W-:Y:S02]  /*15bb40*/  IADD3.X R13, R17, R2, RZ, P1, !PT ;  /* 0x00000002110d7210 */ /* 0x000fe40000ffe4ff */
[----:B------:R-:W-:-:S05]  /*15bb50*/  IADD3 R16, P1, R18, R82, RZ ;  /* 0x0000005212107210 */ /* 0x000fca0007f3e0ff */
[----:B------:R-:W-:Y:S01]  /*15bb60*/  IMAD.X R15, R19, 0x1, R2, P1 ;  /* 0x00000001130f7824 */ /* 0x000fe200008e0602 */
[----:B------:R-:W-:-:S05]  /*15bb70*/  IADD3 R18, P1, R20, R82, RZ ;  /* 0x0000005214127210 */ /* 0x000fca0007f3e0ff */
[----:B------:R-:W-:Y:S01]  /*15bb80*/  IMAD.X R17, R21, 0x1, R2, P1 ;  /* 0x0000000115117824 */ /* 0x000fe200008e0602 */
[----:B------:R-:W-:-:S05]  /*15bb90*/  IADD3 R20, P1, R22, R82, RZ ;  /* 0x0000005216147210 */ /* 0x000fca0007f3e0ff */
        /* <DEDUP_REMOVED lines=27> */
[----:B------:R-:W-:Y:S02]  /*15bd50*/  IADD3 R48, P1, R50, R82, RZ ;  /* 0x0000005232307210 */ /* 0x000fe40007f3e0ff */
[----:B------:R-:W-:Y:S02]  /*15bd60*/  LOP3.LUT R215, R215, R214, RZ, 0x3c, !PT ;  /* 0x000000d6d7d77212 */ /* 0x000fe400078e3cff */
[----:B------:R-:W-:Y:S01]  /*15bd70*/  LOP3.LUT R211, R211, R210, RZ, 0x3c, !PT ;  /* 0x000000d2d3d37212 */ /* 0x000fe200078e3cff */
[----:B------:R-:W-:Y:S01]  /*15bd80*/  IMAD.X R47, R51, 0x1, R2, P1 ;  /* 0x00000001332f7824 */ /* 0x000fe200008e0602 */
[----:B------:R-:W-:Y:S01]  /*15bd90*/  IADD3 R50, P1, R52, R82, RZ ;  /* 0x0000005234327210 */ /* 0x000fe20007f3e0ff */
[----:B-----5:R-:W-:Y:S01]  /*15bda0*/  IMAD.MOV.U32 R99, RZ, RZ, R251 ;  /* 0x000000ffff637224 */ /* 0x020fe200078e00fb */
[----:B------:R-:W-:Y:S01]  /*15bdb0*/  LOP3.LUT R207, R207, R206, RZ, 0x3c, !PT ;  /* 0x000000cecfcf7212 */ /* 0x000fe200078e3cff */
[----:B------:R-:W-:Y:S01]  /*15bdc0*/  IMAD.MOV.U32 R97, RZ, RZ, R234 ;  /* 0x000000ffff617224 */ /* 0x000fe200078e00ea */
[----:B------:R-:W-:Y:S01]  /*15bdd0*/  LOP3.LUT R203, R203, R202, RZ, 0x3c, !PT ;  /* 0x000000cacbcb7212 */ /* 0x000fe200078e3cff */
[----:B------:R-:W-:Y:S01]  /*15bde0*/  IMAD.MOV.U32 R94, RZ, RZ, R231 ;  /* 0x000000ffff5e7224 */ /* 0x000fe200078e00e7 */
[----:B------:R-:W-:Y:S01]  /*15bdf0*/  MOV R96, R250 ;  /* 0x000000fa00607202 */ /* 0x000fe20000000f00 */
[----:B------:R-:W-:Y:S01]  /*15be00*/  IMAD.MOV.U32 R95, RZ, RZ, R230 ;  /* 0x000000ffff5f7224 */ /* 0x000fe200078e00e6 */
[----:B------:R-:W-:Y:S01]  /*15be10*/  LOP3.LUT R214, R215, R214, RZ, 0x3c, !PT ;  /* 0x000000d6d7d67212 */ /* 0x000fe200078e3cff */
[----:B------:R-:W-:Y:S01]  /*15be20*/  IMAD.X R49, R53, 0x1, R2, P1 ;  /* 0x0000000135317824 */ /* 0x000fe200008e0602 */
[----:B------:R-:W-:Y:S01]  /*15be30*/  LOP3.LUT R210, R211, R210, RZ, 0x3c, !PT ;  /* 0x000000d2d3d27212 */ /* 0x000fe200078e3cff */
[----:B------:R-:W-:Y:S01]  /*15be40*/  IMAD.MOV.U32 R93, RZ, RZ, R224 ;  /* 0x000000ffff5d7224 */ /* 0x000fe200078e00e0 */
[----:B------:R-:W-:Y:S01]  /*15be50*/  LOP3.LUT R191, R191, R190, RZ, 0x3c, !PT ;  /* 0x000000bebfbf7212 */ /* 0x000fe200078e3cff */
[----:B------:R-:W-:Y:S01]  /*15be60*/  IMAD.MOV.U32 R90, RZ, RZ, R219 ;  /* 0x000000ffff5a7224 */ /* 0x000fe200078e00db */
[----:B------:R-:W-:Y:S01]  /*15be70*/  MOV R92, R225 ;  /* 0x000000e1005c7202 */ /* 0x000fe20000000f00 */
[----:B------:R-:W-:Y:S01]  /*15be80*/  IMAD.MOV.U32 R91, RZ, RZ, R218 ;  /* 0x000000ffff5b7224 */ /* 0x000fe200078e00da */
[----:B------:R-:W-:-:S02]  /*15be90*/  LOP3.LUT R206, R207, R206, RZ, 0x3c, !PT ;  /* 0x000000cecfce7212 */ /* 0x000fc400078e3cff */
[----:B------:R-:W-:Y:S02]  /*15bea0*/  LOP3.LUT R187, R187, R186, RZ, 0x3c, !PT ;  /* 0x000000babbbb7212 */ /* 0x000fe400078e3cff */
[----:B------:R-:W-:Y:S02]  /*15beb0*/  IADD3 R52, P1, R54, R82, RZ ;  /* 0x0000005236347210 */ /* 0x000fe40007f3e0ff */
[----:B------:R-:W-:Y:S01]  /*15bec0*/  LOP3.LUT R202, R203, R202, RZ, 0x3c, !PT ;  /* 0x000000cacbca7212 */ /* 0x000fe200078e3cff */
[----:B------:R-:W-:Y:S02]  /*15bed0*/  IMAD.MOV.U32 R115, RZ, RZ, R161 ;  /* 0x000000ffff737224 */ /* 0x000fe400078e00a1 */
[----:B------:R-:W-:Y:S02]  /*15bee0*/  IMAD.MOV.U32 R114, RZ, RZ, R160 ;  /* 0x000000ffff727224 */ /* 0x000fe400078e00a0 */
[----:B------:R-:W-:-:S03]  /*15bef0*/  IMAD.MOV.U32 R113, RZ, RZ, R163 ;  /* 0x000000ffff717224 */ /* 0x000fc600078e00a3 */
[----:B------:R1:W-:Y:S01]  /*15bf00*/  STL.64 [R1+0x6620], R114 ;  /* 0x0066207201007387 */ /* 0x0003e20000100a00 */
[----:B------:R-:W-:Y:S01]  /*15bf10*/  MOV R112, R162 ;  /* 0x000000a200707202 */ /* 0x000fe20000000f00 */
[----:B------:R-:W-:Y:S02]  /*15bf20*/  IMAD.MOV.U32 R111, RZ, RZ, R165 ;  /* 0x000000ffff6f7224 */ /* 0x000fe400078e00a5 */
[----:B------:R-:W-:Y:S02]  /*15bf30*/  IMAD.MOV.U32 R110, RZ, RZ, R164 ;  /* 0x000000ffff6e7224 */ /* 0x000fe400078e00a4 */
[----:B------:R2:W-:Y:S01]  /*15bf40*/  STL.64 [R1+0x6630], R112 ;  /* 0x0066307001007387 */ /* 0x0005e20000100a00 */
[----:B------:R-:W-:-:S03]  /*15bf50*/  IMAD.MOV.U32 R109, RZ, RZ, R169 ;  /* 0x000000ffff6d7224 */ /* 0x000fc600078e00a9 */
[----:B------:R3:W-:Y:S01]  /*15bf60*/  STL.64 [R1+0x6638], R110 ;  /* 0x0066386e01007387 */ /* 0x0007e20000100a00 */
[----:B------:R-:W-:Y:S01]  /*15bf70*/  MOV R108, R168 ;  /* 0x000000a8006c7202 */ /* 0x000fe20000000f00 */
[----:B------:R-:W-:-:S04]  /*15bf80*/  IMAD.MOV.U32 R107, RZ, RZ, R173 ;  /* 0x000000ffff6b7224 */ /* 0x000fc800078e00ad */
[----:B------:R2:W-:Y:S01]  /*15bf90*/  STL.64 [R1+0x6640], R108 ;  /* 0x0066406c01007387 */ /* 0x0005e20000100a00 */
[----:B------:R-:W-:Y:S02]  /*15bfa0*/  IMAD.MOV.U32 R106, RZ, RZ, R172 ;  /* 0x000000ffff6a7224 */ /* 0x000fe400078e00ac */
[----:B------:R-:W-:Y:S01]  /*15bfb0*/  IMAD.MOV.U32 R105, RZ, RZ, R179 ;  /* 0x000000ffff697224 */ /* 0x000fe200078e00b3 */
[----:B------:R-:W-:Y:S02]  /*15bfc0*/  MOV R104, R176 ;  /* 0x000000b000687202 */ /* 0x000fe40000000f00 */
[----:B------:R1:W-:Y:S01]  /*15bfd0*/  STL.64 [R1+0x6648], R106 ;  /* 0x0066486a01007387 */ /* 0x0003e20000100a00 */
[----:B------:R-:W-:-:S03]  /*15bfe0*/  IMAD.MOV.U32 R103, RZ, RZ, R181 ;  /* 0x000000ffff677224 */ /* 0x000fc600078e00b5 */
[----:B------:R1:W-:Y:S01]  /*15bff0*/  STL.64 [R1+0x6658], R104 ;  /* 0x0066586801007387 */ /* 0x0003e20000100a00 */
[----:B------:R-:W-:Y:S01]  /*15c000*/  LOP3.LUT R183, R183, R182, RZ, 0x3c, !PT ;  /* 0x000000b6b7b77212 */ /* 0x000fe200078e3cff */
[----:B------:R-:W-:Y:S02]  /*15c010*/  IMAD.MOV.U32 R102, RZ, RZ, R180 ;  /* 0x000000ffff667224 */ /* 0x000fe400078e00b4 */
[----:B------:R-:W-:-:S03]  /*15c020*/  IMAD.MOV.U32 R101, RZ, RZ, R185 ;  /* 0x000000ffff657224 */ /* 0x000fc600078e00b9 */
[----:B------:R1:W-:Y:S01]  /*15c030*/  STL.64 [R1+0x6660], R102 ;  /* 0x0066606601007387 */ /* 0x0003e20000100a00 */
[----:B------:R-:W-:Y:S01]  /*15c040*/  MOV R100, R184 ;  /* 0x000000b800647202 */ /* 0x000fe20000000f00 */
[----:B------:R-:W-:-:S04]  /*15c050*/  IMAD.MOV.U32 R98, RZ, RZ, R189 ;  /* 0x000000ffff627224 */ /* 0x000fc800078e00bd */
[----:B------:R1:W-:Y:S01]  /*15c060*/  STL.64 [R1+0x6668], R100 ;  /* 0x0066686401007387 */ /* 0x0003e20000100a00 */
[----:B------:R-:W-:Y:S02]  /*15c070*/  LOP3.LUT R215, R215, R214, RZ, 0x3c, !PT ;  /* 0x000000d6d7d77212 */ /* 0x000fe400078e3cff */
[----:B------:R-:W-:Y:S01]  /*15c080*/  LOP3.LUT R211, R211, R210, RZ, 0x3c, !PT ;  /* 0x000000d2d3d37212 */ /* 0x000fe200078e3cff */
[----:B------:R1:W-:Y:S01]  /*15c090*/  STL.64 [R1+0x6670], R98 ;  /* 0x0066706201007387 */ /* 0x0003e20000100a00 */
[----:B------:R-:W-:Y:S02]  /*15c0a0*/  LOP3.LUT R190, R191, R190, RZ, 0x3c, !PT ;  /* 0x000000bebfbe7212 */ /* 0x000fe400078e3cff */
[----:B------:R-:W-:Y:S01]  /*15c0b0*/  LOP3.LUT R175, R175, R174, RZ, 0x3c, !PT ;  /* 0x000000aeafaf7212 */ /* 0x000fe200078e3cff */
[----:B------:R1:W-:Y:S01]  /*15c0c0*/  STL.64 [R1+0x6680], R96 ;  /* 0x0066806001007387 */ /* 0x0003e20000100a00 */
[----:B------:R-:W-:Y:S02]  /*15c0d0*/  LOP3.LUT R207, R207, R206, RZ, 0x3c, !PT ;  /* 0x000000cecfcf7212 */ /* 0x000fe400078e3cff */
[----:B------:R-:W-:Y:S01]  /*15c0e0*/  LOP3.LUT R186, R187, R186, RZ, 0x3c, !PT ;  /* 0x000000babbba7212 */ /* 0x000fe200078e3cff */
[----:B------:R1:W-:Y:S01]  /*15c0f0*/  STL.64 [R1+0x6688], R94 ;  /* 0x0066885e01007387 */ /* 0x0003e20000100a00 */
[----:B------:R-:W-:Y:S01]  /*15c100*/  LOP3.LUT R171, R171, R170, RZ, 0x3c, !PT ;  /* 0x000000aaabab7212 */ /* 0x000fe200078e3cff */
[----:B------:R-:W-:Y:S01]  /*15c110*/  IMAD.X R51, R55, 0x1, R2, P1 ;  /* 0x0000000137337824 */ /* 0x000fe200008e0602 */
[----:B------:R-:W-:Y:S01]  /*15c120*/  LOP3.LUT R203, R203, R202, RZ, 0x3c, !PT ;  /* 0x000000cacbcb7212 */ /* 0x000fe200078e3cff */
[----:B------:R1:W-:Y:S01]  /*15c130*/  STL.64 [R1+0x6698], R92 ;  /* 0x0066985c01007387 */ /* 0x0003e20000100a00 */
[----:B------:R-:W-:Y:S01]  /*15c140*/  LOP3.LUT R182, R183, R182, RZ, 0x3c, !PT ;  /* 0x000000b6b7b67212 */ /* 0x000fe200078e3cff */
[----:B------:R-:W-:Y:S01]  /*15c150*/  IMAD.MOV.U32 R219, RZ, RZ, R197 ;  /* 0x000000ffffdb7224 */ /* 0x000fe200078e00c5 */
[----:B------:R-:W-:Y:S01]  /*15c160*/  LOP3.LUT R167, R167, R166, RZ, 0x3c, !PT ;  /* 0x000000a6a7a77212 */ /* 0x000fe200078e3cff */
[----:B------:R1:W-:Y:S01]  /*15c170*/  STL.64 [R1+0x66a0], R90 ;  /* 0x0066a05a01007387 */ /* 0x0003e20000100a00 */
[----:B------:R-:W-:-:S02]  /*15c180*/  MOV R218, R198 ;  /* 0x000000c600da7202 */ /* 0x000fc40000000f00 */
[----:B------:R-:W-:Y:S01]  /*15c190*/  LOP3.LUT R67, R67, R66, RZ, 0x3c, !PT ;  /* 0x0000004243437212 */ /* 0x000fe200078e3cff */
[----:B------:R-:W-:Y:S01]  /*15c1a0*/  STL.64 [R1+0x66b0], R214 ;  /* 0x0066b0d601007387 */ /* 0x000fe20000100a00 */
[----:B------:R-:W-:Y:S02]  /*15c1b0*/  IADD3 R54, P1, R56, R82, RZ ;  /* 0x0000005238367210 */ /* 0x000fe40007f3e0ff */
[----:B------:R-:W-:Y:S01]  /*15c1c0*/  LOP3.LUT R191, R191, R190, RZ, 0x3c, !PT ;  /* 0x000000bebfbf7212 */ /* 0x000fe200078e3cff */
[----:B------:R-:W-:Y:S01]  /*15c1d0*/  STL.64 [R1+0x66b8], R210 ;  /* 0x0066b8d201007387 */ /* 0x000fe20000100a00 */
[----:B------:R-:W-:Y:S02]  /*15c1e0*/  LOP3.LUT R174, R175, R174, RZ, 0x3c, !PT ;  /* 0x000000aeafae7212 */ /* 0x000fe400078e3cff */
[----:B------:R-:W-:Y:S01]  /*15c1f0*/  LOP3.LUT R5, R5, R4, RZ, 0x3c, !PT ;  /* 0x0000000405057212 */ /* 0x000fe200078e3cff */
[----:B------:R-:W-:Y:S01]  /*15c200*/  STL.64 [R1+0x66c0], R206 ;  /* 0x0066c0ce01007387 */ /* 0x000fe20000100a00 */
[----:B------:R-:W-:-:S02]  /*15c210*/  LOP3.LUT R187, R187, R186, RZ, 0x3c, !PT ;  /* 0x000000babbbb7212 */ /* 0x000fc400078e3cff */
[----:B------:R-:W-:Y:S02]  /*15c220*/  LOP3.LUT R170, R171, R170, RZ, 0x3c, !PT ;  /* 0x000000aaabaa7212 */ /* 0x000fe400078e3cff */
[----:B------:R-:W-:Y:S01]  /*15c230*/  LOP3.LUT R7, R7, R6, RZ, 0x3c, !PT ;  /* 0x0000000607077212 */ /* 0x000fe200078e3cff */
[----:B------:R-:W-:Y:S01]  /*15c240*/  STL.64 [R1+0x66c8], R202 ;  /* 0x0066c8ca01007387 */ /* 0x000fe20000100a00 */
[----:B------:R-:W-:Y:S01]  /*15c250*/  LOP3.LUT R183, R183, R182, RZ, 0x3c, !PT ;  /* 0x000000b6b7b77212 */ /* 0x000fe200078e3cff */
[----:B------:R-:W-:Y:S01]  /*15c260*/  IMAD.MOV.U32 R176, RZ, RZ, R178 ;  /* 0x000000ffffb07224 */ /* 0x000fe200078e00b2 */
[----:B------:R-:W-:Y:S01]  /*15c270*/  LOP3.LUT R166, R167, R166, RZ, 0x3c, !PT ;  /* 0x000000a6a7a67212 */ /* 0x000fe200078e3cff */
[----:B------:R-:W-:Y:S01]  /*15c280*/  STL.64 [R1+0x66d0], R218 ;  /* 0x0066d0da01007387 */ /* 0x000fe20000100a00 */
[----:B------:R-:W-:Y:S02]  /*15c290*/  LOP3.LUT R66, R67, R66, RZ, 0x3c, !PT ;  /* 0x0000004243427212 */ /* 0x000fe400078e3cff */
[----:B------:R-:W-:Y:S01]  /*15c2a0*/  IADD3.X R53, R57, R2, RZ, P1, !PT ;  /* 0x0000000239357210 */ /* 0x000fe20000ffe4ff */
[----:B------:R-:W-:Y:S01]  /*15c2b0*/  STL.64 [R1+0x66d8], R190 ;  /* 0x0066d8be01007387 */ /* 0x000fe20000100a00 */
[----:B------:R-:W-:-:S02]  /*15c2c0*/  LOP3.LUT R175, R175, R174, RZ, 0x3c, !PT ;  /* 0x000000aeafaf7212 */ /* 0x000fc400078e3cff */
[----:B------:R-:W-:Y:S01]  /*15c2d0*/  LOP3.LUT R4, R5, R4, RZ, 0x3c, !PT ;  /* 0x0000000405047212 */ /* 0x000fe200078e3cff */
[----:B------:R-:W-:Y:S01]  /*15c2e0*/  STL.64 [R1+0x66e0], R186 ;  /* 0x0066e0ba01007387 */ /* 0x000fe20000100a00 */
[----:B------:R-:W-:Y:S02]  /*15c2f0*/  IADD3 R56, P1, R58, R82, RZ ;  /* 0x000000523a387210 */ /* 0x000fe40007f3e0ff */
[----:B------:R-:W-:Y:S01]  /*15c300*/  LOP3.LUT R171, R171, R170, RZ, 0x3c, !PT ;  /* 0x000000aaabab7212 */ /* 0x000fe200078e3cff */
[----:B------:R-:W-:Y:S01]  /*15c310*/  IMAD.MOV.U32 R224, RZ, RZ, R12 ;  /* 0x000000ffffe07224 */ /* 0x000fe200078e000c */
[----:B------:R-:W-:Y:S01]  /*15c320*/  LOP3.LUT R6, R7, R6, RZ, 0x3c, !PT ;  /* 0x0000000607067212 */ /* 0x000fe200078e3cff */
[----:B------:R-:W-:Y:S01]  /*15c330*/  STL.64 [R1+0x66e8], R182 ;  /* 0x0066e8b601007387 */ /* 0x000fe20000100a00 */
[----:B------:R-:W-:Y:S02]  /*15c340*/  LOP3.LUT R167, R167, R166, RZ, 0x3c, !PT ;  /* 0x000000a6a7a77212 */ /* 0x000fe400078e3cff */
[----:B------:R-:W-:Y:S01]  /*15c350*/  LOP3.LUT R67, R67, R66, RZ, 0x3c, !PT ;  /* 0x0000004243437212 */ /* 0x000fe200078e3cff */
[----:B------:R-:W-:Y:S01]  /*15c360*/  STL.64 [R1+0x66f0], R176 ;  /* 0x0066f0b001007387 */ /* 0x000fe20000100a00 */
[----:B------:R-:W-:Y:S01]  /*15c370*/  LOP3.LUT R5, R5, R4, RZ, 0x3c, !PT ;  /* 0x0000000405057212 */ /* 0x000fe200078e3cff */
[----:B------:R-:W-:Y:S01]  /*15c380*/  IMAD.X R55, R59, 0x1, R2, P1 ;  /* 0x000000013b377824 */ /* 0x000fe200008e0602 */
[----:B------:R-:W-:Y:S01]  /*15c390*/  LOP3.LUT R7, R7, R6, RZ, 0x3c, !PT ;  /* 0x0000000607077212 */ /* 0x000fe200078e3cff */
[----:B------:R-:W-:Y:S01]  /*15c3a0*/  STL.64 [R1+0x66f8], R174 ;  /* 0x0066f8ae01007387 */ /* 0x000fe20000100a00 */
[----:B------:R-:W-:Y:S01]  /*15c3b0*/  MOV R225, R11 ;  /* 0x0000000b00e17202 */ /* 0x000fe20000000f00 */
[----:B------:R-:W-:Y:S01]  /*15c3c0*/  IMAD.MOV.U32 R230, RZ, RZ, R14 ;  /* 0x000000ffffe67224 */ /* 0x000fe200078e000e */
[----:B------:R-:W-:Y:S01]  /*15c3d0*/  IADD3 R58, P1, R60, R82, RZ ;  /* 0x000000523c3a7210 */ /* 0x000fe20007f3e0ff */
[----:B------:R-:W-:Y:S01]  /*15c3e0*/  STL.64 [R1+0x6700], R170 ;  /* 0x006700aa01007387 */ /* 0x000fe20000100a00 */
[----:B------:R-:W-:Y:S01]  /*15c3f0*/  IMAD.MOV.U32 R231, RZ, RZ, R13 ;  /* 0x000000ffffe77224 */ /* 0x000fe200078e000d */
[----:B------:R-:W-:Y:S01]  /*15c400*/  MOV R251, R15 ;  /* 0x0000000f00fb7202 */ /* 0x000fe20000000f00 */
[----:B------:R-:W-:Y:S01]  /*15c410*/  IMAD.MOV.U32 R250, RZ, RZ, R16 ;  /* 0x000000fffffa7224 */ /* 0x000fe200078e0010 */
[----:B------:R-:W-:Y:S01]  /*15c420*/  STL.64 [R1+0x6708], R166 ;  /* 0x006708a601007387 */ /* 0x000fe20000100a00 */
[----:B------:R-:W-:Y:S01]  /*15c430*/  IMAD.MOV.U32 R184, RZ, RZ, R18 ;  /* 0x000000ffffb87224 */ /* 0x000fe200078e0012 */
[----:B------:R-:W-:Y:S01]  /*15c440*/  MOV R181, R19 ;  /* 0x0000001300b57202 */ /* 0x000fe20000000f00 */
[----:B------:R-:W-:Y:S01]  /*15c450*/  IMAD.MOV.U32 R185, RZ, RZ, R17 ;  /* 0x000000ffffb97224 */ /* 0x000fe200078e0011 */
[----:B------:R-:W-:Y:S01]  /*15c460*/  STL.64 [R1+0x67e0], R66 ;  /* 0x0067e04201007387 */ /* 0x000fe20000100a00 */
[----:B------:R-:W-:-:S03]  /*15c470*/  IMAD.MOV.U32 R180, RZ, RZ, R20 ;  /* 0x000000ffffb47224 */ /* 0x000fc600078e0014 */
[----:B------:R-:W-:Y:S01]  /*15c480*/  STL.64 [R1+0x6e68], R4 ;  /* 0x006e680401007387 */ /* 0x000fe20000100a00 */
[----:B------:R-:W-:Y:S01]  /*15c490*/  IMAD.MOV.U32 R172, RZ, RZ, R22 ;  /* 0x000000ffffac7224 */ /* 0x000fe200078e0016 */
[----:B------:R-:W-:Y:S01]  /*15c4a0*/  MOV R169, R23 ;  /* 0x0000001700a97202 */ /* 0x000fe20000000f00 */
[----:B------:R-:W-:Y:S01]  /*15c4b0*/  IMAD.MOV.U32 R173, RZ, RZ, R21 ;  /* 0x000000ffffad7224 */ /* 0x000fe200078e0015 */
[----:B------:R1:W-:Y:S01]  /*15c4c0*/  STL.64 [R1+0x6e60], R6 ;  /* 0x006e600601007387 */ /* 0x0003e20000100a00 */
[----:B------:R-:W-:Y:S01]  /*15c4d0*/  IMAD.X R57, R61, 0x1, R2, P1 ;  /* 0x000000013d397824 */ /* 0x000fe200008e0602 */
[----:B------:R-:W-:Y:S01]  /*15c4e0*/  IADD3 R60, P1, R62, R82, RZ ;  /* 0x000000523e3c7210 */ /* 0x000fe20007f3e0ff */
        /* <DEDUP_REMOVED lines=26> */
[----:B------:R-:W-:Y:S01]  /*15c690*/  IMAD.MOV.U32 R150, RZ, RZ, R40 ;  /* 0x000000ffff967224 */ /* 0x000fe200078e0028 */
[----:B------:R-:W-:-:S02]  /*15c6a0*/  MOV R188, R192 ;  /* 0x000000c000bc7202 */ /* 0x000fc40000000f00 */
[----:B------:R-:W-:Y:S01]  /*15c6b0*/  STL.64 [R1+0x6e18], R162 ;  /* 0x006e18a201007387 */ /* 0x000fe20000100a00 */
[----:B------:R-:W-:Y:S01]  /*15c6c0*/  IMAD.MOV.U32 R146, RZ, RZ, R42 ;  /* 0x000000ffff927224 */ /* 0x000fe200078e002a */
[----:B------:R-:W-:Y:S01]  /*15c6d0*/  MOV R143, R43 ;  /* 0x0000002b008f7202 */ /* 0x000fe20000000f00 */
[----:B------:R-:W-:Y:S01]  /*15c6e0*/  IMAD.MOV.U32 R147, RZ, RZ, R41 ;  /* 0x000000ffff937224 */ /* 0x000fe200078e0029 */
[----:B------:R-:W-:Y:S01]  /*15c6f0*/  STL.64 [R1+0x6e10], R160 ;  /* 0x006e10a001007387 */ /* 0x000fe20000100a00 */
[----:B------:R-:W-:Y:S02]  /*15c700*/  IMAD.MOV.U32 R192, RZ, RZ, R199 ;  /* 0x000000ffffc07224 */ /* 0x000fe400078e00c7 */
[----:B------:R-:W-:Y:S01]  /*15c710*/  IMAD.MOV.U32 R142, RZ, RZ, R44 ;  /* 0x000000ffff8e7224 */ /* 0x000fe200078e002c */
[----:B------:R-:W-:Y:S01]  /*15c720*/  STL.64 [R1+0x6e08], R158 ;  /* 0x006e089e01007387 */ /* 0x000fe20000100a00 */
[----:B------:R-:W-:Y:S01]  /*15c730*/  IMAD.MOV.U32 R199, RZ, RZ, R246 ;  /* 0x000000ffffc77224 */ /* 0x000fe200078e00f6 */
[----:B------:R-:W-:Y:S01]  /*15c740*/  MOV R246, R64 ;  /* 0x0000004000f67202 */ /* 0x000fe20000000f00 */
[----:B------:R-:W-:Y:S01]  /*15c750*/  IMAD.MOV.U32 R88, RZ, RZ, R46 ;  /* 0x000000ffff587224 */ /* 0x000fe200078e002e */
[----:B------:R-:W-:Y:S01]  /*15c760*/  STL.64 [R1+0x6e00], R156 ;  /* 0x006e009c01007387 */ /* 0x000fe20000100a00 */
[----:B------:R-:W-:Y:S01]  /*15c770*/  IMAD.MOV.U32 R89, RZ, RZ, R45 ;  /* 0x000000ffff597224 */ /* 0x000fe200078e002d */
[----:B------:R-:W-:Y:S01]  /*15c780*/  MOV R87, R47 ;  /* 0x0000002f00577202 */ /* 0x000fe20000000f00 */
[----:B------:R-:W-:Y:S01]  /*15c790*/  IMAD.X R61, R71, 0x1, R2, P1 ;  /* 0x00000001473d7824 */ /* 0x000fe200008e0602 */
[----:B------:R-:W-:Y:S01]  /*15c7a0*/  STL.64 [R1+0x6df8], R154 ;  /* 0x006df89a01007387 */ /* 0x000fe20000100a00 */
[----:B------:R-:W-:Y:S01]  /*15c7b0*/  IMAD.MOV.U32 R86, RZ, RZ, R48 ;  /* 0x000000ffff567224 */ /* 0x000fe200078e0030 */
[----:B------:R-:W-:-:S02]  /*15c7c0*/  IADD3 R64, P1, R68, R82, RZ ;  /* 0x0000005244407210 */ /* 0x000fc40007f3e0ff */
[----:B------:R1:W-:Y:S01]  /*15c7d0*/  LDGSTS.E [R3+0x44900], [R114.64], P0 ;  /* 0x4490000072037fae */ /* 0x0003e20008121844 */
[----:B------:R-:W-:Y:S01]  /*15c7e0*/  IMAD.MOV.U32 R84, RZ, RZ, R50 ;  /* 0x000000ffff547224 */ /* 0x000fe200078e0032 */
[----:B------:R-:W-:Y:S01]  /*15c7f0*/  MOV R81, R51 ;  /* 0x0000003300517202 */ /* 0x000fe20000000f00 */
[----:B------:R-:W-:Y:S01]  /*15c800*/  IMAD.MOV.U32 R85, RZ, RZ, R49 ;  /* 0x000000ffff557224 */ /* 0x000fe200078e0031 */
[----:B------:R-:W-:Y:S01]  /*15c810*/  STL.64 [R1+0x6df0], R152 ;  /* 0x006df09801007387 */ /* 0x000fe20000100a00 */
[----:B------:R-:W-:-:S03]  /*15c820*/  IMAD.MOV.U32 R80, RZ, RZ, R52 ;  /* 0x000000ffff507224 */ /* 0x000fc600078e0034 */
[----:B------:R2:W-:Y:S01]  /*15c830*/  LDGSTS.E [R3+0x45100], [R112.64], P0 ;  /* 0x4510000070037fae */ /* 0x0005e20008121844 */
[----:B------:R-:W-:-:S03]  /*15c840*/  IMAD.MOV.U32 R78, RZ, RZ, R54 ;  /* 0x000000ffff4e7224 */ /* 0x000fc600078e0036 */
[----:B------:R-:W-:Y:S01]  /*15c850*/  STL.64 [R1+0x6de8], R150 ;  /* 0x006de89601007387 */ /* 0x000fe20000100a00 */
[----:B------:R-:W-:-:S03]  /*15c860*/  IMAD.MOV.U32 R79, RZ, RZ, R53 ;  /* 0x000000ffff4f7224 */ /* 0x000fc600078e0035 */
[----:B------:R3:W-:Y:S01]  /*15c870*/  LDGSTS.E [R3+0x45900], [R110.64], P0 ;  /* 0x459000006e037fae */ /* 0x0007e20008121844 */
[----:B------:R-:W-:Y:S01]  /*15c880*/  IMAD.MOV.U32 R76, RZ, RZ, R56 ;  /* 0x000000ffff4c7224 */ /* 0x000fe200078e0038 */
[----:B------:R-:W-:Y:S02]  /*15c890*/  MOV R77, R55 ;  /* 0x00000037004d7202 */ /* 0x000fe40000000f00 */
[----:B------:R-:W-:Y:S01]  /*15c8a0*/  STL.64 [R1+0x6de0], R146 ;  /* 0x006de09201007387 */ /* 0x000fe20000100a00 */
[----:B------:R-:W-:-:S03]  /*15c8b0*/  IMAD.MOV.U32 R74, RZ, RZ, R58 ;  /* 0x000000ffff4a7224 */ /* 0x000fc600078e003a */
[----:B------:R2:W-:Y:S01]  /*15c8c0*/  LDGSTS.E [R3+0x46100], [R108.64], P0 ;  /* 0x461000006c037fae */ /* 0x0005e20008121844 */
[----:B------:R-:W-:-:S03]  /*15c8d0*/  IMAD.MOV.U32 R75, RZ, RZ, R57 ;  /* 0x000000ffff4b7224 */ /* 0x000fc600078e0039 */
[----:B------:R-:W-:Y:S01]  /*15c8e0*/  STL.64 [R1+0x6dd8], R142 ;  /* 0x006dd88e01007387 */ /* 0x000fe20000100a00 */
[----:B------:R-:W-:-:S03]  /*15c8f0*/  IMAD.X R63, R69, 0x1, R2, P1 ;  /* 0x00000001453f7824 */ /* 0x000fc600008e0602 */
[----:B------:R1:W-:Y:S01]  /*15c900*/  LDGSTS.E [R3+0x46900], [R106.64], P0 ;  /* 0x469000006a037fae */ /* 0x0003e20008121844 */
[----:B------:R-:W-:-:S03]  /*15c910*/  IMAD.MOV.U32 R72, RZ, RZ, R60 ;  /* 0x000000ffff487224 */ /* 0x000fc600078e003c */
[----:B------:R-:W-:Y:S01]  /*15c920*/  STL.64 [R1+0x6dd0], R88 ;  /* 0x006dd05801007387 */ /* 0x000fe20000100a00 */
[----:B------:R-:W-:-:S03]  /*15c930*/  MOV R73, R59 ;  /* 0x0000003b00497202 */ /* 0x000fc60000000f00 */
[----:B------:R1:W-:Y:S04]  /*15c940*/  LDGSTS.E [R3+0x47100], [R104.64], P0 ;  /* 0x4710000068037fae */ /* 0x0003e80008121844 */
[----:B------:R-:W-:Y:S04]  /*15c950*/  STL.64 [R1+0x6dc8], R86 ;  /* 0x006dc85601007387 */ /* 0x000fe80000100a00 */
[----:B------:R1:W-:Y:S01]  /*15c960*/  LDGSTS.E [R3+0x47900], [R102.64], P0 ;  /* 0x4790000066037fae */ /* 0x0003e20008121844 */
[----:B------:R-:W-:-:S03]  /*15c970*/  IMAD.MOV.U32 R70, RZ, RZ, R62 ;  /* 0x000000ffff467224 */ /* 0x000fc600078e003e */
[----:B------:R-:W-:Y:S01]  /*15c980*/  STL.64 [R1+0x6dc0], R84 ;  /* 0x006dc05401007387 */ /* 0x000fe20000100a00 */
[----:B------:R-:W-:-:S03]  /*15c990*/  IMAD.MOV.U32 R71, RZ, RZ, R61 ;  /* 0x000000ffff477224 */ /* 0x000fc600078e003d */
[----:B------:R1:W-:Y:S04]  /*15c9a0*/  LDGSTS.E [R3+0x48100], [R100.64], P0 ;  /* 0x4810000064037fae */ /* 0x0003e80008121844 */
[----:B------:R-:W-:Y:S04]  /*15c9b0*/  STL.64 [R1+0x6db8], R80 ;  /* 0x006db85001007387 */ /* 0x000fe80000100a00 */
[----:B------:R1:W-:Y:S01]  /*15c9c0*/  LDGSTS.E [R3+0x48900], [R98.64], P0 ;  /* 0x4890000062037fae */ /* 0x0003e20008121844 */
[----:B------:R-:W-:-:S03]  /*15c9d0*/  IMAD.MOV.U32 R68, RZ, RZ, R64 ;  /* 0x000000ffff447224 */ /* 0x000fc600078e0040 */
[----:B------:R-:W-:Y:S01]  /*15c9e0*/  STL.64 [R1+0x6db0], R78 ;  /* 0x006db04e01007387 */ /* 0x000fe20000100a00 */
[----:B------:R-:W-:-:S03]  /*15c9f0*/  MOV R69, R63 ;  /* 0x0000003f00457202 */ /* 0x000fc60000000f00 */
[----:B------:R1:W-:Y:S04]  /*15ca00*/  LDGSTS.E [R3+0x49100], [R96.64], P0 ;  /* 0x4910000060037fae */ /* 0x0003e80008121844 */
[----:B------:R-:W-:Y:S04]  /*15ca10*/  STL.64 [R1+0x6da8], R76 ;  /* 0x006da84c01007387 */ /* 0x000fe80000100a00 */
[----:B------:R1:W-:Y:S04]  /*15ca20*/  LDGSTS.E [R3+0x49900], [R94.64], P0 ;  /* 0x499000005e037fae */ /* 0x0003e80008121844 */
[----:B------:R-:W-:Y:S04]  /*15ca30*/  STL.64 [R1+0x6da0], R74 ;  /* 0x006da04a01007387 */ /* 0x000fe80000100a00 */
[----:B------:R2:W-:Y:S04]  /*15ca40*/  LDGSTS.E [R3+0x4a100], [R92.64], P0 ;  /* 0x4a1000005c037fae */ /* 0x0005e80008121844 */
[----:B-1----:R-:W4:Y:S04]  /*15ca50*/  LDL.LU.64 R114, [R1+0x8a50] ;  /* 0x008a500001727983 */ /* 0x002f280000300a00 */
[----:B------:R1:W-:Y:S04]  /*15ca60*/  LDGSTS.E [R3+0x4a900], [R90.64], P0 ;  /* 0x4a9000005a037fae */ /* 0x0003e80008121844 */
[----:B------:R-:W-:Y:S04]  /*15ca70*/  STL.64 [R1+0x6d98], R72 ;  /* 0x006d984801007387 */ /* 0x000fe80000100a00 */
[----:B------:R1:W-:Y:S04]  /*15ca80*/  LDGSTS.E [R3+0x4b100], [R214.64], P0 ;  /* 0x4b100000d6037fae */ /* 0x0003e80008121844 */
[----:B--2---:R-:W2:Y:S04]  /*15ca90*/  LDL.LU.64 R112, [R1+0x8a48] ;  /* 0x008a480001707983 */ /* 0x004ea80000300a00 */
[----:B------:R1:W-:Y:S04]  /*15caa0*/  LDGSTS.E [R3+0x4b900], [R210.64], P0 ;  /* 0x4b900000d2037fae */ /* 0x0003e80008121844 */
[----:B------:R-:W-:Y:S04]  /*15cab0*/  STL.64 [R1+0x6d90], R70 ;  /* 0x006d904601007387 */ /* 0x000fe80000100a00 */
[----:B------:R1:W-:Y:S04]  /*15cac0*/  LDGSTS.E [R3+0x4c100], [R206.64], P0 ;  /* 0x4c100000ce037fae */ /* 0x0003e80008121844 */
[----:B---3--:R-:W3:Y:S04]  /*15cad0*/  LDL.LU.64 R110, [R1+0x8a40] ;  /* 0x008a4000016e7983 */ /* 0x008ee80000300a00 */
[----:B------:R1:W-:Y:S04]  /*15cae0*/  LDGSTS.E [R3+0x4c900], [R202.64], P0 ;  /* 0x4c900000ca037fae */ /* 0x0003e80008121844 */
[----:B------:R1:W-:Y:S04]  /*15caf0*/  STL.64 [R1+0x6d88], R68 ;  /* 0x006d884401007387 */ /* 0x0003e80000100a00 */
[----:B------:R1:W-:Y:S04]  /*15cb00*/  LDGSTS.E [R3+0x4d100], [R218.64], P0 ;  /* 0x4d100000da037fae */ /* 0x0003e80008121844 */
[----:B------:R-:W2:Y:S04]  /*15cb10*/  LDL.LU.64 R108, [R1+0x8a38] ;  /* 0x008a3800016c7983 */ /* 0x000ea80000300a00 */
        /* <DEDUP_REMOVED lines=17> */
[----:B-1----:R-:W2:Y:S04]  /*15cc30*/  LDL.LU.64 R90, [R1+0x89f0] ;  /* 0x0089f000015a7983 */ /* 0x002ea80000300a00 */
[----:B------:R1:W-:Y:S04]  /*15cc40*/  LDGSTS.E [R3+0x52100], [R6.64], P0 ;  /* 0x5210000006037fae */ /* 0x0003e80008121844 */
[----:B------:R2:W-:Y:S04]  /*15cc50*/  LDGSTS.E [R3+0x52900], [R224.64], P0 ;  /* 0x52900000e0037fae */ /* 0x0005e80008121844 */
[----:B------:R2:W-:Y:S04]  /*15cc60*/  LDGSTS.E [R3+0x53100], [R230.64], P0 ;  /* 0x53100000e6037fae */ /* 0x0005e80008121844 */
[----:B-1----:R-:W2:Y:S04]  /*15cc70*/  LDL.LU.64 R6, [R1+0x6d78] ;  /* 0x006d780001067983 */ /* 0x002ea80000300a00 */
        /* <DEDUP_REMOVED lines=17> */
[----:B------:R1:W-:Y:S04]  /*15cd90*/  LDGSTS.E [R3+0x53900], [R250.64], P0 ;  /* 0x53900000fa037fae */ /* 0x0003e80008121844 */
[----:B------:R1:W-:Y:S04]  /*15cda0*/  LDGSTS.E [R3+0x54100], [R184.64], P0 ;  /* 0x54100000b8037fae */ /* 0x0003e80008121844 */
[----:B------:R-:W2:Y:S04]  /*15cdb0*/  LDL.LU.64 R46, [R1+0x6ce8] ;  /* 0x006ce800012e7983 */ /* 0x000ea80000300a00 */
[----:B------:R1:W-:Y:S04]  /*15cdc0*/  LDGSTS.E [R3+0x54900], [R180.64], P0 ;  /* 0x54900000b4037fae */ /* 0x0003e80008121844 */
[----:B------:R1:W-:Y:S04]  /*15cdd0*/  LDGSTS.E [R3+0x55100], [R172.64], P0 ;  /* 0x55100000ac037fae */ /* 0x0003e80008121844 */
[----:B------:R1:W-:Y:S04]  /*15cde0*/  LDGSTS.E [R3+0x55900], [R168.64], P0 ;  /* 0x55900000a8037fae */ /* 0x0003e80008121844 */
[----:B------:R1:W-:Y:S04]  /*15cdf0*/  LDGSTS.E [R3+0x56100], [R164.64], P0 ;  /* 0x56100000a4037fae */ /* 0x0003e80008121844 */
        /* <DEDUP_REMOVED lines=12> */
[----:B------:R1:W-:Y:S01]  /*15cec0*/  LDGSTS.E [R3+0x5b900], [R86.64], P0 ;  /* 0x5b90000056037fae */ /* 0x0003e20008121844 */
[----:B------:R-:W-:-:S03]  /*15ced0*/  IMAD.MOV.U32 R4, RZ, RZ, R195 ;  /* 0x000000ffff047224 */ /* 0x000fc600078e00c3 */
[----:B------:R1:W-:Y:S01]  /*15cee0*/  LDGSTS.E [R3+0x5c100], [R84.64], P0 ;  /* 0x5c10000054037fae */ /* 0x0003e20008121844 */
[----:B------:R-:W-:-:S03]  /*15cef0*/  IMAD.MOV.U32 R5, RZ, RZ, R188 ;  /* 0x000000ffff057224 */ /* 0x000fc600078e00bc */
[----:B------:R1:W-:Y:S04]  /*15cf00*/  LDGSTS.E [R3+0x5c900], [R80.64], P0 ;  /* 0x5c90000050037fae */ /* 0x0003e80008121844 */
[----:B------:R-:W3:Y:S04]  /*15cf10*/  LDL.LU.64 R52, [R1+0x6cd0] ;  /* 0x006cd00001347983 */ /* 0x000ee80000300a00 */
        /* <DEDUP_REMOVED lines=8> */
[----:B------:R-:W3:Y:S04]  /*15cfa0*/  LDL.LU.64 R56, [R1+0x6cc0] ;  /* 0x006cc00001387983 */ /* 0x000ee80000300a00 */
[----:B------:R-:W3:Y:S01]  /*15cfb0*/  LDL.LU.64 R58, [R1+0x6cb8] ;  /* 0x006cb800013a7983 */ /* 0x000ee20000300a00 */
[----:B-1----:R-:W-:Y:S01]  /*15cfc0*/  IMAD.MOV.U32 R4, RZ, RZ, R199 ;  /* 0x000000ffff047224 */ /* 0x002fe200078e00c7 */
[----:B------:R-:W-:-:S02]  /*15cfd0*/  MOV R5, R192 ;  /* 0x000000c000057202 */ /* 0x000fc40000000f00 */
[----:B------:R-:W3:Y:S04]  /*15cfe0*/  LDL.LU.64 R60, [R1+0x6cb0] ;  /* 0x006cb000013c7983 */ /* 0x000ee80000300a00 */
[----:B------:R1:W-:Y:S04]  /*15cff0*/  LDGSTS.E [R8+0x40a00], [R4.64], P0 ;  /* 0x40a0000004087fae */ /* 0x0003e80008121844 */
[----:B------:R-:W3:Y:S04]  /*15d000*/  LDL.LU.64 R62, [R1+0x6ca8] ;  /* 0x006ca800013e7983 */ /* 0x000ee80000300a00 */
[----:B------:R-:W3:Y:S01]  /*15d010*/  LDL.LU.64 R68, [R1+0x6ca0] ;  /* 0x006ca00001447983 */ /* 0x000ee20000300a00 */
[----:B-1----:R-:W-:-:S03]  /*15d020*/  IMAD.MOV.U32 R4, RZ, RZ, R241 ;  /* 0x000000ffff047224 */ /* 0x002fc600078e00f1 */
[----:B------:R-:W3:Y:S01]  /*15d030*/  LDL.LU.64 R66, [R1+0x6c98] ;  /* 0x006c980001427983 */ /* 0x000ee20000300a00 */
[----:B------:R-:W-:-:S03]  /*15d040*/  IMAD.MOV.U32 R5, RZ, RZ, R196 ;  /* 0x000000ffff057224 */ /* 0x000fc600078e00c4 */
[----:B------:R-:W3:Y:S04]  /*15d050*/  LDL.LU R163, [R1+0x184] ;  /* 0x0001840001a37983 */ /* 0x000ee80000300800 */
[----:B------:R1:W-:Y:S04]  /*15d060*/  LDGSTS.E [R8+0x41200], [R4.64], P0 ;  /* 0x4120000004087fae */ /* 0x0003e80008121844 */
[----:B------:R-:W4:Y:S04]  /*15d070*/  LDL.LU R162, [R1+0x188] ;  /* 0x0001880001a27983 */ /* 0x000f280000300800 */
[----:B------:R-:W4:Y:S01]  /*15d080*/  LDL.LU R165, [R1+0x164] ;  /* 0x0001640001a57983 */ /* 0x000f220000300800 */
[----:B-1----:R-:W-:Y:S01]  /*15d090*/  IMAD.MOV.U32 R4, RZ, RZ, R243 ;  /* 0x000000ffff047224 */ /* 0x002fe200078e00f3 */
[----:B------:R-:W-:-:S02]  /*15d0a0*/  MOV R5, R240 ;  /* 0x000000f000057202 */ /* 0x000fc40000000f00 */
[----:B------:R-:W4:Y:S04]  /*15d0b0*/  LDL.LU R164, [R1+0x178] ;  /* 0x0001780001a47983 */ /* 0x000f280000300800 */
[----:B------:R1:W-:Y:S04]  /*15d0c0*/  LDGSTS.E [R8+0x41a00], [R4.64], P0 ;  /* 0x41a0000004087fae */ /* 0x0003e80008121844 */
[----:B------:R-:W4:Y:S04]  /*15d0d0*/  LDL.LU R169, [R1+0x144] ;  /* 0x0001440001a97983 */ /* 0x000f280000300800 */
[----:B------:R-:W4:Y:S01]  /*15d0e0*/  LDL.LU R168, [R1+0x150] ;  /* 0x0001500001a87983 */ /* 0x000f220000300800 */
[----:B-1----:R-:W-:-:S03]  /*15d0f0*/  IMAD.MOV.U32 R4, RZ, RZ, R245 ;  /* 0x000000ffff047224 */ /* 0x002fc600078e00f5 */
[----:B------:R-:W4:Y:S01]  /*15d100*/  LDL.LU R173, [R1+0x134] ;  /* 0x0001340001ad7983 */ /* 0x000f220000300800 */
[----:B------:R-:W-:-:S03]  /*15d110*/  IMAD.MOV.U32 R5, RZ, RZ, R242 ;  /* 0x000000ffff057224 */ /* 0x000fc600078e00f2 */
        /* <DEDUP_REMOVED lines=8> */
[----:B------:R-:W4:Y:S04]  /*15d1a0*/  LDL.LU R185, [R1+0xe4] ;  /* 0x0000e40001b97983 */ /* 0x000f280000300800 */
        /* <DEDUP_REMOVED lines=19> */
[----:B------:R-:W4:Y:S04]  /*15d2e0*/  LDL.LU R244, [R1+0x24] ;  /* 0x0000240001f47983 */ /* 0x000f280000300800 */
[----:B------:R-:W4:Y:S04]  /*15d2f0*/  LDL.LU R243, [R1+0x4] ;  /* 0x0000040001f37983 */ /* 0x000f280000300800 */
[----:B------:R-:W4:Y:S01]  /*15d300*/  LDL.LU R242, [R1+0x8] ;  /* 0x0000080001f27983 */ /* 0x000f220000300800 */
[----:B------:R-:W-:-:S05]  /*15d310*/  MOV R5, R148 ;  /* 0x0000009400057202 */ /* 0x000fca0000000f00 */
[----:B------:R1:W-:Y:S02]  /*15d320*/  LDGSTS.E [R8+0x43a00], [R4.64], P0 ;  /* 0x43a0000004087fae */ /* 0x0003e40008121844 */
[----:B-1----:R-:W-:Y:S02]  /*15d330*/  IMAD.MOV.U32 R4, RZ, RZ, R144 ;  /* 0x000000ffff047224 */ /* 0x002fe400078e0090 */
[----:B------:R-:W-:-:S05]  /*15d340*/  IMAD.MOV.U32 R5, RZ, RZ, R145 ;  /* 0x000000ffff057224 */ /* 0x000fca00078e0091 */
[----:B------:R2:W-:Y:S02]  /*15d350*/  LDGSTS.E [R8+0x44200], [R4.64], P0 ;  /* 0x4420000004087fae */ /* 0x0005e40008121844 */
[----:B--2---:R-:W-:-:S04]  /*15d360*/  IADD3 R5, P1, R6, R82, RZ ;  /* 0x0000005206057210 */ /* 0x004fc80007f3e0ff */
        /* <DEDUP_REMOVED lines=39> */
[----:B---3--:R-:W-:-:S04]  /*15d5e0*/  IADD3 R48, P1, R50, R82, RZ ;  /* 0x0000005232307210 */ /* 0x008fc80007f3e0ff */
        /* <DEDUP_REMOVED lines=9> */
[----:B------:R-:W-:Y:S01]  /*15d680*/  IADD3 R58, P1, R60, R82, RZ ;  /* 0x000000523c3a7210 */ /* 0x000fe20007f3e0ff */
[----:B----4-:R-:W-:-:S04]  /*15d690*/  IMAD.MOV.U32 R88, RZ, RZ, R162 ;  /* 0x000000ffff587224 */ /* 0x010fc800078e00a2 */
[----:B------:R-:W-:Y:S01]  /*15d6a0*/  IMAD.X R57, R61, 0x1, R2, P1 ;  /* 0x000000013d397824 */ /* 0x000fe200008e0602 */
[-C--:B------:R-:W-:Y:S01]  /*15d6b0*/  IADD3 R60, P1, R62, R82.reuse, RZ ;  /* 0x000000523e3c7210 */ /* 0x080fe20007f3e0ff */
[----:B------:R-:W-:Y:S01]  /*15d6c0*/  IMAD.MOV.U32 R89, RZ, RZ, R163 ;  /* 0x000000ffff597224 */ /* 0x000fe200078e00a3 */
[----:B------:R-:W-:Y:S01]  /*15d6d0*/  MOV R87, R165 ;  /* 0x000000a500577202 */ /* 0x000fe20000000f00 */
[----:B------:R-:W-:Y:S01]  /*15d6e0*/  IMAD.MOV.U32 R86, RZ, RZ, R164 ;  /* 0x000000ffff567224 */ /* 0x000fe200078e00a4 */
[----:B------:R-:W-:Y:S01]  /*15d6f0*/  MOV R81, R173 ;  /* 0x000000ad00517202 */ /* 0x000fe20000000f00 */
[----:B------:R-:W-:Y:S01]  /*15d700*/  IMAD.X R59, R63, 0x1, R2, P1 ;  /* 0x000000013f3b7824 */ /* 0x000fe200008e0602 */
[----:B------:R-:W-:Y:S01]  /*15d710*/  IADD3 R62, P1, R68, R82, RZ ;  /* 0x00000052443e7210 */ /* 0x000fe20007f3e0ff */
[----:B------:R-:W-:Y:S02]  /*15d720*/  IMAD.MOV.U32 R84, RZ, RZ, R168 ;  /* 0x000000ffff547224 */ /* 0x000fe400078e00a8 */
[----:B------:R-:W-:-:S02]  /*15d730*/  IMAD.MOV.U32 R85, RZ, RZ, R169 ;  /* 0x000000ffff557224 */ /* 0x000fc400078e00a9 */
[----:B------:R-:W-:Y:S01]  /*15d740*/  IMAD.MOV.U32 R80, RZ, RZ, R172 ;  /* 0x000000ffff507224 */ /* 0x000fe200078e00ac */
[----:B------:R1:W-:Y:S01]  /*15d750*/  STL.64 [R1+0x6528], R88 ;  /* 0x0065285801007387 */ /* 0x0003e20000100a00 */
[----:B------:R-:W-:Y:S01]  /*15d760*/  IMAD.MOV.U32 R78, RZ, RZ, R176 ;  /* 0x000000ffff4e7224 */ /* 0x000fe200078e00b0 */
[----:B------:R-:W-:Y:S01]  /*15d770*/  MOV R77, R181 ;  /* 0x000000b5004d7202 */ /* 0x000fe20000000f00 */
[----:B------:R-:W-:Y:S01]  /*15d780*/  IMAD.MOV.U32 R79, RZ, RZ, R179 ;  /* 0x000000ffff4f7224 */ /* 0x000fe200078e00b3 */
[----:B------:R2:W-:Y:S01]  /*15d790*/  STL.64 [R1+0x6540], R86 ;  /* 0x0065405601007387 */ /* 0x0005e20000100a00 */
[----:B------:R-:W-:-:S03]  /*15d7a0*/  IMAD.MOV.U32 R76, RZ, RZ, R180 ;  /* 0x000000ffff4c7224 */ /* 0x000fc600078e00b4 */
[----:B------:R3:W-:Y:S01]  /*15d7b0*/  STL.64 [R1+0x6548], R84 ;  /* 0x0065485401007387 */ /* 0x0007e20000100a00 */
[----:B------:R-:W-:Y:S02]  /*15d7c0*/  IMAD.X R61, R69, 0x1, R2, P1 ;  /* 0x00000001453d7824 */ /* 0x000fe400008e0602 */
[----:B------:R-:W-:Y:S01]  /*15d7d0*/  IMAD.MOV.U32 R75, RZ, RZ, R185 ;  /* 0x000000ffff4b7224 */ /* 0x000fe200078e00b9 */
[----:B------:R2:W-:Y:S01]  /*15d7e0*/  STL.64 [R1+0x6550], R80 ;  /* 0x0065505001007387 */ /* 0x0005e20000100a00 */
[----:B------:R-:W-:-:S03]  /*15d7f0*/  IMAD.MOV.U32 R74, RZ, RZ, R184 ;  /* 0x000000ffff4a7224 */ /* 0x000fc600078e00b8 */
[----:B------:R1:W-:Y:S01]  /*15d800*/  STL.64 [R1+0x6560], R78 ;  /* 0x0065604e01007387 */ /* 0x0003e20000100a00 */
[----:B------:R-:W-:-:S03]  /*15d810*/  MOV R73, R189 ;  /* 0x000000bd00497202 */ /* 0x000fc60000000f00 */
[----:B------:R1:W-:Y:S01]  /*15d820*/  STL.64 [R1+0x6570], R76 ;  /* 0x0065704c01007387 */ /* 0x0003e20000100a00 */
[----:B------:R-:W-:-:S03]  /*15d830*/  IMAD.MOV.U32 R72, RZ, RZ, R188 ;  /* 0x000000ffff487224 */ /* 0x000fc600078e00bc */
[----:B------:R1:W-:Y:S01]  /*15d840*/  STL.64 [R1+0x6580], R74 ;  /* 0x0065804a01007387 */ /* 0x0003e20000100a00 */
[----:B------:R-:W-:Y:S02]  /*15d850*/  IMAD.MOV.U32 R71, RZ, RZ, R195 ;  /* 0x000000ffff477224 */ /* 0x000fe400078e00c3 */
[----:B------:R-:W-:Y:S01]  /*15d860*/  IMAD.MOV.U32 R70, RZ, RZ, R192 ;  /* 0x000000ffff467224 */ /* 0x000fe200078e00c0 */
[----:B------:R1:W-:Y:S01]  /*15d870*/  STL.64 [R1+0x6588], R72 ;  /* 0x0065884801007387 */ /* 0x0003e20000100a00 */
[----:B------:R-:W-:Y:S01]  /*15d880*/  MOV R69, R199 ;  /* 0x000000c700457202 */ /* 0x000fe20000000f00 */
[----:B------:R-:W-:Y:S02]  /*15d890*/  IMAD.MOV.U32 R230, RZ, RZ, R233 ;  /* 0x000000ffffe67224 */ /* 0x000fe400078e00e9 */
[----:B------:R-:W-:Y:S02]  /*15d8a0*/  IMAD.MOV.U32 R251, RZ, RZ, R241 ;  /* 0x000000fffffb7224 */ /* 0x000fe400078e00f1 */
[----:B------:R-:W-:Y:S01]  /*15d8b0*/  IMAD.MOV.U32 R250, RZ, RZ, R240 ;  /* 0x000000fffffa7224 */ /* 0x000fe200078e00f0 */
[----:B------:R-:W-:Y:S01]  /*15d8c0*/  MOV R225, R226 ;  /* 0x000000e200e17202 */ /* 0x000fe20000000f00 */
[----:B------:R-:W-:Y:S01]  /*15d8d0*/  IMAD.MOV.U32 R68, RZ, RZ, R196 ;  /* 0x000000ffff447224 */ /* 0x000fe200078e00c4 */
[----:B------:R1:W-:Y:S01]  /*15d8e0*/  STL.64 [R1+0x6590], R70 ;  /* 0x0065904601007387 */ /* 0x0003e20000100a00 */
[----:B------:R-:W-:Y:S01]  /*15d8f0*/  IMAD.MOV.U32 R240, RZ, RZ, R238 ;  /* 0x000000fffff07224 */ /* 0x000fe200078e00ee */
[----:B------:R-:W-:-:S02]  /*15d900*/  MOV R241, R237 ;  /* 0x000000ed00f17202 */ /* 0x000fc40000000f00 */
[----:B------:R1:W-:Y:S01]  /*15d910*/  STL.64 [R1+0x65a0], R68 ;  /* 0x0065a04401007387 */ /* 0x0003e20000100a00 */
[----:B------:R-:W-:-:S03]  /*15d920*/  IMAD.MOV.U32 R231, RZ, RZ, R232 ;  /* 0x000000ffffe77224 */ /* 0x000fc600078e00e8 */
[----:B------:R-:W-:Y:S01]  /*15d930*/  STL.64 [R1+0x65a8], R250 ;  /* 0x0065a8fa01007387 */ /* 0x000fe20000100a00 */
[----:B------:R-:W-:Y:S01]  /*15d940*/  IMAD.MOV.U32 R224, RZ, RZ, R227 ;  /* 0x000000ffffe07224 */ /* 0x000fe200078e00e3 */
[----:B------:R-:W-:Y:S01]  /*15d950*/  LOP3.LUT R5, R5, R4, RZ, 0x3c, !PT ;  /* 0x0000000405057212 */ /* 0x000fe200078e3cff */
[----:B------:R-:W-:Y:S01]  /*15d960*/  IMAD.MOV.U32 R218, RZ, RZ, R221 ;  /* 0x000000ffffda7224 */ /* 0x000fe200078e00dd */
[----:B------:R-:W-:Y:S01]  /*15d970*/  MOV R215, R216 ;  /* 0x000000d800d77202 */ /* 0x000fe20000000f00 */
[----:B------:R-:W-:Y:S01]  /*15d980*/  IMAD.MOV.U32 R219, RZ, RZ, R220 ;  /* 0x000000ffffdb7224 */ /* 0x000fe200078e00dc */
[----:B------:R-:W-:Y:S01]  /*15d990*/  LOP3.LUT R7, R7, R6, RZ, 0x3c, !PT ;  /* 0x0000000607077212 */ /* 0x000fe200078e3cff */
[----:B------:R-:W-:Y:S01]  /*15d9a0*/  STL.64 [R1+0x65b8], R248 ;  /* 0x0065b8f801007387 */ /* 0x000fe20000100a00 */
[----:B------:R-:W-:Y:S01]  /*15d9b0*/  IMAD.MOV.U32 R214, RZ, RZ, R217 ;  /* 0x000000ffffd67224 */ /* 0x000fe200078e00d9 */
[----:B------:R-:W-:Y:S01]  /*15d9c0*/  MOV R207, R208 ;  /* 0x000000d000cf7202 */ /* 0x000fe20000000f00 */
[----:B------:R-:W-:-:S02]  /*15d9d0*/  IMAD.MOV.U32 R210, RZ, RZ, R213 ;  /* 0x000000ffffd27224 */ /* 0x000fc400078e00d5 */
[----:B------:R-:W-:Y:S02]  /*15d9e0*/  IMAD.MOV.U32 R211, RZ, RZ, R212 ;  /* 0x000000ffffd37224 */ /* 0x000fe400078e00d4 */
[----:B------:R-:W-:Y:S01]  /*15d9f0*/  IMAD.X R3, R141, 0x1, R2, P2 ;  /* 0x000000018d037824 */ /* 0x000fe200010e0602 */
[----:B------:R-:W-:Y:S01]  /*15da00*/  STL.64 [R1+0x65c8], R246 ;  /* 0x0065c8f601007387 */ /* 0x000fe20000100a00 */
[----:B------:R-:W-:Y:S01]  /*15da10*/  IMAD.MOV.U32 R206, RZ, RZ, R209 ;  /* 0x000000ffffce7224 */ /* 0x000fe200078e00d1 */
[----:B------:R-:W-:Y:S01]  /*15da20*/  LOP3.LUT R4, R5, R4, RZ, 0x3c, !PT ;  /* 0x0000000405047212 */ /* 0x000fe200078e3cff */
[----:B------:R-:W-:Y:S02]  /*15da30*/  IMAD.MOV.U32 R202, RZ, RZ, R205 ;  /* 0x000000ffffca7224 */ /* 0x000fe400078e00cd */
[----:B------:R-:W-:Y:S02]  /*15da40*/  IMAD.MOV.U32 R203, RZ, RZ, R204 ;  /* 0x000000ffffcb7224 */ /* 0x000fe400078e00cc */
[----:B------:R-:W-:Y:S01]  /*15da50*/  IMAD.MOV.U32 R198, RZ, RZ, R201 ;  /* 0x000000ffffc67224 */ /* 0x000fe200078e00c9 */
[----:B------:R-:W-:Y:S01]  /*15da60*/  STL.64 [R1+0x65d8], R244 ;  /* 0x0065d8f401007387 */ /* 0x000fe20000100a00 */
[----:B------:R-:W-:Y:S01]  /*15da70*/  MOV R199, R200 ;  /* 0x000000c800c77202 */ /* 0x000fe20000000f00 */
[----:B------:R-:W-:Y:S01]  /*15da80*/  IMAD.MOV.U32 R192, RZ, RZ, R194 ;  /* 0x000000ffffc07224 */ /* 0x000fe200078e00c2 */
[----:B------:R-:W-:Y:S01]  /*15da90*/  LOP3.LUT R6, R7, R6, RZ, 0x3c, !PT ;  /* 0x0000000607067212 */ /* 0x000fe200078e3cff */
[----:B------:R-:W-:Y:S01]  /*15daa0*/  IMAD.MOV.U32 R191, RZ, RZ, R11 ;  /* 0x000000ffffbf7224 */ /* 0x000fe200078e000b */
[----:B------:R-:W-:Y:S01]  /*15dab0*/  MOV R190, R12 ;  /* 0x0000000c00be7202 */ /* 0x000fe20000000f00 */
[----:B------:R-:W-:Y:S01]  /*15dac0*/  IMAD.MOV.U32 R187, RZ, RZ, R15 ;  /* 0x000000ffffbb7224 */ /* 0x000fe200078e000f */
[----:B------:R-:W-:Y:S01]  /*15dad0*/  MOV R186, R16 ;  /* 0x0000001000ba7202 */ /* 0x000fe20000000f00 */
[----:B------:R-:W-:Y:S04]  /*15dae0*/  STL.64 [R1+0x65e0], R242 ;  /* 0x0065e0f201007387 */ /* 0x000fe80000100a00 */
[----:B------:R-:W-:Y:S04]  /*15daf0*/  STL.64 [R1+0x65f0], R240 ;  /* 0x0065f0f001007387 */ /* 0x000fe80000100a00 */
[----:B------:R-:W-:Y:S01]  /*15db00*/  STL.64 [R1+0x6600], R230 ;  /* 0x006600e601007387 */ /* 0x000fe20000100a00 */
[----:B------:R-:W-:-:S03]  /*15db10*/  IMAD.MOV.U32 R196, RZ, RZ, R65 ;  /* 0x000000ffffc47224 */ /* 0x000fc600078e0041 */
[----:B------:R-:W-:Y:S01]  /*15db20*/  STL.64 [R1+0x6608], R224 ;  /* 0x006608e001007387 */ /* 0x000fe20000100a00 */
[----:B------:R-:W-:-:S03]  /*15db30*/  IMAD.MOV.U32 R197, RZ, RZ, R3 ;  /* 0x000000ffffc57224 */ /* 0x000fc600078e0003 */
[----:B------:R-:W-:Y:S01]  /*15db40*/  STL.64 [R1+0x6610], R218 ;  /* 0x006610da01007387 */ /* 0x000fe20000100a00 */
[----:B------:R-:W-:-:S03]  /*15db50*/  LOP3.LUT R5, R5, R4, RZ, 0x3c, !PT ;  /* 0x0000000405057212 */ /* 0x000fc600078e3cff */
[----:B------:R-:W-:Y:S01]  /*15db60*/  STL.64 [R1+0x6618], R214 ;  /* 0x006618d601007387 */ /* 0x000fe20000100a00 */
[----:B------:R-:W-:-:S03]  /*15db70*/  LOP3.LUT R7, R7, R6, RZ, 0x3c, !PT ;  /* 0x0000000607077212 */ /* 0x000fc600078e3cff */
[----:B------:R-:W-:Y:S01]  /*15db80*/  STL.64 [R1+0x6628], R210 ;  /* 0x006628d201007387 */ /* 0x000fe20000100a00 */
[----:B------:R-:W-:-:S03]  /*15db90*/  IMAD.MOV.U32 R188, RZ, RZ, R14 ;  /* 0x000000ffffbc7224 */ /* 0x000fc600078e000e */
[----:B------:R-:W-:Y:S01]  /*15dba0*/  STL.64 [R1+0x6650], R206 ;  /* 0x006650ce01007387 */ /* 0x000fe20000100a00 */
[----:B------:R-:W-:-:S03]  /*15dbb0*/  IMAD.MOV.U32 R189, RZ, RZ, R13 ;  /* 0x000000ffffbd7224 */ /* 0x000fc600078e000d */
[----:B------:R-:W-:Y:S01]  /*15dbc0*/  STL.64 [R1+0x6678], R202 ;  /* 0x006678ca01007387 */ /* 0x000fe20000100a00 */
[----:B------:R-:W-:-:S03]  /*15dbd0*/  IMAD.MOV.U32 R184, RZ, RZ, R18 ;  /* 0x000000ffffb87224 */ /* 0x000fc600078e0012 */
[----:B------:R1:W-:Y:S01]  /*15dbe0*/  STL.64 [R1+0x6690], R198 ;  /* 0x006690c601007387 */ /* 0x0003e20000100a00 */
[----:B------:R-:W-:-:S03]  /*15dbf0*/  IMAD.MOV.U32 R185, RZ, RZ, R17 ;  /* 0x000000ffffb97224 */ /* 0x000fc600078e0011 */
[----:B------:R1:W-:Y:S01]  /*15dc00*/  STL.64 [R1+0x66a8], R192 ;  /* 0x0066a8c001007387 */ /* 0x0003e20000100a00 */
[----:B------:R-:W-:Y:S01]  /*15dc10*/  MOV R182, R20 ;  /* 0x0000001400b67202 */ /* 0x000fe20000000f00 */
[----:B------:R-:W-:Y:S02]  /*15dc20*/  IMAD.MOV.U32 R183, RZ, RZ, R19 ;  /* 0x000000ffffb77224 */ /* 0x000fe400078e0013 */
[----:B------:R1:W-:Y:S01]  /*15dc30*/  STL.64 [R1+0x6d80], R196 ;  /* 0x006d80c401007387 */ /* 0x0003e20000100a00 */
[----:B------:R-:W-:-:S03]  /*15dc40*/  IMAD.MOV.U32 R180, RZ, RZ, R22 ;  /* 0x000000ffffb47224 */ /* 0x000fc600078e0016 */
[----:B------:R-:W-:Y:S01]  /*15dc50*/  STL.64 [R1+0x6d78], R4 ;  /* 0x006d780401007387 */ /* 0x000fe20000100a00 */
[----:B------:R-:W-:Y:S01]  /*15dc60*/  IMAD.MOV.U32 R181, RZ, RZ, R21 ;  /* 0x000000ffffb57224 */ /* 0x000fe200078e0015 */
[----:B------:R-:W-:Y:S02]  /*15dc70*/  MOV R178, R24 ;  /* 0x0000001800b27202 */ /* 0x000fe40000000f00 */
[----:B------:R1:W-:Y:S01]  /*15dc80*/  STL.64 [R1+0x6d70], R6 ;  /* 0x006d700601007387 */ /* 0x0003e20000100a00 */
        /* <DEDUP_REMOVED lines=38> */
[----:B------:R-:W-:-:S03]  /*15def0*/  IMAD.MOV.U32 R152, RZ, RZ, R50 ;  /* 0x000000ffff987224 */ /* 0x000fc600078e0032 */
[----:B------:R1:W-:Y:S01]  /*15df00*/  LDGSTS.E [R8+0x44a00], [R88.64], P0 ;  /* 0x44a0000058087fae */ /* 0x0003e20008121844 */
[----:B------:R-:W-:Y:S01]  /*15df10*/  IMAD.MOV.U32 R153, RZ, RZ, R49 ;  /* 0x000000ffff997224 */ /* 0x000fe200078e0031 */
[----:B------:R-:W-:Y:S02]  /*15df20*/  IADD3 R64, P1, R66, R82, RZ ;  /* 0x0000005242407210 */ /* 0x000fe40007f3e0ff */
[----:B------:R-:W-:Y:S01]  /*15df30*/  STL.64 [R1+0x6d00], R164 ;  /* 0x006d00a401007387 */ /* 0x000fe20000100a00 */
[----:B------:R-:W-:Y:S01]  /*15df40*/  MOV R150, R52 ;  /* 0x0000003400967202 */ /* 0x000fe20000000f00 */
[----:B------:R-:W-:Y:S02]  /*15df50*/  IMAD.MOV.U32 R151, RZ, RZ, R51 ;  /* 0x000000ffff977224 */ /* 0x000fe400078e0033 */
[----:B------:R2:W-:Y:S01]  /*15df60*/  LDGSTS.E [R8+0x45200], [R86.64], P0 ;  /* 0x4520000056087fae */ /* 0x0005e20008121844 */
[----:B------:R-:W-:-:S03]  /*15df70*/  IMAD.MOV.U32 R148, RZ, RZ, R54 ;  /* 0x000000ffff947224 */ /* 0x000fc600078e0036 */
[----:B------:R-:W-:Y:S01]  /*15df80*/  STL.64 [R1+0x6cf8], R162 ;  /* 0x006cf8a201007387 */ /* 0x000fe20000100a00 */
[----:B------:R-:W-:-:S03]  /*15df90*/  IMAD.MOV.U32 R149, RZ, RZ, R53 ;  /* 0x000000ffff957224 */ /* 0x000fc600078e0035 */
[----:B------:R3:W-:Y:S01]  /*15dfa0*/  LDGSTS.E [R8+0x45a00], [R84.64], P0 ;  /* 0x45a0000054087fae */ /* 0x0007e20008121844 */
[----:B------:R-:W-:Y:S01]  /*15dfb0*/  MOV R146, R56 ;  /* 0x0000003800927202 */ /* 0x000fe20000000f00 */
[----:B------:R-:W-:Y:S02]  /*15dfc0*/  IMAD.MOV.U32 R147, RZ, RZ, R55 ;  /* 0x000000ffff937224 */ /* 0x000fe400078e0037 */
[----:B------:R-:W-:Y:S01]  /*15dfd0*/  STL.64 [R1+0x6cf0], R160 ;  /* 0x006cf0a001007387 */ /* 0x000fe20000100a00 */
[----:B------:R-:W-:-:S03]  /*15dfe0*/  IMAD.MOV.U32 R144, RZ, RZ, R58 ;  /* 0x000000ffff907224 */ /* 0x000fc600078e003a */
[----:B------:R2:W-:Y:S01]  /*15dff0*/  LDGSTS.E [R8+0x46200], [R80.64], P0 ;  /* 0x4620000050087fae */ /* 0x0005e20008121844 */
[----:B------:R-:W-:-:S03]  /*15e000*/  IMAD.MOV.U32 R145, RZ, RZ, R57 ;  /* 0x000000ffff917224 */ /* 0x000fc600078e0039 */
[----:B------:R-:W-:Y:S01]  /*15e010*/  STL.64 [R1+0x6ce8], R158 ;  /* 0x006ce89e01007387 */ /* 0x000fe20000100a00 */
[----:B------:R-:W-:-:S03]  /*15e020*/  IADD3.X R63, R67, R2, RZ, P1, !PT ;  /* 0x00000002433f7210 */ /* 0x000fc60000ffe4ff */
[----:B------:R1:W-:Y:S01]  /*15e030*/  LDGSTS.E [R8+0x46a00], [R78.64], P0 ;  /* 0x46a000004e087fae */ /* 0x0003e20008121844 */
[----:B------:R-:W-:-:S03]  /*15e040*/  MOV R142, R60 ;  /* 0x0000003c008e7202 */ /* 0x000fc60000000f00 */
[----:B------:R-:W-:Y:S01]  /*15e050*/  STL.64 [R1+0x6ce0], R156 ;  /* 0x006ce09c01007387 */ /* 0x000fe20000100a00 */
[----:B------:R-:W-:-:S03]  /*15e060*/  IMAD.MOV.U32 R143, RZ, RZ, R59 ;  /* 0x000000ffff8f7224 */ /* 0x000fc600078e003b */
        /* <DEDUP_REMOVED lines=9> */
[----:B------:R-:W-:-:S03]  /*15e100*/  MOV R66, R64 ;  /* 0x0000004000427202 */ /* 0x000fc60000000f00 */
[----:B------:R-:W-:Y:S01]  /*15e110*/  STL.64 [R1+0x6cc0], R148 ;  /* 0x006cc09401007387 */ /* 0x000fe20000100a00 */
[----:B------:R-:W-:-:S03]  /*15e120*/  IMAD.MOV.U32 R67, RZ, RZ, R63 ;  /* 0x000000ffff437224 */ /* 0x000fc600078e003f */
[----:B------:R1:W-:Y:S04]  /*15e130*/  LDGSTS.E [R8+0x49200], [R68.64], P0 ;  /* 0x4920000044087fae */ /* 0x0003e80008121844 */
[----:B------:R-:W-:Y:S04]  /*15e140*/  STL.64 [R1+0x6cb8], R146 ;  /* 0x006cb89201007387 */ /* 0x000fe80000100a00 */
[----:B------:R1:W-:Y:S04]  /*15e150*/  LDGSTS.E [R8+0x49a00], [R250.64], P0 ;  /* 0x49a00000fa087fae */ /* 0x0003e80008121844 */
[----:B------:R-:W-:Y:S04]  /*15e160*/  STL.64 [R1+0x6cb0], R144 ;  /* 0x006cb09001007387 */ /* 0x000fe80000100a00 */
[----:B------:R2:W-:Y:S04]  /*15e170*/  LDGSTS.E [R8+0x4a200], [R248.64], P0 ;  /* 0x4a200000f8087fae */ /* 0x0005e80008121844 */
[----:B-1----:R-:W3:Y:S04]  /*15e180*/  LDL.LU.64 R88, [R1+0x89e8] ;  /* 0x0089e80001587983 */ /* 0x002ee80000300a00 */
        /* <DEDUP_REMOVED lines=25> */
[----:B-1----:R-:W2:Y:S04]  /*15e320*/  LDL R199, [R1+0x7174] ;  /* 0x0071740001c77983 */ /* 0x002ea80000100800 */
[----:B------:R1:W-:Y:S04]  /*15e330*/  LDGSTS.E [R8+0x51200], [R196.64], P0 ;  /* 0x51200000c4087fae */ /* 0x0003e80008121844 */
[----:B------:R-:W3:Y:S04]  /*15e340*/  LDL R192, [R1+0x7170] ;  /* 0x0071700001c07983 */ /* 0x000ee80000100800 */
[----:B------:R-:W3:Y:S04]  /*15e350*/  LDL R241, [R1+0x71b4] ;  /* 0x0071b40001f17983 */ /* 0x000ee80000100800 */
[----:B-1----:R-:W3:Y:S04]  /*15e360*/  LDL R196, [R1+0x71b0] ;  /* 0x0071b00001c47983 */ /* 0x002ee80000100800 */
[----:B------:R-:W1:Y:S04]  /*15e370*/  S2R R248, SR_TID.X ;  /* 0x0000000000f87919 */ /* 0x000e680000002100 */
        /* <DEDUP_REMOVED lines=8> */
[----:B-1----:R-:W-:-:S03]  /*15e400*/  LOP3.LUT R195, R248, 0x3f, RZ, 0xc0, !PT ;  /* 0x0000003ff8c37812 */ /* 0x002fc600078ec0ff */
[----:B------:R-:W3:Y:S04]  /*15e410*/  LDL R248, [R1+0x72f0] ;  /* 0x0072f00001f87983 */ /* 0x000ee80000100800 */
[----:B------:R2:W-:Y:S04]  /*15e420*/  LDGSTS.E [R8+0x51a00], [R4.64], P0 ;  /* 0x51a0000004087fae */ /* 0x0005e80008121844 */
[----:B------:R1:W-:Y:S04]  /*15e430*/  LDGSTS.E [R8+0x52200], [R6.64], P0 ;  /* 0x5220000006087fae */ /* 0x0003e80008121844 */
[----:B------:R2:W-:Y:S04]  /*15e440*/  LDGSTS.E [R8+0x52a00], [R190.64], P0 ;  /* 0x52a00000be087fae */ /* 0x0005e80008121844 */
[----:B------:R2:W-:Y:S04]  /*15e450*/  LDGSTS.E [R8+0x53200], [R188.64], P0 ;  /* 0x53200000bc087fae */ /* 0x0005e80008121844 */
[----:B-1----:R-:W3:Y:S04]  /*15e460*/  LDL.LU.64 R6, [R1+0x6c90] ;  /* 0x006c900001067983 */ /* 0x002ee80000300a00 */
[----:B------:R-:W3:Y:S04]  /*15e470*/  LDL.LU.64 R38, [R1+0x6c68] ;  /* 0x006c680001267983 */ /* 0x000ee80000300a00 */
        /* <DEDUP_REMOVED lines=8> */
[----:B------:R1:W-:Y:S04]  /*15e500*/  LDGSTS.E [R8+0x57200], [R172.64], P0 ;  /* 0x57200000ac087fae */ /* 0x0003e80008121844 */
[----:B------:R1:W-:Y:S04]  /*15e510*/  LDGSTS.E [R8+0x57a00], [R170.64], P0 ;  /* 0x57a00000aa087fae */ /* 0x0003e80008121844 */
[----:B------:R1:W-:Y:S04]  /*15e520*/  LDGSTS.E [R8+0x58200], [R168.64], P0 ;  /* 0x58200000a8087fae */ /* 0x0003e80008121844 */
[----:B------:R1:W-:Y:S04]  /*15e530*/  LDGSTS.E [R8+0x58a00], [R166.64], P0 ;  /* 0x58a00000a6087fae */ /* 0x0003e80008121844 */
[----:B------:R1:W-:Y:S01]  /*15e540*/  LDGSTS.E [R8+0x59200], [R164.64], P0 ;  /* 0x59200000a4087fae */ /* 0x0003e20008121844 */
[----:B------:R-:W-:-:S03]  /*15e550*/  LOP3.LUT R3, R195, 0x30, RZ, 0x3c, !PT ;  /* 0x00000030c3037812 */ /* 0x000fc600078e3cff */
[----:B------:R1:W-:Y:S04]  /*15e560*/  LDGSTS.E [R8+0x59a00], [R162.64], P0 ;  /* 0x59a00000a2087fae */ /* 0x0003e80008121844 */
[----:B------:R1:W-:Y:S04]  /*15e570*/  LDGSTS.E [R8+0x5a200], [R160.64], P0 ;  /* 0x5a200000a0087fae */ /* 0x0003e80008121844 */
[----:B------:R1:W-:Y:S04]  /*15e580*/  LDGSTS.E [R8+0x5aa00], [R158.64], P0 ;  /* 0x5aa000009e087fae */ /* 0x0003e80008121844 */
[----:B------:R1:W-:Y:S04]  /*15e590*/  LDGSTS.E [R8+0x5b200], [R156.64], P0 ;  /* 0x5b2000009c087fae */ /* 0x0003e80008121844 */
[----:B------:R1:W-:Y:S01]  /*15e5a0*/  LDGSTS.E [R8+0x5ba00], [R154.64], P0 ;  /* 0x5ba000009a087fae */ /* 0x0003e20008121844 */
[----:B------:R-:W-:-:S03]  /*15e5b0*/  IMAD R3, R139, 0x20000, R3 ;  /* 0x000200008b037824 */ /* 0x000fc600078e0203 */
        /* <DEDUP_REMOVED lines=21> */
[----:B--2---:R-:W-:Y:S01]  /*15e710*/  MOV R4, R199 ;  /* 0x000000c700047202 */ /* 0x004fe20000000f00 */
[----:B---3--:R-:W-:-:S05]  /*15e720*/  IMAD.MOV.U32 R5, RZ, RZ, R192 ;  /* 0x000000ffff057224 */ /* 0x008fca00078e00c0 */
[----:B------:R2:W-:Y:S02]  /*15e730*/  LDGSTS.E [R3+0x40300], [R4.64], P0 ;  /* 0x4030000004037fae */ /* 0x0005e40008121844 */
[----:B--2---:R-:W-:Y:S02]  /*15e740*/  IMAD.MOV.U32 R4, RZ, RZ, R241 ;  /* 0x000000ffff047224 */ /* 0x004fe400078e00f1 */
[----:B------:R-:W-:-:S05]  /*15e750*/  IMAD.MOV.U32 R5, RZ, RZ, R196 ;  /* 0x000000ffff057224 */ /* 0x000fca00078e00c4 */
[----:B------:R2:W-:Y:S02]  /*15e760*/  LDGSTS.E [R3+0x40b00], [R4.64], P0 ;  /* 0x40b0000004037fae */ /* 0x0005e40008121844 */
[----:B--2---:R-:W-:Y:S01]  /*15e770*/  MOV R4, R243 ;  /* 0x000000f300047202 */ /* 0x004fe20000000f00 */
[----:B------:R-:W-:-:S05]  /*15e780*/  IMAD.MOV.U32 R5, RZ, RZ, R240 ;  /* 0x000000ffff057224 */ /* 0x000fca00078e00f0 */
        /* <DEDUP_REMOVED lines=16> */
[----:B--2---:R-:W-:-:S04]  /*15e890*/  IADD3 R5, P1, R6, R82, RZ ;  /* 0x0000005206057210 */ /* 0x004fc80007f3e0ff */
[----:B------:R-:W-:Y:S02]  /*15e8a0*/  IADD3.X R4, R7, R2, RZ, P1, !PT ;  /* 0x0000000207047210 */ /* 0x000fe40000ffe4ff */
[----:B------:R-:W-:-:S05]  /*15e8b0*/  IADD3 R7, P1, R38, R82, RZ ;  /* 0x0000005226077210 */ /* 0x000fca0007f3e0ff */
[----:B------:R-:W-:Y:S02]  /*15e8c0*/  IMAD.X R6, R39, 0x1, R2, P1 ;  /* 0x0000000127067824 */ /* 0x000fe400008e0602 */
[----:B------:R-:W2:Y:S04]  /*15e8d0*/  LDL.LU.64 R38, [R1+0x6bb8] ;  /* 0x006bb80001267983 */ /* 0x000ea80000300a00 */
[----:B------:R-:W3:Y:S04]  /*15e8e0*/  LDL.LU.64 R40, [R1+0x6bb0] ;  /* 0x006bb00001287983 */ /* 0x000ee80000300a00 */
        /* <DEDUP_REMOVED lines=12> */
[----:B-1----:R-:W2:Y:S04]  /*15e9b0*/  LDL.LU.64 R66, [R1+0x6b48] ;  /* 0x006b480001427983 */ /* 0x002ea80000300a00 */
        /* <DEDUP_REMOVED lines=12> */
[----:B----4-:R-:W-:-:S05]  /*15ea80*/  IADD3 R11, P1, R12, R82, RZ ;  /* 0x000000520c0b7210 */ /* 0x010fca0007f3e0ff */
        /* <DEDUP_REMOVED lines=11> */
[----:B------:R-:W-:Y:S01]  /*15eb40*/  IADD3 R23, P1, R24, R82, RZ ;  /* 0x0000005218177210 */ /* 0x000fe20007f3e0ff */
[----:B--2---:R-:W-:Y:S02]  /*15eb50*/  IMAD.MOV.U32 R187, RZ, RZ, R240 ;  /* 0x000000ffffbb7224 */ /* 0x004fe400078e00f0 */
[----:B---3--:R-:W-:Y:S02]  /*15eb60*/  IMAD.MOV.U32 R186, RZ, RZ, R243 ;  /* 0x000000ffffba7224 */ /* 0x008fe400078e00f3 */
[----:B------:R-:W-:Y:S01]  /*15eb70*/  IMAD.MOV.U32 R185, RZ, RZ, R242 ;  /* 0x000000ffffb97224 */ /* 0x000fe200078e00f2 */
[----:B------:R-:W-:Y:S02]  /*15eb80*/  MOV R184, R245 ;  /* 0x000000f500b87202 */ /* 0x000fe40000000f00 */
[----:B------:R-:W-:Y:S04]  /*15eb90*/  STL.64 [R1+0x6420], R186 ;  /* 0x006420ba01007387 */ /* 0x000fe80000100a00 */
[----:B------:R-:W-:Y:S04]  /*15eba0*/  STL.64 [R1+0x6430], R184 ;  /* 0x006430b801007387 */ /* 0x000fe80000100a00 */
[----:B------:R-:W2:Y:S04]  /*15ebb0*/  LDL.LU R156, [R1+0x1c4] ;  /* 0x0001c400019c7983 */ /* 0x000ea80000300800 */
        /* <DEDUP_REMOVED lines=20> */
[----:B------:R-:W4:Y:S01]  /*15ed00*/  LDL.LU R240, [R1+0xb8] ;  /* 0x0000b80001f07983 */ /* 0x000f220000300800 */
[----:B------:R-:W-:-:S03]  /*15ed10*/  IMAD.MOV.U32 R182, RZ, RZ, R247 ;  /* 0x000000ffffb67224 */ /* 0x000fc600078e00f7 */
[----:B------:R-:W4:Y:S01]  /*15ed20*/  LDL.LU R243, [R1+0xbc] ;  /* 0x0000bc0001f37983 */ /* 0x000f220000300800 */
[----:B------:R-:W-:-:S03]  /*15ed30*/  IMAD.MOV.U32 R181, RZ, RZ, R246 ;  /* 0x000000ffffb57224 */ /* 0x000fc600078e00f6 */
        /* <DEDUP_REMOVED lines=10> */
[----:B------:R-:W4:Y:S04]  /*15ede0*/  LDL.LU R249, [R1+0x54] ;  /* 0x0000540001f97983 */ /* 0x000f280000300800 */
[----:B------:R-:W4:Y:S04]  /*15edf0*/  LDL.LU R248, [R1+0x2c] ;  /* 0x00002c0001f87983 */ /* 0x000f280000300800 */
[----:B------:R-:W4:Y:S04]  /*15ee00*/  LDL.LU R134, [R1+0x30] ;  /* 0x0000300001867983 */ /* 0x000f280000300800 */
[----:B------:R-:W4:Y:S04]  /*15ee10*/  LDL.LU R135, [R1+0x14] ;  /* 0x0000140001877983 */ /* 0x000f280000300800 */
[----:B------:R-:W4:Y:S01]  /*15ee20*/  LDL.LU R137, [R1+0x18] ;  /* 0x0000180001897983 */ /* 0x000f220000300800 */
[----:B------:R-:W-:-:S02]  /*15ee30*/  IADD3.X R22, R25, R2, RZ, P1, !PT ;  /* 0x0000000219167210 */ /* 0x000fc40000ffe4ff */
[----:B------:R-:W-:Y:S01]  /*15ee40*/  IADD3 R25, P1, R26, R82, RZ ;  /* 0x000000521a197210 */ /* 0x000fe20007f3e0ff */
[----:B------:R-:W-:Y:S01]  /*15ee50*/  IMAD.MOV.U32 R143, RZ, RZ, R239 ;  /* 0x000000ffff8f7224 */ /* 0x000fe200078e00ef */
[----:B------:R-:W-:Y:S01]  /*15ee60*/  LOP3.LUT R5, R5, R4, RZ, 0x3c, !PT ;  /* 0x0000000405057212 */ /* 0x000fe200078e3cff */
[----:B------:R-:W-:Y:S01]  /*15ee70*/  IMAD.MOV.U32 R140, RZ, RZ, R236 ;  /* 0x000000ffff8c7224 */ /* 0x000fe200078e00ec */
[----:B------:R-:W-:Y:S01]  /*15ee80*/  LOP3.LUT R7, R7, R6, RZ, 0x3c, !PT ;  /* 0x0000000607077212 */ /* 0x000fe200078e3cff */
[--C-:B------:R-:W-:Y:S01]  /*15ee90*/  IMAD.X R24, R27, 0x1, R2.reuse, P1 ;  /* 0x000000011b187824 */ /* 0x100fe200008e0602 */
[----:B------:R-:W-:Y:S01]  /*15eea0*/  IADD3 R27, P1, R28, R82, RZ ;  /* 0x000000521c1b7210 */ /* 0x000fe20007f3e0ff */
[----:B------:R-:W-:Y:S01]  /*15eeb0*/  IMAD.MOV.U32 R141, RZ, RZ, R235 ;  /* 0x000000ffff8d7224 */ /* 0x000fe200078e00eb */
[----:B------:R-:W-:Y:S01]  /*15eec0*/  LOP3.LUT R13, R13, R12, RZ, 0x3c, !PT ;  /* 0x0000000c0d0d7212 */ /* 0x000fe200078e3cff */
[----:B------:R1:W-:Y:S02]  /*15eed0*/  LDGSTS.E [R3+0x44300], [R186.64], P0 ;  /* 0x44300000ba037fae */ /* 0x0003e40008121844 */
[--C-:B------:R-:W-:Y:S01]  /*15eee0*/  IMAD.X R26, R29, 0x1, R2.reuse, P1 ;  /* 0x000000011d1a7824 */ /* 0x100fe200008e0602 */
[-C--:B------:R-:W-:Y:S01]  /*15eef0*/  IADD3 R29, P1, R30, R82.reuse, RZ ;  /* 0x000000521e1d7210 */ /* 0x080fe20007f3e0ff */
[----:B------:R-:W-:Y:S04]  /*15ef00*/  STL.64 [R1+0x6440], R182 ;  /* 0x006440b601007387 */ /* 0x000fe80000100a00 */
[----:B------:R-:W-:Y:S01]  /*15ef10*/  IMAD.X R28, R31, 0x1, R2, P1 ;  /* 0x000000011f1c7824 */ /* 0x000fe200008e0602 */
[----:B------:R-:W-:Y:S01]  /*15ef20*/  IADD3 R31, P1, R32, R82, RZ ;  /* 0x00000052201f7210 */ /* 0x000fe20007f3e0ff */
[----:B------:R1:W-:Y:S03]  /*15ef30*/  LDGSTS.E [R3+0x44b00], [R184.64], P0 ;  /* 0x44b00000b8037fae */ /* 0x0003e60008121844 */
[----:B------:R-:W-:Y:S01]  /*15ef40*/  IADD3.X R30, R33, R2, RZ, P1, !PT ;  /* 0x00000002211e7210 */ /* 0x000fe20000ffe4ff */
[----:B------:R-:W-:Y:S01]  /*15ef50*/  STL.64 [R1+0x6450], R180 ;  /* 0x006450b401007387 */ /* 0x000fe20000100a00 */
[----:B------:R-:W-:-:S02]  /*15ef60*/  IADD3 R33, P1, R34, R82, RZ ;  /* 0x0000005222217210 */ /* 0x000fc40007f3e0ff */
[----:B------:R-:W-:Y:S01]  /*15ef70*/  MOV R142, R252 ;  /* 0x000000fc008e7202 */ /* 0x000fe20000000f00 */
[----:B------:R1:W-:Y:S02]  /*15ef80*/  LDGSTS.E [R3+0x45300], [R182.64], P0 ;  /* 0x45300000b6037fae */ /* 0x0003e40008121844 */
[--C-:B------:R-:W-:Y:S01]  /*15ef90*/  IMAD.X R32, R35, 0x1, R2.reuse, P1 ;  /* 0x0000000123207824 */ /* 0x100fe200008e0602 */
[-C--:B------:R-:W-:Y:S01]  /*15efa0*/  IADD3 R35, P1, R36, R82.reuse, RZ ;  /* 0x0000005224237210 */ /* 0x080fe20007f3e0ff */
[----:B------:R-:W-:Y:S04]  /*15efb0*/  STL.64 [R1+0x6460], R178 ;  /* 0x006460b201007387 */ /* 0x000fe80000100a00 */
[--C-:B------:R-:W-:Y:S01]  /*15efc0*/  IMAD.X R34, R37, 0x1, R2.reuse, P1 ;  /* 0x0000000125227824 */ /* 0x100fe200008e0602 */
[-C--:B------:R-:W-:Y:S01]  /*15efd0*/  IADD3 R37, P1, R38, R82.reuse, RZ ;  /* 0x0000005226257210 */ /* 0x080fe20007f3e0ff */
[----:B------:R1:W-:Y:S04]  /*15efe0*/  LDGSTS.E [R3+0x45b00], [R180.64], P0 ;  /* 0x45b00000b4037fae */ /* 0x0003e80008121844 */
[----:B------:R-:W-:Y:S01]  /*15eff0*/  IMAD.X R36, R39, 0x1, R2, P1 ;  /* 0x0000000127247824 */ /* 0x000fe200008e0602 */
[----:B------:R-:W-:Y:S01]  /*15f000*/  IADD3 R39, P1, R40, R82, RZ ;  /* 0x0000005228277210 */ /* 0x000fe20007f3e0ff */
[----:B------:R-:W-:Y:S03]  /*15f010*/  STL.64 [R1+0x6470], R176 ;  /* 0x006470b001007387 */ /* 0x000fe60000100a00 */
[----:B------:R-:W-:Y:S01]  /*15f020*/  IADD3.X R38, R41, R2, RZ, P1, !PT ;  /* 0x0000000229267210 */ /* 0x000fe20000ffe4ff */
[----:B------:R1:W-:Y:S01]  /*15f030*/  LDGSTS.E [R3+0x46300], [R178.64], P0 ;  /* 0x46300000b2037fae */ /* 0x0003e20008121844 */
[----:B------:R-:W-:-:S02]  /*15f040*/  IADD3 R41, P1, R42, R82, RZ ;  /* 0x000000522a297210 */ /* 0x000fc40007f3e0ff */
[----:B------:R-:W-:Y:S01]  /*15f050*/  LOP3.LUT R4, R5, R4, RZ, 0x3c, !PT ;  /* 0x0000000405047212 */ /* 0x000fe200078e3cff */
[----:B------:R1:W-:Y:S02]  /*15f060*/  LDGSTS.E [R3+0x46b00], [R176.64], P0 ;  /* 0x46b00000b0037fae */ /* 0x0003e40008121844 */
        /* <DEDUP_REMOVED lines=21> */
[----:B------:R-:W-:Y:S02]  /*15f1c0*/  IADD3 R63, P1, R64, R82, RZ ;  /* 0x00000052403f7210 */ /* 0x000fe40007f3e0ff */
[----:B------:R-:W-:Y:S02]  /*15f1d0*/  LOP3.LUT R15, R15, R14, RZ, 0x3c, !PT ;  /* 0x0000000e0f0f7212 */ /* 0x000fe400078e3cff */
[----:B------:R-:W-:Y:S02]  /*15f1e0*/  IADD3.X R62, R65, R2, RZ, P1, !PT ;  /* 0x00000002413e7210 */ /* 0x000fe40000ffe4ff */
[----:B------:R-:W-:Y:S02]  /*15f1f0*/  IADD3 R65, P1, R66, R82, RZ ;  /* 0x0000005242417210 */ /* 0x000fe40007f3e0ff */
[----:B------:R-:W-:Y:S02]  /*15f200*/  LOP3.LUT R6, R7, R6, RZ, 0x3c, !PT ;  /* 0x0000000607067212 */ /* 0x000fe400078e3cff */
[----:B------:R-:W-:-:S02]  /*15f210*/  LOP3.LUT R17, R17, R16, RZ, 0x3c, !PT ;  /* 0x0000001011117212 */ /* 0x000fc400078e3cff */
[----:B------:R-:W-:Y:S02]  /*15f220*/  MOV R136, R229 ;  /* 0x000000e500887202 */ /* 0x000fe40000000f00 */
[----:B------:R-:W-:Y:S02]  /*15f230*/  LOP3.LUT R19, R19, R18, RZ, 0x3c, !PT ;  /* 0x0000001213137212 */ /* 0x000fe400078e3cff */
[----:B------:R-:W-:Y:S02]  /*15f240*/  LOP3.LUT R12, R13, R12, RZ, 0x3c, !PT ;  /* 0x0000000c0d0c7212 */ /* 0x000fe400078e3cff */
[----:B------:R-:W-:Y:S01]  /*15f250*/  LOP3.LUT R21, R21, R20, RZ, 0x3c, !PT ;  /* 0x0000001415157212 */ /* 0x000fe200078e3cff */
[----:B------:R-:W-:Y:S01]  /*15f260*/  IMAD.X R64, R67, 0x1, R2, P1 ;  /* 0x0000000143407824 */ /* 0x000fe200008e0602 */
[----:B------:R-:W-:Y:S02]  /*15f270*/  LOP3.LUT R5, R5, R4, RZ, 0x3c, !PT ;  /* 0x0000000405057212 */ /* 0x000fe400078e3cff */
[----:B------:R-:W-:-:S02]  /*15f280*/  LOP3.LUT R14, R15, R14, RZ, 0x3c, !PT ;  /* 0x0000000e0f0e7212 */ /* 0x000fc400078e3cff */
[----:B------:R-:W-:Y:S01]  /*15f290*/  LOP3.LUT R23, R23, R22, RZ, 0x3c, !PT ;  /* 0x0000001617177212 */ /* 0x000fe200078e3cff */
[----:B------:R-:W-:Y:S01]  /*15f2a0*/  IMAD.MOV.U32 R67, RZ, RZ, R8 ;  /* 0x000000ffff437224 */ /* 0x000fe200078e0008 */
[----:B------:R-:W-:Y:S02]  /*15f2b0*/  LOP3.LUT R7, R7, R6, RZ, 0x3c, !PT ;  /* 0x0000000607077212 */ /* 0x000fe400078e3cff */
[----:B------:R-:W-:Y:S02]  /*15f2c0*/  LOP3.LUT R16, R17, R16, RZ, 0x3c, !PT ;  /* 0x0000001011107212 */ /* 0x000fe400078e3cff */
[----:B------:R-:W-:Y:S02]  /*15f2d0*/  LOP3.LUT R25, R25, R24, RZ, 0x3c, !PT ;  /* 0x0000001819197212 */ /* 0x000fe400078e3cff */
[----:B------:R-:W-:Y:S02]  /*15f2e0*/  MOV R66, R11 ;  /* 0x0000000b00427202 */ /* 0x000fe40000000f00 */
[----:B------:R-:W-:-:S02]  /*15f2f0*/  LOP3.LUT R18, R19, R18, RZ, 0x3c, !PT ;  /* 0x0000001213127212 */ /* 0x000fc400078e3cff */
[----:B------:R-:W-:Y:S01]  /*15f300*/  LOP3.LUT R27, R27, R26, RZ, 0x3c, !PT ;  /* 0x0000001a1b1b7212 */ /* 0x000fe200078e3cff */
[----:B--2---:R-:W-:Y:S02]  /*15f310*/  IMAD.MOV.U32 R175, RZ, RZ, R156 ;  /* 0x000000ffffaf7224 */ /* 0x004fe400078e009c */
[----:B---3--:R-:W-:-:S05]  /*15f320*/  IMAD.MOV.U32 R174, RZ, RZ, R159 ;  /* 0x000000ffffae7224 */ /* 0x008fca00078e009f */
[----:B------:R-:W-:Y:S01]  /*15f330*/  STL.64 [R1+0x6480], R174 ;  /* 0x006480ae01007387 */ /* 0x000fe20000100a00 */
[----:B----4-:R-:W-:Y:S01]  /*15f340*/  IMAD.MOV.U32 R171, RZ, RZ, R158 ;  /* 0x000000ffffab7224 */ /* 0x010fe200078e009e */
[----:B------:R-:W-:Y:S02]  /*15f350*/  MOV R170, R161 ;  /* 0x000000a100aa7202 */ /* 0x000fe40000000f00 */
[----:B------:R-:W-:Y:S04]  /*15f360*/  STL.64 [R1+0x6490], R172 ;  /* 0x006490ac01007387 */ /* 0x000fe80000100a00 */
[----:B------:R-:W-:Y:S01]  /*15f370*/  STL.64 [R1+0x64a0], R170 ;  /* 0x0064a0aa01007387 */ /* 0x000fe20000100a00 */
[----:B------:R-:W-:Y:S02]  /*15f380*/  IMAD.MOV.U32 R167, RZ, RZ, R160 ;  /* 0x000000ffffa77224 */ /* 0x000fe400078e00a0 */
[----:B------:R-:W-:Y:S01]  /*15f390*/  IMAD.MOV.U32 R166, RZ, RZ, R163 ;  /* 0x000000ffffa67224 */ /* 0x000fe200078e00a3 */
[----:B------:R-:W-:Y:S04]  /*15f3a0*/  STL.64 [R1+0x64a8], R168 ;  /* 0x0064a8a801007387 */ /* 0x000fe80000100a00 */
[----:B------:R-:W-:Y:S01]  /*15f3b0*/  STL.64 [R1+0x64c0], R166 ;  /* 0x0064c0a601007387 */ /* 0x000fe20000100a00 */
[----:B------:R-:W-:-:S02]  /*15f3c0*/  LOP3.LUT R13, R13, R12, RZ, 0x3c, !PT ;  /* 0x0000000c0d0d7212 */ /* 0x000fc400078e3cff */
[----:B------:R-:W-:Y:S01]  /*15f3d0*/  LOP3.LUT R20, R21, R20, RZ, 0x3c, !PT ;  /* 0x0000001415147212 */ /* 0x000fe200078e3cff */
[----:B------:R1:W-:Y:S01]  /*15f3e0*/  LDGSTS.E [R3+0x47300], [R174.64], P0 ;  /* 0x47300000ae037fae */ /* 0x0003e20008121844 */
[----:B------:R-:W-:-:S03]  /*15f3f0*/  MOV R163, R162 ;  /* 0x000000a200a37202 */ /* 0x000fc60000000f00 */
[----:B------:R-:W-:Y:S01]  /*15f400*/  STL.64 [R1+0x64d0], R164 ;  /* 0x0064d0a401007387 */ /* 0x000fe20000100a00 */
[----:B------:R-:W-:Y:S02]  /*15f410*/  IMAD.MOV.U32 R162, RZ, RZ, R189 ;  /* 0x000000ffffa27224 */ /* 0x000fe400078e00bd */
[----:B------:R-:W-:Y:S02]  /*15f420*/  IMAD.MOV.U32 R161, RZ, RZ, R188 ;  /* 0x000000ffffa17224 */ /* 0x000fe400078e00bc */
[----:B------:R-:W-:Y:S01]  /*15f430*/  IMAD.MOV.U32 R160, RZ, RZ, R195 ;  /* 0x000000ffffa07224 */ /* 0x000fe200078e00c3 */
[----:B------:R-:W-:Y:S01]  /*15f440*/  STL.64 [R1+0x64e0], R162 ;  /* 0x0064e0a201007387 */ /* 0x000fe20000100a00 */
[----:B------:R-:W-:Y:S01]  /*15f450*/  IMAD.MOV.U32 R159, RZ, RZ, R192 ;  /* 0x000000ffff9f7224 */ /* 0x000fe200078e00c0 */
[----:B------:R-:W-:Y:S02]  /*15f460*/  MOV R158, R199 ;  /* 0x000000c7009e7202 */ /* 0x000fe40000000f00 */
[----:B------:R-:W-:Y:S01]  /*15f470*/  STL.64 [R1+0x64f0], R160 ;  /* 0x0064f0a001007387 */ /* 0x000fe20000100a00 */
[----:B------:R-:W-:-:S02]  /*15f480*/  IMAD.MOV.U32 R157, RZ, RZ, R196 ;  /* 0x000000ffff9d7224 */ /* 0x000fc400078e00c4 */
[----:B------:R-:W-:Y:S01]  /*15f490*/  IMAD.MOV.U32 R156, RZ, RZ, R241 ;  /* 0x000000ffff9c7224 */ /* 0x000fe200078e00f1 */
[----:B------:R-:W-:Y:S01]  /*15f4a0*/  STL.64 [R1+0x6500], R158 ;  /* 0x0065009e01007387 */ /* 0x000fe20000100a00 */
[----:B------:R-:W-:Y:S01]  /*15f4b0*/  IMAD.MOV.U32 R155, RZ, RZ, R240 ;  /* 0x000000ffff9b7224 */ /* 0x000fe200078e00f0 */
[----:B------:R-:W-:Y:S02]  /*15f4c0*/  MOV R154, R243 ;  /* 0x000000f3009a7202 */ /* 0x000fe40000000f00 */
[----:B------:R-:W-:Y:S01]  /*15f4d0*/  STL.64 [R1+0x6510], R156 ;  /* 0x0065109c01007387 */ /* 0x000fe20000100a00 */
[----:B------:R-:W-:Y:S02]  /*15f4e0*/  IMAD.MOV.U32 R153, RZ, RZ, R242 ;  /* 0x000000ffff997224 */ /* 0x000fe400078e00f2 */
[----:B------:R-:W-:Y:S01]  /*15f4f0*/  IMAD.MOV.U32 R152, RZ, RZ, R245 ;  /* 0x000000ffff987224 */ /* 0x000fe200078e00f5 */
[----:B------:R-:W-:Y:S01]  /*15f500*/  STL.64 [R1+0x6520], R154 ;  /* 0x0065209a01007387 */ /* 0x000fe20000100a00 */
[----:B------:R-:W-:Y:S01]  /*15f510*/  IMAD.MOV.U32 R151, RZ, RZ, R244 ;  /* 0x000000ffff977224 */ /* 0x000fe200078e00f4 */
[----:B------:R-:W-:-:S02]  /*15f520*/  MOV R150, R247 ;  /* 0x000000f700967202 */ /* 0x000fc40000000f00 */
[----:B------:R-:W-:Y:S01]  /*15f530*/  STL.64 [R1+0x6530], R152 ;  /* 0x0065309801007387 */ /* 0x000fe20000100a00 */
[----:B------:R-:W-:Y:S02]  /*15f540*/  IMAD.MOV.U32 R149, RZ, RZ, R246 ;  /* 0x000000ffff957224 */ /* 0x000fe400078e00f6 */
        /* <DEDUP_REMOVED lines=8> */
[----:B------:R-:W-:-:S02]  /*15f5d0*/  IMAD.MOV.U32 R137, RZ, RZ, R228 ;  /* 0x000000ffff897224 */ /* 0x000fc400078e00e4 */
[----:B------:R-:W-:Y:S01]  /*15f5e0*/  IMAD.MOV.U32 R134, RZ, RZ, R223 ;  /* 0x000000ffff867224 */ /* 0x000fe200078e00df */
[----:B------:R-:W-:Y:S01]  /*15f5f0*/  STL.64 [R1+0x65b0], R144 ;  /* 0x0065b09001007387 */ /* 0x000fe20000100a00 */
[----:B------:R-:W-:Y:S01]  /*15f600*/  IMAD.MOV.U32 R135, RZ, RZ, R222 ;  /* 0x000000ffff877224 */ /* 0x000fe200078e00de */
[----:B------:R-:W-:Y:S02]  /*15f610*/  LOP3.LUT R29, R29, R28, RZ, 0x3c, !PT ;  /* 0x0000001c1d1d7212 */ /* 0x000fe400078e3cff */
[----:B------:R-:W-:Y:S01]  /*15f620*/  STL.64 [R1+0x65c0], R142 ;  /* 0x0065c08e01007387 */ /* 0x000fe20000100a00 */
[----:B------:R-:W-:-:S03]  /*15f630*/  LOP3.LUT R15, R15, R14, RZ, 0x3c, !PT ;  /* 0x0000000e0f0f7212 */ /* 0x000fc600078e3cff */
[----:B------:R-:W-:Y:S01]  /*15f640*/  STL.64 [R1+0x65d0], R140 ;  /* 0x0065d08c01007387 */ /* 0x000fe20000100a00 */
[----:B------:R-:W-:Y:S02]  /*15f650*/  LOP3.LUT R22, R23, R22, RZ, 0x3c, !PT ;  /* 0x0000001617167212 */ /* 0x000fe400078e3cff */
[----:B------:R-:W-:Y:S01]  /*15f660*/  LOP3.LUT R31, R31, R30, RZ, 0x3c, !PT ;  /* 0x0000001e1f1f7212 */ /* 0x000fe200078e3cff */
[----:B------:R-:W-:Y:S01]  /*15f670*/  STL.64 [R1+0x65e8], R136 ;  /* 0x0065e88801007387 */ /* 0x000fe20000100a00 */
[----:B------:R-:W-:Y:S02]  /*15f680*/  LOP3.LUT R17, R17, R16, RZ, 0x3c, !PT ;  /* 0x0000001011117212 */ /* 0x000fe400078e3cff */
[----:B------:R-:W-:Y:S01]  /*15f690*/  LOP3.LUT R24, R25, R24, RZ, 0x3c, !PT ;  /* 0x0000001819187212 */ /* 0x000fe200078e3cff */
[----:B------:R-:W-:Y:S01]  /*15f6a0*/  STL.64 [R1+0x65f8], R134 ;  /* 0x0065f88601007387 */ /* 0x000fe20000100a00 */
[----:B------:R-:W-:Y:S02]  /*15f6b0*/  LOP3.LUT R33, R33, R32, RZ, 0x3c, !PT ;  /* 0x0000002021217212 */ /* 0x000fe400078e3cff */
[----:B------:R-:W-:Y:S01]  /*15f6c0*/  LOP3.LUT R19, R19, R18, RZ, 0x3c, !PT ;  /* 0x0000001213137212 */ /* 0x000fe200078e3cff */
[----:B------:R-:W-:Y:S01]  /*15f6d0*/  STL.64 [R1+0x6c90], R4 ;  /* 0x006c900401007387 */ /* 0x000fe20000100a00 */
[----:B------:R-:W-:-:S02]  /*15f6e0*/  LOP3.LUT R26, R27, R26, RZ, 0x3c, !PT ;  /* 0x0000001a1b1a7212 */ /* 0x000fc400078e3cff */
[----:B------:R-:W-:Y:S01]  /*15f6f0*/  LOP3.LUT R35, R35, R34, RZ, 0x3c, !PT ;  /* 0x0000002223237212 */ /* 0x000fe200078e3cff */
[----:B------:R2:W-:Y:S01]  /*15f700*/  STL.64 [R1+0x6c68], R6 ;  /* 0x006c680601007387 */ /* 0x0005e20000100a00 */
        /* <DEDUP_REMOVED lines=8> */
[----:B------:R-:W-:Y:S01]  /*15f790*/  STL.64 [R1+0x6c08], R14 ;  /* 0x006c080e01007387 */ /* 0x000fe20000100a00 */
[----:B------:R-:W-:Y:S02]  /*15f7a0*/  LOP3.LUT R25, R25, R24, RZ, 0x3c, !PT ;  /* 0x0000001819197212 */ /* 0x000fe400078e3cff */
[----:B------:R-:W-:Y:S01]  /*15f7b0*/  LOP3.LUT R32, R33, R32, RZ, 0x3c, !PT ;  /* 0x0000002021207212 */ /* 0x000fe200078e3cff */
[----:B------:R1:W-:Y:S01]  /*15f7c0*/  LDGSTS.E [R3+0x47b00], [R172.64], P0 ;  /* 0x47b00000ac037fae */ /* 0x0003e20008121844 */
[----:B------:R-:W-:Y:S02]  /*15f7d0*/  LOP3.LUT R41, R41, R40, RZ, 0x3c, !PT ;  /* 0x0000002829297212 */ /* 0x000fe400078e3cff */
[----:B------:R-:W-:Y:S01]  /*15f7e0*/  LOP3.LUT R27, R27, R26, RZ, 0x3c, !PT ;  /* 0x0000001a1b1b7212 */ /* 0x000fe200078e3cff */
[----:B------:R-:W-:Y:S01]  /*15f7f0*/  STL.64 [R1+0x6c00], R16 ;  /* 0x006c001001007387 */ /* 0x000fe20000100a00 */
[----:B------:R-:W-:-:S02]  /*15f800*/  LOP3.LUT R34, R35, R34, RZ, 0x3c, !PT ;  /* 0x0000002223227212 */ /* 0x000fc400078e3cff */
[----:B------:R-:W-:Y:S01]  /*15f810*/  LOP3.LUT R43, R43, R42, RZ, 0x3c, !PT ;  /* 0x0000002a2b2b7212 */ /* 0x000fe200078e3cff */
[----:B------:R1:W-:Y:S01]  /*15f820*/  LDGSTS.E [R3+0x48300], [R170.64], P0 ;  /* 0x48300000aa037fae */ /* 0x0003e20008121844 */
[----:B------:R-:W-:Y:S02]  /*15f830*/  LOP3.LUT R29, R29, R28, RZ, 0x3c, !PT ;  /* 0x0000001c1d1d7212 */ /* 0x000fe400078e3cff */
[----:B------:R-:W-:Y:S01]  /*15f840*/  LOP3.LUT R36, R37, R36, RZ, 0x3c, !PT ;  /* 0x0000002425247212 */ /* 0x000fe200078e3cff */
[----:B------:R-:W-:Y:S01]  /*15f850*/  STL.64 [R1+0x6bf8], R18 ;  /* 0x006bf81201007387 */ /* 0x000fe20000100a00 */
[----:B------:R-:W-:Y:S02]  /*15f860*/  LOP3.LUT R45, R45, R44, RZ, 0x3c, !PT ;  /* 0x0000002c2d2d7212 */ /* 0x000fe400078e3cff */
[----:B------:R-:W-:Y:S01]  /*15f870*/  LOP3.LUT R31, R31, R30, RZ, 0x3c, !PT ;  /* 0x0000001e1f1f7212 */ /* 0x000fe200078e3cff */
[----:B------:R1:W-:Y:S01]  /*15f880*/  LDGSTS.E [R3+0x48b00], [R168.64], P0 ;  /* 0x48b00000a8037fae */ /* 0x0003e20008121844 */
        /* <DEDUP_REMOVED lines=15> */
[----:B------:R-:W-:-:S03]  /*15f980*/  LOP3.LUT R53, R53, R52, RZ, 0x3c, !PT ;  /* 0x0000003435357212 */ /* 0x000fc600078e3cff */
        /* <DEDUP_REMOVED lines=18> */
[----:B------:R3:W-:Y:S01]  /*15fab0*/  STL.64 [R1+0x6bc8], R32 ;  /* 0x006bc82001007387 */ /* 0x0007e20000100a00 */
        /* <DEDUP_REMOVED lines=17> */
[----:B------:R-:W-:-:S03]  /*15fbd0*/  LOP3.LUT R60, R61, R60, RZ, 0x3c, !PT ;  /* 0x0000003c3d3c7212 */ /* 0x000fc600078e3cff */
        /* <DEDUP_REMOVED lines=16> */
[----:B------:R1:W-:Y:S04]  /*15fce0*/  STL.64 [R1+0x6b88], R48 ;  /* 0x006b883001007387 */ /* 0x0003e80000100a00 */
[----:B------:R1:W-:Y:S04]  /*15fcf0*/  LDGSTS.E [R3+0x50300], [R136.64], P0 ;  /* 0x5030000088037fae */ /* 0x0003e80008121844 */
        /* <DEDUP_REMOVED lines=16> */
[----:B------:R1:W-:Y:S04]  /*15fe00*/  LDGSTS.E [R3+0x54b00], [R20.64], P0 ;  /* 0x54b0000014037fae */ /* 0x0003e80008121844 */
[----:B--2---:R-:W2:Y:S04]  /*15fe10*/  LDL.LU.64 R6, [R1+0x6c88] ;  /* 0x006c880001067983 */ /* 0x004ea80000300a00 */
[----:B------:R1:W-:Y:S04]  /*15fe20*/  LDGSTS.E [R3+0x55300], [R22.64], P0 ;  /* 0x5530000016037fae */ /* 0x0003e80008121844 */
[----:B------:R1:W-:Y:S04]  /*15fe30*/  LDGSTS.E [R3+0x55b00], [R26.64], P0 ;  /* 0x55b000001a037fae */ /* 0x0003e80008121844 */
[----:B------:R1:W-:Y:S04]  /*15fe40*/  LDGSTS.E [R3+0x56300], [R28.64], P0 ;  /* 0x563000001c037fae */ /* 0x0003e80008121844 */
[----:B------:R1:W-:Y:S04]  /*15fe50*/  LDGSTS.E [R3+0x56b00], [R30.64], P0 ;  /* 0x56b000001e037fae */ /* 0x0003e80008121844 */
[----:B------:R3:W-:Y:S04]  /*15fe60*/  LDGSTS.E [R3+0x57300], [R32.64], P0 ;  /* 0x5730000020037fae */ /* 0x0007e80008121844 */
[----:B------:R1:W-:Y:S04]  /*15fe70*/  LDGSTS.E [R3+0x57b00], [R34.64], P0 ;  /* 0x57b0000022037fae */ /* 0x0003e80008121844 */
[----:B------:R1:W-:Y:S04]  /*15fe80*/  LDGSTS.E [R3+0x58300], [R36.64], P0 ;  /* 0x5830000024037fae */ /* 0x0003e80008121844 */
[----:B---3--:R-:W3:Y:S04]  /*15fe90*/  LDL.LU.64 R32, [R1+0x6c60] ;  /* 0x006c600001207983 */ /* 0x008ee80000300a00 */
[----:B------:R1:W-:Y:S04]  /*15fea0*/  LDGSTS.E [R3+0x58b00], [R38.64], P0 ;  /* 0x58b0000026037fae */ /* 0x0003e80008121844 */
[----:B------:R1:W-:Y:S04]  /*15feb0*/  LDGSTS.E [R3+0x59300], [R40.64], P0 ;  /* 0x5930000028037fae */ /* 0x0003e80008121844 */
[----:B------:R1:W-:Y:S04]  /*15fec0*/  LDGSTS.E [R3+0x59b00], [R42.64], P0 ;  /* 0x59b000002a037fae */ /* 0x0003e80008121844 */
[----:B------:R1:W-:Y:S04]  /*15fed0*/  LDGSTS.E [R3+0x5a300], [R44.64], P0 ;  /* 0x5a3000002c037fae */ /* 0x0003e80008121844 */
[----:B------:R2:W-:Y:S04]  /*15fee0*/  LDGSTS.E [R3+0x5ab00], [R46.64], P0 ;  /* 0x5ab000002e037fae */ /* 0x0005e80008121844 */
[----:B------:R2:W-:Y:S04]  /*15fef0*/  LDGSTS.E [R3+0x5b300], [R48.64], P0 ;  /* 0x5b30000030037fae */ /* 0x0005e80008121844 */
[----:B------:R2:W-:Y:S01]  /*15ff00*/  LDGSTS.E [R3+0x5bb00], [R50.64], P0 ;  /* 0x5bb0000032037fae */ /* 0x0005e20008121844 */
[----:B-1----:R-:W-:-:S03]  /*15ff10*/  IMAD.MOV.U32 R4, RZ, RZ, R132 ;  /* 0x000000ffff047224 */ /* 0x002fc600078e0084 */
[----:B------:R1:W-:Y:S01]  /*15ff20*/  LDGSTS.E [R3+0x5c300], [R52.64], P0 ;  /* 0x5c30000034037fae */ /* 0x0003e20008121844 */
[----:B------:R-:W-:-:S03]  /*15ff30*/  IMAD.MOV.U32 R5, RZ, RZ, R133 ;  /* 0x000000ffff057224 */ /* 0x000fc600078e0085 */
        /* <DEDUP_REMOVED lines=9> */
[----:B------:R-:W4:Y:S01]  /*15ffd0*/  LDL.LU.64 R14, [R1+0x6c10] ;  /* 0x006c1000010e7983 */ /* 0x000f220000300a00 */
[----:B-1----:R-:W-:Y:S01]  /*15ffe0*/  MOV R4, R130 ;  /* 0x0000008200047202 */ /* 0x002fe20000000f00 */
[----:B------:R-:W-:-:S02]  /*15fff0*/  IMAD.MOV.U32 R5, RZ, RZ, R131 ;  /* 0x000000ffff057224 */ /* 0x000fc400078e0083 */
[----:B------:R-:W4:Y:S04]  /*160000*/  LDL.LU.64 R16, [R1+0x6b20] ;  /* 0x006b200001107983 */ /* 0x000f280000300a00 */
[----:B------:R1:W-:Y:S04]  /*160010*/  LDGSTS.E [R9+0x40c00], [R4.64], P0 ;  /* 0x40c0000004097fae */ /* 0x0003e80008121844 */
[----:B------:R-:W4:Y:S04]  /*160020*/  LDL.LU.64 R18, [R1+0x6b00] ;  /* 0x006b000001127983 */ /* 0x000f280000300a00 */
[----:B------:R-:W4:Y:S01]  /*160030*/  LDL.LU.64 R20, [R1+0x6ae0] ;  /* 0x006ae00001147983 */ /* 0x000f220000300a00 */
[----:B-1----:R-:W-:-:S03]  /*160040*/  IMAD.MOV.U32 R4, RZ, RZ, R128 ;  /* 0x000000ffff047224 */ /* 0x002fc600078e0080 */
[----:B------:R-:W4:Y:S01]  /*160050*/  LDL.LU.64 R22, [R1+0x6ac0] ;  /* 0x006ac00001167983 */ /* 0x000f220000300a00 */
[----:B------:R-:W-:-:S03]  /*160060*/  IMAD.MOV.U32 R5, RZ, RZ, R129 ;  /* 0x000000ffff057224 */ /* 0x000fc600078e0081 */
[----:B------:R-:W4:Y:S04]  /*160070*/  LDL.LU.64 R24, [R1+0x6aa0] ;  /* 0x006aa00001187983 */ /* 0x000f280000300a00 */
[----:B------:R1:W-:Y:S04]  /*160080*/  LDGSTS.E [R9+0x41400], [R4.64], P0 ;  /* 0x4140000004097fae */ /* 0x0003e80008121844 */
[----:B------:R-:W4:Y:S04]  /*160090*/  LDL.LU.64 R26, [R1+0x6a80] ;  /* 0x006a8000011a7983 */ /* 0x000f280000300a00 */
[----:B------:R-:W4:Y:S01]  /*1600a0*/  LDL.LU.64 R28, [R1+0x6a78] ;  /* 0x006a7800011c7983 */ /* 0x000f220000300a00 */
[----:B-1----:R-:W-:Y:S01]  /*1600b0*/  MOV R4, R126 ;  /* 0x0000007e00047202 */ /* 0x002fe20000000f00 */
[----:B------:R-:W-:-:S02]  /*1600c0*/  IMAD.MOV.U32 R5, RZ, RZ, R127 ;  /* 0x000000ffff057224 */ /* 0x000fc400078e007f */
[----:B------:R-:W4:Y:S04]  /*1600d0*/  LDL.LU.64 R30, [R1+0x6a70] ;  /* 0x006a7000011e7983 */ /* 0x000f280000300a00 */
        /* <DEDUP_REMOVED lines=9> */
[----:B------:R1:W-:Y:S02]  /*160170*/  LDGSTS.E [R9+0x43400], [R4.64], P0 ;  /* 0x4340000004097fae */ /* 0x0003e40008121844 */
[----:B-1----:R-:W-:Y:S01]  /*160180*/  MOV R4, R118 ;  /* 0x0000007600047202 */ /* 0x002fe20000000f00 */
[----:B------:R-:W-:-:S05]  /*160190*/  IMAD.MOV.U32 R5, RZ, RZ, R119 ;  /* 0x000000ffff057224 */ /* 0x000fca00078e0077 */
[----:B------:R2:W-:Y:S02]  /*1601a0*/  LDGSTS.E [R9+0x43c00], [R4.64], P0 ;  /* 0x43c0000004097fae */ /* 0x0005e40008121844 */
[----:B--2---:R-:W-:-:S05]  /*1601b0*/  IADD3 R4, P1, R6, R82, RZ ;  /* 0x0000005206047210 */ /* 0x004fca0007f3e0ff */
[----:B------:R-:W-:Y:S01]  /*1601c0*/  IMAD.X R3, R7, 0x1, R2, P1 ;  /* 0x0000000107037824 */ /* 0x000fe200008e0602 */
[----:B---3--:R-:W-:-:S05]  /*1601d0*/  IADD3 R6, P1, R32, R82, RZ ;  /* 0x0000005220067210 */ /* 0x008fca0007f3e0ff */
[----:B------:R-:W-:Y:S02]  /*1601e0*/  IMAD.X R5, R33, 0x1, R2, P1 ;  /* 0x0000000121057824 */ /* 0x000fe400008e0602 */
[----:B------:R-:W2:Y:S04]  /*1601f0*/  LDL.LU.64 R32, [R1+0x6a68] ;  /* 0x006a680001207983 */ /* 0x000ea80000300a00 */
[----:B----4-:R-:W3:Y:S04]  /*160200*/  LDL.LU.64 R34, [R1+0x6a60] ;  /* 0x006a600001227983 */ /* 0x010ee80000300a00 */
[----:B------:R-:W4:Y:S04]  /*160210*/  LDL.LU.64 R36, [R1+0x6a58] ;  /* 0x006a580001247983 */ /* 0x000f280000300a00 */
        /* <DEDUP_REMOVED lines=35> */
[----:B------:R-:W-:-:S04]  /*160450*/  IADD3 R8, P1, R12, R82, RZ ;  /* 0x000000520c087210 */ /* 0x000fc80007f3e0ff */
[----:B------:R-:W-:Y:S02]  /*160460*/  IADD3.X R7, R13, R2, RZ, P1, !PT ;  /* 0x000000020d077210 */ /* 0x000fe40000ffe4ff */
[----:B------:R-:W-:Y:S01]  /*160470*/  IADD3 R12, P1, R14, R82, RZ ;  /* 0x000000520e0c7210 */ /* 0x000fe20007f3e0ff */
[----:B--2---:R-:W-:Y:S01]  /*160480*/  IMAD.MOV.U32 R227, RZ, RZ, R248 ;  /* 0x000000ffffe37224 */ /* 0x004fe200078e00f8 */
[----:B---3--:R-:W-:Y:S01]  /*160490*/  MOV R226, R128 ;  /* 0x0000008000e27202 */ /* 0x008fe20000000f00 */
[----:B----4-:R-:W-:Y:S02]  /*1604a0*/  IMAD.MOV.U32 R225, RZ, RZ, R129 ;  /* 0x000000ffffe17224 */ /* 0x010fe400078e0081 */
[----:B------:R-:W-:Y:S02]  /*1604b0*/  IMAD.MOV.U32 R224, RZ, RZ, R130 ;  /* 0x000000ffffe07224 */ /* 0x000fe400078e0082 */
        /* <DEDUP_REMOVED lines=54> */
[----:B------:R-:W-:Y:S01]  /*160820*/  IMAD.X R11, R15, 0x1, R2, P1 ;  /* 0x000000010f0b7824 */ /* 0x000fe200008e0602 */
[----:B------:R-:W-:Y:S01]  /*160830*/  IADD3 R14, P1, R16, R82, RZ ;  /* 0x00000052100e7210 */ /* 0x000fe20007f3e0ff */
[----:B------:R-:W-:Y:S01]  /*160840*/  IMAD.MOV.U32 R175, RZ, RZ, R3 ;  /* 0x000000ffffaf7224 */ /* 0x000fe200078e0003 */
[----:B------:R-:W-:Y:S01]  /*160850*/  MOV R174, R4 ;  /* 0x0000000400ae7202 */ /* 0x000fe20000000f00 */
[----:B------:R-:W-:Y:S01]  /*160860*/  IMAD.MOV.U32 R172, RZ, RZ, R6 ;  /* 0x000000ffffac7224 */ /* 0x000fe200078e0006 */
[----:B------:R-:W-:Y:S01]  /*160870*/  MOV R170, R8 ;  /* 0x0000000800aa7202 */ /* 0x000fe20000000f00 */
[--C-:B------:R-:W-:Y:S01]  /*160880*/  IMAD.X R13, R17, 0x1, R2.reuse, P1 ;  /* 0x00000001110d7824 */ /* 0x100fe200008e0602 */
[-C--:B------:R-:W-:Y:S01]  /*160890*/  IADD3 R16, P1, R18, R82.reuse, RZ ;  /* 0x0000005212107210 */ /* 0x080fe20007f3e0ff */
[----:B------:R-:W-:Y:S01]  /*1608a0*/  IMAD.MOV.U32 R173, RZ, RZ, R5 ;  /* 0x000000ffffad7224 */ /* 0x000fe200078e0005 */
[----:B------:R1:W-:Y:S03]  /*1608b0*/  LDGSTS.E [R9+0x44400], [R226.64], P0 ;  /* 0x44400000e2097fae */ /* 0x0003e60008121844 */
[----:B------:R-:W-:Y:S01]  /*1608c0*/  IMAD.X R15, R19, 0x1, R2, P1 ;  /* 0x00000001130f7824 */ /* 0x000fe200008e0602 */
[----:B------:R-:W-:Y:S01]  /*1608d0*/  IADD3 R18, P1, R20, R82, RZ ;  /* 0x0000005214127210 */ /* 0x000fe20007f3e0ff */
[----:B------:R-:W-:Y:S03]  /*1608e0*/  STL.64 [R1+0x6388], R214 ;  /* 0x006388d601007387 */ /* 0x000fe60000100a00 */
[----:B------:R-:W-:Y:S01]  /*1608f0*/  IADD3.X R17, R21, R2, RZ, P1, !PT ;  /* 0x0000000215117210 */ /* 0x000fe20000ffe4ff */
[----:B------:R-:W-:Y:S01]  /*160900*/  IMAD.MOV.U32 R171, RZ, RZ, R7 ;  /* 0x000000ffffab7224 */ /* 0x000fe200078e0007 */
[----:B------:R-:W-:Y:S01]  /*160910*/  IADD3 R20, P1, R22, R82, RZ ;  /* 0x0000005216147210 */ /* 0x000fe20007f3e0ff */
[----:B------:R-:W-:Y:S01]  /*160920*/  IMAD.MOV.U32 R168, RZ, RZ, R12 ;  /* 0x000000ffffa87224 */ /* 0x000fe200078e000c */
[----:B------:R-:W-:Y:S01]  /*160930*/  MOV R166, R14 ;  /* 0x0000000e00a67202 */ /* 0x000fe20000000f00 */
[----:B------:R-:W-:Y:S01]  /*160940*/  IMAD.MOV.U32 R169, RZ, RZ, R11 ;  /* 0x000000ffffa97224 */ /* 0x000fe200078e000b */
[----:B------:R1:W-:Y:S01]  /*160950*/  LDGSTS.E [R9+0x44c00], [R224.64], P0 ;  /* 0x44c00000e0097fae */ /* 0x0003e20008121844 */
[----:B------:R-:W-:Y:S01]  /*160960*/  IMAD.X R19, R23, 0x1, R2, P1 ;  /* 0x0000000117137824 */ /* 0x000fe200008e0602 */
[----:B------:R-:W-:-:S02]  /*160970*/  IADD3 R22, P1, R24, R82, RZ ;  /* 0x0000005218167210 */ /* 0x000fc40007f3e0ff */
[----:B------:R-:W-:Y:S03]  /*160980*/  STL.64 [R1+0x63a8], R212 ;  /* 0x0063a8d401007387 */ /* 0x000fe60000100a00 */
[----:B------:R-:W-:Y:S01]  /*160990*/  IMAD.X R21, R25, 0x1, R2, P1 ;  /* 0x0000000119157824 */ /* 0x000fe200008e0602 */
[----:B------:R-:W-:Y:S01]  /*1609a0*/  IADD3 R24, P1, R26, R82, RZ ;  /* 0x000000521a187210 */ /* 0x000fe20007f3e0ff */
[----:B------:R-:W-:Y:S01]  /*1609b0*/  IMAD.MOV.U32 R167, RZ, RZ, R13 ;  /* 0x000000ffffa77224 */ /* 0x000fe200078e000d */
[----:B------:R-:W-:Y:S01]  /*1609c0*/  MOV R162, R18 ;  /* 0x0000001200a27202 */ /* 0x000fe20000000f00 */
[----:B------:R-:W-:Y:S01]  /*1609d0*/  IMAD.MOV.U32 R164, RZ, RZ, R16 ;  /* 0x000000ffffa47224 */ /* 0x000fe200078e0010 */
[----:B------:R1:W-:Y:S01]  /*1609e0*/  LDGSTS.E [R9+0x45400], [R222.64], P0 ;  /* 0x45400000de097fae */ /* 0x0003e20008121844 */
[----:B------:R-:W-:Y:S01]  /*1609f0*/  IMAD.X R23, R27, 0x1, R2, P1 ;  /* 0x000000011b177824 */ /* 0x000fe200008e0602 */
[----:B------:R-:W-:-:S02]  /*160a00*/  IADD3 R26, P1, R28, R82, RZ ;  /* 0x000000521c1a7210 */ /* 0x000fc40007f3e0ff */
[----:B------:R-:W-:Y:S02]  /*160a10*/  STL.64 [R1+0x63b8], R210 ;  /* 0x0063b8d201007387 */ /* 0x000fe40000100a00 */
[----:B------:R-:W-:Y:S02]  /*160a20*/  IADD3.X R25, R29, R2, RZ, P1, !PT ;  /* 0x000000021d197210 */ /* 0x000fe40000ffe4ff */
[----:B------:R-:W-:Y:S01]  /*160a30*/  IADD3 R28, P1, R30, R82, RZ ;  /* 0x000000521e1c7210 */ /* 0x000fe20007f3e0ff */
[----:B------:R-:W-:Y:S02]  /*160a40*/  IMAD.MOV.U32 R165, RZ, RZ, R15 ;  /* 0x000000ffffa57224 */ /* 0x000fe400078e000f */
[----:B------:R-:W-:Y:S01]  /*160a50*/  IMAD.MOV.U32 R163, RZ, RZ, R17 ;  /* 0x000000ffffa37224 */ /* 0x000fe200078e0011 */
[----:B------:R-:W-:Y:S01]  /*160a60*/  MOV R158, R22 ;  /* 0x00000016009e7202 */ /* 0x000fe20000000f00 */
[----:B------:R-:W-:Y:S01]  /*160a70*/  IMAD.X R27, R31, 0x1, R2, P1 ;  /* 0x000000011f1b7824 */ /* 0x000fe200008e0602 */
[-C--:B------:R-:W-:Y:S01]  /*160a80*/  IADD3 R30, P1, R32, R82.reuse, RZ ;  /* 0x00000052201e7210 */ /* 0x080fe20007f3e0ff */
[----:B------:R-:W-:Y:S01]  /*160a90*/  IMAD.MOV.U32 R160, RZ, RZ, R20 ;  /* 0x000000ffffa07224 */ /* 0x000fe200078e0014 */
[----:B------:R1:W-:Y:S03]  /*160aa0*/  LDGSTS.E [R9+0x45c00], [R220.64], P0 ;  /* 0x45c00000dc097fae */ /* 0x0003e60008121844 */
[--C-:B------:R-:W-:Y:S01]  /*160ab0*/  IMAD.X R29, R33, 0x1, R2.reuse, P1 ;  /* 0x00000001211d7824 */ /* 0x100fe200008e0602 */
[-C--:B------:R-:W-:Y:S01]  /*160ac0*/  IADD3 R32, P1, R34, R82.reuse, RZ ;  /* 0x0000005222207210 */ /* 0x080fe20007f3e0ff */
[----:B------:R-:W-:Y:S04]  /*160ad0*/  STL.64 [R1+0x63c8], R208 ;  /* 0x0063c8d001007387 */ /* 0x000fe80000100a00 */
[----:B------:R-:W-:Y:S01]  /*160ae0*/  IMAD.X R31, R35, 0x1, R2, P1 ;  /* 0x00000001231f7824 */ /* 0x000fe200008e0602 */
[----:B------:R-:W-:Y:S01]  /*160af0*/  IADD3 R34, P1, R36, R82, RZ ;  /* 0x0000005224227210 */ /* 0x000fe20007f3e0ff */
[----:B------:R-:W-:-:S02]  /*160b00*/  IMAD.MOV.U32 R161, RZ, RZ, R19 ;  /* 0x000000ffffa17224 */ /* 0x000fc400078e0013 */
[----:B------:R-:W-:Y:S01]  /*160b10*/  IMAD.MOV.U32 R159, RZ, RZ, R21 ;  /* 0x000000ffff9f7224 */ /* 0x000fe200078e0015 */
[----:B------:R-:W-:Y:S01]  /*160b20*/  IADD3.X R33, R37, R2, RZ, P1, !PT ;  /* 0x0000000225217210 */ /* 0x000fe20000ffe4ff */
[----:B------:R-:W-:Y:S01]  /*160b30*/  IMAD.MOV.U32 R156, RZ, RZ, R24 ;  /* 0x000000ffff9c7224 */ /* 0x000fe200078e0018 */
[----:B------:R-:W-:Y:S01]  /*160b40*/  IADD3 R36, P1, R38, R82, RZ ;  /* 0x0000005226247210 */ /* 0x000fe20007f3e0ff */
[----:B------:R-:W-:Y:S01]  /*160b50*/  IMAD.MOV.U32 R157, RZ, RZ, R23 ;  /* 0x000000ffff9d7224 */ /* 0x000fe200078e0017 */
[----:B------:R-:W-:Y:S01]  /*160b60*/  MOV R154, R26 ;  /* 0x0000001a009a7202 */ /* 0x000fe20000000f00 */
[----:B------:R-:W-:Y:S01]  /*160b70*/  IMAD.MOV.U32 R155, RZ, RZ, R25 ;  /* 0x000000ffff9b7224 */ /* 0x000fe200078e0019 */
[----:B------:R-:W-:Y:S01]  /*160b80*/  MOV R150, R30 ;  /* 0x0000001e00967202 */ /* 0x000fe20000000f00 */
[----:B------:R-:W-:Y:S01]  /*160b90*/  IMAD.X R35, R39, 0x1, R2, P1 ;  /* 0x0000000127237824 */ /* 0x000fe200008e0602 */
[-C--:B------:R-:W-:Y:S01]  /*160ba0*/  IADD3 R38, P1, R40, R82.reuse, RZ ;  /* 0x0000005228267210 */ /* 0x080fe20007f3e0ff */
[----:B------:R-:W-:Y:S01]  /*160bb0*/  IMAD.MOV.U32 R152, RZ, RZ, R28 ;  /* 0x000000ffff987224 */ /* 0x000fe200078e001c */
[----:B------:R1:W-:Y:S03]  /*160bc0*/  LDGSTS.E [R9+0x46400], [R218.64], P0 ;  /* 0x46400000da097fae */ /* 0x0003e60008121844 */
[----:B------:R-:W-:Y:S01]  /*160bd0*/  IMAD.X R37, R41, 0x1, R2, P1 ;  /* 0x0000000129257824 */ /* 0x000fe200008e0602 */
[----:B------:R-:W-:Y:S01]  /*160be0*/  IADD3 R40, P1, R42, R82, RZ ;  /* 0x000000522a287210 */ /* 0x000fe20007f3e0ff */
[----:B------:R-:W-:-:S02]  /*160bf0*/  IMAD.MOV.U32 R153, RZ, RZ, R27 ;  /* 0x000000ffff997224 */ /* 0x000fc400078e001b */
[----:B------:R-:W-:Y:S01]  /*160c00*/  IMAD.MOV.U32 R151, RZ, RZ, R29 ;  /* 0x000000ffff977224 */ /* 0x000fe200078e001d */
[----:B------:R-:W-:Y:S01]  /*160c10*/  MOV R146, R34 ;  /* 0x0000002200927202 */ /* 0x000fe20000000f00 */
[----:B------:R-:W-:Y:S01]  /*160c20*/  IMAD.X R39, R43, 0x1, R2, P1 ;  /* 0x000000012b277824 */ /* 0x000fe200008e0602 */
[----:B------:R-:W-:Y:S01]  /*160c30*/  IADD3 R42, P1, R44, R82, RZ ;  /* 0x000000522c2a7210 */ /* 0x000fe20007f3e0ff */
[----:B------:R-:W-:Y:S02]  /*160c40*/  IMAD.MOV.U32 R148, RZ, RZ, R32 ;  /* 0x000000ffff947224 */ /* 0x000fe400078e0020 */
[----:B------:R-:W-:Y:S01]  /*160c50*/  IMAD.MOV.U32 R149, RZ, RZ, R31 ;  /* 0x000000ffff957224 */ /* 0x000fe200078e001f */
        /* <DEDUP_REMOVED lines=8> */
[----:B------:R-:W-:Y:S01]  /*160ce0*/  IADD3 R46, P1, R48, R82, RZ ;  /* 0x00000052302e7210 */ /* 0x000fe20007f3e0ff */
[----:B------:R-:W-:Y:S01]  /*160cf0*/  IMAD.MOV.U32 R143, RZ, RZ, R37 ;  /* 0x000000ffff8f7224 */ /* 0x000fe200078e0025 */
[----:B------:R-:W-:Y:S01]  /*160d00*/  MOV R136, R42 ;  /* 0x0000002a00887202 */ /* 0x000fe20000000f00 */
[----:B------:R-:W-:Y:S01]  /*160d10*/  IMAD.MOV.U32 R140, RZ, RZ, R40 ;  /* 0x000000ffff8c7224 */ /* 0x000fe200078e0028 */
[----:B------:R1:W-:Y:S01]  /*160d20*/  LDGSTS.E [R9+0x47400], [R214.64], P0 ;  /* 0x47400000d6097fae */ /* 0x0003e20008121844 */
[--C-:B------:R-:W-:Y:S01]  /*160d30*/  IMAD.X R45, R49, 0x1, R2.reuse, P1 ;  /* 0x00000001312d7824 */ /* 0x100fe200008e0602 */
[-C--:B------:R-:W-:Y:S01]  /*160d40*/  IADD3 R48, P1, R50, R82.reuse, RZ ;  /* 0x0000005232307210 */ /* 0x080fe20007f3e0ff */
[----:B------:R-:W-:Y:S01]  /*160d50*/  IMAD.MOV.U32 R141, RZ, RZ, R39 ;  /* 0x000000ffff8d7224 */ /* 0x000fe200078e0027 */
[----:B------:R1:W-:Y:S03]  /*160d60*/  LDGSTS.E [R9+0x47c00], [R212.64], P0 ;  /* 0x47c00000d4097fae */ /* 0x0003e60008121844 */
[----:B------:R-:W-:Y:S01]  /*160d70*/  IMAD.X R47, R51, 0x1, R2, P1 ;  /* 0x00000001332f7824 */ /* 0x000fe200008e0602 */
[----:B------:R-:W-:Y:S01]  /*160d80*/  IADD3 R50, P1, R52, R82, RZ ;  /* 0x0000005234327210 */ /* 0x000fe20007f3e0ff */
[----:B------:R1:W-:Y:S03]  /*160d90*/  LDGSTS.E [R9+0x48400], [R210.64], P0 ;  /* 0x48400000d2097fae */ /* 0x0003e60008121844 */
[----:B------:R-:W-:Y:S01]  /*160da0*/  IADD3.X R49, R53, R2, RZ, P1, !PT ;  /* 0x0000000235317210 */ /* 0x000fe20000ffe4ff */
[----:B------:R1:W-:Y:S01]  /*160db0*/  LDGSTS.E [R9+0x48c00], [R208.64], P0 ;  /* 0x48c00000d0097fae */ /* 0x0003e20008121844 */
        /* <DEDUP_REMOVED lines=25> */
[----:B------:R-:W-:-:S03]  /*160f50*/  IMAD.MOV.U32 R197, RZ, RZ, R246 ;  /* 0x000000ffffc57224 */ /* 0x000fc600078e00f6 */
[----:B------:R1:W-:Y:S01]  /*160f60*/  LDGSTS.E [R9+0x49400], [R206.64], P0 ;  /* 0x49400000ce097fae */ /* 0x0003e20008121844 */
[----:B------:R-:W-:-:S03]  /*160f70*/  IMAD.MOV.U32 R196, RZ, RZ, R249 ;  /* 0x000000ffffc47224 */ /* 0x000fc600078e00f9 */
        /* <DEDUP_REMOVED lines=44> */
[----:B------:R-:W-:-:S03]  /*161240*/  IMAD.X R61, R65, 0x1, R2, P1 ;  /* 0x00000001413d7824 */ /* 0x000fc600008e0602 */
[----:B------:R-:W-:Y:S01]  /*161250*/  STL.64 [R1+0x6a70], R152 ;  /* 0x006a709801007387 */ /* 0x000fe20000100a00 */
[----:B------:R-:W-:-:S03]  /*161260*/  IMAD.MOV.U32 R134, RZ, RZ, R44 ;  /* 0x000000ffff867224 */ /* 0x000fc600078e002c */
[----:B------:R-:W-:Y:S01]  /*161270*/  STL.64 [R1+0x6a68], R150 ;  /* 0x006a689601007387 */ /* 0x000fe20000100a00 */
[----:B------:R-:W-:Y:S01]  /*161280*/  IMAD.MOV.U32 R135, RZ, RZ, R43 ;  /* 0x000000ffff877224 */ /* 0x000fe200078e002b */
[----:B------:R-:W-:Y:S02]  /*161290*/  IADD3 R64, P1, R66, R82, RZ ;  /* 0x0000005242407210 */ /* 0x000fe40007f3e0ff */
[----:B------:R-:W-:Y:S01]  /*1612a0*/  STL.64 [R1+0x6a60], R148 ;  /* 0x006a609401007387 */ /* 0x000fe20000100a00 */
[----:B------:R-:W-:Y:S01]  /*1612b0*/  MOV R132, R46 ;  /* 0x0000002e00847202 */ /* 0x000fe20000000f00 */
[----:B------:R-:W-:Y:S02]  /*1612c0*/  IMAD.MOV.U32 R133, RZ, RZ, R45 ;  /* 0x000000ffff857224 */ /* 0x000fe400078e002d */
        /* <DEDUP_REMOVED lines=13> */
[----:B------:R-:W-:Y:S01]  /*1613a0*/  IMAD.X R63, R67, 0x1, R2, P1 ;  /* 0x00000001433f7824 */ /* 0x000fe200008e0602 */
        /* <DEDUP_REMOVED lines=20> */
[----:B------:R-:W3:Y:S04]  /*1614f0*/  LDL.LU.64 R6, [R1+0x6c80] ;  /* 0x006c800001067983 */ /* 0x000ee80000300a00 */
        /* <DEDUP_REMOVED lines=40> */
[----:B------:R1:W-:Y:S01]  /*161780*/  LDGSTS.E [R9+0x5bc00], [R130.64], P0 ;  /* 0x5bc0000082097fae */ /* 0x0003e20008121844 */
[----:B------:R-:W-:-:S03]  /*161790*/  LEA R3, R139, R3, 0x11 ;  /* 0x000000038b037211 */ /* 0x000fc600078e88ff */
[----:B------:R1:W-:Y:S01]  /*1617a0*/  LDGSTS.E [R9+0x5c400], [R128.64], P0 ;  /* 0x5c40000080097fae */ /* 0x0003e20008121844 */
[----:B------:R-:W-:-:S03]  /*1617b0*/  IMAD.MOV.U32 R4, RZ, RZ, R116 ;  /* 0x000000ffff047224 */ /* 0x000fc600078e0074 */
        /* <DEDUP_REMOVED lines=9> */
[----:B------:R-:W2:Y:S04]  /*161850*/  LDL.LU.64 R12, [R1+0x6c30] ;  /* 0x006c3000010c7983 */ /* 0x000ea80000300a00 */
[----:B------:R-:W2:Y:S01]  /*161860*/  LDL.LU.64 R14, [R1+0x6b38] ;  /* 0x006b3800010e7983 */ /* 0x000ea20000300a00 */
[----:B-1----:R-:W-:Y:S01]  /*161870*/  IMAD.MOV.U32 R4, RZ, RZ, R114 ;  /* 0x000000ffff047224 */ /* 0x002fe200078e0072 */
[----:B------:R-:W-:-:S02]  /*161880*/  MOV R5, R115 ;  /* 0x0000007300057202 */ /* 0x000fc40000000f00 */
[----:B------:R-:W2:Y:S04]  /*161890*/  LDL.LU.64 R16, [R1+0x6b18] ;  /* 0x006b180001107983 */ /* 0x000ea80000300a00 */
[----:B------:R1:W-:Y:S04]  /*1618a0*/  LDGSTS.E [R3+0x40d00], [R4.64], P0 ;  /* 0x40d0000004037fae */ /* 0x0003e80008121844 */
[----:B------:R-:W2:Y:S04]  /*1618b0*/  LDL.LU.64 R18, [R1+0x6af8] ;  /* 0x006af80001127983 */ /* 0x000ea80000300a00 */
[----:B------:R-:W2:Y:S01]  /*1618c0*/  LDL.LU.64 R20, [R1+0x6ad8] ;  /* 0x006ad80001147983 */ /* 0x000ea20000300a00 */
[----:B-1----:R-:W-:-:S03]  /*1618d0*/  IMAD.MOV.U32 R4, RZ, RZ, R112 ;  /* 0x000000ffff047224 */ /* 0x002fc600078e0070 */
[----:B------:R-:W2:Y:S01]  /*1618e0*/  LDL.LU.64 R22, [R1+0x6ab8] ;  /* 0x006ab80001167983 */ /* 0x000ea20000300a00 */
[----:B------:R-:W-:-:S03]  /*1618f0*/  IMAD.MOV.U32 R5, RZ, RZ, R113 ;  /* 0x000000ffff057224 */ /* 0x000fc600078e0071 */
[----:B------:R-:W2:Y:S04]  /*161900*/  LDL.LU.64 R24, [R1+0x6a98] ;  /* 0x006a980001187983 */ /* 0x000ea80000300a00 */
[----:B------:R1:W-:Y:S04]  /*161910*/  LDGSTS.E [R3+0x41500], [R4.64], P0 ;  /* 0x4150000004037fae */ /* 0x0003e80008121844 */
[----:B------:R-:W2:Y:S04]  /*161920*/  LDL.LU.64 R26, [R1+0x69d8] ;  /* 0x0069d800011a7983 */ /* 0x000ea80000300a00 */
[----:B------:R-:W2:Y:S01]  /*161930*/  LDL.LU.64 R28, [R1+0x69c0] ;  /* 0x0069c000011c7983 */ /* 0x000ea20000300a00 */
[----:B-1----:R-:W-:Y:S01]  /*161940*/  IMAD.MOV.U32 R4, RZ, RZ, R110 ;  /* 0x000000ffff047224 */ /* 0x002fe200078e006e */
[----:B------:R-:W-:-:S02]  /*161950*/  MOV R5, R111 ;  /* 0x0000006f00057202 */ /* 0x000fc40000000f00 */
[----:B------:R-:W2:Y:S04]  /*161960*/  LDL.LU.64 R30, [R1+0x69a8] ;  /* 0x0069a800011e7983 */ /* 0x000ea80000300a00 */
[----:B------:R1:W-:Y:S02]  /*161970*/  LDGSTS.E [R3+0x41d00], [R4.64], P0 ;  /* 0x41d0000004037fae */ /* 0x0003e40008121844 */
[----:B-1----:R-:W-:Y:S02]  /*161980*/  IMAD.MOV.U32 R4, RZ, RZ, R108 ;  /* 0x000000ffff047224 */ /* 0x002fe400078e006c */
        /* <DEDUP_REMOVED lines=8> */
[----:B-1----:R-:W-:Y:S01]  /*161a10*/  IMAD.MOV.U32 R4, RZ, RZ, R102 ;  /* 0x000000ffff047224 */ /* 0x002fe200078e0066 */
[----:B------:R-:W-:-:S05]  /*161a20*/  MOV R5, R103 ;  /* 0x0000006700057202 */ /* 0x000fca0000000f00 */
[----:B------:R3:W-:Y:S02]  /*161a30*/  LDGSTS.E [R3+0x43d00], [R4.64], P0 ;  /* 0x43d0000004037fae */ /* 0x0007e40008121844 */
[----:B---3--:R-:W-:-:S05]  /*161a40*/  IADD3 R5, P1, R6, R82, RZ ;  /* 0x0000005206057210 */ /* 0x008fca0007f3e0ff */
[----:B------:R-:W-:Y:S01]  /*161a50*/  IMAD.X R4, R7, 0x1, R2, P1 ;  /* 0x0000000107047824 */ /* 0x000fe200008e0602 */
[----:B----4-:R-:W-:-:S05]  /*161a60*/  IADD3 R7, P1, R32, R82, RZ ;  /* 0x0000005220077210 */ /* 0x010fca0007f3e0ff */
[----:B------:R-:W-:Y:S02]  /*161a70*/  IMAD.X R6, R33, 0x1, R2, P1 ;  /* 0x0000000121067824 */ /* 0x000fe400008e0602 */
[----:B------:R-:W3:Y:S04]  /*161a80*/  LDL.LU.64 R32, [R1+0x6990] ;  /* 0x0069900001207983 */ /* 0x000ee80000300a00 */
[----:B------:R-:W4:Y:S04]  /*161a90*/  LDL.LU.64 R34, [R1+0x6978] ;  /* 0x0069780001227983 */ /* 0x000f280000300a00 */
        /* <DEDUP_REMOVED lines=36> */
[----:B------:R-:W-:-:S05]  /*161ce0*/  IADD3 R9, P1, R12, R82, RZ ;  /* 0x000000520c097210 */ /* 0x000fca0007f3e0ff */
[----:B------:R-:W-:Y:S01]  /*161cf0*/  IMAD.X R8, R13, 0x1, R2, P1 ;  /* 0x000000010d087824 */ /* 0x000fe200008e0602 */
[----:B------:R-:W-:Y:S02]  /*161d00*/  IADD3 R12, P1, R14, R82, RZ ;  /* 0x000000520e0c7210 */ /* 0x000fe40007f3e0ff */
[----:B--2---:R-:W-:Y:S01]  /*161d10*/  MOV R205, R112 ;  /* 0x0000007000cd7202 */ /* 0x004fe20000000f00 */
[----:B---3--:R-:W-:Y:S02]  /*161d20*/  IMAD.MOV.U32 R204, RZ, RZ, R113 ;  /* 0x000000ffffcc7224 */ /* 0x008fe400078e0071 */
[----:B----4-:R-:W-:Y:S02]  /*161d30*/  IMAD.MOV.U32 R203, RZ, RZ, R114 ;  /* 0x000000ffffcb7224 */ /* 0x010fe400078e0072 */
[----:B------:R-:W-:Y:S01]  /*161d40*/  IMAD.MOV.U32 R202, RZ, RZ, R115 ;  /* 0x000000ffffca7224 */ /* 0x000fe200078e0073 */
[----:B------:R-:W-:Y:S01]  /*161d50*/  STL.64 [R1+0x6238], R204 ;  /* 0x006238cc01007387 */ /* 0x000fe20000100a00 */
[----:B------:R-:W-:Y:S01]  /*161d60*/  MOV R201, R108 ;  /* 0x0000006c00c97202 */ /* 0x000fe20000000f00 */
[----:B------:R-:W-:-:S02]  /*161d70*/  IMAD.MOV.U32 R200, RZ, RZ, R109 ;  /* 0x000000ffffc87224 */ /* 0x000fc400078e006d */
[----:B------:R-:W-:Y:S01]  /*161d80*/  STL.64 [R1+0x6250], R202 ;  /* 0x006250ca01007387 */ /* 0x000fe20000100a00 */
[----:B------:R-:W-:Y:S02]  /*161d90*/  IMAD.MOV.U32 R199, RZ, RZ, R110 ;  /* 0x000000ffffc77224 */ /* 0x000fe400078e006e */
[----:B------:R-:W-:Y:S01]  /*161da0*/  IMAD.MOV.U32 R198, RZ, RZ, R111 ;  /* 0x000000ffffc67224 */ /* 0x000fe200078e006f */
[----:B------:R-:W-:Y:S01]  /*161db0*/  STL.64 [R1+0x6260], R200 ;  /* 0x006260c801007387 */ /* 0x000fe20000100a00 */
[----:B------:R-:W-:Y:S01]  /*161dc0*/  MOV R197, R104 ;  /* 0x0000006800c57202 */ /* 0x000fe20000000f00 */
[----:B------:R-:W-:Y:S02]  /*161dd0*/  IMAD.MOV.U32 R196, RZ, RZ, R105 ;  /* 0x000000ffffc47224 */ /* 0x000fe400078e0069 */
        /* <DEDUP_REMOVED lines=45> */
[----:B------:R-:W-:-:S02]  /*1620b0*/  IADD3.X R11, R15, R2, RZ, P1, !PT ;  /* 0x000000020f0b7210 */ /* 0x000fc40000ffe4ff */
[----:B------:R-:W-:Y:S02]  /*1620c0*/  IADD3 R14, P1, R16, R82, RZ ;  /* 0x00000052100e7210 */ /* 0x000fe40007f3e0ff */
[----:B------:R-:W-:Y:S02]  /*1620d0*/  LOP3.LUT R5, R5, R4, RZ, 0x3c, !PT ;  /* 0x0000000405057212 */ /* 0x000fe400078e3cff */
[----:B------:R-:W-:Y:S01]  /*1620e0*/  LOP3.LUT R7, R7, R6, RZ, 0x3c, !PT ;  /* 0x0000000607077212 */ /* 0x000fe200078e3cff */
[----:B------:R-:W-:Y:S01]  /*1620f0*/  IMAD.X R13, R17, 0x1, R2, P1 ;  /* 0x00000001110d7824 */ /* 0x000fe200008e0602 */
[----:B------:R-:W-:Y:S02]  /*162100*/  IADD3 R16, P1, R18, R82, RZ ;  /* 0x0000005212107210 */ /* 0x000fe40007f3e0ff */
[----:B------:R-:W-:Y:S01]  /*162110*/  LOP3.LUT R9, R9, R8, RZ, 0x3c, !PT ;  /* 0x0000000809097212 */ /* 0x000fe200078e3cff */
[----:B------:R-:W-:Y:S01]  /*162120*/  IMAD.MOV.U32 R152, RZ, RZ, R12 ;  /* 0x000000ffff987224 */ /* 0x000fe200078e000c */
[----:B------:R1:W-:Y:S01]  /*162130*/  LDGSTS.E [R3+0x44500], [R204.64], P0 ;  /* 0x44500000cc037fae */ /* 0x0003e20008121844 */
[----:B------:R-:W-:Y:S01]  /*162140*/  IMAD.X R15, R19, 0x1, R2, P1 ;  /* 0x00000001130f7824 */ /* 0x000fe200008e0602 */
[----:B------:R-:W-:-:S02]  /*162150*/  IADD3 R18, P1, R20, R82, RZ ;  /* 0x0000005214127210 */ /* 0x000fc40007f3e0ff */
[----:B------:R-:W-:Y:S03]  /*162160*/  STL.64 [R1+0x62a0], R192 ;  /* 0x0062a0c001007387 */ /* 0x000fe60000100a00 */
[----:B------:R-:W-:Y:S01]  /*162170*/  IMAD.X R17, R21, 0x1, R2, P1 ;  /* 0x0000000115117824 */ /* 0x000fe200008e0602 */
[----:B------:R-:W-:Y:S02]  /*162180*/  IADD3 R20, P1, R22, R82, RZ ;  /* 0x0000005216147210 */ /* 0x000fe40007f3e0ff */
[----:B------:R-:W-:Y:S02]  /*162190*/  LOP3.LUT R4, R5, R4, RZ, 0x3c, !PT ;  /* 0x0000000405047212 */ /* 0x000fe400078e3cff */
[----:B------:R-:W-:Y:S01]  /*1621a0*/  LOP3.LUT R6, R7, R6, RZ, 0x3c, !PT ;  /* 0x0000000607067212 */ /* 0x000fe200078e3cff */
[----:B------:R-:W-:Y:S01]  /*1621b0*/  IMAD.MOV.U32 R150, RZ, RZ, R14 ;  /* 0x000000ffff967224 */ /* 0x000fe200078e000e */
[----:B------:R-:W-:Y:S01]  /*1621c0*/  IADD3.X R19, R23, R2, RZ, P1, !PT ;  /* 0x0000000217137210 */ /* 0x000fe20000ffe4ff */
[----:B------:R-:W-:Y:S01]  /*1621d0*/  IMAD.MOV.U32 R151, RZ, RZ, R13 ;  /* 0x000000ffff977224 */ /* 0x000fe200078e000d */
[----:B------:R-:W-:-:S02]  /*1621e0*/  IADD3 R22, P1, R24, R82, RZ ;  /* 0x0000005218167210 */ /* 0x000fc40007f3e0ff */
[----:B------:R-:W-:Y:S01]  /*1621f0*/  MOV R153, R11 ;  /* 0x0000000b00997202 */ /* 0x000fe20000000f00 */
[----:B------:R-:W-:Y:S01]  /*162200*/  IMAD.MOV.U32 R148, RZ, RZ, R16 ;  /* 0x000000ffff947224 */ /* 0x000fe200078e0010 */
[----:B------:R-:W-:Y:S01]  /*162210*/  LOP3.LUT R8, R9, R8, RZ, 0x3c, !PT ;  /* 0x0000000809087212 */ /* 0x000fe200078e3cff */
[--C-:B------:R-:W-:Y:S01]  /*162220*/  IMAD.X R21, R25, 0x1, R2.reuse, P1 ;  /* 0x0000000119157824 */ /* 0x100fe200008e0602 */
[-C--:B------:R-:W-:Y:S01]  /*162230*/  IADD3 R24, P1, R26, R82.reuse, RZ ;  /* 0x000000521a187210 */ /* 0x080fe20007f3e0ff */
[----:B------:R1:W-:Y:S04]  /*162240*/  LDGSTS.E [R3+0x44d00], [R202.64], P0 ;  /* 0x44d00000ca037fae */ /* 0x0003e80008121844 */
[--C-:B------:R-:W-:Y:S01]  /*162250*/  IMAD.X R23, R27, 0x1, R2.reuse, P1 ;  /* 0x000000011b177824 */ /* 0x100fe200008e0602 */
[-C--:B------:R-:W-:Y:S01]  /*162260*/  IADD3 R26, P1, R28, R82.reuse, RZ ;  /* 0x000000521c1a7210 */ /* 0x080fe20007f3e0ff */
[----:B------:R-:W-:Y:S04]  /*162270*/  STL.64 [R1+0x62b8], R190 ;  /* 0x0062b8be01007387 */ /* 0x000fe80000100a00 */
[----:B------:R-:W-:Y:S01]  /*162280*/  IMAD.X R25, R29, 0x1, R2, P1 ;  /* 0x000000011d197824 */ /* 0x000fe200008e0602 */
[----:B------:R-:W-:-:S02]  /*162290*/  IADD3 R28, P1, R30, R82, RZ ;  /* 0x000000521e1c7210 */ /* 0x000fc40007f3e0ff */
[----:B------:R-:W-:Y:S02]  /*1622a0*/  LOP3.LUT R5, R5, R4, RZ, 0x3c, !PT ;  /* 0x0000000405057212 */ /* 0x000fe400078e3cff */
[----:B------:R-:W-:Y:S02]  /*1622b0*/  LOP3.LUT R7, R7, R6, RZ, 0x3c, !PT ;  /* 0x0000000607077212 */ /* 0x000fe400078e3cff */
[----:B------:R-:W-:Y:S01]  /*1622c0*/  LOP3.LUT R9, R9, R8, RZ, 0x3c, !PT ;  /* 0x0000000809097212 */ /* 0x000fe200078e3cff */
[----:B------:R-:W-:Y:S01]  /*1622d0*/  IMAD.MOV.U32 R146, RZ, RZ, R18 ;  /* 0x000000ffff927224 */ /* 0x000fe200078e0012 */
[----:B------:R-:W-:Y:S01]  /*1622e0*/  IADD3.X R27, R31, R2, RZ, P1, !PT ;  /* 0x000000021f1b7210 */ /* 0x000fe20000ffe4ff */
[----:B------:R-:W-:Y:S01]  /*1622f0*/  IMAD.MOV.U32 R147, RZ, RZ, R17 ;  /* 0x000000ffff937224 */ /* 0x000fe200078e0011 */
[-C--:B------:R-:W-:Y:S02]  /*162300*/  IADD3 R30, P1, R32, R82.reuse, RZ ;  /* 0x00000052201e7210 */ /* 0x080fe40007f3e0ff */
[----:B------:R-:W-:Y:S01]  /*162310*/  MOV R149, R15 ;  /* 0x0000000f00957202 */ /* 0x000fe20000000f00 */
        /* <DEDUP_REMOVED lines=11> */
[----:B------:R-:W-:Y:S01]  /*1623d0*/  IMAD.MOV.U32 R143, RZ, RZ, R21 ;  /* 0x000000ffff8f7224 */ /* 0x000fe200078e0015 */
[----:B------:R-:W-:Y:S01]  /*1623e0*/  MOV R141, R23 ;  /* 0x00000017008d7202 */ /* 0x000fe20000000f00 */
[----:B------:R-:W-:Y:S01]  /*1623f0*/  IMAD.MOV.U32 R140, RZ, RZ, R24 ;  /* 0x000000ffff8c7224 */ /* 0x000fe200078e0018 */
[----:B------:R-:W-:Y:S01]  /*162400*/  IADD3.X R35, R39, R2, RZ, P1, !PT ;  /* 0x0000000227237210 */ /* 0x000fe20000ffe4ff */
[----:B------:R-:W-:Y:S01]  /*162410*/  IMAD.MOV.U32 R136, RZ, RZ, R26 ;  /* 0x000000ffff887224 */ /* 0x000fe200078e001a */
[-C--:B------:R-:W-:Y:S01]  /*162420*/  IADD3 R38, P1, R40, R82.reuse, RZ ;  /* 0x0000005228267210 */ /* 0x080fe20007f3e0ff */
[----:B------:R1:W-:Y:S04]  /*162430*/  LDGSTS.E [R3+0x45d00], [R198.64], P0 ;  /* 0x45d00000c6037fae */ /* 0x0003e80008121844 */
        /* <DEDUP_REMOVED lines=8> */
[----:B------:R1:W-:Y:S03]  /*1624c0*/  LDGSTS.E [R3+0x46d00], [R194.64], P0 ;  /* 0x46d00000c2037fae */ /* 0x0003e60008121844 */
[----:B------:R-:W-:Y:S01]  /*1624d0*/  IADD3.X R43, R47, R2, RZ, P1, !PT ;  /* 0x000000022f2b7210 */ /* 0x000fe20000ffe4ff */
[----:B------:R-:W-:Y:S01]  /*1624e0*/  IMAD.MOV.U32 R130, RZ, RZ, R32 ;  /* 0x000000ffff827224 */ /* 0x000fe200078e0020 */
[-C--:B------:R-:W-:Y:S01]  /*1624f0*/  IADD3 R46, P1, R48, R82.reuse, RZ ;  /* 0x00000052302e7210 */ /* 0x080fe20007f3e0ff */
[----:B------:R1:W-:Y:S04]  /*162500*/  LDGSTS.E [R3+0x47500], [R192.64], P0 ;  /* 0x47500000c0037fae */ /* 0x0003e80008121844 */
[----:B------:R-:W-:Y:S01]  /*162510*/  IMAD.X R45, R49, 0x1, R2, P1 ;  /* 0x00000001312d7824 */ /* 0x000fe200008e0602 */
[-C--:B------:R-:W-:Y:S01]  /*162520*/  IADD3 R48, P1, R50, R82.reuse, RZ ;  /* 0x0000005232307210 */ /* 0x080fe20007f3e0ff */
[----:B------:R-:W-:Y:S01]  /*162530*/  IMAD.MOV.U32 R128, RZ, RZ, R34 ;  /* 0x000000ffff807224 */ /* 0x000fe200078e0022 */
[----:B------:R-:W-:Y:S01]  /*162540*/  MOV R131, R31 ;  /* 0x0000001f00837202 */ /* 0x000fe20000000f00 */
[----:B------:R-:W-:Y:S01]  /*162550*/  IMAD.MOV.U32 R129, RZ, RZ, R33 ;  /* 0x000000ffff817224 */ /* 0x000fe200078e0021 */
[----:B------:R1:W-:Y:S01]  /*162560*/  LDGSTS.E [R3+0x47d00], [R190.64], P0 ;  /* 0x47d00000be037fae */ /* 0x0003e20008121844 */
[----:B------:R-:W-:Y:S01]  /*162570*/  IMAD.X R47, R51, 0x1, R2, P1 ;  /* 0x00000001332f7824 */ /* 0x000fe200008e0602 */
[----:B------:R-:W-:-:S02]  /*162580*/  IADD3 R50, P1, R52, R82, RZ ;  /* 0x0000005234327210 */ /* 0x000fc40007f3e0ff */
[----:B------:R1:W-:Y:S03]  /*162590*/  LDGSTS.E [R3+0x48500], [R188.64], P0 ;  /* 0x48500000bc037fae */ /* 0x0003e60008121844 */
[----:B------:R-:W-:Y:S01]  /*1625a0*/  IMAD.X R49, R53, 0x1, R2, P1 ;  /* 0x0000000135317824 */ /* 0x000fe200008e0602 */
[----:B------:R-:W-:Y:S01]  /*1625b0*/  IADD3 R52, P1, R54, R82, RZ ;  /* 0x0000005236347210 */ /* 0x000fe20007f3e0ff */
[----:B------:R1:W-:Y:S03]  /*1625c0*/  LDGSTS.E [R3+0x48d00], [R186.64], P0 ;  /* 0x48d00000ba037fae */ /* 0x0003e60008121844 */
        /* <DEDUP_REMOVED lines=54> */
[----:B------:R-:W-:Y:S04]  /*162930*/  STL.64 [R1+0x64b8], R156 ;  /* 0x0064b89c01007387 */ /* 0x000fe80000100a00 */
[----:B------:R-:W-:Y:S04]  /*162940*/  STL.64 [R1+0x64d8], R154 ;  /* 0x0064d89a01007387 */ /* 0x000fe80000100a00 */
[----:B------:R-:W-:Y:S04]  /*162950*/  STL.64 [R1+0x6c80], R4 ;  /* 0x006c800401007387 */ /* 0x000fe80000100a00 */
[----:B------:R2:W-:Y:S01]  /*162960*/  STL.64 [R1+0x6c58], R6 ;  /* 0x006c580601007387 */ /* 0x0005e20000100a00 */
[----:B------:R-:W-:-:S03]  /*162970*/  IMAD.MOV.U32 R137, RZ, RZ, R25 ;  /* 0x000000ffff897224 */ /* 0x000fc600078e0019 */
[----:B------:R3:W-:Y:S01]  /*162980*/  STL.64 [R1+0x6c30], R8 ;  /* 0x006c300801007387 */ /* 0x0007e20000100a00 */
[----:B------:R-:W-:-:S03]  /*162990*/  IMAD.MOV.U32 R134, RZ, RZ, R28 ;  /* 0x000000ffff867224 */ /* 0x000fc600078e001c */
[----:B------:R-:W-:Y:S01]  /*1629a0*/  STL.64 [R1+0x6b38], R152 ;  /* 0x006b389801007387 */ /* 0x000fe20000100a00 */
[----:B------:R-:W-:-:S03]  /*1629b0*/  MOV R135, R27 ;  /* 0x0000001b00877202 */ /* 0x000fc60000000f00 */
[----:B------:R-:W-:Y:S01]  /*1629c0*/  STL.64 [R1+0x6b18], R150 ;  /* 0x006b189601007387 */ /* 0x000fe20000100a00 */
[----:B------:R-:W-:-:S03]  /*1629d0*/  IMAD.MOV.U32 R132, RZ, RZ, R30 ;  /* 0x000000ffff847224 */ /* 0x000fc600078e001e */
[----:B------:R-:W-:Y:S01]  /*1629e0*/  STL.64 [R1+0x6af8], R148 ;  /* 0x006af89401007387 */ /* 0x000fe20000100a00 */
[----:B------:R-:W-:Y:S01]  /*1629f0*/  IMAD.MOV.U32 R133, RZ, RZ, R29 ;  /* 0x000000ffff857224 */ /* 0x000fe200078e001d */
[----:B------:R-:W-:Y:S02]  /*162a00*/  IADD3.X R59, R63, R2, RZ, P1, !PT ;  /* 0x000000023f3b7210 */ /* 0x000fe40000ffe4ff */
[----:B------:R-:W-:Y:S01]  /*162a10*/  STL.64 [R1+0x6ad8], R146 ;  /* 0x006ad89201007387 */ /* 0x000fe20000100a00 */
[----:B------:R-:W-:-:S03]  /*162a20*/  IADD3 R62, P1, R64, R82, RZ ;  /* 0x00000052403e7210 */ /* 0x000fc60007f3e0ff */
[----:B------:R-:W-:Y:S01]  /*162a30*/  STL.64 [R1+0x6ab8], R144 ;  /* 0x006ab89001007387 */ /* 0x000fe20000100a00 */
[----:B------:R-:W-:Y:S01]  /*162a40*/  IMAD.MOV.U32 R126, RZ, RZ, R36 ;  /* 0x000000ffff7e7224 */ /* 0x000fe200078e0024 */
[----:B------:R-:W-:Y:S02]  /*162a50*/  MOV R127, R35 ;  /* 0x00000023007f7202 */ /* 0x000fe40000000f00 */
[----:B------:R-:W-:Y:S01]  /*162a60*/  STL.64 [R1+0x6a98], R142 ;  /* 0x006a988e01007387 */ /* 0x000fe20000100a00 */
[----:B------:R-:W-:-:S03]  /*162a70*/  IMAD.MOV.U32 R124, RZ, RZ, R38 ;  /* 0x000000ffff7c7224 */ /* 0x000fc600078e0026 */
[----:B------:R-:W-:Y:S01]  /*162a80*/  STL.64 [R1+0x69d8], R140 ;  /* 0x0069d88c01007387 */ /* 0x000fe20000100a00 */
[----:B------:R-:W-:Y:S01]  /*162a90*/  IMAD.MOV.U32 R125, RZ, RZ, R37 ;  /* 0x000000ffff7d7224 */ /* 0x000fe200078e0025 */
[----:B------:R-:W-:Y:S02]  /*162aa0*/  MOV R123, R39 ;  /* 0x00000027007b7202 */ /* 0x000fe40000000f00 */
[----:B------:R-:W-:Y:S01]  /*162ab0*/  STL.64 [R1+0x69c0], R136 ;  /* 0x0069c08801007387 */ /* 0x000fe20000100a00 */
[----:B------:R-:W-:-:S03]  /*162ac0*/  IMAD.MOV.U32 R122, RZ, RZ, R40 ;  /* 0x000000ffff7a7224 */ /* 0x000fc600078e0028 */
[----:B------:R-:W-:Y:S01]  /*162ad0*/  STL.64 [R1+0x69a8], R134 ;  /* 0x0069a88601007387 */ /* 0x000fe20000100a00 */
[----:B------:R-:W-:Y:S01]  /*162ae0*/  IMAD.MOV.U32 R120, RZ, RZ, R42 ;  /* 0x000000ffff787224 */ /* 0x000fe200078e002a */
[----:B------:R-:W-:Y:S01]  /*162af0*/  MOV R119, R43 ;  /* 0x0000002b00777202 */ /* 0x000fe20000000f00 */
[----:B------:R-:W-:Y:S01]  /*162b00*/  IMAD.MOV.U32 R121, RZ, RZ, R41 ;  /* 0x000000ffff797224 */ /* 0x000fe200078e0029 */
[----:B------:R-:W-:Y:S01]  /*162b10*/  STL.64 [R1+0x6990], R132 ;  /* 0x0069908401007387 */ /* 0x000fe20000100a00 */
[----:B------:R-:W-:-:S03]  /*162b20*/  IMAD.X R61, R65, 0x1, R2, P1 ;  /* 0x00000001413d7824 */ /* 0x000fc600008e0602 */
[----:B------:R1:W-:Y:S01]  /*162b30*/  LDGSTS.E [R3+0x49500], [R184.64], P0 ;  /* 0x49500000b8037fae */ /* 0x0003e20008121844 */
[----:B------:R-:W-:Y:S01]  /*162b40*/  IMAD.MOV.U32 R118, RZ, RZ, R44 ;  /* 0x000000ffff767224 */ /* 0x000fe200078e002c */
[----:B------:R-:W-:Y:S02]  /*162b50*/  IADD3 R64, P1, R66, R82, RZ ;  /* 0x0000005242407210 */ /* 0x000fe40007f3e0ff */
        /* <DEDUP_REMOVED lines=30> */
[----:B------:R-:W-:-:S03]  /*162d40*/  MOV R103, R59 ;  /* 0x0000003b00677202 */ /* 0x000fc60000000f00 */
[----:B------:R-:W-:Y:S01]  /*162d50*/  STL.64 [R1+0x6920], R116 ;  /* 0x0069207401007387 */ /* 0x000fe20000100a00 */
[----:B------:R-:W-:-:S03]  /*162d60*/  IMAD.MOV.U32 R66, RZ, RZ, R62 ;  /* 0x000000ffff427224 */ /* 0x000fc600078e003e */
[----:B------:R1:W-:Y:S01]  /*162d70*/  LDGSTS.E [R3+0x4d500], [R168.64], P0 ;  /* 0x4d500000a8037fae */ /* 0x0003e20008121844 */
[----:B------:R-:W-:-:S03]  /*162d80*/  IMAD.MOV.U32 R67, RZ, RZ, R61 ;  /* 0x000000ffff437224 */ /* 0x000fc600078e003d */
[----:B------:R-:W-:Y:S01]  /*162d90*/  STL.64 [R1+0x6918], R114 ;  /* 0x0069187201007387 */ /* 0x000fe20000100a00 */
[----:B------:R-:W-:-:S03]  /*162da0*/  IMAD.MOV.U32 R65, RZ, RZ, R63 ;  /* 0x000000ffff417224 */ /* 0x000fc600078e003f */
[----:B------:R1:W-:Y:S04]  /*162db0*/  LDGSTS.E [R3+0x4dd00], [R166.64], P0 ;  /* 0x4dd00000a6037fae */ /* 0x0003e80008121844 */
[----:B------:R-:W-:Y:S04]  /*162dc0*/  STL.64 [R1+0x6910], R112 ;  /* 0x0069107001007387 */ /* 0x000fe80000100a00 */
        /* <DEDUP_REMOVED lines=13> */
[----:B------:R1:W-:Y:S04]  /*162ea0*/  STL.64 [R1+0x68d8], R64 ;  /* 0x0068d84001007387 */ /* 0x0003e80000100a00 */
[----:B------:R2:W-:Y:S04]  /*162eb0*/  LDGSTS.E [R3+0x51d00], [R6.64], P0 ;  /* 0x51d0000006037fae */ /* 0x0005e80008121844 */
[----:B------:R3:W-:Y:S04]  /*162ec0*/  LDGSTS.E [R3+0x52500], [R8.64], P0 ;  /* 0x5250000008037fae */ /* 0x0007e80008121844 */
[----:B------:R1:W-:Y:S04]  /*162ed0*/  LDGSTS.E [R3+0x52d00], [R152.64], P0 ;  /* 0x52d0000098037fae */ /* 0x0003e80008121844 */
[----:B--2---:R-:W2:Y:S04]  /*162ee0*/  LDL.LU.64 R6, [R1+0x6c78] ;  /* 0x006c780001067983 */ /* 0x004ea80000300a00 */
[----:B---3--:R-:W2:Y:S04]  /*162ef0*/  LDL.LU.64 R8, [R1+0x6c50] ;  /* 0x006c500001087983 */ /* 0x008ea80000300a00 */
[----:B------:R-:W2:Y:S04]  /*162f00*/  LDL.LU.64 R34, [R1+0x6c28] ;  /* 0x006c280001227983 */ /* 0x000ea80000300a00 */
        /* <DEDUP_REMOVED lines=18> */
[----:B----4-:R-:W-:-:S03]  /*163030*/  MOV R4, R100 ;  /* 0x0000006400047202 */ /* 0x010fc60000000f00 */
        /* <DEDUP_REMOVED lines=10> */
[----:B------:R-:W3:Y:S04]  /*1630e0*/  LDL.LU.64 R12, [R1+0x6b30] ;  /* 0x006b3000010c7983 */ /* 0x000ee80000300a00 */
[----:B------:R-:W3:Y:S01]  /*1630f0*/  LDL.LU.64 R14, [R1+0x6b10] ;  /* 0x006b1000010e7983 */ /* 0x000ee20000300a00 */
[----:B----4-:R-:W-:-:S03]  /*163100*/  IMAD.MOV.U32 R4, RZ, RZ, R98 ;  /* 0x000000ffff047224 */ /* 0x010fc600078e0062 */
[----:B------:R-:W4:Y:S01]  /*163110*/  LDL.LU.64 R16, [R1+0x6af0] ;  /* 0x006af00001107983 */ /* 0x000f220000300a00 */
[----:B------:R-:W-:-:S03]  /*163120*/  IMAD.MOV.U32 R5, RZ, RZ, R99 ;  /* 0x000000ffff057224 */ /* 0x000fc600078e0063 */
[----:B------:R-:W3:Y:S04]  /*163130*/  LDL.LU.64 R18, [R1+0x6ad0] ;  /* 0x006ad00001127983 */ /* 0x000ee80000300a00 */
[----:B------:R1:W-:Y:S04]  /*163140*/  LDGSTS.E [R10+0x40e00], [R4.64], P0 ;  /* 0x40e00000040a7fae */ /* 0x0003e80008121844 */
[----:B------:R-:W3:Y:S04]  /*163150*/  LDL.LU.64 R20, [R1+0x6ab0] ;  /* 0x006ab00001147983 */ /* 0x000ee80000300a00 */
[----:B------:R-:W3:Y:S01]  /*163160*/  LDL.LU.64 R22, [R1+0x6a90] ;  /* 0x006a900001167983 */ /* 0x000ee20000300a00 */
[----:B-1----:R-:W-:Y:S01]  /*163170*/  MOV R4, R96 ;  /* 0x0000006000047202 */ /* 0x002fe20000000f00 */
[----:B------:R-:W-:-:S02]  /*163180*/  IMAD.MOV.U32 R5, RZ, RZ, R97 ;  /* 0x000000ffff057224 */ /* 0x000fc400078e0061 */
[----:B------:R-:W3:Y:S04]  /*163190*/  LDL.LU.64 R24, [R1+0x69d0] ;  /* 0x0069d00001187983 */ /* 0x000ee80000300a00 */
[----:B------:R1:W-:Y:S04]  /*1631a0*/  LDGSTS.E [R10+0x41600], [R4.64], P0 ;  /* 0x41600000040a7fae */ /* 0x0003e80008121844 */
[----:B------:R-:W3:Y:S04]  /*1631b0*/  LDL.LU.64 R26, [R1+0x69b8] ;  /* 0x0069b800011a7983 */ /* 0x000ee80000300a00 */
[----:B------:R-:W4:Y:S01]  /*1631c0*/  LDL.LU.64 R28, [R1+0x69a0] ;  /* 0x0069a000011c7983 */ /* 0x000f220000300a00 */
[----:B-1----:R-:W-:-:S03]  /*1631d0*/  IMAD.MOV.U32 R4, RZ, RZ, R94 ;  /* 0x000000ffff047224 */ /* 0x002fc600078e005e */
[----:B------:R-:W4:Y:S01]  /*1631e0*/  LDL.LU.64 R30, [R1+0x6988] ;  /* 0x00698800011e7983 */ /* 0x000f220000300a00 */
[----:B------:R-:W-:-:S03]  /*1631f0*/  IMAD.MOV.U32 R5, RZ, RZ, R95 ;  /* 0x000000ffff057224 */ /* 0x000fc600078e005f */
[----:B------:R-:W4:Y:S04]  /*163200*/  LDL.LU.64 R32, [R1+0x6970] ;  /* 0x0069700001207983 */ /* 0x000f280000300a00 */
        /* <DEDUP_REMOVED lines=18> */
[----:B------:R-:W-:Y:S02]  /*163330*/  IMAD.X R7, R35, 0x1, R2, P1 ;  /* 0x0000000123077824 */ /* 0x000fe400008e0602 */
        /* <DEDUP_REMOVED lines=36> */
[----:B---3--:R-:W-:-:S05]  /*163580*/  IADD3 R11, P1, R12, R82, RZ ;  /* 0x000000520c0b7210 */ /* 0x008fca0007f3e0ff */
[----:B------:R-:W-:Y:S01]  /*163590*/  IMAD.X R9, R13, 0x1, R2, P1 ;  /* 0x000000010d097824 */ /* 0x000fe200008e0602 */
[----:B------:R-:W-:-:S04]  /*1635a0*/  IADD3 R13, P1, R14, R82, RZ ;  /* 0x000000520e0d7210 */ /* 0x000fc80007f3e0ff */
[----:B------:R-:W-:Y:S02]  /*1635b0*/  IADD3.X R12, R15, R2, RZ, P1, !PT ;  /* 0x000000020f0c7210 */ /* 0x000fe40000ffe4ff */
[----:B----4-:R-:W-:Y:S01]  /*1635c0*/  IADD3 R15, P1, R16, R82, RZ ;  /* 0x00000052100f7210 */ /* 0x010fe20007f3e0ff */
[----:B--2---:R-:W-:Y:S02]  /*1635d0*/  IMAD.MOV.U32 R143, RZ, RZ, R96 ;  /* 0x000000ffff8f7224 */ /* 0x004fe400078e0060 */
[----:B------:R-:W-:Y:S02]  /*1635e0*/  IMAD.MOV.U32 R142, RZ, RZ, R97 ;  /* 0x000000ffff8e7224 */ /* 0x000fe400078e0061 */
[----:B------:R-:W-:Y:S01]  /*1635f0*/  IMAD.MOV.U32 R141, RZ, RZ, R98 ;  /* 0x000000ffff8d7224 */ /* 0x000fe200078e0062 */
[----:B------:R-:W-:Y:S02]  /*163600*/  MOV R140, R99 ;  /* 0x00000063008c7202 */ /* 0x000fe40000000f00 */
[----:B------:R-:W-:Y:S01]  /*163610*/  STL.64 [R1+0x61b0], R142 ;  /* 0x0061b08e01007387 */ /* 0x000fe20000100a00 */
[----:B------:R-:W-:-:S03]  /*163620*/  IMAD.MOV.U32 R136, RZ, RZ, R137 ;  /* 0x000000ffff887224 */ /* 0x000fc600078e0089 */
[----:B------:R1:W-:Y:S01]  /*163630*/  LDGSTS.E [R10+0x44600], [R142.64], P0 ;  /* 0x446000008e0a7fae */ /* 0x0003e20008121844 */
[----:B------:R-:W-:Y:S01]  /*163640*/  LOP3.LUT R135, R135, R134, RZ, 0x3c, !PT ;  /* 0x0000008687877212 */ /* 0x000fe200078e3cff */
[----:B------:R-:W-:Y:S01]  /*163650*/  IMAD.MOV.U32 R137, RZ, RZ, R92 ;  /* 0x000000ffff897224 */ /* 0x000fe200078e005c */
[----:B------:R-:W-:Y:S01]  /*163660*/  LOP3.LUT R133, R133, R132, RZ, 0x3c, !PT ;  /* 0x0000008485857212 */ /* 0x000fe200078e3cff */
[----:B------:R-:W-:Y:S01]  /*163670*/  STL.64 [R1+0x61c0], R140 ;  /* 0x0061c08c01007387 */ /* 0x000fe20000100a00 */
[----:B------:R-:W-:Y:S02]  /*163680*/  LOP3.LUT R134, R135, R134, RZ, 0x3c, !PT ;  /* 0x0000008687867212 */ /* 0x000fe400078e3cff */
[----:B------:R-:W-:Y:S01]  /*163690*/  LOP3.LUT R132, R133, R132, RZ, 0x3c, !PT ;  /* 0x0000008485847212 */ /* 0x000fe200078e3cff */
[----:B------:R-:W-:Y:S01]  /*1636a0*/  IMAD.MOV.U32 R131, RZ, RZ, R93 ;  /* 0x000000ffff837224 */ /* 0x000fe200078e005d */
[----:B------:R-:W-:Y:S02]  /*1636b0*/  LOP3.LUT R135, R135, R134, RZ, 0x3c, !PT ;  /* 0x0000008687877212 */ /* 0x000fe400078e3cff */
[----:B------:R-:W-:Y:S01]  /*1636c0*/  MOV R130, R94 ;  /* 0x0000005e00827202 */ /* 0x000fe20000000f00 */
[----:B------:R-:W-:Y:S01]  /*1636d0*/  IMAD.MOV.U32 R129, RZ, RZ, R95 ;  /* 0x000000ffff817224 */ /* 0x000fe200078e005f */
[----:B------:R-:W-:Y:S01]  /*1636e0*/  LOP3.LUT R133, R133, R132, RZ, 0x3c, !PT ;  /* 0x0000008485857212 */ /* 0x000fe200078e3cff */
[----:B------:R-:W-:Y:S04]  /*1636f0*/  STL.64 [R1+0x61d0], R136 ;  /* 0x0061d08801007387 */ /* 0x000fe80000100a00 */
[----:B------:R-:W-:Y:S04]  /*163700*/  STL.64 [R1+0x61e0], R134 ;  /* 0x0061e08601007387 */ /* 0x000fe80000100a00 */
        /* <DEDUP_REMOVED lines=41> */
[----:B------:R-:W-:Y:S01]  /*1639a0*/  IMAD.X R14, R17, 0x1, R2, P1 ;  /* 0x00000001110e7824 */ /* 0x000fe200008e0602 */
[----:B------:R-:W-:-:S02]  /*1639b0*/  IADD3 R17, P1, R18, R82, RZ ;  /* 0x0000005212117210 */ /* 0x000fc40007f3e0ff */
[----:B------:R1:W-:Y:S03]  /*1639c0*/  LDGSTS.E [R10+0x44e00], [R140.64], P0 ;  /* 0x44e000008c0a7fae */ /* 0x0003e60008121844 */
        /* <DEDUP_REMOVED lines=8> */
[----:B------:R-:W-:-:S03]  /*163a50*/  IADD3 R23, P1, R24, R82, RZ ;  /* 0x0000005218177210 */ /* 0x000fc60007f3e0ff */
        /* <DEDUP_REMOVED lines=15> */
[--C-:B------:R-:W-:Y:S01]  /*163b50*/  IMAD.X R30, R33, 0x1, R2.reuse, P1 ;  /* 0x00000001211e7824 */ /* 0x100fe200008e0602 */
[-C--:B------:R-:W-:Y:S01]  /*163b60*/  IADD3 R33, P1, R34, R82.reuse, RZ ;  /* 0x0000005222217210 */ /* 0x080fe20007f3e0ff */
[----:B------:R1:W-:Y:S04]  /*163b70*/  LDGSTS.E [R10+0x47e00], [R126.64], P0 ;  /* 0x47e000007e0a7fae */ /* 0x0003e80008121844 */
[--C-:B------:R-:W-:Y:S01]  /*163b80*/  IMAD.X R32, R35, 0x1, R2.reuse, P1 ;  /* 0x0000000123207824 */ /* 0x100fe200008e0602 */
[-C--:B------:R-:W-:Y:S01]  /*163b90*/  IADD3 R35, P1, R36, R82.reuse, RZ ;  /* 0x0000005224237210 */ /* 0x080fe20007f3e0ff */
[----:B------:R1:W-:Y:S04]  /*163ba0*/  LDGSTS.E [R10+0x48600], [R124.64], P0 ;  /* 0x486000007c0a7fae */ /* 0x0003e80008121844 */
[----:B------:R-:W-:Y:S01]  /*163bb0*/  IMAD.X R34, R37, 0x1, R2, P1 ;  /* 0x0000000125227824 */ /* 0x000fe200008e0602 */
[----:B------:R-:W-:Y:S01]  /*163bc0*/  IADD3 R37, P1, R38, R82, RZ ;  /* 0x0000005226257210 */ /* 0x000fe20007f3e0ff */
[----:B------:R1:W-:Y:S03]  /*163bd0*/  LDGSTS.E [R10+0x48e00], [R122.64], P0 ;  /* 0x48e000007a0a7fae */ /* 0x0003e60008121844 */
[----:B------:R-:W-:-:S02]  /*163be0*/  IADD3.X R36, R39, R2, RZ, P1, !PT ;  /* 0x0000000227247210 */ /* 0x000fc40000ffe4ff */
        /* <DEDUP_REMOVED lines=28> */
[----:B------:R-:W-:Y:S02]  /*163db0*/  LOP3.LUT R12, R13, R12, RZ, 0x3c, !PT ;  /* 0x0000000c0d0c7212 */ /* 0x000fe400078e3cff */
[----:B------:R-:W-:Y:S01]  /*163dc0*/  LOP3.LUT R21, R21, R20, RZ, 0x3c, !PT ;  /* 0x0000001415157212 */ /* 0x000fe200078e3cff */
[----:B------:R-:W-:Y:S01]  /*163dd0*/  IMAD.X R62, R65, 0x1, R2, P1 ;  /* 0x00000001413e7824 */ /* 0x000fe200008e0602 */
[----:B------:R-:W-:Y:S01]  /*163de0*/  LOP3.LUT R14, R15, R14, RZ, 0x3c, !PT ;  /* 0x0000000e0f0e7212 */ /* 0x000fe200078e3cff */
[----:B------:R-:W-:Y:S01]  /*163df0*/  IMAD.MOV.U32 R66, RZ, RZ, R8 ;  /* 0x000000ffff427224 */ /* 0x000fe200078e0008 */
[----:B------:R-:W-:Y:S01]  /*163e00*/  LOP3.LUT R23, R23, R22, RZ, 0x3c, !PT ;  /* 0x0000001617177212 */ /* 0x000fe200078e3cff */
[----:B------:R-:W-:Y:S01]  /*163e10*/  IMAD.MOV.U32 R67, RZ, RZ, R7 ;  /* 0x000000ffff437224 */ /* 0x000fe200078e0007 */
[----:B------:R-:W-:Y:S01]  /*163e20*/  LOP3.LUT R16, R17, R16, RZ, 0x3c, !PT ;  /* 0x0000001011107212 */ /* 0x000fe200078e3cff */
[----:B------:R-:W-:Y:S01]  /*163e30*/  IMAD.MOV.U32 R65, RZ, RZ, R9 ;  /* 0x000000ffff417224 */ /* 0x000fe200078e0009 */
[----:B------:R-:W-:Y:S01]  /*163e40*/  LOP3.LUT R25, R25, R24, RZ, 0x3c, !PT ;  /* 0x0000001819197212 */ /* 0x000fe200078e3cff */
[----:B--2---:R-:W-:-:S02]  /*163e50*/  IMAD.MOV.U32 R121, RZ, RZ, R119 ;  /* 0x000000ffff797224 */ /* 0x004fc400078e0077 */
[----:B---3--:R-:W-:Y:S02]  /*163e60*/  IMAD.MOV.U32 R120, RZ, RZ, R112 ;  /* 0x000000ffff787224 */ /* 0x008fe400078e0070 */
[----:B----4-:R-:W-:Y:S01]  /*163e70*/  IMAD.MOV.U32 R119, RZ, RZ, R113 ;  /* 0x000000ffff777224 */ /* 0x010fe200078e0071 */
[----:B------:R-:W-:Y:S02]  /*163e80*/  MOV R118, R114 ;  /* 0x0000007200767202 */ /* 0x000fe40000000f00 */
[----:B------:R-:W-:Y:S01]  /*163e90*/  STL.64 [R1+0x6240], R120 ;  /* 0x0062407801007387 */ /* 0x000fe20000100a00 */
[----:B------:R-:W-:Y:S02]  /*163ea0*/  IMAD.MOV.U32 R117, RZ, RZ, R115 ;  /* 0x000000ffff757224 */ /* 0x000fe400078e0073 */
[----:B------:R-:W-:Y:S01]  /*163eb0*/  IMAD.MOV.U32 R116, RZ, RZ, R108 ;  /* 0x000000ffff747224 */ /* 0x000fe200078e006c */
[----:B------:R-:W-:Y:S01]  /*163ec0*/  STL.64 [R1+0x6258], R118 ;  /* 0x0062587601007387 */ /* 0x000fe20000100a00 */
[----:B------:R-:W-:-:S03]  /*163ed0*/  IMAD.MOV.U32 R115, RZ, RZ, R109 ;  /* 0x000000ffff737224 */ /* 0x000fc600078e006d */
[----:B------:R1:W-:Y:S01]  /*163ee0*/  LDGSTS.E [R10+0x49600], [R120.64], P0 ;  /* 0x49600000780a7fae */ /* 0x0003e20008121844 */
[----:B------:R-:W-:-:S03]  /*163ef0*/  MOV R114, R110 ;  /* 0x0000006e00727202 */ /* 0x000fc60000000f00 */
        /* <DEDUP_REMOVED lines=18> */
[----:B------:R-:W-:Y:S01]  /*164020*/  IMAD.MOV.U32 R103, RZ, RZ, R97 ;  /* 0x000000ffff677224 */ /* 0x000fe200078e0061 */
[----:B------:R-:W-:Y:S02]  /*164030*/  MOV R64, R11 ;  /* 0x0000000b00407202 */ /* 0x000fe40000000f00 */
[----:B------:R1:W-:Y:S01]  /*164040*/  LDGSTS.E [R10+0x4ae00], [R114.64], P0 ;  /* 0x4ae00000720a7fae */ /* 0x0003e20008121844 */
[----:B------:R-:W-:Y:S01]  /*164050*/  MOV R102, R98 ;  /* 0x0000006200667202 */ /* 0x000fe20000000f00 */
[----:B------:R-:W-:-:S02]  /*164060*/  IMAD.MOV.U32 R101, RZ, RZ, R99 ;  /* 0x000000ffff657224 */ /* 0x000fc400078e0063 */
[----:B------:R-:W-:Y:S01]  /*164070*/  STL.64 [R1+0x6320], R104 ;  /* 0x0063206801007387 */ /* 0x000fe20000100a00 */
[----:B------:R-:W-:-:S03]  /*164080*/  IMAD.MOV.U32 R100, RZ, RZ, R92 ;  /* 0x000000ffff647224 */ /* 0x000fc600078e005c */
[----:B------:R-:W-:Y:S01]  /*164090*/  STL.64 [R1+0x6348], R102 ;  /* 0x0063486601007387 */ /* 0x000fe20000100a00 */
[----:B------:R-:W-:Y:S01]  /*1640a0*/  IMAD.MOV.U32 R99, RZ, RZ, R93 ;  /* 0x000000ffff637224 */ /* 0x000fe200078e005d */
[----:B------:R-:W-:Y:S02]  /*1640b0*/  LOP3.LUT R18, R19, R18, RZ, 0x3c, !PT ;  /* 0x0000001213127212 */ /* 0x000fe400078e3cff */
[----:B------:R1:W-:Y:S01]  /*1640c0*/  LDGSTS.E [R10+0x4b600], [R112.64], P0 ;  /* 0x4b600000700a7fae */ /* 0x0003e20008121844 */
[----:B------:R-:W-:Y:S01]  /*1640d0*/  MOV R98, R94 ;  /* 0x0000005e00627202 */ /* 0x000fe20000000f00 */
[----:B------:R-:W-:Y:S02]  /*1640e0*/  IMAD.MOV.U32 R97, RZ, RZ, R95 ;  /* 0x000000ffff617224 */ /* 0x000fe400078e005f */
        /* <DEDUP_REMOVED lines=8> */
[----:B------:R-:W-:Y:S01]  /*164170*/  IMAD.MOV.U32 R93, RZ, RZ, R91 ;  /* 0x000000ffff5d7224 */ /* 0x000fe200078e005b */
[----:B------:R-:W-:Y:S01]  /*164180*/  STL.64 [R1+0x63c0], R96 ;  /* 0x0063c06001007387 */ /* 0x000fe20000100a00 */
[----:B------:R-:W-:-:S02]  /*164190*/  IMAD.MOV.U32 R89, RZ, RZ, R3 ;  /* 0x000000ffff597224 */ /* 0x000fc400078e0003 */
[----:B------:R-:W-:Y:S01]  /*1641a0*/  IMAD.MOV.U32 R92, RZ, RZ, R86 ;  /* 0x000000ffff5c7224 */ /* 0x000fe200078e0056 */
[----:B------:R-:W-:Y:S01]  /*1641b0*/  MOV R86, R6 ;  /* 0x0000000600567202 */ /* 0x000fe20000000f00 */
[----:B------:R1:W-:Y:S01]  /*1641c0*/  LDGSTS.E [R10+0x4c600], [R108.64], P0 ;  /* 0x4c6000006c0a7fae */ /* 0x0003e20008121844 */
[----:B------:R-:W-:Y:S02]  /*1641d0*/  IMAD.MOV.U32 R91, RZ, RZ, R87 ;  /* 0x000000ffff5b7224 */ /* 0x000fe400078e0057 */
[----:B------:R-:W-:Y:S01]  /*1641e0*/  IMAD.MOV.U32 R87, RZ, RZ, R5 ;  /* 0x000000ffff577224 */ /* 0x000fe200078e0005 */
[----:B------:R-:W-:Y:S01]  /*1641f0*/  MOV R90, R138 ;  /* 0x0000008a005a7202 */ /* 0x000fe20000000f00 */
        /* <DEDUP_REMOVED lines=27> */
[----:B------:R2:W-:Y:S01]  /*1643b0*/  STL.64 [R1+0x6b10], R12 ;  /* 0x006b100c01007387 */ /* 0x0005e20000100a00 */
[----:B------:R-:W-:Y:S02]  /*1643c0*/  LOP3.LUT R25, R25, R24, RZ, 0x3c, !PT ;  /* 0x0000001819197212 */ /* 0x000fe400078e3cff */
[----:B------:R-:W-:Y:S01]  /*1643d0*/  LOP3.LUT R32, R33, R32, RZ, 0x3c, !PT ;  /* 0x0000002021207212 */ /* 0x000fe200078e3cff */
[----:B------:R1:W-:Y:S01]  /*1643e0*/  LDGSTS.E [R10+0x4de00], [R102.64], P0 ;  /* 0x4de00000660a7fae */ /* 0x0003e20008121844 */
[----:B------:R-:W-:-:S02]  /*1643f0*/  LOP3.LUT R41, R41, R40, RZ, 0x3c, !PT ;  /* 0x0000002829297212 */ /* 0x000fc400078e3cff */
[----:B------:R-:W-:Y:S01]  /*164400*/  LOP3.LUT R27, R27, R26, RZ, 0x3c, !PT ;  /* 0x0000001a1b1b7212 */ /* 0x000fe200078e3cff */
[----:B------:R3:W-:Y:S01]  /*164410*/  STL.64 [R1+0x6af0], R14 ;  /* 0x006af00e01007387 */ /* 0x0007e20000100a00 */
[----:B------:R-:W-:Y:S02]  /*164420*/  LOP3.LUT R34, R35, R34, RZ, 0x3c, !PT ;  /* 0x0000002223227212 */ /* 0x000fe400078e3cff */
[----:B------:R-:W-:Y:S01]  /*164430*/  LOP3.LUT R43, R43, R42, RZ, 0x3c, !PT ;  /* 0x0000002a2b2b7212 */ /* 0x000fe200078e3cff */
        /* <DEDUP_REMOVED lines=92> */
[----:B------:R-:W4:Y:S04]  /*164a00*/  LDL.LU.64 R6, [R1+0x6c70] ;  /* 0x006c700001067983 */ /* 0x000f280000300a00 */
[----:B------:R1:W-:Y:S04]  /*164a10*/  LDGSTS.E [R10+0x5b600], [R44.64], P0 ;  /* 0x5b6000002c0a7fae */ /* 0x0003e80008121844 */
[----:B------:R1:W-:Y:S04]  /*164a20*/  LDGSTS.E [R10+0x5be00], [R46.64], P0 ;  /* 0x5be000002e0a7fae */ /* 0x0003e80008121844 */
[----:B------:R1:W-:Y:S04]  /*164a30*/  LDGSTS.E [R10+0x5c600], [R48.64], P0 ;  /* 0x5c600000300a7fae */ /* 0x0003e80008121844 */
        /* <DEDUP_REMOVED lines=8> */
[----:B-1----:R-:W4:Y:S04]  /*164ac0*/  LDL.LU.64 R10, [R1+0x6c20] ;  /* 0x006c2000010a7983 */ /* 0x002f280000300a00 */
[----:B--2---:R-:W2:Y:S04]  /*164ad0*/  LDL.LU.64 R12, [R1+0x6b28] ;  /* 0x006b2800010c7983 */ /* 0x004ea80000300a00 */
        /* <DEDUP_REMOVED lines=12> */
[----:B------:R-:W-:-:S03]  /*164ba0*/  IMAD.SHL.U32 R138, R85, 0x4, RZ ;  /* 0x00000004558a7824 */ /* 0x000fc600078e00ff */
[----:B------:R-:W3:Y:S04]  /*164bb0*/  LDL.LU.64 R38, [R1+0x68b8] ;  /* 0x0068b80001267983 */ /* 0x000ee80000300a00 */
[----:B------:R-:W3:Y:S01]  /*164bc0*/  LDL.LU.64 R40, [R1+0x68a8] ;  /* 0x0068a80001287983 */ /* 0x000ee20000300a00 */
[----:B------:R-:W-:Y:S01]  /*164bd0*/  LOP3.LUT R3, R138, 0x70, RZ, 0x3c, !PT ;  /* 0x000000708a037812 */ /* 0x000fe200078e3cff */
[----:B------:R-:W-:Y:S02]  /*164be0*/  IMAD.MOV.U32 R5, RZ, RZ, R84 ;  /* 0x000000ffff057224 */ /* 0x000fe400078e0054 */
[----:B------:R-:W3:Y:S01]  /*164bf0*/  LDL.LU.64 R42, [R1+0x6898] ;  /* 0x00689800012a7983 */ /* 0x000ee20000300a00 */
[----:B------:R-:W-:Y:S01]  /*164c00*/  MOV R4, R83 ;  /* 0x0000005300047202 */ /* 0x000fe20000000f00 */
[----:B------:R-:W-:-:S02]  /*164c10*/  IMAD R3, R139, 0x20000, R3 ;  /* 0x000200008b037824 */ /* 0x000fc400078e0203 */
        /* <DEDUP_REMOVED lines=22> */
[----:B------:R-:W3:Y:S04]  /*164d80*/  LDL.LU R76, [R1+0x4694] ;  /* 0x00469400014c7983 */ /* 0x000ee80000300800 */
[----:B------:R-:W3:Y:S01]  /*164d90*/  LDL.LU R77, [R1+0x4678] ;  /* 0x00467800014d7983 */ /* 0x000ee20000300800 */
[----:B-1----:R-:W-:Y:S01]  /*164da0*/  MOV R4, R74 ;  /* 0x0000004a00047202 */ /* 0x002fe20000000f00 */
[----:B------:R-:W-:-:S02]  /*164db0*/  IMAD.MOV.U32 R5, RZ, RZ, R75 ;  /* 0x000000ffff057224 */ /* 0x000fc400078e004b */
[----:B------:R-:W3:Y:S04]  /*164dc0*/  LDL.LU R78, [R1+0x467c] ;  /* 0x00467c00014e7983 */ /* 0x000ee80000300800 */
[----:B------:R1:W-:Y:S04]  /*164dd0*/  LDGSTS.E [R3+0x42700], [R4.64], P0 ;  /* 0x4270000004037fae */ /* 0x0003e80008121844 */
[----:B------:R-:W3:Y:S01]  /*164de0*/  LDL.LU R79, [R1+0x4670] ;  /* 0x00467000014f7983 */ /* 0x000ee20000300800 */
[----:B-1----:R-:W-:Y:S02]  /*164df0*/  IMAD.MOV.U32 R4, RZ, RZ, R72 ;  /* 0x000000ffff047224 */ /* 0x002fe400078e0048 */
[----:B------:R-:W-:Y:S01]  /*164e00*/  IMAD.MOV.U32 R5, RZ, RZ, R73 ;  /* 0x000000ffff057224 */ /* 0x000fe200078e0049 */
        /* <DEDUP_REMOVED lines=8> */
[----:B-1----:R-:W-:Y:S02]  /*164e90*/  IMAD.MOV.U32 R4, RZ, RZ, R68 ;  /* 0x000000ffff047224 */ /* 0x002fe400078e0044 */
        /* <DEDUP_REMOVED lines=12> */
[----:B------:R4:W-:Y:S02]  /*164f60*/  LDGSTS.E [R3+0x43f00], [R4.64], P0 ;  /* 0x43f0000004037fae */ /* 0x0009e40008121844 */
[----:B----4-:R-:W-:-:S04]  /*164f70*/  IADD3 R5, P1, R6, R82, RZ ;  /* 0x0000005206057210 */ /* 0x010fc80007f3e0ff */
[----:B------:R-:W-:Y:S02]  /*164f80*/  IADD3.X R4, R7, R2, RZ, P1, !PT ;  /* 0x0000000207047210 */ /* 0x000fe40000ffe4ff */
[----:B------:R-:W-:-:S05]  /*164f90*/  IADD3 R7, P1, R8, R82, RZ ;  /* 0x0000005208077210 */ /* 0x000fca0007f3e0ff */
[----:B------:R-:W-:Y:S01]  /*164fa0*/  IMAD.X R6, R9, 0x1, R2, P1 ;  /* 0x0000000109067824 */ /* 0x000fe200008e0602 */
[----:B------:R-:W-:-:S05]  /*164fb0*/  IADD3 R9, P1, R10, R82, RZ ;  /* 0x000000520a097210 */ /* 0x000fca0007f3e0ff */
[----:B------:R-:W-:Y:S01]  /*164fc0*/  IMAD.X R8, R11, 0x1, R2, P1 ;  /* 0x000000010b087824 */ /* 0x000fe200008e0602 */
[----:B--2---:R-:W-:-:S05]  /*164fd0*/  IADD3 R11, P1, R12, R82, RZ ;  /* 0x000000520c0b7210 */ /* 0x004fca0007f3e0ff */
        /* <DEDUP_REMOVED lines=42> */
[----:B------:R-:W-:-:S03]  /*165280*/  IMAD.MOV.U32 R115, RZ, RZ, R83 ;  /* 0x000000ffff737224 */ /* 0x000fc600078e0053 */
[----:B------:R-:W-:Y:S02]  /*165290*/  IADD3.X R52, R55, R2, RZ, P1, !PT ;  /* 0x0000000237347210 */ /* 0x000fe40000ffe4ff */
[----:B------:R-:W-:Y:S01]  /*1652a0*/  IADD3 R55, P1, R56, R82, RZ ;  /* 0x0000005238377210 */ /* 0x000fe20007f3e0ff */
[----:B------:R-:W-:Y:S02]  /*1652b0*/  IMAD.MOV.U32 R114, RZ, RZ, R76 ;  /* 0x000000ffff727224 */ /* 0x000fe400078e004c */
[----:B------:R-:W-:Y:S02]  /*1652c0*/  IMAD.MOV.U32 R113, RZ, RZ, R77 ;  /* 0x000000ffff717224 */ /* 0x000fe400078e004d */
[----:B------:R-:W-:Y:S01]  /*1652d0*/  IMAD.X R54, R57, 0x1, R2, P1 ;  /* 0x0000000139367824 */ /* 0x000fe200008e0602 */
[----:B------:R-:W-:Y:S01]  /*1652e0*/  MOV R112, R78 ;  /* 0x0000004e00707202 */ /* 0x000fe20000000f00 */
[----:B------:R-:W-:Y:S01]  /*1652f0*/  STL.64 [R1+0x6168], R114 ;  /* 0x0061687201007387 */ /* 0x000fe20000100a00 */
[----:B------:R-:W-:Y:S01]  /*165300*/  IADD3 R57, P1, R58, R82, RZ ;  /* 0x000000523a397210 */ /* 0x000fe20007f3e0ff */
[----:B------:R-:W-:-:S02]  /*165310*/  IMAD.MOV.U32 R111, RZ, RZ, R79 ;  /* 0x000000ffff6f7224 */ /* 0x000fc400078e004f */
[----:B------:R-:W-:Y:S02]  /*165320*/  STL.64 [R1+0x6170], R112 ;  /* 0x0061707001007387 */ /* 0x000fe40000100a00 */
[----:B------:R-:W-:Y:S01]  /*165330*/  IMAD.X R56, R59, 0x1, R2, P1 ;  /* 0x000000013b387824 */ /* 0x000fe200008e0602 */
[----:B------:R-:W-:Y:S01]  /*165340*/  IADD3 R59, P1, R60, R82, RZ ;  /* 0x000000523c3b7210 */ /* 0x000fe20007f3e0ff */
[----:B------:R-:W-:Y:S02]  /*165350*/  IMAD.MOV.U32 R110, RZ, RZ, R72 ;  /* 0x000000ffff6e7224 */ /* 0x000fe400078e0048 */
[----:B------:R-:W-:Y:S01]  /*165360*/  IMAD.MOV.U32 R109, RZ, RZ, R73 ;  /* 0x000000ffff6d7224 */ /* 0x000fe200078e0049 */
[----:B------:R-:W-:Y:S02]  /*165370*/  MOV R108, R74 ;  /* 0x0000004a006c7202 */ /* 0x000fe40000000f00 */
[----:B------:R-:W-:Y:S01]  /*165380*/  STL.64 [R1+0x6178], R110 ;  /* 0x0061786e01007387 */ /* 0x000fe20000100a00 */
[----:B------:R-:W-:-:S03]  /*165390*/  IMAD.MOV.U32 R107, RZ, RZ, R75 ;  /* 0x000000ffff6b7224 */ /* 0x000fc600078e004b */
[----:B------:R-:W-:Y:S01]  /*1653a0*/  STL.64 [R1+0x6180], R108 ;  /* 0x0061806c01007387 */ /* 0x000fe20000100a00 */
[----:B------:R-:W-:Y:S01]  /*1653b0*/  IMAD.X R58, R61, 0x1, R2, P1 ;  /* 0x000000013d3a7824 */ /* 0x000fe200008e0602 */
[----:B------:R-:W-:Y:S01]  /*1653c0*/  IADD3 R61, P1, R62, R82, RZ ;  /* 0x000000523e3d7210 */ /* 0x000fe20007f3e0ff */
[----:B------:R-:W-:Y:S02]  /*1653d0*/  IMAD.MOV.U32 R106, RZ, RZ, R68 ;  /* 0x000000ffff6a7224 */ /* 0x000fe400078e0044 */
[----:B------:R-:W-:Y:S01]  /*1653e0*/  IMAD.MOV.U32 R105, RZ, RZ, R69 ;  /* 0x000000ffff697224 */ /* 0x000fe200078e0045 */
[----:B------:R-:W-:Y:S02]  /*1653f0*/  MOV R104, R70 ;  /* 0x0000004600687202 */ /* 0x000fe40000000f00 */
[----:B------:R-:W-:Y:S04]  /*165400*/  STL.64 [R1+0x6188], R106 ;  /* 0x0061886a01007387 */ /* 0x000fe80000100a00 */
[----:B------:R-:W-:Y:S04]  /*165410*/  STL.64 [R1+0x6190], R104 ;  /* 0x0061906801007387 */ /* 0x000fe80000100a00 */
[----:B------:R-:W2:Y:S04]  /*165420*/  LDL.LU R95, [R1+0x45d0] ;  /* 0x0045d000015f7983 */ /* 0x000ea80000300800 */
[----:B------:R-:W3:Y:S04]  /*165430*/  LDL.LU R88, [R1+0x45d4] ;  /* 0x0045d40001587983 */ /* 0x000ee80000300800 */
[----:B------:R-:W4:Y:S04]  /*165440*/  LDL.LU R89, [R1+0x1aac] ;  /* 0x001aac0001597983 */ /* 0x000f280000300800 */
[----:B------:R-:W2:Y:S04]  /*165450*/  LDL.LU R90, [R1+0x1ab0] ;  /* 0x001ab000015a7983 */ /* 0x000ea80000300800 */
[----:B------:R-:W2:Y:S04]  /*165460*/  LDL.LU R91, [R1+0x1a78] ;  /* 0x001a7800015b7983 */ /* 0x000ea80000300800 */
[----:B------:R-:W2:Y:S01]  /*165470*/  LDL.LU R84, [R1+0x1a7c] ;  /* 0x001a7c0001547983 */ /* 0x000ea20000300800 */
[----:B------:R-:W-:-:S03]  /*165480*/  IADD3.X R60, R63, R2, RZ, P1, !PT ;  /* 0x000000023f3c7210 */ /* 0x000fc60000ffe4ff */
[----:B------:R-:W2:Y:S01]  /*165490*/  LDL.LU R85, [R1+0x1a68] ;  /* 0x001a680001557983 */ /* 0x000ea20000300800 */
[----:B------:R-:W-:-:S03]  /*1654a0*/  IADD3 R63, P1, R64, R82, RZ ;  /* 0x00000052403f7210 */ /* 0x000fc60007f3e0ff */
        /* <DEDUP_REMOVED lines=32> */
[----:B------:R-:W2:Y:S04]  /*1656b0*/  LDL.LU R139, [R1+0x304] ;  /* 0x00030400018b7983 */ /* 0x000ea80000300800 */
[----:B------:R-:W-:Y:S04]  /*1656c0*/  STL.64 [R1+0x6198], R102 ;  /* 0x0061986601007387 */ /* 0x000fe80000100a00 */
[----:B------:R-:W-:Y:S04]  /*1656d0*/  STL.64 [R1+0x61a0], R100 ;  /* 0x0061a06401007387 */ /* 0x000fe80000100a00 */
[----:B------:R-:W-:Y:S04]  /*1656e0*/  STL.64 [R1+0x61a8], R98 ;  /* 0x0061a86201007387 */ /* 0x000fe80000100a00 */
[----:B------:R-:W-:Y:S01]  /*1656f0*/  STL.64 [R1+0x61b8], R96 ;  /* 0x0061b86001007387 */ /* 0x000fe20000100a00 */
[----:B------:R-:W-:-:S02]  /*165700*/  LOP3.LUT R5, R5, R4, RZ, 0x3c, !PT ;  /* 0x0000000405057212 */ /* 0x000fc400078e3cff */
[----:B------:R-:W-:Y:S01]  /*165710*/  LOP3.LUT R7, R7, R6, RZ, 0x3c, !PT ;  /* 0x0000000607077212 */ /* 0x000fe200078e3cff */
[----:B------:R1:W-:Y:S01]  /*165720*/  LDGSTS.E [R3+0x44700], [R114.64], P0 ;  /* 0x4470000072037fae */ /* 0x0003e20008121844 */
[----:B------:R-:W-:Y:S02]  /*165730*/  LOP3.LUT R9, R9, R8, RZ, 0x3c, !PT ;  /* 0x0000000809097212 */ /* 0x000fe400078e3cff */
[----:B------:R-:W-:Y:S02]  /*165740*/  LOP3.LUT R11, R11, R10, RZ, 0x3c, !PT ;  /* 0x0000000a0b0b7212 */ /* 0x000fe400078e3cff */
[----:B------:R-:W-:Y:S01]  /*165750*/  LOP3.LUT R13, R13, R12, RZ, 0x3c, !PT ;  /* 0x0000000c0d0d7212 */ /* 0x000fe200078e3cff */
[----:B------:R-:W-:Y:S01]  /*165760*/  IMAD.X R62, R65, 0x1, R2, P1 ;  /* 0x00000001413e7824 */ /* 0x000fe200008e0602 */
[----:B------:R-:W-:Y:S01]  /*165770*/  LOP3.LUT R4, R5, R4, RZ, 0x3c, !PT ;  /* 0x0000000405047212 */ /* 0x000fe200078e3cff */
[----:B------:R1:W-:Y:S01]  /*165780*/  LDGSTS.E [R3+0x44f00], [R112.64], P0 ;  /* 0x44f0000070037fae */ /* 0x0003e20008121844 */
[----:B------:R-:W-:-:S02]  /*165790*/  LOP3.LUT R6, R7, R6, RZ, 0x3c, !PT ;  /* 0x0000000607067212 */ /* 0x000fc400078e3cff */
[----:B------:R-:W-:Y:S01]  /*1657a0*/  LOP3.LUT R15, R15, R14, RZ, 0x3c, !PT ;  /* 0x0000000e0f0f7212 */ /* 0x000fe200078e3cff */
[----:B------:R1:W-:Y:S01]  /*1657b0*/  LDGSTS.E [R3+0x45700], [R110.64], P0 ;  /* 0x457000006e037fae */ /* 0x0003e20008121844 */
[----:B------:R-:W-:Y:S02]  /*1657c0*/  LOP3.LUT R8, R9, R8, RZ, 0x3c, !PT ;  /* 0x0000000809087212 */ /* 0x000fe400078e3cff */
[----:B------:R-:W-:Y:S01]  /*1657d0*/  LOP3.LUT R17, R17, R16, RZ, 0x3c, !PT ;  /* 0x0000001011117212 */ /* 0x000fe200078e3cff */
[----:B------:R1:W-:Y:S01]  /*1657e0*/  LDGSTS.E [R3+0x45f00], [R108.64], P0 ;  /* 0x45f000006c037fae */ /* 0x0003e20008121844 */
[----:B------:R-:W-:Y:S02]  /*1657f0*/  LOP3.LUT R10, R11, R10, RZ, 0x3c, !PT ;  /* 0x0000000a0b0a7212 */ /* 0x000fe400078e3cff */
        /* <DEDUP_REMOVED lines=60> */
[----:B------:R-:W-:Y:S01]  /*165bc0*/  LOP3.LUT R55, R55, R54, RZ, 0x3c, !PT ;  /* 0x0000003637377212 */ /* 0x000fe200078e3cff */
[----:B---3--:R-:W-:Y:S01]  /*165bd0*/  IMAD.MOV.U32 R94, RZ, RZ, R88 ;  /* 0x000000ffff5e7224 */ /* 0x008fe200078e0058 */
[----:B----4-:R-:W-:Y:S01]  /*165be0*/  MOV R93, R89 ;  /* 0x00000059005d7202 */ /* 0x010fe20000000f00 */
[----:B--2---:R-:W-:-:S03]  /*165bf0*/  IMAD.MOV.U32 R92, RZ, RZ, R90 ;  /* 0x000000ffff5c7224 */ /* 0x004fc600078e005a */
[----:B------:R-:W-:Y:S01]  /*165c00*/  STL.64 [R1+0x61c8], R94 ;  /* 0x0061c85e01007387 */ /* 0x000fe20000100a00 */
[----:B------:R-:W-:Y:S02]  /*165c10*/  LOP3.LUT R41, R41, R40, RZ, 0x3c, !PT ;  /* 0x0000002829297212 */ /* 0x000fe400078e3cff */
[----:B------:R-:W-:Y:S01]  /*165c20*/  LOP3.LUT R48, R49, R48, RZ, 0x3c, !PT ;  /* 0x0000003031307212 */ /* 0x000fe200078e3cff */
[----:B------:R1:W-:Y:S01]  /*165c30*/  LDGSTS.E [R3+0x49700], [R94.64], P0 ;  /* 0x497000005e037fae */ /* 0x0003e20008121844 */
[----:B------:R-:W-:-:S03]  /*165c40*/  IMAD.MOV.U32 R90, RZ, RZ, R84 ;  /* 0x000000ffff5a7224 */ /* 0x000fc600078e0054 */
[----:B------:R-:W-:Y:S01]  /*165c50*/  STL.64 [R1+0x61d8], R92 ;  /* 0x0061d85c01007387 */ /* 0x000fe20000100a00 */
[----:B------:R-:W-:Y:S02]  /*165c60*/  IMAD.MOV.U32 R89, RZ, RZ, R85 ;  /* 0x000000ffff597224 */ /* 0x000fe400078e0055 */
[----:B------:R-:W-:Y:S01]  /*165c70*/  IMAD.MOV.U32 R88, RZ, RZ, R86 ;  /* 0x000000ffff587224 */ /* 0x000fe200078e0056 */
[----:B------:R-:W-:Y:S01]  /*165c80*/  STL.64 [R1+0x61f0], R90 ;  /* 0x0061f05a01007387 */ /* 0x000fe20000100a00 */
[----:B------:R-:W-:Y:S02]  /*165c90*/  LOP3.LUT R57, R57, R56, RZ, 0x3c, !PT ;  /* 0x0000003839397212 */ /* 0x000fe400078e3cff */
[----:B------:R-:W-:Y:S01]  /*165ca0*/  LOP3.LUT R43, R43, R42, RZ, 0x3c, !PT ;  /* 0x0000002a2b2b7212 */ /* 0x000fe200078e3cff */
[----:B------:R1:W-:Y:S01]  /*165cb0*/  LDGSTS.E [R3+0x49f00], [R92.64], P0 ;  /* 0x49f000005c037fae */ /* 0x0003e20008121844 */
[----:B------:R-:W-:-:S03]  /*165cc0*/  MOV R86, R80 ;  /* 0x0000005000567202 */ /* 0x000fc60000000f00 */
[----:B------:R-:W-:Y:S01]  /*165cd0*/  STL.64 [R1+0x6200], R88 ;  /* 0x0062005801007387 */ /* 0x000fe20000100a00 */
[----:B------:R-:W-:Y:S02]  /*165ce0*/  IMAD.MOV.U32 R85, RZ, RZ, R81 ;  /* 0x000000ffff557224 */ /* 0x000fe400078e0051 */
[----:B------:R-:W-:Y:S01]  /*165cf0*/  IMAD.MOV.U32 R84, RZ, RZ, R82 ;  /* 0x000000ffff547224 */ /* 0x000fe200078e0052 */
[----:B------:R-:W-:Y:S01]  /*165d00*/  STL.64 [R1+0x6218], R86 ;  /* 0x0062185601007387 */ /* 0x000fe20000100a00 */
[----:B------:R-:W-:Y:S02]  /*165d10*/  LOP3.LUT R50, R51, R50, RZ, 0x3c, !PT ;  /* 0x0000003233327212 */ /* 0x000fe400078e3cff */
[----:B------:R-:W-:Y:S01]  /*165d20*/  LOP3.LUT R59, R59, R58, RZ, 0x3c, !PT ;  /* 0x0000003a3b3b7212 */ /* 0x000fe200078e3cff */
[----:B------:R1:W-:Y:S01]  /*165d30*/  LDGSTS.E [R3+0x4a700], [R90.64], P0 ;  /* 0x4a7000005a037fae */ /* 0x0003e20008121844 */
[----:B------:R-:W-:-:S03]  /*165d40*/  IMAD.MOV.U32 R82, RZ, RZ, R76 ;  /* 0x000000ffff527224 */ /* 0x000fc600078e004c */
[----:B------:R-:W-:Y:S01]  /*165d50*/  STL.64 [R1+0x6228], R84 ;  /* 0x0062285401007387 */ /* 0x000fe20000100a00 */
[----:B------:R-:W-:Y:S01]  /*165d60*/  IMAD.MOV.U32 R81, RZ, RZ, R77 ;  /* 0x000000ffff517224 */ /* 0x000fe200078e004d */
[----:B------:R-:W-:Y:S02]  /*165d70*/  MOV R80, R78 ;  /* 0x0000004e00507202 */ /* 0x000fe40000000f00 */
[----:B------:R-:W-:Y:S01]  /*165d80*/  STL.64 [R1+0x6248], R82 ;  /* 0x0062485201007387 */ /* 0x000fe20000100a00 */
[----:B------:R-:W-:Y:S02]  /*165d90*/  LOP3.LUT R45, R45, R44, RZ, 0x3c, !PT ;  /* 0x0000002c2d2d7212 */ /* 0x000fe400078e3cff */
[----:B------:R-:W-:Y:S01]  /*165da0*/  LOP3.LUT R52, R53, R52, RZ, 0x3c, !PT ;  /* 0x0000003435347212 */ /* 0x000fe200078e3cff */
[----:B------:R1:W-:Y:S01]  /*165db0*/  LDGSTS.E [R3+0x4af00], [R88.64], P0 ;  /* 0x4af0000058037fae */ /* 0x0003e20008121844 */
[----:B------:R-:W-:-:S03]  /*165dc0*/  IMAD.MOV.U32 R78, RZ, RZ, R72 ;  /* 0x000000ffff4e7224 */ /* 0x000fc600078e0048 */
[----:B------:R-:W-:Y:S01]  /*165dd0*/  STL.64 [R1+0x6268], R80 ;  /* 0x0062685001007387 */ /* 0x000fe20000100a00 */
[----:B------:R-:W-:Y:S01]  /*165de0*/  MOV R77, R73 ;  /* 0x00000049004d7202 */ /* 0x000fe20000000f00 */
[----:B------:R-:W-:Y:S02]  /*165df0*/  IMAD.MOV.U32 R76, RZ, RZ, R74 ;  /* 0x000000ffff4c7224 */ /* 0x000fe400078e004a */
        /* <DEDUP_REMOVED lines=9> */
[----:B------:R-:W-:Y:S01]  /*165e90*/  MOV R67, R135 ;  /* 0x0000008700437202 */ /* 0x000fe20000000f00 */
[----:B------:R-:W-:Y:S01]  /*165ea0*/  IMAD.MOV.U32 R68, RZ, RZ, R134 ;  /* 0x000000ffff447224 */ /* 0x000fe200078e0086 */
[----:B------:R-:W-:Y:S01]  /*165eb0*/  MOV R70, R132 ;  /* 0x0000008400467202 */ /* 0x000fe20000000f00 */
[----:B------:R-:W-:Y:S02]  /*165ec0*/  IMAD.MOV.U32 R69, RZ, RZ, R133 ;  /* 0x000000ffff457224 */ /* 0x000fe400078e0085 */
        /* <DEDUP_REMOVED lines=22> */
[----:B------:R1:W-:Y:S01]  /*166030*/  STL.64 [R1+0x6968], R30 ;  /* 0x0069681e01007387 */ /* 0x0003e20000100a00 */
[----:B------:R-:W-:-:S03]  /*166040*/  LOP3.LUT R63, R63, R62, RZ, 0x3c, !PT ;  /* 0x0000003e3f3f7212 */ /* 0x000fc600078e3cff */
[----:B------:R1:W-:Y:S01]  /*166050*/  STL.64 [R1+0x6950], R32 ;  /* 0x0069502001007387 */ /* 0x0003e20000100a00 */
[----:B------:R-:W-:-:S03]  /*166060*/  LOP3.LUT R49, R49, R48, RZ, 0x3c, !PT ;  /* 0x0000003031317212 */ /* 0x000fc600078e3cff */
[----:B------:R1:W-:Y:S01]  /*166070*/  STL.64 [R1+0x68c8], R34 ;  /* 0x0068c82201007387 */ /* 0x0003e20000100a00 */
[----:B------:R-:W-:-:S03]  /*166080*/  LOP3.LUT R56, R57, R56, RZ, 0x3c, !PT ;  /* 0x0000003839387212 */ /* 0x000fc600078e3cff */
        /* <DEDUP_REMOVED lines=24> */
[----:B------:R-:W3:Y:S04]  /*166210*/  LDL.LU R139, [R1+0x6164] ;  /* 0x00616400018b7983 */ /* 0x000ee80000300800 */
        /* <DEDUP_REMOVED lines=17> */
[----:B------:R-:W-:-:S03]  /*166330*/  IMAD.MOV.U32 R138, RZ, RZ, c[0x0][0x180] ;  /* 0x00006000ff8a7624 */ /* 0x000fc600078e00ff */
[----:B------:R1:W-:Y:S04]  /*166340*/  LDGSTS.E [R3+0x54700], [R16.64], P0 ;  /* 0x5470000010037fae */ /* 0x0003e80008121844 */
[----:B------:R1:W-:Y:S04]  /*166350*/  LDGSTS.E [R3+0x54f00], [R18.64], P0 ;  /* 0x54f0000012037fae */ /* 0x0003e80008121844 */
[----:B------:R1:W-:Y:S04]  /*166360*/  LDGSTS.E [R3+0x55700], [R20.64], P0 ;  /* 0x5570000014037fae */ /* 0x0003e80008121844 */
[----:B------:R1:W-:Y:S04]  /*166370*/  LDGSTS.E [R3+0x55f00], [R22.64], P0 ;  /* 0x55f0000016037fae */ /* 0x0003e80008121844 */
[----:B------:R1:W-:Y:S01]  /*166380*/  LDGSTS.E [R3+0x56700], [R24.64], P0 ;  /* 0x5670000018037fae */ /* 0x0003e20008121844 */
[----:B------:R-:W-:-:S03]  /*166390*/  IADD3 R138, R138, 0x3f, RZ ;  /* 0x0000003f8a8a7810 */ /* 0x000fc60007ffe0ff */
[----:B------:R1:W-:Y:S04]  /*1663a0*/  LDGSTS.E [R3+0x56f00], [R26.64], P0 ;  /* 0x56f000001a037fae */ /* 0x0003e80008121844 */
[----:B------:R1:W-:Y:S04]  /*1663b0*/  LDGSTS.E [R3+0x57700], [R28.64], P0 ;  /* 0x577000001c037fae */ /* 0x0003e80008121844 */
[----:B------:R1:W-:Y:S04]  /*1663c0*/  LDGSTS.E [R3+0x57f00], [R30.64], P0 ;  /* 0x57f000001e037fae */ /* 0x0003e80008121844 */
[----:B------:R1:W-:Y:S01]  /*1663d0*/  LDGSTS.E [R3+0x58700], [R32.64], P0 ;  /* 0x5870000020037fae */ /* 0x0003e20008121844 */
[----:B--2---:R-:W-:-:S03]  /*1663e0*/  SHF.R.S32.HI R4, RZ, 0x1f, R138 ;  /* 0x0000001fff047819 */ /* 0x004fc6000001148a */
[----:B------:R1:W-:Y:S04]  /*1663f0*/  LDGSTS.E [R3+0x58f00], [R34.64], P0 ;  /* 0x58f0000022037fae */ /* 0x0003e80008121844 */
[----:B------:R1:W-:Y:S04]  /*166400*/  LDGSTS.E [R3+0x59700], [R36.64], P0 ;  /* 0x5970000024037fae */ /* 0x0003e80008121844 */
[----:B------:R1:W-:Y:S04]  /*166410*/  LDGSTS.E [R3+0x59f00], [R38.64], P0 ;  /* 0x59f0000026037fae */ /* 0x0003e80008121844 */
[----:B------:R1:W-:Y:S01]  /*166420*/  LDGSTS.E [R3+0x5a700], [R40.64], P0 ;  /* 0x5a70000028037fae */ /* 0x0003e20008121844 */
[----:B------:R-:W-:-:S03]  /*166430*/  LEA.HI R4, R4, R138, RZ, 0x6 ;  /* 0x0000008a04047211 */ /* 0x000fc600078f30ff */
[----:B------:R1:W-:Y:S04]  /*166440*/  LDGSTS.E [R3+0x5af00], [R42.64], P0 ;  /* 0x5af000002a037fae */ /* 0x0003e80008121844 */
[----:B------:R1:W-:Y:S04]  /*166450*/  LDGSTS.E [R3+0x5b700], [R44.64], P0 ;  /* 0x5b7000002c037fae */ /* 0x0003e80008121844 */
[----:B------:R1:W-:Y:S04]  /*166460*/  LDGSTS.E [R3+0x5bf00], [R46.64], P0 ;  /* 0x5bf000002e037fae */ /* 0x0003e80008121844 */
[----:B------:R1:W-:Y:S01]  /*166470*/  LDGSTS.E [R3+0x5c700], [R48.64], P0 ;  /* 0x5c70000030037fae */ /* 0x0003e20008121844 */
[----:B------:R-:W-:-:S03]  /*166480*/  SHF.R.S32.HI R4, RZ, 0x6, R4 ;  /* 0x00000006ff047819 */ /* 0x000fc60000011404 */
[----:B------:R1:W-:Y:S04]  /*166490*/  LDGSTS.E [R3+0x5cf00], [R50.64], P0 ;  /* 0x5cf0000032037fae */ /* 0x0003e80008121844 */
[----:B------:R1:W-:Y:S04]  /*1664a0*/  LDGSTS.E [R3+0x5d700], [R52.64], P0 ;  /* 0x5d70000034037fae */ /* 0x0003e80008121844 */
[----:B------:R1:W-:Y:S04]  /*1664b0*/  LDGSTS.E [R3+0x5df00], [R54.64], P0 ;  /* 0x5df0000036037fae */ /* 0x0003e80008121844 */
[----:B------:R1:W-:Y:S04]  /*1664c0*/  LDGSTS.E [R3+0x5e700], [R56.64], P0 ;  /* 0x5e70000038037fae */ /* 0x0003e80008121844 */
[----:B------:R1:W-:Y:S04]  /*1664d0*/  LDGSTS.E [R3+0x5ef00], [R58.64], P0 ;  /* 0x5ef000003a037fae */ /* 0x0003e80008121844 */
[----:B------:R1:W-:Y:S04]  /*1664e0*/  LDGSTS.E [R3+0x5f700], [R60.64], P0 ;  /* 0x5f7000003c037fae */ /* 0x0003e80008121844 */
[----:B------:R1:W-:Y:S04]  /*1664f0*/  LDGSTS.E [R3+0x5ff00], [R62.64], P0 ;  /* 0x5ff000003e037fae */ /* 0x0003e80008121844 */
[----:B------:R-:W0:Y:S01]  /*166500*/  LDGDEPBAR ;  /* 0x00000000000079af */ /* 0x000e220000000000 */
[----:B---3--:R-:W-:-:S05]  /*166510*/  IADD3 R139, R139, 0x1, RZ ;  /* 0x000000018b8b7810 */ /* 0x008fca0007ffe0ff */
[----:B------:R1:W-:Y:S01]  /*166520*/  STL [R1+0x6164], R139 ;  /* 0x0061648b01007387 */ /* 0x0003e20000100800 */
[----:B------:R-:W-:-:S13]  /*166530*/  ISETP.NE.U32.AND P0, PT, R139, R4, PT ;  /* 0x000000048b00720c */ /* 0x000fda0003f05070 */
[----:B-1----:R-:W-:Y:S01]  /*166540*/  @!P0 CALL.REL.NOINC `(.L_x_0) ;  /* 0x0000001000008944 */ /* 0x002fe20003c00000 */
[----:B------:R-:W-:Y:S05]  /*166550*/  BRA `(.L_x_1) ;  /* 0xfff151b000007947 */ /* 0x000fea000383ffff */
.L_x_0:
[----:B------:R-:W3:Y:S01]  /*166560*/  LDL.LU R6, [R1+0x8190] ;  /* 0x0081900001067983 */ /* 0x000ee20000300800 */
[----:B------:R-:W-:-:S04]  /*166570*/  DEPBAR.LE SB0, 0x0 ;  /* 0x000080000000791a */ /* 0x000fc80000000000 */
[----:B------:R-:W4:Y:S04]  /*166580*/  S2R R5, SR_TID.X ;  /* 0x0000000000057919 */ /* 0x000f280000002100 */
[----:B--2---:R-:W2:Y:S04]  /*166590*/  LDL.LU R12, [R1+0x1660] ;  /* 0x00166000010c7983 */ /* 0x004ea80000300800 */
[----:B------:R-:W2:Y:S04]  /*1665a0*/  LDL.LU R13, [R1+0x1664] ;  /* 0x00166400010d7983 */ /* 0x000ea80000300800 */
[----:B------:R-:W2:Y:S04]  /*1665b0*/  LDL.LU R14, [R1+0x1640] ;  /* 0x00164000010e7983 */ /* 0x000ea80000300800 */
[----:B------:R-:W2:Y:S04]  /*1665c0*/  LDL.LU R15, [R1+0x1644] ;  /* 0x00164400010f7983 */ /* 0x000ea80000300800 */
[----:B------:R-:W2:Y:S01]  /*1665d0*/  LDL.LU R8, [R1+0x1668] ;  /* 0x0016680001087983 */ /* 0x000ea20000300800 */
[C---:B----4-:R-:W-:Y:S01]  /*1665e0*/  SHF.L.U32 R2, R5.reuse, 0x8, RZ ;  /* 0x0000000805027819 */ /* 0x050fe200000006ff */
[----:B-----5:R-:W-:-:S02]  /*1665f0*/  IMAD.SHL.U32 R3, R5, 0x20, RZ ;  /* 0x0000002005037824 */ /* 0x020fc400078e00ff */
[----:B------:R-:W4:Y:S01]  /*166600*/  LDL.LU R9, [R1+0x166c] ;  /* 0x00166c0001097983 */ /* 0x000f220000300800 */
[C---:B------:R-:W-:Y:S01]  /*166610*/  IMAD.SHL.U32 R0, R5.reuse, 0x400, RZ ;  /* 0x0000040005007824 */ /* 0x040fe200078e00ff */
[----:B------:R-:W-:Y:S01]  /*166620*/  LOP3.LUT R2, R2, 0x1800, RZ, 0xc0, !PT ;  /* 0x0000180002027812 */ /* 0x000fe200078ec0ff */
[C---:B------:R-:W-:Y:S01]  /*166630*/  IMAD.SHL.U32 R4, R5.reuse, 0x4, RZ ;  /* 0x0000000405047824 */ /* 0x040fe200078e00ff */
[----:B------:R-:W-:Y:S01]  /*166640*/  LOP3.LUT R5, R5, 0x3f, RZ, 0xc0, !PT ;  /* 0x0000003f05057812 */ /* 0x000fe200078ec0ff */
[----:B------:R-:W4:Y:S01]  /*166650*/  LDL.LU R10, [R1+0x1648] ;  /* 0x00164800010a7983 */ /* 0x000f220000300800 */
[----:B------:R-:W-:Y:S02]  /*166660*/  LOP3.LUT R2, R2, 0x460, R3, 0xf8, !PT ;  /* 0x0000046002027812 */ /* 0x000fe400078ef803 */
[----:B------:R-:W-:Y:S01]  /*166670*/  LOP3.LUT R0, R0, 0x1800, RZ, 0xc0, !PT ;  /* 0x0000180000007812 */ /* 0x000fe200078ec0ff */
[----:B------:R-:W4:Y:S01]  /*166680*/  LDL.LU R11, [R1+0x164c] ;  /* 0x00164c00010b7983 */ /* 0x000f220000300800 */
[----:B------:R-:W-:-:S02]  /*166690*/  LOP3.LUT R2, R2, 0x70, R4, 0x78, !PT ;  /* 0x0000007002027812 */ /* 0x000fc400078e7804 */
[----:B------:R-:W-:Y:S01]  /*1666a0*/  LEA R0, R5, R0, 0x4 ;  /* 0x0000000005007211 */ /* 0x000fe200078e20ff */
[----:B------:R-:W4:Y:S04]  /*1666b0*/  LDL.LU R4, [R1+0x860] ;  /* 0x0008600001047983 */ /* 0x000f280000300800 */
[----:B------:R-:W4:Y:S04]  /*1666c0*/  LDL.LU R5, [R1+0x864] ;  /* 0x0008640001057983 */ /* 0x000f280000300800 */
[----:B------:R-:W-:Y:S01]  /*1666d0*/  BAR.SYNC.DEFER_BLOCKING 0x0 ;  /* 0x0000000000007b1d */ /* 0x000fe20000010000 */
[----:B---3--:R-:W-:-:S05]  /*1666e0*/  ISETP.GE.AND P1, PT, R6, c[0x0][0x17c], PT ;  /* 0x00005f0006007a0c */ /* 0x008fca0003f26270 */
        /* <DEDUP_REMOVED lines=9> */
[----:B--2---:R2:W-:Y:S04]  /*166780*/  STS.128 [R2], R12 ;  /* 0x0000000c02007388 */ /* 0x0045e80000000c00 */
[----:B------:R-:W3:Y:S04]  /*166790*/  LDL.LU R19, [R1+0x12f4] ;  /* 0x0012f40001137983 */ /* 0x000ee80000300800 */
[----:B----4-:R4:W-:Y:S04]  /*1667a0*/  STS.128 [R2+0x80], R8 ;  /* 0x0000800802007388 */ /* 0x0109e80000000c00 */
[----:B--2---:R-:W2:Y:S04]  /*1667b0*/  LDL.LU R12, [R1+0x1308] ;  /* 0x00130800010c7983 */ /* 0x004ea80000300800 */
[----:B------:R-:W2:Y:S04]  /*1667c0*/  LDL.LU R13, [R1+0x130c] ;  /* 0x00130c00010d7983 */ /* 0x000ea80000300800 */
[----:B------:R-:W2:Y:S04]  /*1667d0*/  LDL.LU R14, [R1+0x12f8] ;  /* 0x0012f800010e7983 */ /* 0x000ea80000300800 */
[----:B------:R-:W2:Y:S04]  /*1667e0*/  LDL.LU R15, [R1+0x12fc] ;  /* 0x0012fc00010f7983 */ /* 0x000ea80000300800 */
[----:B----4-:R-:W4:Y:S04]  /*1667f0*/  LDL.LU R8, [R1+0x7b0] ;  /* 0x0007b00001087983 */ /* 0x010f280000300800 */
[----:B------:R-:W4:Y:S04]  /*166800*/  LDL.LU R9, [R1+0x7b4] ;  /* 0x0007b40001097983 */ /* 0x000f280000300800 */
[----:B------:R-:W4:Y:S04]  /*166810*/  LDL.LU R10, [R1+0x7a0] ;  /* 0x0007a000010a7983 */ /* 0x000f280000300800 */
[----:B------:R-:W4:Y:S04]  /*166820*/  LDL.LU R11, [R1+0x7a4] ;  /* 0x0007a400010b7983 */ /* 0x000f280000300800 */
[----:B---3--:R3:W-:Y:S04]  /*166830*/  STS.128 [R2+0x100], R4 ;  /* 0x0001000402007388 */ /* 0x0087e80000000c00 */
[----:B---3--:R-:W3:Y:S04]  /*166840*/  LDL.LU R4, [R1+0x7b8] ;  /* 0x0007b80001047983 */ /* 0x008ee80000300800 */
[----:B------:R-:W3:Y:S04]  /*166850*/  LDL.LU R5, [R1+0x7bc] ;  /* 0x0007bc0001057983 */ /* 0x000ee80000300800 */
[----:B------:R-:W3:Y:S04]  /*166860*/  LDL.LU R6, [R1+0x7a8] ;  /* 0x0007a80001067983 */ /* 0x000ee80000300800 */
[----:B------:R-:W3:Y:S04]  /*166870*/  LDL.LU R7, [R1+0x7ac] ;  /* 0x0007ac0001077983 */ /* 0x000ee80000300800 */
[----:B--2---:R2:W-:Y:S04]  /*166880*/  STS.128 [R2+0x280], R12 ;  /* 0x0002800c02007388 */ /* 0x0045e80000000c00 */
[----:B--2---:R2:W5:Y:S04]  /*166890*/  LDL.LU R12, [R1+0xfb0] ;  /* 0x000fb000010c7983 */ /* 0x0045680000300800 */
[----:B------:R2:W5:Y:S04]  /*1668a0*/  LDL.LU R13, [R1+0xfb4] ;  /* 0x000fb400010d7983 */ /* 0x0005680000300800 */
[----:B------:R2:W5:Y:S04]  /*1668b0*/  LDL.LU R14, [R1+0xfa0] ;  /* 0x000fa000010e7983 */ /* 0x0005680000300800 */
[----:B----4-:R4:W-:Y:S04]  /*1668c0*/  STS.128 [R2+0x300], R8 ;  /* 0x0003000802007388 */ /* 0x0109e80000000c00 */
[----:B------:R2:W5:Y:S04]  /*1668d0*/  LDL.LU R15, [R1+0xfa4] ;  /* 0x000fa400010f7983 */ /* 0x0005680000300800 */
[----:B----4-:R2:W5:Y:S04]  /*1668e0*/  LDL.LU R8, [R1+0xfb8] ;  /* 0x000fb80001087983 */ /* 0x0105680000300800 */
[----:B------:R2:W5:Y:S04]  /*1668f0*/  LDL.LU R9, [R1+0xfbc] ;  /* 0x000fbc0001097983 */ /* 0x0005680000300800 */
[----:B------:R2:W5:Y:S04]  /*166900*/  LDL.LU R10, [R1+0xfa8] ;  /* 0x000fa800010a7983 */ /* 0x0005680000300800 */
[----:B------:R2:W5:Y:S04]  /*166910*/  LDL.LU R11, [R1+0xfac] ;  /* 0x000fac00010b7983 */ /* 0x0005680000300800 */
[----:B---3--:R3:W-:Y:S04]  /*166920*/  STS.128 [R2+0x380], R4 ;  /* 0x0003800402007388 */ /* 0x0087e80000000c00 */
[----:B---3--:R2:W5:Y:S04]  /*166930*/  LDL.LU R4, [R1+0x700] ;  /* 0x0007000001047983 */ /* 0x0085680000300800 */
[----:B------:R2:W5:Y:S04]  /*166940*/  LDL.LU R5, [R1+0x704] ;  /* 0x0007040001057983 */ /* 0x0005680000300800 */
[----:B------:R2:W5:Y:S04]  /*166950*/  LDL.LU R6, [R1+0x6f0] ;  /* 0x0006f00001067983 */ /* 0x0005680000300800 */
[----:B------:R2:W5:Y:S04]  /*166960*/  LDL.LU R7, [R1+0x6f4] ;  /* 0x0006f40001077983 */ /* 0x0005680000300800 */
[----:B------:R2:W-:Y:S04]  /*166970*/  STS.128 [R2+0x180], R20 ;  /* 0x0001801402007388 */ /* 0x0005e80000000c00 */
[----:B------:R2:W-:Y:S02]  /*166980*/  STS.128 [R2+0x200], R16 ;  /* 0x0002001002007388 */ /* 0x0005e40000000c00 */
[----:B------:R-:W-:Y:S01]  /*166990*/  BAR.SYNC.DEFER_BLOCKING 0x0 ;  /* 0x0000000000007b1d */ /* 0x000fe20000010000 */
[----:B------:R-:W-:-:S02]  /*1669a0*/  LOP3.LUT R250, R0, 0x20, RZ, 0x3c, !PT ;  /* 0x0000002000fa7812 */ /* 0x000fc400078e3cff */
[C---:B------:R-:W-:Y:S02]  /*1669b0*/  LOP3.LUT R251, R0.reuse, 0x40, RZ, 0x3c, !PT ;  /* 0x0000004000fb7812 */ /* 0x040fe400078e3cff */
[----:B------:R-:W-:Y:S01]  /*1669c0*/  LOP3.LUT R252, R0, 0x60, RZ, 0x3c, !PT ;  /* 0x0000006000fc7812 */ /* 0x000fe200078e3cff */
[----:B--2---:R-:W2:Y:S04]  /*1669d0*/  LDS.128 R16, [R0] ;  /* 0x0000000000107984 */ /* 0x004ea80000000c00 */
[----:B------:R-:W-:Y:S04]  /*1669e0*/  LDS.128 R24, [R250] ;  /* 0x00000000fa187984 */ /* 0x000fe80000000c00 */
[----:B------:R-:W-:Y:S04]  /*1669f0*/  LDS.128 R20, [R250+0x400] ;  /* 0x00040000fa147984 */ /* 0x000fe80000000c00 */
[----:B--2---:R-:W-:Y:S01]  /*166a00*/  STL.64 [R1+0x180], R16 ;  /* 0x0001801001007387 */ /* 0x004fe20000100a00 */
[----:B------:R-:W-:-:S03]  /*166a10*/  IMAD.MOV.U32 R245, RZ, RZ, R16 ;  /* 0x000000fffff57224 */ /* 0x000fc600078e0010 */
[----:B------:R-:W-:Y:S04]  /*166a20*/  STL.64 [R1+0x188], R18 ;  /* 0x0001881201007387 */ /* 0x000fe80000100a00 */
[----:B------:R-:W2:Y:S04]  /*166a30*/  LDS.128 R16, [R0+0x400] ;  /* 0x0004000000107984 */ /* 0x000ea80000000c00 */
[----:B--2---:R-:W-:Y:S04]  /*166a40*/  STL.64 [R1+0x3c0], R16 ;  /* 0x0003c01001007387 */ /* 0x004fe80000100a00 */
[----:B------:R-:W-:Y:S04]  /*166a50*/  STL.64 [R1+0x3c8], R18 ;  /* 0x0003c81201007387 */ /* 0x000fe80000100a00 */
[----:B------:R-:W2:Y:S04]  /*166a60*/  LDS.128 R16, [R251] ;  /* 0x00000000fb107984 */ /* 0x000ea80000000c00 */
[----:B------:R-:W-:Y:S04]  /*166a70*/  STL.64 [R1+0x210], R24 ;  /* 0x0002101801007387 */ /* 0x000fe80000100a00 */
[----:B------:R-:W-:Y:S04]  /*166a80*/  STL.64 [R1+0x218], R26 ;  /* 0x0002181a01007387 */ /* 0x000fe80000100a00 */
[----:B------:R-:W3:Y:S04]  /*166a90*/  LDS.128 R24, [R251+0x400] ;  /* 0x00040000fb187984 */ /* 0x000ee80000000c00 */
[----:B------:R-:W-:Y:S04]  /*166aa0*/  STL.64 [R1+0x430], R20 ;  /* 0x0004301401007387 */ /* 0x000fe80000100a00 */
[----:B------:R-:W-:Y:S04]  /*166ab0*/  STL.64 [R1+0x438], R22 ;  /* 0x0004381601007387 */ /* 0x000fe80000100a00 */
[----:B------:R-:W4:Y:S04]  /*166ac0*/  LDS.128 R20, [R252] ;  /* 0x00000000fc147984 */ /* 0x000f280000000c00 */
[----:B--2---:R-:W-:Y:S04]  /*166ad0*/  STL.64 [R1+0x2e0], R16 ;  /* 0x0002e01001007387 */ /* 0x004fe80000100a00 */
[----:B------:R-:W-:Y:S04]  /*166ae0*/  STL.64 [R1+0x2e8], R18 ;  /* 0x0002e81201007387 */ /* 0x000fe80000100a00 */
[----:B------:R-:W2:Y:S04]  /*166af0*/  LDS.128 R16, [R252+0x400] ;  /* 0x00040000fc107984 */ /* 0x000ea80000000c00 */
[----:B------:R-:W-:Y:S06]  /*166b00*/  BAR.SYNC.DEFER_BLOCKING 0x0 ;  /* 0x0000000000007b1d */ /* 0x000fec0000010000 */
[----:B---3--:R-:W-:Y:S04]  /*166b10*/  STL.64 [R1+0x670], R24 ;  /* 0x0006701801007387 */ /* 0x008fe80000100a00 */
[----:B------:R-:W-:Y:S04]  /*166b20*/  STL.64 [R1+0x678], R26 ;  /* 0x0006781a01007387 */ /* 0x000fe80000100a00 */
[----:B----4-:R3:W-:Y:S04]  /*166b30*/  STL.64 [R1+0x350], R20 ;  /* 0x0003501401007387 */ /* 0x0107e80000100a00 */
[----:B------:R4:W-:Y:S04]  /*166b40*/  STL.64 [R1+0x358], R22 ;  /* 0x0003581601007387 */ /* 0x0009e80000100a00 */
[----:B-----5:R-:W-:Y:S04]  /*166b50*/  STS.128 [R2], R12 ;  /* 0x0000000c02007388 */ /* 0x020fe80000000c00 */
[----:B------:R-:W-:Y:S04]  /*166b60*/  STS.128 [R2+0x80], R8 ;  /* 0x0000800802007388 */ /* 0x000fe80000000c00 */
[----:B------:R-:W-:Y:S04]  /*166b70*/  STS.128 [R2+0x100], R4 ;  /* 0x0001000402007388 */ /* 0x000fe80000000c00 */
[----:B--2---:R2:W-:Y:S04]  /*166b80*/  STL.64 [R1+0x7a0], R16 ;  /* 0x0007a01001007387 */ /* 0x0045e80000100a00 */
[----:B------:R1:W-:Y:S04]  /*166b90*/  STL.64 [R1+0x7a8], R18 ;  /* 0x0007a81201007387 */ /* 0x0003e80000100a00 */
[----:B---3--:R-:W3:Y:S04]  /*166ba0*/  LDL.LU R20, [R1+0x708] ;  /* 0x0007080001147983 */ /* 0x008ee80000300800 */
[----:B------:R-:W3:Y:S04]  /*166bb0*/  LDL.LU R21, [R1+0x70c] ;  /* 0x00070c0001157983 */ /* 0x000ee80000300800 */
[----:B----4-:R-:W3:Y:S04]  /*166bc0*/  LDL.LU R22, [R1+0x6f8] ;  /* 0x0006f80001167983 */ /* 0x010ee80000300800 */
[----:B------:R-:W3:Y:S04]  /*166bd0*/  LDL.LU R23, [R1+0x6fc] ;  /* 0x0006fc0001177983 */ /* 0x000ee80000300800 */
[----:B--2---:R-:W2:Y:S04]  /*166be0*/  LDL.LU R16, [R1+0xc60] ;  /* 0x000c600001107983 */ /* 0x004ea80000300800 */
[----:B------:R-:W2:Y:S04]  /*166bf0*/  LDL.LU R17, [R1+0xc64] ;  /* 0x000c640001117983 */ /* 0x000ea80000300800 */
[----:B-1----:R-:W2:Y:S04]  /*166c00*/  LDL.LU R18, [R1+0xc50] ;  /* 0x000c500001127983 */ /* 0x002ea80000300800 */
        /* <DEDUP_REMOVED lines=13> */
[----:B---3--:R-:W-:Y:S04]  /*166ce0*/  STS.128 [R2+0x180], R20 ;  /* 0x0001801402007388 */ /* 0x008fe80000000c00 */
[----:B--2---:R-:W-:Y:S04]  /*166cf0*/  STS.128 [R2+0x200], R16 ;  /* 0x0002001002007388 */ /* 0x004fe80000000c00 */
[----:B----4-:R1:W-:Y:S04]  /*166d00*/  STS.128 [R2+0x280], R12 ;  /* 0x0002800c02007388 */ /* 0x0103e80000000c00 */
[----:B-1----:R-:W2:Y:S04]  /*166d10*/  LDL.LU R12, [R1+0x910] ;  /* 0x00091000010c7983 */ /* 0x002ea80000300800 */
[----:B------:R-:W2:Y:S04]  /*166d20*/  LDL.LU R13, [R1+0x914] ;  /* 0x00091400010d7983 */ /* 0x000ea80000300800 */
[----:B------:R-:W2:Y:S04]  /*166d30*/  LDL.LU R14, [R1+0x900] ;  /* 0x00090000010e7983 */ /* 0x000ea80000300800 */
[----:B------:R1:W-:Y:S04]  /*166d40*/  STS.128 [R2+0x300], R8 ;  /* 0x0003000802007388 */ /* 0x0003e80000000c00 */
[----:B------:R-:W2:Y:S04]  /*166d50*/  LDL.LU R15, [R1+0x904] ;  /* 0x00090400010f7983 */ /* 0x000ea80000300800 */
[----:B------:R3:W-:Y:S04]  /*166d60*/  STS.128 [R2+0x380], R4 ;  /* 0x0003800402007388 */ /* 0x0007e80000000c00 */
[----:B------:R-:W-:Y:S06]  /*166d70*/  BAR.SYNC.DEFER_BLOCKING 0x0 ;  /* 0x0000000000007b1d */ /* 0x000fec0000010000 */
[----:B-1----:R-:W4:Y:S04]  /*166d80*/  LDL.LU R8, [R1+0x918] ;  /* 0x0009180001087983 */ /* 0x002f280000300800 */
[----:B------:R-:W4:Y:S04]  /*166d90*/  LDL.LU R9, [R1+0x91c] ;  /* 0x00091c0001097983 */ /* 0x000f280000300800 */
[----:B------:R-:W4:Y:S04]  /*166da0*/  LDL.LU R10, [R1+0x908] ;  /* 0x00090800010a7983 */ /* 0x000f280000300800 */
[----:B------:R-:W4:Y:S04]  /*166db0*/  LDL.LU R11, [R1+0x90c] ;  /* 0x00090c00010b7983 */ /* 0x000f280000300800 */
[----:B---3--:R-:W4:Y:S04]  /*166dc0*/  LDL.LU R4, [R1+0x250] ;  /* 0x0002500001047983 */ /* 0x008f280000300800 */
[----:B------:R-:W4:Y:S04]  /*166dd0*/  LDL.LU R5, [R1+0x254] ;  /* 0x0002540001057983 */ /* 0x000f280000300800 */
[----:B------:R-:W4:Y:S04]  /*166de0*/  LDL.LU R6, [R1+0x1670] ;  /* 0x0016700001067983 */ /* 0x000f280000300800 */
[----:B------:R-:W4:Y:S04]  /*166df0*/  LDL.LU R7, [R1+0x1674] ;  /* 0x0016740001077983 */ /* 0x000f280000300800 */
[----:B------:R-:W1:Y:S04]  /*166e00*/  LDS.128 R16, [R0] ;  /* 0x0000000000107984 */ /* 0x000e680000000c00 */
[----:B------:R-:W-:Y:S04]  /*166e10*/  LDS.128 R24, [R250] ;  /* 0x00000000fa187984 */ /* 0x000fe80000000c00 */
[----:B------:R-:W-:Y:S04]  /*166e20*/  LDS.128 R20, [R250+0x400] ;  /* 0x00040000fa147984 */ /* 0x000fe80000000c00 */
[----:B-1----:R-:W-:Y:S01]  /*166e30*/  STL.64 [R1+0x120], R16 ;  /* 0x0001201001007387 */ /* 0x002fe20000100a00 */
[----:B------:R-:W-:-:S03]  /*166e40*/  IMAD.MOV.U32 R244, RZ, RZ, R16 ;  /* 0x000000fffff47224 */ /* 0x000fc600078e0010 */
[----:B------:R-:W-:Y:S04]  /*166e50*/  STL.64 [R1+0x128], R18 ;  /* 0x0001281201007387 */ /* 0x000fe80000100a00 */
[----:B------:R-:W1:Y:S04]  /*166e60*/  LDS.128 R16, [R0+0x400] ;  /* 0x0004000000107984 */ /* 0x000e680000000c00 */
[----:B-1----:R-:W-:Y:S04]  /*166e70*/  STL.64 [R1+0x360], R16 ;  /* 0x0003601001007387 */ /* 0x002fe80000100a00 */
[----:B------:R-:W-:Y:S04]  /*166e80*/  STL.64 [R1+0x368], R18 ;  /* 0x0003681201007387 */ /* 0x000fe80000100a00 */
[----:B------:R-:W1:Y:S04]  /*166e90*/  LDS.128 R16, [R251] ;  /* 0x00000000fb107984 */ /* 0x000e680000000c00 */
[----:B------:R-:W-:Y:S04]  /*166ea0*/  STL.64 [R1+0x1a0], R24 ;  /* 0x0001a01801007387 */ /* 0x000fe80000100a00 */
[----:B------:R-:W-:Y:S04]  /*166eb0*/  STL.64 [R1+0x1a8], R26 ;  /* 0x0001a81a01007387 */ /* 0x000fe80000100a00 */
[----:B------:R-:W1:Y:S04]  /*166ec0*/  LDS.128 R24, [R251+0x400] ;  /* 0x00040000fb187984 */ /* 0x000e680000000c00 */
[----:B------:R-:W-:Y:S04]  /*166ed0*/  STL.64 [R1+0x3d0], R20 ;  /* 0x0003d01401007387 */ /* 0x000fe80000100a00 */
[----:B------:R-:W-:Y:S04]  /*166ee0*/  STL.64 [R1+0x3d8], R22 ;  /* 0x0003d81601007387 */ /* 0x000fe80000100a00 */
[----:B------:R-:W1:Y:S04]  /*166ef0*/  LDS.128 R20, [R252] ;  /* 0x00000000fc147984 */ /* 0x000e680000000c00 */
[----:B-1----:R-:W-:Y:S04]  /*166f00*/  STL.64 [R1+0x230], R16 ;  /* 0x0002301001007387 */ /* 0x002fe80000100a00 */
[----:B------:R-:W-:Y:S04]  /*166f10*/  STL.64 [R1+0x238], R18 ;  /* 0x0002381201007387 */ /* 0x000fe80000100a00 */
[----:B------:R-:W1:Y:S04]  /*166f20*/  LDS.128 R16, [R252+0x400] ;  /* 0x00040000fc107984 */ /* 0x000e680000000c00 */
[----:B------:R-:W-:Y:S06]  /*166f30*/  BAR.SYNC.DEFER_BLOCKING 0x0 ;  /* 0x0000000000007b1d */ /* 0x000fec0000010000 */
[----:B------:R-:W-:Y:S04]  /*166f40*/  STL.64 [R1+0x440], R24 ;  /* 0x0004401801007387 */ /* 0x000fe80000100a00 */
[----:B------:R-:W-:Y:S04]  /*166f50*/  STL.64 [R1+0x448], R26 ;  /* 0x0004481a01007387 */ /* 0x000fe80000100a00 */
[----:B------:R1:W-:Y:S04]  /*166f60*/  STL.64 [R1+0x300], R20 ;  /* 0x0003001401007387 */ /* 0x0003e80000100a00 */
[----:B------:R1:W-:Y:S04]  /*166f70*/  STL.64 [R1+0x308], R22 ;  /* 0x0003081601007387 */ /* 0x0003e80000100a00 */
[----:B-1----:R1:W-:Y:S04]  /*166f80*/  STL.64 [R1+0x600], R16 ;  /* 0x0006001001007387 */ /* 0x0023e80000100a00 */
[----:B------:R1:W-:Y:S04]  /*166f90*/  STL.64 [R1+0x608], R18 ;  /* 0x0006081201007387 */ /* 0x0003e80000100a00 */
[----:B------:R-:W3:Y:S04]  /*166fa0*/  LDL.LU R20, [R1+0x258] ;  /* 0x0002580001147983 */ /* 0x000ee80000300800 */
[----:B------:R-:W3:Y:S04]  /*166fb0*/  LDL.LU R21, [R1+0x25c] ;  /* 0x00025c0001157983 */ /* 0x000ee80000300800 */
[----:B------:R-:W3:Y:S04]  /*166fc0*/  LDL.LU R22, [R1+0x1678] ;  /* 0x0016780001167983 */ /* 0x000ee80000300800 */
[----:B------:R-:W3:Y:S04]  /*166fd0*/  LDL.LU R23, [R1+0x167c] ;  /* 0x00167c0001177983 */ /* 0x000ee80000300800 */
[----:B-1----:R-:W3:Y:S04]  /*166fe0*/  LDL.LU R16, [R1+0x19f0] ;  /* 0x0019f00001107983 */ /* 0x002ee80000300800 */
[----:B------:R-:W3:Y:S04]  /*166ff0*/  LDL.LU R17, [R1+0x19f4] ;  /* 0x0019f40001117983 */ /* 0x000ee80000300800 */
[----:B------:R-:W3:Y:S04]  /*167000*/  LDL.LU R18, [R1+0x1a10] ;  /* 0x001a100001127983 */ /* 0x000ee80000300800 */
[----:B------:R-:W3:Y:S04]  /*167010*/  LDL.LU R19, [R1+0x1a14] ;  /* 0x001a140001137983 */ /* 0x000ee80000300800 */
[----:B--2---:R1:W-:Y:S04]  /*167020*/  STS.128 [R2], R12 ;  /* 0x0000000c02007388 */ /* 0x0043e80000000c00 */
[----:B-1----:R-:W2:Y:S04]  /*167030*/  LDL.LU R12, [R1+0x19f8] ;  /* 0x0019f800010c7983 */ /* 0x002ea80000300800 */
[----:B------:R-:W2:Y:S04]  /*167040*/  LDL.LU R13, [R1+0x19fc] ;  /* 0x0019fc00010d7983 */ /* 0x000ea80000300800 */
[----:B------:R-:W2:Y:S04]  /*167050*/  LDL.LU R14, [R1+0x1a18] ;  /* 0x001a1800010e7983 */ /* 0x000ea80000300800 */
[----:B----4-:R1:W-:Y:S04]  /*167060*/  STS.128 [R2+0x80], R8 ;  /* 0x0000800802007388 */ /* 0x0103e80000000c00 */
[----:B------:R-:W2:Y:S04]  /*167070*/  LDL.LU R15, [R1+0x1a1c] ;  /* 0x001a1c00010f7983 */ /* 0x000ea80000300800 */
[----:B-1----:R-:W4:Y:S04]  /*167080*/  LDL.LU R8, [R1+0x1c50] ;  /* 0x001c500001087983 */ /* 0x002f280000300800 */
[----:B------:R-:W4:Y:S04]  /*167090*/  LDL.LU R9, [R1+0x1c54] ;  /* 0x001c540001097983 */ /* 0x000f280000300800 */
[----:B------:R-:W4:Y:S04]  /*1670a0*/  LDL.LU R10, [R1+0x1c60] ;  /* 0x001c6000010a7983 */ /* 0x000f280000300800 */
[----:B------:R1:W-:Y:S04]  /*1670b0*/  STS.128 [R2+0x100], R4 ;  /* 0x0001000402007388 */ /* 0x0003e80000000c00 */
[----:B------:R-:W4:Y:S04]  /*1670c0*/  LDL.LU R11, [R1+0x1c64] ;  /* 0x001c6400010b7983 */ /* 0x000f280000300800 */
[----:B-1----:R-:W3:Y:S04]  /*1670d0*/  LDL.LU R4, [R1+0x1c58] ;  /* 0x001c580001047983 */ /* 0x002ee80000300800 */
[----:B------:R-:W3:Y:S04]  /*1670e0*/  LDL.LU R5, [R1+0x1c5c] ;  /* 0x001c5c0001057983 */ /* 0x000ee80000300800 */
[----:B------:R-:W3:Y:S04]  /*1670f0*/  LDL.LU R6, [R1+0x1c68] ;  /* 0x001c680001067983 */ /* 0x000ee80000300800 */
[----:B------:R-:W3:Y:S04]  /*167100*/  LDL.LU R7, [R1+0x1c6c] ;  /* 0x001c6c0001077983 */ /* 0x000ee80000300800 */
[----:B--2---:R1:W-:Y:S04]  /*167110*/  STS.128 [R2+0x280], R12 ;  /* 0x0002800c02007388 */ /* 0x0043e80000000c00 */
        /* <DEDUP_REMOVED lines=8> */
[----:B---3--:R1:W-:Y:S04]  /*1671a0*/  STS.128 [R2+0x380], R4 ;  /* 0x0003800402007388 */ /* 0x0083e80000000c00 */
[----:B------:R-:W4:Y:S04]  /*1671b0*/  LDL.LU R11, [R1+0x1f1c] ;  /* 0x001f1c00010b7983 */ /* 0x000f280000300800 */
[----:B-1----:R-:W4:Y:S04]  /*1671c0*/  LDL.LU R4, [R1+0x2250] ;  /* 0x0022500001047983 */ /* 0x002f280000300800 */
[----:B------:R-:W4:Y:S04]  /*1671d0*/  LDL.LU R5, [R1+0x2254] ;  /* 0x0022540001057983 */ /* 0x000f280000300800 */
[----:B------:R-:W4:Y:S04]  /*1671e0*/  LDL.LU R6, [R1+0x2260] ;  /* 0x0022600001067983 */ /* 0x000f280000300800 */
[----:B------:R-:W4:Y:S04]  /*1671f0*/  LDL.LU R7, [R1+0x2264] ;  /* 0x0022640001077983 */ /* 0x000f280000300800 */
[----:B------:R-:W-:Y:S04]  /*167200*/  STS.128 [R2+0x180], R20 ;  /* 0x0001801402007388 */ /* 0x000fe80000000c00 */
[----:B------:R-:W-:Y:S04]  /*167210*/  STS.128 [R2+0x200], R16 ;  /* 0x0002001002007388 */ /* 0x000fe80000000c00 */
[----:B------:R-:W-:Y:S06]  /*167220*/  BAR.SYNC.DEFER_BLOCKING 0x0 ;  /* 0x0000000000007b1d */ /* 0x000fec0000010000 */
        /* <DEDUP_REMOVED lines=33> */
[----:B--2---:R1:W-:Y:S04]  /*167440*/  STS.128 [R2], R12 ;  /* 0x0000000c02007388 */ /* 0x0043e80000000c00 */
[----:B------:R-:W2:Y:S04]  /*167450*/  LDL.LU R19, [R1+0x2464] ;  /* 0x0024640001137983 */ /* 0x000ea80000300800 */
        /* <DEDUP_REMOVED lines=36> */
[----:B------:R-:W-:-:S03]  /*1676a0*/  MOV R248, R16 ;  /* 0x0000001000f87202 */ /* 0x000fc60000000f00 */
        /* <DEDUP_REMOVED lines=196> */
[----:B------:R-:W1:Y:S04]  /*1682f0*/  LDS.128 R16, [R0+0x400] ;  /* 0x0004000000107984 */ /* 0x000e680000000c00 */
[----:B------:R-:W1:Y:S04]  /*168300*/  LDS.128 R24, [R250] ;  /* 0x00000000fa187984 */ /* 0x000e680000000c00 */
[----:B------:R-:W1:Y:S04]  /*168310*/  LDS.128 R20, [R250+0x400] ;  /* 0x00040000fa147984 */ /* 0x000e680000000c00 */
[----:B------:R-:W-:Y:S04]  /*168320*/  LDS.128 R236, [R0] ;  /* 0x0000000000ec7984 */ /* 0x000fe80000000c00 */
        /* <DEDUP_REMOVED lines=61> */
[----:B------:R-:W1:Y:S04]  /*168700*/  LDS.128 R16, [R250+0x400] ;  /* 0x00040000fa107984 */ /* 0x000e680000000c00 */
[----:B------:R-:W1:Y:S04]  /*168710*/  LDS.128 R24, [R251+0x400] ;  /* 0x00040000fb187984 */ /* 0x000e680000000c00 */
[----:B------:R-:W-:Y:S04]  /*168720*/  LDS.128 R228, [R0] ;  /* 0x0000000000e47984 */ /* 0x000fe80000000c00 */
[----:B------:R-:W-:Y:S04]  /*168730*/  LDS.128 R232, [R250] ;  /* 0x00000000fae87984 */ /* 0x000fe80000000c00 */
[----:B------:R-:W-:Y:S04]  /*168740*/  LDS.128 R240, [R251] ;  /* 0x00000000fbf07984 */ /* 0x000fe80000000c00 */
[----:B-1----:R-:W-:Y:S04]  /*168750*/  STL.64 [R1+0x90], R20 ;  /* 0x0000901401007387 */ /* 0x002fe80000100a00 */
[----:B------:R-:W-:Y:S04]  /*168760*/  STL.64 [R1+0x98], R22 ;  /* 0x0000981601007387 */ /* 0x000fe80000100a00 */
[----:B------:R-:W-:Y:S04]  /*168770*/  STL.64 [R1+0x100], R16 ;  /* 0x0001001001007387 */ /* 0x000fe80000100a00 */
[----:B------:R-:W1:Y:S04]  /*168780*/  LDS.128 R20, [R252] ;  /* 0x00000000fc147984 */ /* 0x000e680000000c00 */
[----:B------:R-:W-:Y:S04]  /*168790*/  STL.64 [R1+0x108], R18 ;  /* 0x0001081201007387 */ /* 0x000fe80000100a00 */
[----:B------:R-:W1:Y:S04]  /*1687a0*/  LDS.128 R16, [R252+0x400] ;  /* 0x00040000fc107984 */ /* 0x000e680000000c00 */
[----:B------:R-:W-:Y:S06]  /*1687b0*/  BAR.SYNC.DEFER_BLOCKING 0x0 ;  /* 0x0000000000007b1d */ /* 0x000fec0000010000 */
[----:B------:R-:W-:Y:S04]  /*1687c0*/  STL.64 [R1+0x160], R24 ;  /* 0x0001601801007387 */ /* 0x000fe80000100a00 */
[----:B------:R-:W-:Y:S04]  /*1687d0*/  STL.64 [R1+0x168], R26 ;  /* 0x0001681a01007387 */ /* 0x000fe80000100a00 */
[----:B-1----:R1:W-:Y:S04]  /*1687e0*/  STL.64 [R1+0x50], R20 ;  /* 0x0000501401007387 */ /* 0x0023e80000100a00 */
[----:B------:R1:W-:Y:S04]  /*1687f0*/  STL.64 [R1+0x58], R22 ;  /* 0x0000581601007387 */ /* 0x0003e80000100a00 */
[----:B------:R1:W-:Y:S04]  /*168800*/  STL.64 [R1+0x220], R16 ;  /* 0x0002201001007387 */ /* 0x0003e80000100a00 */
[----:B------:R1:W-:Y:S04]  /*168810*/  STL.64 [R1+0x228], R18 ;  /* 0x0002281201007387 */ /* 0x0003e80000100a00 */
[----:B-1----:R-:W3:Y:S04]  /*168820*/  LDL.LU R20, [R1+0x848] ;  /* 0x0008480001147983 */ /* 0x002ee80000300800 */
        /* <DEDUP_REMOVED lines=41> */
[----:B------:R-:W1:Y:S04]  /*168ac0*/  LDS.128 R16, [R0+0x400] ;  /* 0x0004000000107984 */ /* 0x000e680000000c00 */
[----:B------:R-:W1:Y:S04]  /*168ad0*/  LDS.128 R24, [R250] ;  /* 0x00000000fa187984 */ /* 0x000e680000000c00 */
[----:B-1----:R-:W-:Y:S04]  /*168ae0*/  STL.64 [R1+0x900], R20 ;  /* 0x0009001401007387 */ /* 0x002fe80000100a00 */
[----:B------:R-:W-:Y:S04]  /*168af0*/  STL.64 [R1+0x908], R22 ;  /* 0x0009081601007387 */ /* 0x000fe80000100a00 */
[----:B------:R-:W1:Y:S04]  /*168b00*/  LDS.128 R20, [R250+0x400] ;  /* 0x00040000fa147984 */ /* 0x000e680000000c00 */
[----:B------:R-:W-:Y:S04]  /*168b10*/  STL.64 [R1+0x1850], R16 ;  /* 0x0018501001007387 */ /* 0x000fe80000100a00 */
[----:B------:R-:W-:Y:S04]  /*168b20*/  STL.64 [R1+0x1858], R18 ;  /* 0x0018581201007387 */ /* 0x000fe80000100a00 */
[----:B------:R-:W1:Y:S04]  /*168b30*/  LDS.128 R16, [R251] ;  /* 0x00000000fb107984 */ /* 0x000e680000000c00 */
[----:B------:R-:W-:Y:S04]  /*168b40*/  STL.64 [R1+0xfa0], R24 ;  /* 0x000fa01801007387 */ /* 0x000fe80000100a00 */
        /* <DEDUP_REMOVED lines=2415> */
[----:B-1----:R1:W5:Y:S04]  /*172240*/  LDL.LU R12, [R1+0x3a90] ;  /* 0x003a9000010c7983 */ /* 0x0023680000300800 */
[----:B------:R1:W5:Y:S04]  /*172250*/  LDL.LU R13, [R1+0x3a94] ;  /* 0x003a9400010d7983 */ /* 0x0003680000300800 */
[----:B------:R1:W5:Y:S04]  /*172260*/  LDL.LU R14, [R1+0x3aa0] ;  /* 0x003aa000010e7983 */ /* 0x0003680000300800 */
[----:B----4-:R2:W-:Y:S04]  /*172270*/  STS.128 [R2+0x300], R8 ;  /* 0x0003000802007388 */ /* 0x0105e80000000c00 */
[----:B------:R1:W5:Y:S04]  /*172280*/  LDL.LU R15, [R1+0x3aa4] ;  /* 0x003aa400010f7983 */ /* 0x0003680000300800 */
[----:B--2---:R1:W5:Y:S04]  /*172290*/  LDL.LU R8, [R1+0x3a98] ;  /* 0x003a980001087983 */ /* 0x0043680000300800 */
[----:B------:R1:W5:Y:S04]  /*1722a0*/  LDL.LU R9, [R1+0x3a9c] ;  /* 0x003a9c0001097983 */ /* 0x0003680000300800 */
[----:B------:R1:W5:Y:S04]  /*1722b0*/  LDL.LU R10, [R1+0x3aa8] ;  /* 0x003aa800010a7983 */ /* 0x0003680000300800 */
[----:B---3--:R2:W-:Y:S04]  /*1722c0*/  STS.128 [R2+0x380], R4 ;  /* 0x0003800402007388 */ /* 0x0085e80000000c00 */
[----:B------:R1:W5:Y:S04]  /*1722d0*/  LDL.LU R11, [R1+0x3aac] ;  /* 0x003aac00010b7983 */ /* 0x0003680000300800 */
[----:B--2---:R1:W5:Y:S04]  /*1722e0*/  LDL.LU R4, [R1+0x3c20] ;  /* 0x003c200001047983 */ /* 0x0043680000300800 */
[----:B------:R1:W5:Y:S04]  /*1722f0*/  LDL.LU R5, [R1+0x3c24] ;  /* 0x003c240001057983 */ /* 0x0003680000300800 */
[----:B------:R1:W5:Y:S04]  /*172300*/  LDL.LU R6, [R1+0x3c10] ;  /* 0x003c100001067983 */ /* 0x0003680000300800 */
[----:B------:R1:W5:Y:S04]  /*172310*/  LDL.LU R7, [R1+0x3c14] ;  /* 0x003c140001077983 */ /* 0x0003680000300800 */
[----:B------:R1:W-:Y:S04]  /*172320*/  STS.128 [R2+0x180], R20 ;  /* 0x0001801402007388 */ /* 0x0003e80000000c00 */
[----:B------:R1:W-:Y:S02]  /*172330*/  STS.128 [R2+0x200], R16 ;  /* 0x0002001002007388 */ /* 0x0003e40000000c00 */
[----:B------:R-:W-:Y:S06]  /*172340*/  BAR.SYNC.DEFER_BLOCKING 0x0 ;  /* 0x0000000000007b1d */ /* 0x000fec0000010000 */
[----:B-1----:R-:W1:Y:S04]  /*172350*/  LDS.128 R20, [R0] ;  /* 0x0000000000147984 */ /* 0x002e680000000c00 */
[----:B------:R-:W2:Y:S04]  /*172360*/  LDS.128 R16, [R0+0x400] ;  /* 0x0004000000107984 */ /* 0x000ea80000000c00 */
[----:B------:R-:W3:Y:S04]  /*172370*/  LDS.128 R24, [R250] ;  /* 0x00000000fa187984 */ /* 0x000ee80000000c00 */
[----:B-1----:R-:W-:Y:S04]  /*172380*/  STL.64 [R1+0xbb0], R20 ;  /* 0x000bb01401007387 */ /* 0x002fe80000100a00 */
[----:B------:R-:W-:Y:S04]  /*172390*/  STL.64 [R1+0xbb8], R22 ;  /* 0x000bb81601007387 */ /* 0x000fe80000100a00 */
[----:B------:R-:W1:Y:S04]  /*1723a0*/  LDS.128 R20, [R250+0x400] ;  /* 0x00040000fa147984 */ /* 0x000e680000000c00 */
[----:B--2---:R-:W-:Y:S04]  /*1723b0*/  STL.64 [R1+0x2030], R16 ;  /* 0x0020301001007387 */ /* 0x004fe80000100a00 */
[----:B------:R-:W-:Y:S04]  /*1723c0*/  STL.64 [R1+0x2038], R18 ;  /* 0x0020381201007387 */ /* 0x000fe80000100a00 */
[----:B------:R-:W2:Y:S04]  /*1723d0*/  LDS.128 R16, [R251] ;  /* 0x00000000fb107984 */ /* 0x000ea80000000c00 */
[----:B---3--:R-:W-:Y:S04]  /*1723e0*/  STL.64 [R1+0xdb0], R24 ;  /* 0x000db01801007387 */ /* 0x008fe80000100a00 */
[----:B------:R-:W-:Y:S04]  /*1723f0*/  STL.64 [R1+0xdb8], R26 ;  /* 0x000db81a01007387 */ /* 0x000fe80000100a00 */
[----:B------:R-:W3:Y:S04]  /*172400*/  LDS.128 R24, [R251+0x400] ;  /* 0x00040000fb187984 */ /* 0x000ee80000000c00 */
[----:B-1----:R-:W-:Y:S04]  /*172410*/  STL.64 [R1+0x2500], R20 ;  /* 0x0025001401007387 */ /* 0x002fe80000100a00 */
[----:B------:R-:W-:Y:S04]  /*172420*/  STL.64 [R1+0x2508], R22 ;  /* 0x0025081601007387 */ /* 0x000fe80000100a00 */
[----:B------:R-:W1:Y:S04]  /*172430*/  LDS.128 R20, [R252] ;  /* 0x00000000fc147984 */ /* 0x000e680000000c00 */
[----:B--2---:R-:W-:Y:S04]  /*172440*/  STL.64 [R1+0x1260], R16 ;  /* 0x0012601001007387 */ /* 0x004fe80000100a00 */
[----:B------:R-:W-:Y:S04]  /*172450*/  STL.64 [R1+0x1268], R18 ;  /* 0x0012681201007387 */ /* 0x000fe80000100a00 */
[----:B------:R-:W2:Y:S04]  /*172460*/  LDS.128 R16, [R252+0x400] ;  /* 0x00040000fc107984 */ /* 0x000ea80000000c00 */
[----:B------:R-:W-:Y:S06]  /*172470*/  BAR.SYNC.DEFER_BLOCKING 0x0 ;  /* 0x0000000000007b1d */ /* 0x000fec0000010000 */
[----:B---3--:R-:W-:Y:S04]  /*172480*/  STL.64 [R1+0x2900], R24 ;  /* 0x0029001801007387 */ /* 0x008fe80000100a00 */
[----:B------:R-:W-:Y:S04]  /*172490*/  STL.64 [R1+0x2908], R26 ;  /* 0x0029081a01007387 */ /* 0x000fe80000100a00 */
[----:B-1----:R1:W-:Y:S04]  /*1724a0*/  STL.64 [R1+0x1af0], R20 ;  /* 0x001af01401007387 */ /* 0x0023e80000100a00 */
[----:B------:R3:W-:Y:S04]  /*1724b0*/  STL.64 [R1+0x1af8], R22 ;  /* 0x001af81601007387 */ /* 0x0007e80000100a00 */
[----:B-----5:R-:W-:Y:S04]  /*1724c0*/  STS.128 [R2], R12 ;  /* 0x0000000c02007388 */ /* 0x020fe80000000c00 */
[----:B--2---:R2:W-:Y:S04]  /*1724d0*/  STL.64 [R1+0x2cf0], R16 ;  /* 0x002cf01001007387 */ /* 0x0045e80000100a00 */
[----:B------:R2:W-:Y:S04]  /*1724e0*/  STL.64 [R1+0x2cf8], R18 ;  /* 0x002cf81201007387 */ /* 0x0005e80000100a00 */
[----:B-1----:R-:W4:Y:S04]  /*1724f0*/  LDL.LU R20, [R1+0x3c28] ;  /* 0x003c280001147983 */ /* 0x002f280000300800 */
[----:B------:R-:W4:Y:S04]  /*172500*/  LDL.LU R21, [R1+0x3c2c] ;  /* 0x003c2c0001157983 */ /* 0x000f280000300800 */
[----:B---3--:R-:W4:Y:S04]  /*172510*/  LDL.LU R22, [R1+0x3c18] ;  /* 0x003c180001167983 */ /* 0x008f280000300800 */
[----:B------:R-:W4:Y:S04]  /*172520*/  LDL.LU R23, [R1+0x3c1c] ;  /* 0x003c1c0001177983 */ /* 0x000f280000300800 */
[----:B--2---:R-:W2:Y:S04]  /*172530*/  LDL.LU R16, [R1+0x3ce0] ;  /* 0x003ce00001107983 */ /* 0x004ea80000300800 */
[----:B------:R-:W2:Y:S04]  /*172540*/  LDL.LU R17, [R1+0x3ce4] ;  /* 0x003ce40001117983 */ /* 0x000ea80000300800 */
[----:B------:R-:W2:Y:S04]  /*172550*/  LDL.LU R18, [R1+0x3cf0] ;  /* 0x003cf00001127983 */ /* 0x000ea80000300800 */
[----:B------:R-:W2:Y:S04]  /*172560*/  LDL.LU R19, [R1+0x3cf4] ;  /* 0x003cf40001137983 */ /* 0x000ea80000300800 */
[----:B------:R-:W3:Y:S04]  /*172570*/  LDL.LU R12, [R1+0x3ce8] ;  /* 0x003ce800010c7983 */ /* 0x000ee80000300800 */
[----:B------:R-:W3:Y:S04]  /*172580*/  LDL.LU R13, [R1+0x3cec] ;  /* 0x003cec00010d7983 */ /* 0x000ee80000300800 */
[----:B------:R-:W3:Y:S04]  /*172590*/  LDL.LU R14, [R1+0x3cf8] ;  /* 0x003cf800010e7983 */ /* 0x000ee80000300800 */
[----:B------:R1:W-:Y:S04]  /*1725a0*/  STS.128 [R2+0x80], R8 ;  /* 0x0000800802007388 */ /* 0x0003e80000000c00 */
[----:B------:R-:W3:Y:S04]  /*1725b0*/  LDL.LU R15, [R1+0x3cfc] ;  /* 0x003cfc00010f7983 */ /* 0x000ee80000300800 */
[----:B------:R1:W-:Y:S04]  /*1725c0*/  STS.128 [R2+0x100], R4 ;  /* 0x0001000402007388 */ /* 0x0003e80000000c00 */
[----:B-1----:R-:W2:Y:S04]  /*1725d0*/  LDL.LU R8, [R1+0x4470] ;  /* 0x0044700001087983 */ /* 0x002ea80000300800 */
[----:B------:R-:W2:Y:S04]  /*1725e0*/  LDL.LU R9, [R1+0x4474] ;  /* 0x0044740001097983 */ /* 0x000ea80000300800 */
[----:B------:R-:W2:Y:S04]  /*1725f0*/  LDL.LU R10, [R1+0x4460] ;  /* 0x00446000010a7983 */ /* 0x000ea80000300800 */
[----:B------:R-:W2:Y:S04]  /*172600*/  LDL.LU R11, [R1+0x4464] ;  /* 0x00446400010b7983 */ /* 0x000ea80000300800 */
[----:B------:R-:W2:Y:S04]  /*172610*/  LDL.LU R4, [R1+0x4478] ;  /* 0x0044780001047983 */ /* 0x000ea80000300800 */
[----:B------:R-:W4:Y:S04]  /*172620*/  LDL.LU R5, [R1+0x447c] ;  /* 0x00447c0001057983 */ /* 0x000f280000300800 */
[----:B------:R-:W4:Y:S04]  /*172630*/  LDL.LU R6, [R1+0x4468] ;  /* 0x0044680001067983 */ /* 0x000f280000300800 */
[----:B------:R-:W4:Y:S04]  /*172640*/  LDL.LU R7, [R1+0x446c] ;  /* 0x00446c0001077983 */ /* 0x000f280000300800 */
[----:B---3--:R1:W-:Y:S04]  /*172650*/  STS.128 [R2+0x280], R12 ;  /* 0x0002800c02007388 */ /* 0x0083e80000000c00 */
[----:B-1----:R-:W3:Y:S04]  /*172660*/  LDL.LU R12, [R1+0x4350] ;  /* 0x00435000010c7983 */ /* 0x002ee80000300800 */
[----:B------:R-:W3:Y:S04]  /*172670*/  LDL.LU R13, [R1+0x4354] ;  /* 0x00435400010d7983 */ /* 0x000ee80000300800 */
[----:B------:R-:W3:Y:S04]  /*172680*/  LDL.LU R14, [R1+0x4340] ;  /* 0x00434000010e7983 */ /* 0x000ee80000300800 */
[----:B--2---:R1:W-:Y:S04]  /*172690*/  STS.128 [R2+0x300], R8 ;  /* 0x0003000802007388 */ /* 0x0043e80000000c00 */
[----:B------:R-:W3:Y:S04]  /*1726a0*/  LDL.LU R15, [R1+0x4344] ;  /* 0x00434400010f7983 */ /* 0x000ee80000300800 */
[----:B----4-:R2:W-:Y:S04]  /*1726b0*/  STS.128 [R2+0x380], R4 ;  /* 0x0003800402007388 */ /* 0x0105e80000000c00 */
[----:B-1----:R-:W4:Y:S04]  /*1726c0*/  LDL.LU R8, [R1+0x4358] ;  /* 0x0043580001087983 */ /* 0x002f280000300800 */
[----:B------:R-:W4:Y:S04]  /*1726d0*/  LDL.LU R9, [R1+0x435c] ;  /* 0x00435c0001097983 */ /* 0x000f280000300800 */
[----:B------:R-:W4:Y:S04]  /*1726e0*/  LDL.LU R10, [R1+0x4348] ;  /* 0x00434800010a7983 */ /* 0x000f280000300800 */
[----:B------:R-:W4:Y:S04]  /*1726f0*/  LDL.LU R11, [R1+0x434c] ;  /* 0x00434c00010b7983 */ /* 0x000f280000300800 */
[----:B--2---:R-:W4:Y:S04]  /*172700*/  LDL.LU R4, [R1+0x4220] ;  /* 0x0042200001047983 */ /* 0x004f280000300800 */
        /* <DEDUP_REMOVED lines=39> */
[----:B---3--:R1:W-:Y:S04]  /*172980*/  STS.128 [R2], R12 ;  /* 0x0000000c02007388 */ /* 0x0083e80000000c00 */
[----:B-1----:R-:W3:Y:S04]  /*172990*/  LDL.LU R12, [R1+0x4068] ;  /* 0x00406800010c7983 */ /* 0x002ee80000300800 */
[----:B------:R-:W3:Y:S04]  /*1729a0*/  LDL.LU R13, [R1+0x406c] ;  /* 0x00406c00010d7983 */ /* 0x000ee80000300800 */
[----:B------:R-:W3:Y:S04]  /*1729b0*/  LDL.LU R14, [R1+0x4058] ;  /* 0x00405800010e7983 */ /* 0x000ee80000300800 */
[----:B----4-:R1:W-:Y:S04]  /*1729c0*/  STS.128 [R2+0x80], R8 ;  /* 0x0000800802007388 */ /* 0x0103e80000000c00 */
[----:B------:R-:W3:Y:S04]  /*1729d0*/  LDL.LU R15, [R1+0x405c] ;  /* 0x00405c00010f7983 */ /* 0x000ee80000300800 */
[----:B------:R4:W-:Y:S04]  /*1729e0*/  STS.128 [R2+0x100], R4 ;  /* 0x0001000402007388 */ /* 0x0009e80000000c00 */
[----:B-1----:R-:W2:Y:S04]  /*1729f0*/  LDL.LU R8, [R1+0x2180] ;  /* 0x0021800001087983 */ /* 0x002ea80000300800 */
        /* <DEDUP_REMOVED lines=4301> */
[----:B------:R-:W3:Y:S04]  /*1836d0*/  LDL.LU R15, [R1+0xde4] ;  /* 0x000de400010f7983 */ /* 0x000ee80000300800 */
[----:B--2---:R-:W-:Y:S04]  /*1836e0*/  STS.128 [R2+0x300], R8 ;  /* 0x0003000802007388 */ /* 0x004fe80000000c00 */
[----:B----4-:R1:W-:Y:S04]  /*1836f0*/  STS.128 [R2+0x380], R4 ;  /* 0x0003800402007388 */ /* 0x0103e80000000c00 */
[----:B-1----:R-:W2:Y:S04]  /*183700*/  LDL.LU R4, [R1+0xdf8] ;  /* 0x000df80001047983 */ /* 0x002ea80000300800 */
[----:B------:R-:W2:Y:S04]  /*183710*/  LDL.LU R5, [R1+0xdfc] ;  /* 0x000dfc0001057983 */ /* 0x000ea80000300800 */
[----:B------:R-:W2:Y:S04]  /*183720*/  LDL.LU R6, [R1+0xde8] ;  /* 0x000de80001067983 */ /* 0x000ea80000300800 */
[----:B------:R-:W2:Y:S04]  /*183730*/  LDL.LU R7, [R1+0xdec] ;  /* 0x000dec0001077983 */ /* 0x000ea80000300800 */
[----:B------:R-:W4:Y:S04]  /*183740*/  LDL.LU R8, [R1+0xc90] ;  /* 0x000c900001087983 */ /* 0x000f280000300800 */
        /* <DEDUP_REMOVED lines=27> */
[----:B-1----:R-:W-:Y:S04]  /*183900*/  STL.64 [R1+0x3960], R20 ;  /* 0x0039601401007387 */ /* 0x002fe80000100a00 */
[----:B------:R-:W-:Y:S04]  /*183910*/  STL.64 [R1+0x3968], R22 ;  /* 0x0039681601007387 */ /* 0x000fe80000100a00 */
[----:B------:R-:W-:Y:S04]  /*183920*/  STL.64 [R1+0x3f40], R16 ;  /* 0x003f401001007387 */ /* 0x000fe80000100a00 */
[----:B------:R-:W-:Y:S04]  /*183930*/  STL.64 [R1+0x3f48], R18 ;  /* 0x003f481201007387 */ /* 0x000fe80000100a00 */
        /* <DEDUP_REMOVED lines=10> */
[----:B---3--:R1:W-:Y:S04]  /*1839e0*/  STS.128 [R2], R12 ;  /* 0x0000000c02007388 */ /* 0x0083e80000000c00 */
        /* <DEDUP_REMOVED lines=55> */
[----:B--2---:R-:W-:Y:S04]  /*183d60*/  STS.128 [R2], R4 ;  /* 0x0000000402007388 */ /* 0x004fe80000000c00 */
        /* <DEDUP_REMOVED lines=373> */
[----:B------:R-:W-:Y:S04]  /*1854c0*/  LDS.128 R212, [R252] ;  /* 0x00000000fcd47984 */ /* 0x000fe80000000c00 */
        /* <DEDUP_REMOVED lines=28> */
[----:B---3--:R1:W-:Y:S04]  /*185690*/  STS.128 [R2+0x100], R12 ;  /* 0x0001000c02007388 */ /* 0x0083e80000000c00 */
        /* <DEDUP_REMOVED lines=24> */
[----:B--2---:R-:W2:Y:S04]  /*185820*/  LDL.LU R20, [R1+0xc70] ;  /* 0x000c700001147983 */ /* 0x004ea80000300800 */
[----:B------:R-:W2:Y:S04]  /*185830*/  LDL.LU R21, [R1+0xc74] ;  /* 0x000c740001157983 */ /* 0x000ea80000300800 */
[----:B------:R-:W2:Y:S04]  /*185840*/  LDL.LU R22, [R1+0x620] ;  /* 0x0006200001167983 */ /* 0x000ea80000300800 */
[----:B------:R-:W2:Y:S04]  /*185850*/  LDL.LU R23, [R1+0x624] ;  /* 0x0006240001177983 */ /* 0x000ea80000300800 */
        /* <DEDUP_REMOVED lines=22> */
[----:B------:R-:W-:Y:S04]  /*1859c0*/  STL.64 [R1], R24 ;  /* 0x0000001801007387 */ /* 0x000fe80000100a00 */
[----:B------:R-:W-:Y:S04]  /*1859d0*/  STL.64 [R1+0x8], R26 ;  /* 0x0000081a01007387 */ /* 0x000fe80000100a00 */
[----:B---3--:R-:W-:Y:S04]  /*1859e0*/  STS.128 [R2], R12 ;  /* 0x0000000c02007388 */ /* 0x008fe80000000c00 */
[----:B----4-:R3:W-:Y:S04]  /*1859f0*/  STS.128 [R2+0x80], R16 ;  /* 0x0000801002007388 */ /* 0x0107e80000000c00 */
[----:B---3--:R-:W3:Y:S04]  /*185a00*/  LDL.LU R16, [R1+0xc78] ;  /* 0x000c780001107983 */ /* 0x008ee80000300800 */
[----:B------:R-:W3:Y:S04]  /*185a10*/  LDL.LU R17, [R1+0xc7c] ;  /* 0x000c7c0001117983 */ /* 0x000ee80000300800 */
[----:B------:R-:W3:Y:S04]  /*185a20*/  LDL.LU R18, [R1+0x628] ;  /* 0x0006280001127983 */ /* 0x000ee80000300800 */
[----:B------:R-:W3:Y:S04]  /*185a30*/  LDL.LU R19, [R1+0x62c] ;  /* 0x00062c0001137983 */ /* 0x000ee80000300800 */
[----:B------:R-:W4:Y:S04]  /*185a40*/  LDL.LU R12, [R1+0xa80] ;  /* 0x000a8000010c7983 */ /* 0x000f280000300800 */
[----:B------:R-:W4:Y:S04]  /*185a50*/  LDL.LU R13, [R1+0xa84] ;  /* 0x000a8400010d7983 */ /* 0x000f280000300800 */
[----:B------:R-:W4:Y:S04]  /*185a60*/  LDL.LU R14, [R1+0x610] ;  /* 0x00061000010e7983 */ /* 0x000f280000300800 */
[----:B--2---:R2:W-:Y:S04]  /*185a70*/  STS.128 [R2+0x100], R20 ;  /* 0x0001001402007388 */ /* 0x0045e80000000c00 */
[----:B------:R-:W4:Y:S04]  /*185a80*/  LDL.LU R15, [R1+0x614] ;  /* 0x00061400010f7983 */ /* 0x000f280000300800 */
[----:B--2---:R-:W2:Y:S04]  /*185a90*/  LDL.LU R20, [R1+0xa88] ;  /* 0x000a880001147983 */ /* 0x004ea80000300800 */
        /* <DEDUP_REMOVED lines=23> */
[----:B---3--:R-:W-:Y:S04]  /*185c10*/  STS.128 [R2+0x180], R16 ;  /* 0x0001801002007388 */ /* 0x008fe80000000c00 */
[----:B----4-:R-:W-:Y:S04]  /*185c20*/  STS.128 [R2+0x200], R12 ;  /* 0x0002000c02007388 */ /* 0x010fe80000000c00 */
[----:B--2---:R-:W-:Y:S04]  /*185c30*/  STS.128 [R2+0x280], R20 ;  /* 0x0002801402007388 */ /* 0x004fe80000000c00 */
[----:B------:R-:W-:Y:S04]  /*185c40*/  STS.128 [R2+0x300], R24 ;  /* 0x0003001802007388 */ /* 0x000fe80000000c00 */
[----:B------:R-:W-:Y:S04]  /*185c50*/  STS.128 [R2+0x380], R28 ;  /* 0x0003801c02007388 */ /* 0x000fe80000000c00 */
[----:B------:R-:W-:Y:S06]  /*185c60*/  BAR.SYNC.DEFER_BLOCKING 0x0 ;  /* 0x0000000000007b1d */ /* 0x000fec0000010000 */
[----:B------:R-:W2:Y:S04]  /*185c70*/  LDS.128 R40, [R0] ;  /* 0x0000000000287984 */ /* 0x000ea80000000c00 */
[----:B------:R-:W3:Y:S04]  /*185c80*/  LDS.128 R36, [R0+0x400] ;  /* 0x0004000000247984 */ /* 0x000ee80000000c00 */
[----:B------:R-:W4:Y:S04]  /*185c90*/  LDS.128 R32, [R250] ;  /* 0x00000000fa207984 */ /* 0x000f280000000c00 */
[----:B------:R-:W1:Y:S04]  /*185ca0*/  LDS.128 R28, [R250+0x400] ;  /* 0x00040000fa1c7984 */ /* 0x000e680000000c00 */
[----:B------:R-:W1:Y:S04]  /*185cb0*/  LDS.128 R24, [R251] ;  /* 0x00000000fb187984 */ /* 0x000e680000000c00 */
[----:B------:R-:W1:Y:S04]  /*185cc0*/  LDS.128 R20, [R251+0x400] ;  /* 0x00040000fb147984 */ /* 0x000e680000000c00 */
[----:B------:R-:W1:Y:S04]  /*185cd0*/  LDS.128 R16, [R252] ;  /* 0x00000000fc107984 */ /* 0x000e680000000c00 */
[----:B------:R-:W1:Y:S04]  /*185ce0*/  LDS.128 R12, [R252+0x400] ;  /* 0x00040000fc0c7984 */ /* 0x000e680000000c00 */
[----:B------:R-:W-:Y:S06]  /*185cf0*/  BAR.SYNC.DEFER_BLOCKING 0x0 ;  /* 0x0000000000007b1d */ /* 0x000fec0000010000 */
[----:B------:R1:W-:Y:S04]  /*185d00*/  STS.128 [R2+0x80], R48 ;  /* 0x0000803002007388 */ /* 0x0003e80000000c00 */
[----:B------:R2:W-:Y:S04]  /*185d10*/  STS.128 [R2], R44 ;  /* 0x0000002c02007388 */ /* 0x0005e80000000c00 */
[----:B------:R2:W-:Y:S04]  /*185d20*/  STS.128 [R2+0x100], R52 ;  /* 0x0001003402007388 */ /* 0x0005e80000000c00 */
[----:B-1----:R-:W3:Y:S04]  /*185d30*/  LDL.LU R48, [R1+0x19d8] ;  /* 0x0019d80001307983 */ /* 0x002ee80000300800 */
[----:B------:R-:W3:Y:S04]  /*185d40*/  LDL.LU R49, [R1+0x19dc] ;  /* 0x0019dc0001317983 */ /* 0x000ee80000300800 */
[----:B------:R-:W3:Y:S04]  /*185d50*/  LDL.LU R50, [R1+0x19b8] ;  /* 0x0019b80001327983 */ /* 0x000ee80000300800 */
[----:B------:R-:W3:Y:S04]  /*185d60*/  LDL.LU R51, [R1+0x19bc] ;  /* 0x0019bc0001337983 */ /* 0x000ee80000300800 */
[----:B--2---:R-:W2:Y:S04]  /*185d70*/  LDL.LU R44, [R1+0x1c40] ;  /* 0x001c4000012c7983 */ /* 0x004ea80000300800 */
        /* <DEDUP_REMOVED lines=37> */
[----:B----4-:R-:W-:Y:S04]  /*185fd0*/  STS.128 [R2+0x280], R52 ;  /* 0x0002803402007388 */ /* 0x010fe80000000c00 */
[----:B------:R-:W-:Y:S04]  /*185fe0*/  STS.128 [R2+0x300], R56 ;  /* 0x0003003802007388 */ /* 0x000fe80000000c00 */
[----:B------:R-:W-:Y:S04]  /*185ff0*/  STS.128 [R2+0x380], R60 ;  /* 0x0003803c02007388 */ /* 0x000fe80000000c00 */
[----:B------:R-:W-:Y:S06]  /*186000*/  BAR.SYNC.DEFER_BLOCKING 0x0 ;  /* 0x0000000000007b1d */ /* 0x000fec0000010000 */
[----:B------:R-:W1:Y:S04]  /*186010*/  LDS.128 R72, [R0] ;  /* 0x0000000000487984 */ /* 0x000e680000000c00 */
[----:B------:R-:W2:Y:S04]  /*186020*/  LDS.128 R68, [R0+0x400] ;  /* 0x0004000000447984 */ /* 0x000ea80000000c00 */
[----:B------:R-:W3:Y:S04]  /*186030*/  LDS.128 R64, [R250] ;  /* 0x00000000fa407984 */ /* 0x000ee80000000c00 */
[----:B------:R-:W4:Y:S04]  /*186040*/  LDS.128 R60, [R250+0x400] ;  /* 0x00040000fa3c7984 */ /* 0x000f280000000c00 */
[----:B------:R-:W1:Y:S04]  /*186050*/  LDS.128 R56, [R251] ;  /* 0x00000000fb387984 */ /* 0x000e680000000c00 */
[----:B------:R-:W1:Y:S04]  /*186060*/  LDS.128 R52, [R251+0x400] ;  /* 0x00040000fb347984 */ /* 0x000e680000000c00 */
[----:B------:R-:W1:Y:S04]  /*186070*/  LDS.128 R48, [R252] ;  /* 0x00000000fc307984 */ /* 0x000e680000000c00 */
[----:B------:R-:W1:Y:S04]  /*186080*/  LDS.128 R44, [R252+0x400] ;  /* 0x00040000fc2c7984 */ /* 0x000e680000000c00 */
[----:B------:R-:W-:Y:S06]  /*186090*/  BAR.SYNC.DEFER_BLOCKING 0x0 ;  /* 0x0000000000007b1d */ /* 0x000fec0000010000 */
        /* <DEDUP_REMOVED lines=10> */
[----:B------:R1:W-:Y:S04]  /*186140*/  STS.128 [R2+0x100], R84 ;  /* 0x0001005402007388 */ /* 0x0003e80000000c00 */
[----:B-1----:R-:W4:Y:S04]  /*186150*/  LDL.LU R84, [R1+0x2848] ;  /* 0x0028480001547983 */ /* 0x002f280000300800 */
        /* <DEDUP_REMOVED lines=12> */
[----:B------:R-:W2:Y:S04]  /*186220*/  LDL.LU R83, [R1+0x2a3c] ;  /* 0x002a3c0001537983 */ /* 0x000ea80000300800 */
[----:B------:R-:W-:Y:S04]  /*186230*/  STS.128 [R2+0x180], R92 ;  /* 0x0001805c02007388 */ /* 0x000fe80000000c00 */
[----:B------:R-:W-:Y:S04]  /*186240*/  STS.128 [R2+0x200], R88 ;  /* 0x0002005802007388 */ /* 0x000fe80000000c00 */
[----:B----4-:R-:W-:Y:S04]  /*186250*/  STS.128 [R2+0x380], R84 ;  /* 0x0003805402007388 */ /* 0x010fe80000000c00 */
[----:B------:R-:W4:Y:S04]  /*186260*/  LDL.LU R116, [R1+0x2cb0] ;  /* 0x002cb00001747983 */ /* 0x000f280000300800 */
[----:B------:R-:W-:Y:S06]  /*186270*/  BAR.SYNC.DEFER_BLOCKING 0x0 ;  /* 0x0000000000007b1d */ /* 0x000fec0000010000 */
[----:B------:R-:W4:Y:S04]  /*186280*/  LDL.LU R117, [R1+0x2cb4] ;  /* 0x002cb40001757983 */ /* 0x000f280000300800 */
[----:B------:R-:W4:Y:S04]  /*186290*/  LDL.LU R118, [R1+0x2c90] ;  /* 0x002c900001767983 */ /* 0x000f280000300800 */
[----:B------:R-:W4:Y:S04]  /*1862a0*/  LDL.LU R119, [R1+0x2c94] ;  /* 0x002c940001777983 */ /* 0x000f280000300800 */
[----:B------:R-:W4:Y:S04]  /*1862b0*/  LDL.LU R124, [R1+0x2cb8] ;  /* 0x002cb800017c7983 */ /* 0x000f280000300800 */
[----:B------:R-:W4:Y:S04]  /*1862c0*/  LDL.LU R125, [R1+0x2cbc] ;  /* 0x002cbc00017d7983 */ /* 0x000f280000300800 */
[----:B------:R-:W1:Y:S04]  /*1862d0*/  LDS.128 R112, [R0] ;  /* 0x0000000000707984 */ /* 0x000e680000000c00 */
[----:B------:R-:W1:Y:S04]  /*1862e0*/  LDS.128 R108, [R0+0x400] ;  /* 0x00040000006c7984 */ /* 0x000e680000000c00 */
[----:B------:R-:W1:Y:S04]  /*1862f0*/  LDS.128 R104, [R250] ;  /* 0x00000000fa687984 */ /* 0x000e680000000c00 */
[----:B------:R-:W1:Y:S04]  /*186300*/  LDS.128 R100, [R250+0x400] ;  /* 0x00040000fa647984 */ /* 0x000e680000000c00 */
[----:B------:R-:W1:Y:S04]  /*186310*/  LDS.128 R96, [R251] ;  /* 0x00000000fb607984 */ /* 0x000e680000000c00 */
[----:B------:R-:W1:Y:S04]  /*186320*/  LDS.128 R92, [R251+0x400] ;  /* 0x00040000fb5c7984 */ /* 0x000e680000000c00 */
[----:B------:R-:W1:Y:S04]  /*186330*/  LDS.128 R88, [R252] ;  /* 0x00000000fc587984 */ /* 0x000e680000000c00 */
[----:B------:R-:W1:Y:S04]  /*186340*/  LDS.128 R84, [R252+0x400] ;  /* 0x00040000fc547984 */ /* 0x000e680000000c00 */
[----:B------:R-:W-:Y:S06]  /*186350*/  BAR.SYNC.DEFER_BLOCKING 0x0 ;  /* 0x0000000000007b1d */ /* 0x000fec0000010000 */
[----:B------:R-:W4:Y:S04]  /*186360*/  LDL.LU R126, [R1+0x2c98] ;  /* 0x002c9800017e7983 */ /* 0x000f280000300800 */
[----:B------:R-:W4:Y:S04]  /*186370*/  LDL.LU R127, [R1+0x2c9c] ;  /* 0x002c9c00017f7983 */ /* 0x000f280000300800 */
[----:B------:R-:W4:Y:S04]  /*186380*/  LDL.LU R120, [R1+0x2ee0] ;  /* 0x002ee00001787983 */ /* 0x000f280000300800 */
[----:B------:R-:W4:Y:S04]  /*186390*/  LDL.LU R121, [R1+0x2ee4] ;  /* 0x002ee40001797983 */ /* 0x000f280000300800 */
[----:B------:R-:W4:Y:S04]  /*1863a0*/  LDL.LU R122, [R1+0x2eb0] ;  /* 0x002eb000017a7983 */ /* 0x000f280000300800 */
[----:B------:R-:W4:Y:S04]  /*1863b0*/  LDL.LU R123, [R1+0x2eb4] ;  /* 0x002eb400017b7983 */ /* 0x000f280000300800 */
[----:B---3--:R3:W-:Y:S04]  /*1863c0*/  STS.128 [R2], R76 ;  /* 0x0000004c02007388 */ /* 0x0087e80000000c00 */
[----:B---3--:R-:W3:Y:S04]  /*1863d0*/  LDL.LU R76, [R1+0x2ee8] ;  /* 0x002ee800014c7983 */ /* 0x008ee80000300800 */
[----:B------:R-:W3:Y:S04]  /*1863e0*/  LDL.LU R77, [R1+0x2eec] ;  /* 0x002eec00014d7983 */ /* 0x000ee80000300800 */
[----:B------:R-:W3:Y:S04]  /*1863f0*/  LDL.LU R78, [R1+0x2eb8] ;  /* 0x002eb800014e7983 */ /* 0x000ee80000300800 */
[----:B------:R-:W3:Y:S04]  /*186400*/  LDL.LU R79, [R1+0x2ebc] ;  /* 0x002ebc00014f7983 */ /* 0x000ee80000300800 */
[----:B--2---:R2:W-:Y:S04]  /*186410*/  STS.128 [R2+0x80], R80 ;  /* 0x0000805002007388 */ /* 0x0045e80000000c00 */
[----:B--2---:R-:W2:Y:S04]  /*186420*/  LDL.LU R80, [R1+0x3130] ;  /* 0x0031300001507983 */ /* 0x004ea80000300800 */
[----:B------:R-:W2:Y:S04]  /*186430*/  LDL.LU R81, [R1+0x3134] ;  /* 0x0031340001517983 */ /* 0x000ea80000300800 */
[----:B------:R-:W2:Y:S04]  /*186440*/  LDL.LU R82, [R1+0x3110] ;  /* 0x0031100001527983 */ /* 0x000ea80000300800 */
[----:B------:R-:W2:Y:S04]  /*186450*/  LDL.LU R83, [R1+0x3114] ;  /* 0x0031140001537983 */ /* 0x000ea80000300800 */
[----:B----4-:R4:W-:Y:S04]  /*186460*/  STS.128 [R2+0x100], R116 ;  /* 0x0001007402007388 */ /* 0x0109e80000000c00 */
        /* <DEDUP_REMOVED lines=65> */
[----:B------:R1:W-:Y:S04]  /*186880*/  STS.128 [R2+0x200], R152 ;  /* 0x0002009802007388 */ /* 0x0003e80000000c00 */
[----:B----4-:R-:W-:Y:S04]  /*186890*/  STS.128 [R2+0x380], R148 ;  /* 0x0003809402007388 */ /* 0x010fe80000000c00 */
[----:B------:R-:W-:Y:S06]  /*1868a0*/  BAR.SYNC.DEFER_BLOCKING 0x0 ;  /* 0x0000000000007b1d */ /* 0x000fec0000010000 */
[----:B-1----:R-:W4:Y:S04]  /*1868b0*/  LDL.LU R152, [R1+0x48f0] ;  /* 0x0048f00001987983 */ /* 0x002f280000300800 */
        /* <DEDUP_REMOVED lines=48> */
[----:B------:R-:W-:Y:S06]  /*186bc0*/  BAR.SYNC.DEFER_BLOCKING 0x0 ;  /* 0x0000000000007b1d */ /* 0x000fec0000010000 */
[----:B------:R-:W4:Y:S04]  /*186bd0*/  LDS.128 R184, [R0] ;  /* 0x0000000000b87984 */ /* 0x000f280000000c00 */
        /* <DEDUP_REMOVED lines=8> */
[----:B---3--:R3:W-:Y:S04]  /*186c60*/  STS.128 [R2], R76 ;  /* 0x0000004c02007388 */ /* 0x0087e80000000c00 */
        /* <DEDUP_REMOVED lines=15> */
[----:B------:R-:W2:Y:S04]  /*186d60*/  LDL R3, [R1+0x587c] ;  /* 0x00587c0001037983 */ /* 0x000ea80000100800 */
[----:B------:R-:W2:Y:S04]  /*186d70*/  LDL.LU R222, [R1+0x54d8] ;  /* 0x0054d80001de7983 */ /* 0x000ea80000300800 */
[----:B------:R-:W2:Y:S04]  /*186d80*/  LDL.LU R223, [R1+0x54dc] ;  /* 0x0054dc0001df7983 */ /* 0x000ea80000300800 */
[----:B------:R-:W2:Y:S04]  /*186d90*/  LDL.LU R224, [R1+0x4590] ;  /* 0x0045900001e07983 */ /* 0x000ea80000300800 */
[----:B------:R-:W2:Y:S04]  /*186da0*/  LDL.LU R225, [R1+0x4594] ;  /* 0x0045940001e17983 */ /* 0x000ea80000300800 */
[----:B------:R-:W2:Y:S04]  /*186db0*/  LDL.LU R226, [R1+0x4580] ;  /* 0x0045800001e27983 */ /* 0x000ea80000300800 */
[----:B------:R-:W2:Y:S04]  /*186dc0*/  LDL.LU R227, [R1+0x4584] ;  /* 0x0045840001e37983 */ /* 0x000ea80000300800 */
[----:B---3--:R3:W-:Y:S04]  /*186dd0*/  STS.128 [R2+0x100], R76 ;  /* 0x0001004c02007388 */ /* 0x0087e80000000c00 */
[----:B---3--:R-:W3:Y:S04]  /*186de0*/  LDL.LU R76, [R1+0x5890] ;  /* 0x00589000014c7983 */ /* 0x008ee80000300800 */
[----:B----4-:R4:W-:Y:S04]  /*186df0*/  STS.128 [R2+0x180], R216 ;  /* 0x000180d802007388 */ /* 0x0109e80000000c00 */
[----:B----4-:R-:W4:Y:S04]  /*186e00*/  LDL R219, [R1+0x5880] ;  /* 0x0058800001db7983 */ /* 0x010f280000100800 */
[----:B--2---:R2:W-:Y:S04]  /*186e10*/  STS.128 [R2+0x200], R80 ;  /* 0x0002005002007388 */ /* 0x0045e80000000c00 */
[----:B--2---:R-:W2:Y:S04]  /*186e20*/  LDL.LU R80, [R1+0x4598] ;  /* 0x0045980001507983 */ /* 0x004ea80000300800 */
[----:B------:R-:W2:Y:S04]  /*186e30*/  LDL.LU R81, [R1+0x459c] ;  /* 0x00459c0001517983 */ /* 0x000ea80000300800 */
[----:B------:R-:W2:Y:S04]  /*186e40*/  LDL.LU R82, [R1+0x4588] ;  /* 0x0045880001527983 */ /* 0x000ea80000300800 */
[----:B------:R-:W2:Y:S01]  /*186e50*/  LDL.LU R83, [R1+0x458c] ;  /* 0x00458c0001537983 */ /* 0x000ea20000300800 */
[C---:B------:R-:W-:Y:S01]  /*186e60*/  IMAD R77, R3.reuse, c[0x0][0x194], RZ ;  /* 0x00006500034d7a24 */ /* 0x040fe200078e02ff */
[----:B------:R-:W-:-:S02]  /*186e70*/  ISETP.GE.AND P2, PT, R3, c[0x0][0x178], PT ;  /* 0x00005e0003007a0c */ /* 0x000fc40003f46270 */
[----:B------:R1:W-:Y:S02]  /*186e80*/  STS.128 [R2+0x300], R224 ;  /* 0x000300e002007388 */ /* 0x0003e40000000c00 */
[----:B------:R-:W-:Y:S01]  /*186e90*/  LEA R78, P3, R77, c[0x0][0x170], 0x2 ;  /* 0x00005c004d4e7a11 */ /* 0x000fe200078610ff */
[----:B-1----:R-:W-:-:S05]  /*186ea0*/  IMAD.MOV.U32 R225, RZ, RZ, c[0x0][0x194] ;  /* 0x00006500ffe17624 */ /* 0x002fca00078e00ff */
[----:B------:R-:W-:Y:S02]  /*186eb0*/  LEA R3, R225, R77, 0x6 ;  /* 0x0000004de1037211 */ /* 0x000fe400078e30ff */
[----:B------:R-:W-:-:S03]  /*186ec0*/  LEA.HI.X.SX32 R79, R77, c[0x0][0x174], 0x2, P3 ;  /* 0x00005d004d4f7a11 */ /* 0x000fc600018f16ff */
[----:B------:R-:W-:Y:S01]  /*186ed0*/  IMAD R216, R225, 0x40, R3 ;  /* 0x00000040e1d87824 */ /* 0x000fe200078e0203 */
[----:B------:R-:W-:Y:S01]  /*186ee0*/  STS.128 [R2+0x280], R220 ;  /* 0x000280dc02007388 */ /* 0x000fe20000000c00 */
[C---:B---3--:R-:W-:Y:S01]  /*186ef0*/  ISETP.GE.AND P0, PT, R76.reuse, c[0x0][0x17c], PT ;  /* 0x00005f004c007a0c */ /* 0x048fe20003f06270 */
[C---:B------:R-:W-:Y:S01]  /*186f00*/  IMAD R226, R76.reuse, c[0x0][0x198], RZ ;  /* 0x000066004ce27a24 */ /* 0x040fe200078e02ff */
[----:B------:R-:W-:Y:S02]  /*186f10*/  ISETP.LT.AND P2, PT, R76, c[0x0][0x17c], !P2 ;  /* 0x00005f004c007a0c */ /* 0x000fe40005741270 */
[----:B------:R-:W-:-:S04]  /*186f20*/  LEA R76, P4, R3, c[0x0][0x170], 0x2 ;  /* 0x00005c00034c7a11 */ /* 0x000fc800078810ff */
[----:B------:R-:W-:Y:S02]  /*186f30*/  LEA.HI.X.SX32 R77, R3, c[0x0][0x174], 0x2, P4 ;  /* 0x00005d00034d7a11 */ /* 0x000fe400020f16ff */
[----:B----4-:R-:W-:Y:S01]  /*186f40*/  ISETP.LT.AND P3, PT, R219, c[0x0][0x178], !P0 ;  /* 0x00005e00db007a0c */ /* 0x010fe20004761270 */
[----:B--2---:R1:W-:Y:S02]  /*186f50*/  STS.128 [R2+0x380], R80 ;  /* 0x0003805002007388 */ /* 0x0043e40000000c00 */
[----:B-1----:R-:W-:Y:S02]  /*186f60*/  IMAD R83, R225, 0x40, R216 ;  /* 0x00000040e1537824 */ /* 0x002fe400078e02d8 */
[----:B------:R-:W-:-:S04]  /*186f70*/  IMAD.WIDE R2, R226, 0x4, R78 ;  /* 0x00000004e2027825 */ /* 0x000fc800078e024e */
[----:B------:R-:W-:-:S04]  /*186f80*/  IMAD.WIDE R80, R226, 0x4, R76 ;  /* 0x00000004e2507825 */ /* 0x000fc800078e024c */
[----:B------:R-:W-:Y:S04]  /*186f90*/  STL [R1+0x89c4], R134 ;  /* 0x0089c48601007387 */ /* 0x000fe80000100800 */
[----:B------:R-:W-:Y:S04]  /*186fa0*/  STL [R1+0x89c0], R198 ;  /* 0x0089c0c601007387 */ /* 0x000fe80000100800 */
[----:B------:R1:W-:Y:S04]  /*186fb0*/  STL [R1+0x89bc], R202 ;  /* 0x0089bcca01007387 */ /* 0x0003e80000100800 */
[----:B------:R-:W-:Y:S06]  /*186fc0*/  BAR.SYNC.DEFER_BLOCKING 0x0 ;  /* 0x0000000000007b1d */ /* 0x000fec0000010000 */
[----:B-1----:R-:W2:Y:S04]  /*186fd0*/  LDL.LU R202, [R1+0x587c] ;  /* 0x00587c0001ca7983 */ /* 0x002ea80000300800 */
[----:B------:R1:W-:Y:S04]  /*186fe0*/  STL [R1+0x89b8], R7 ;  /* 0x0089b80701007387 */ /* 0x0003e80000100800 */
[----:B-1----:R-:W3:Y:S04]  /*186ff0*/  LDL.LU R7, [R1+0x5880] ;  /* 0x0058800001077983 */ /* 0x002ee80000300800 */
[----:B------:R1:W-:Y:S04]  /*187000*/  STL [R1+0x89b4], R15 ;  /* 0x0089b40f01007387 */ /* 0x0003e80000100800 */
[----:B-1----:R-:W4:Y:S04]  /*187010*/  LDL.LU R15, [R1+0x5884] ;  /* 0x00588400010f7983 */ /* 0x002f280000300800 */
[----:B------:R1:W-:Y:S04]  /*187020*/  STL [R1+0x89b0], R47 ;  /* 0x0089b02f01007387 */ /* 0x0003e80000100800 */
[----:B-1----:R-:W5:Y:S04]  /*187030*/  LDL.LU R47, [R1+0x5888] ;  /* 0x00588800012f7983 */ /* 0x002f680000300800 */
[----:B------:R1:W-:Y:S04]  /*187040*/  STL [R1+0x89ac], R87 ;  /* 0x0089ac5701007387 */ /* 0x0003e80000100800 */
[----:B-1----:R-:W2:Y:S04]  /*187050*/  LDL.LU R87, [R1+0x588c] ;  /* 0x00588c0001577983 */ /* 0x002ea80000300800 */
[----:B------:R1:W-:Y:S04]  /*187060*/  STL [R1+0x89a8], R135 ;  /* 0x0089a88701007387 */ /* 0x0003e80000100800 */
[----:B-1----:R-:W3:Y:S01]  /*187070*/  LDL.LU R135, [R1+0x5894] ;  /* 0x0058940001877983 */ /* 0x002ee20000300800 */
[----:B------:R-:W-:-:S03]  /*187080*/  IMAD R217, R225, 0x40, R83 ;  /* 0x00000040e1d97824 */ /* 0x000fc600078e0253 */
[----:B------:R1:W-:Y:S02]  /*187090*/  @P2 STG.E [R2.64], R245 ;  /* 0x000000f502002986 */ /* 0x0003e4000c101904 */
[----:B------:R-:W-:Y:S02]  /*1870a0*/  LEA R218, R225, R217, 0x6 ;  /* 0x000000d9e1da7211 */ /* 0x000fe400078e30ff */
[----:B------:R1:W-:Y:S01]  /*1870b0*/  @P3 STG.E [R80.64], R244 ;  /* 0x000000f450003986 */ /* 0x0003e2000c101904 */
[----:B------:R-:W-:-:S03]  /*1870c0*/  LEA R82, P5, R217, c[0x0][0x170], 0x2 ;  /* 0x00005c00d9527a11 */ /* 0x000fc600078a10ff */
[----:B------:R1:W-:Y:S02]  /*1870d0*/  STL [R1+0x89a4], R199 ;  /* 0x0089a4c701007387 */ /* 0x0003e40000100800 */
[----:B-1----:R-:W-:Y:S02]  /*1870e0*/  LEA R2, P3, R216, c[0x0][0x170], 0x2 ;  /* 0x00005c00d8027a11 */ /* 0x002fe400078610ff */
[C---:B------:R-:W-:Y:S01]  /*1870f0*/  LEA R80, P4, R83.reuse, c[0x0][0x170], 0x2 ;  /* 0x00005c0053507a11 */ /* 0x040fe200078810ff */
[----:B------:R-:W3:Y:S03]  /*187100*/  LDL.LU R199, [R1+0x589c] ;  /* 0x00589c0001c77983 */ /* 0x000ee60000300800 */
[----:B------:R-:W-:Y:S02]  /*187110*/  LEA.HI.X.SX32 R81, R83, c[0x0][0x174], 0x2, P4 ;  /* 0x00005d0053517a11 */ /* 0x000fe400020f16ff */
[----:B------:R-:W-:Y:S01]  /*187120*/  LEA R244, P4, R218, c[0x0][0x170], 0x2 ;  /* 0x00005c00daf47a11 */ /* 0x000fe200078810ff */
[----:B------:R1:W-:Y:S01]  /*187130*/  STL [R1+0x89a0], R203 ;  /* 0x0089a0cb01007387 */ /* 0x0003e20000100800 */
[----:B------:R-:W-:-:S02]  /*187140*/  LEA.HI.X.SX32 R3, R216, c[0x0][0x174], 0x2, P3 ;  /* 0x00005d00d8037a11 */ /* 0x000fc400018f16ff */
[----:B------:R-:W-:Y:S02]  /*187150*/  LEA.HI.X.SX32 R83, R217, c[0x0][0x174], 0x2, P5 ;  /* 0x00005d00d9537a11 */ /* 0x000fe400028f16ff */
[----:B------:R-:W-:Y:S01]  /*187160*/  LEA.HI.X.SX32 R245, R218, c[0x0][0x174], 0x2, P4 ;  /* 0x00005d00daf57a11 */ /* 0x000fe200020f16ff */
[----:B-1----:R-:W3:Y:S01]  /*187170*/  LDL.LU R203, [R1+0x5898] ;  /* 0x0058980001cb7983 */ /* 0x002ee20000300800 */
[----:B------:R-:W-:Y:S02]  /*187180*/  IMAD R224, R225, 0x40, R218 ;  /* 0x00000040e1e07824 */ /* 0x000fe400078e02da */
[C---:B------:R-:W-:Y:S01]  /*187190*/  IMAD.WIDE R216, R226.reuse, 0x4, R2 ;  /* 0x00000004e2d87825 */ /* 0x040fe200078e0202 */
[----:B------:R-:W3:Y:S03]  /*1871a0*/  LDL.LU R198, [R1+0xc4] ;  /* 0x0000c40001c67983 */ /* 0x000ee60000300800 */
[----:B------:R-:W-:-:S04]  /*1871b0*/  IMAD.WIDE R218, R226, 0x4, R80 ;  /* 0x00000004e2da7825 */ /* 0x000fc800078e0250 */
[----:B------:R-:W-:-:S04]  /*1871c0*/  IMAD.WIDE R220, R226, 0x4, R82 ;  /* 0x00000004e2dc7825 */ /* 0x000fc800078e0252 */
[----:B------:R-:W-:Y:S01]  /*1871d0*/  IMAD.WIDE R222, R226, 0x4, R244 ;  /* 0x00000004e2de7825 */ /* 0x000fe200078e02f4 */
[----:B----4-:R-:W-:-:S13]  /*1871e0*/  ISETP.LT.AND P3, PT, R15, c[0x0][0x178], !P0 ;  /* 0x00005e000f007a0c */ /* 0x010fda0004761270 */
[----:B------:R-:W-:Y:S01]  /*1871f0*/  @P3 STG.E [R216.64], R249 ;  /* 0x000000f9d8003986 */ /* 0x000fe2000c101904 */
[----:B-----5:R-:W-:-:S13]  /*187200*/  ISETP.LT.AND P5, PT, R47, c[0x0][0x178], !P0 ;  /* 0x00005e002f007a0c */ /* 0x020fda00047a1270 */
[----:B------:R-:W-:Y:S01]  /*187210*/  @P5 STG.E [R218.64], R248 ;  /* 0x000000f8da005986 */ /* 0x000fe2000c101904 */
[----:B--2---:R-:W-:Y:S02]  /*187220*/  ISETP.LT.AND P4, PT, R87, c[0x0][0x178], !P0 ;  /* 0x00005e0057007a0c */ /* 0x004fe40004781270 */
[----:B---3--:R-:W-:-:S11]  /*187230*/  ISETP.LT.AND P2, PT, R135, c[0x0][0x178], !P0 ;  /* 0x00005e0087007a0c */ /* 0x008fd60004741270 */
[----:B------:R-:W-:Y:S04]  /*187240*/  @P4 STG.E [R220.64], R247 ;  /* 0x000000f7dc004986 */ /* 0x000fe8000c101904 */
[----:B------:R1:W-:Y:S04]  /*187250*/  @P2 STG.E [R222.64], R246 ;  /* 0x000000f6de002986 */ /* 0x0003e8000c101904 */
[----:B-1----:R-:W2:Y:S04]  /*187260*/  LDL.LU R222, [R1+0x184] ;  /* 0x0001840001de7983 */ /* 0x002ea80000300800 */
[----:B------:R-:W3:Y:S01]  /*187270*/  LDL.LU R223, [R1+0x124] ;  /* 0x0001240001df7983 */ /* 0x000ee20000300800 */
[----:B------:R-:W-:Y:S01]  /*187280*/  IMAD R216, R225, 0x40, R224 ;  /* 0x00000040e1d87824 */ /* 0x000fe200078e02e0 */
[----:B------:R-:W-:-:S02]  /*187290*/  LEA R246, P2, R224, c[0x0][0x170], 0x2 ;  /* 0x00005c00e0f67a11 */ /* 0x000fc400078410ff */
[----:B------:R-:W4:Y:S02]  /*1872a0*/  LDL.LU R134, [R1+0x84] ;  /* 0x0000840001867983 */ /* 0x000f240000300800 */
[----:B------:R-:W-:Y:S02]  /*1872b0*/  LEA R248, P5, R216, c[0x0][0x170], 0x2 ;  /* 0x00005c00d8f87a11 */ /* 0x000fe400078a10ff */
[----:B------:R-:W-:Y:S01]  /*1872c0*/  LEA.HI.X.SX32 R247, R224, c[0x0][0x174], 0x2, P2 ;  /* 0x00005d00e0f77a11 */ /* 0x000fe200010f16ff */
[----:B------:R-:W5:Y:S01]  /*1872d0*/  LDL.LU R227, [R1+0x14] ;  /* 0x0000140001e37983 */ /* 0x000f620000300800 */
[----:B------:R-:W-:Y:S02]  /*1872e0*/  LEA.HI.X.SX32 R249, R216, c[0x0][0x174], 0x2, P5 ;  /* 0x00005d00d8f97a11 */ /* 0x000fe400028f16ff */
[----:B------:R-:W-:Y:S01]  /*1872f0*/  ISETP.LT.AND P3, PT, R199, c[0x0][0x178], !P0 ;  /* 0x00005e00c7007a0c */ /* 0x000fe20004761270 */
[----:B------:R-:W4:Y:S01]  /*187300*/  LDL.LU R224, [R1+0x34] ;  /* 0x0000340001e07983 */ /* 0x000f220000300800 */
[----:B------:R-:W-:Y:S01]  /*187310*/  ISETP.LT.AND P4, PT, R203, c[0x0][0x178], !P0 ;  /* 0x00005e00cb007a0c */ /* 0x000fe20004781270 */
[C---:B------:R-:W-:Y:S01]  /*187320*/  IMAD.WIDE R216, R226.reuse, 0x4, R246 ;  /* 0x00000004e2d87825 */ /* 0x040fe200078e02f6 */
[----:B------:R-:W-:-:S03]  /*187330*/  IADD3 R225, R226, c[0x0][0x198], RZ ;  /* 0x00006600e2e17a10 */ /* 0x000fc60007ffe0ff */
[----:B------:R-:W-:Y:S02]  /*187340*/  IMAD.WIDE R218, R226, 0x4, R248 ;  /* 0x00000004e2da7825 */ /* 0x000fe400078e02f8 */
[----:B------:R-:W4:Y:S01]  /*187350*/  LDL.LU R226, [R1+0x8194] ;  /* 0x0081940001e27983 */ /* 0x000f220000300800 */
[----:B------:R-:W-:Y:S02]  /*187360*/  ISETP.LT.AND P6, PT, R202, c[0x0][0x178], !P1 ;  /* 0x00005e00ca007a0c */ /* 0x000fe40004fc1270 */
[----:B------:R-:W-:Y:S02]  /*187370*/  ISETP.LT.AND P5, PT, R7, c[0x0][0x178], !P1 ;  /* 0x00005e0007007a0c */ /* 0x000fe40004fa1270 */
[----:B------:R-:W-:Y:S01]  /*187380*/  ISETP.LT.AND P2, PT, R15, c[0x0][0x178], !P1 ;  /* 0x00005e000f007a0c */ /* 0x000fe20004f41270 */
[C---:B------:R-:W-:Y:S01]  /*187390*/  IMAD.WIDE R220, R225.reuse, 0x4, R78 ;  /* 0x00000004e1dc7825 */ /* 0x040fe200078e024e */
[----:B------:R1:W-:Y:S04]  /*1873a0*/  @P3 STG.E [R216.64], R236 ;  /* 0x000000ecd8003986 */ /* 0x0003e8000c101904 */
[----:B------:R1:W-:Y:S02]  /*1873b0*/  @P4 STG.E [R218.64], R228 ;  /* 0x000000e4da004986 */ /* 0x0003e4000c101904 */
[----:B-1----:R-:W-:-:S04]  /*1873c0*/  IMAD.WIDE R216, R225, 0x4, R76 ;  /* 0x00000004e1d87825 */ /* 0x002fc800078e024c */
[----:B------:R-:W-:Y:S01]  /*1873d0*/  IMAD.WIDE R218, R225, 0x4, R2 ;  /* 0x00000004e1da7825 */ /* 0x000fe200078e0202 */
[----:B------:R-:W5:Y:S04]  /*1873e0*/  LDL.LU R228, [R1+0x210] ;  /* 0x0002100001e47983 */ /* 0x000f680000300800 */
[----:B--2---:R-:W-:Y:S04]  /*1873f0*/  @P6 STG.E [R220.64], R222 ;  /* 0x000000dedc006986 */ /* 0x004fe8000c101904 */
[----:B---3--:R-:W-:Y:S04]  /*187400*/  @P5 STG.E [R216.64], R223 ;  /* 0x000000dfd8005986 */ /* 0x008fe8000c101904 */
[----:B------:R1:W-:Y:S04]  /*187410*/  @P2 STG.E [R218.64], R198 ;  /* 0x000000c6da002986 */ /* 0x0003e8000c101904 */
[----:B-1----:R-:W2:Y:S01]  /*187420*/  LDL.LU R198, [R1+0x1a0] ;  /* 0x0001a00001c67983 */ /* 0x002ea20000300800 */
[----:B------:R-:W-:-:S02]  /*187430*/  ISETP.LT.AND P4, PT, R47, c[0x0][0x178], !P1 ;  /* 0x00005e002f007a0c */ /* 0x000fc40004f81270 */
[----:B------:R-:W-:Y:S02]  /*187440*/  ISETP.LT.AND P3, PT, R87, c[0x0][0x178], !P1 ;  /* 0x00005e0057007a0c */ /* 0x000fe40004f61270 */
[----:B------:R-:W-:Y:S01]  /*187450*/  ISETP.LT.AND P5, PT, R135, c[0x0][0x178], !P1 ;  /* 0x00005e0087007a0c */ /* 0x000fe20004fa1270 */
[----:B------:R-:W-:Y:S01]  /*187460*/  IMAD.WIDE R220, R225, 0x4, R80 ;  /* 0x00000004e1dc7825 */ /* 0x000fe200078e0250 */
[----:B------:R-:W-:Y:S01]  /*187470*/  ISETP.LT.AND P6, PT, R199, c[0x0][0x178], !P1 ;  /* 0x00005e00c7007a0c */ /* 0x000fe20004fc1270 */
[----:B------:R-:W3:Y:S01]  /*187480*/  LDL.LU R236, [R1+0xd0] ;  /* 0x0000d00001ec7983 */ /* 0x000ee20000300800 */
[----:B------:R-:W-:Y:S01]  /*187490*/  ISETP.LT.AND P1, PT, R203, c[0x0][0x178], !P1 ;  /* 0x00005e00cb007a0c */ /* 0x000fe20004f21270 */
[C---:B------:R-:W-:Y:S01]  /*1874a0*/  IMAD.WIDE R222, R225.reuse, 0x4, R82 ;  /* 0x00000004e1de7825 */ /* 0x040fe200078e0252 */
[----:B----4-:R-:W-:Y:S02]  /*1874b0*/  ISETP.GE.AND P0, PT, R226, c[0x0][0x17c], PT ;  /* 0x00005f00e2007a0c */ /* 0x010fe40003f06270 */
[----:B------:R-:W4:Y:S01]  /*1874c0*/  LDL.LU R226, [R1+0x70] ;  /* 0x0000700001e27983 */ /* 0x000f220000300800 */
[----:B------:R-:W-:Y:S01]  /*1874d0*/  IMAD.WIDE R216, R225, 0x4, R244 ;  /* 0x00000004e1d87825 */ /* 0x000fe200078e02f4 */
[----:B------:R-:W-:-:S02]  /*1874e0*/  ISETP.LT.AND P2, PT, R202, c[0x0][0x178], !P0 ;  /* 0x00005e00ca007a0c */ /* 0x000fc40004741270 */
[----:B------:R-:W-:Y:S01]  /*1874f0*/  @P4 STG.E [R220.64], R134 ;  /* 0x00000086dc004986 */ /* 0x000fe2000c101904 */
[----:B------:R-:W-:-:S03]  /*187500*/  IMAD.WIDE R218, R225, 0x4, R246 ;  /* 0x00000004e1da7825 */ /* 0x000fc600078e02f6 */
[----:B------:R1:W-:Y:S01]  /*187510*/  @P3 STG.E [R222.64], R224 ;  /* 0x000000e0de003986 */ /* 0x0003e2000c101904 */
[----:B------:R-:W-:-:S03]  /*187520*/  ISETP.LT.AND P3, PT, R7, c[0x0][0x178], !P0 ;  /* 0x00005e0007007a0c */ /* 0x000fc60004761270 */
[----:B-----5:R5:W-:Y:S04]  /*187530*/  @P5 STG.E [R216.64], R227 ;  /* 0x000000e3d8005986 */ /* 0x020be8000c101904 */
[----:B------:R5:W-:Y:S01]  /*187540*/  @P6 STG.E [R218.64], R237 ;  /* 0x000000edda006986 */ /* 0x000be2000c101904 */
[----:B-1----:R-:W-:-:S03]  /*187550*/  IADD3 R224, R225, c[0x0][0x198], RZ ;  /* 0x00006600e1e07a10 */ /* 0x002fc60007ffe0ff */
[----:B------:R-:W3:Y:S01]  /*187560*/  LDL.LU R134, [R1+0x89c4] ;  /* 0x0089c40001867983 */ /* 0x000ee20000300800 */
[----:B-----5:R-:W-:-:S03]  /*187570*/  IMAD.WIDE R216, R225, 0x4, R248 ;  /* 0x00000004e1d87825 */ /* 0x020fc600078e02f8 */
[----:B------:R-:W5:Y:S01]  /*187580*/  LDL.LU R227, [R1+0x1a4] ;  /* 0x0001a40001e37983 */ /* 0x000f620000300800 */
[----:B------:R-:W-:-:S03]  /*187590*/  IMAD.WIDE R218, R224, 0x4, R78 ;  /* 0x00000004e0da7825 */ /* 0x000fc600078e024e */
[----:B------:R1:W-:Y:S04]  /*1875a0*/  @P1 STG.E [R216.64], R229 ;  /* 0x000000e5d8001986 */ /* 0x0003e8000c101904 */
[----:B------:R-:W3:Y:S04]  /*1875b0*/  LDL.LU R237, [R1+0x20] ;  /* 0x0000200001ed7983 */ /* 0x000ee80000300800 */
[----:B------:R-:W3:Y:S01]  /*1875c0*/  LDL.LU R225, [R1+0x130] ;  /* 0x0001300001e17983 */ /* 0x000ee20000300800 */
[----:B-1----:R-:W-:-:S03]  /*1875d0*/  IMAD.WIDE R216, R224, 0x4, R76 ;  /* 0x00000004e0d87825 */ /* 0x002fc600078e024c */
[----:B------:R-:W4:Y:S04]  /*1875e0*/  LDL.LU R229, [R1+0x40] ;  /* 0x0000400001e57983 */ /* 0x000f280000300800 */
[----:B------:R1:W-:Y:S04]  /*1875f0*/  @P2 STG.E [R218.64], R228 ;  /* 0x000000e4da002986 */ /* 0x0003e8000c101904 */
[----:B-1----:R-:W5:Y:S04]  /*187600*/  LDL.LU R228, [R1+0x214] ;  /* 0x0002140001e47983 */ /* 0x002f680000300800 */
[----:B--2---:R1:W-:Y:S04]  /*187610*/  @P3 STG.E [R216.64], R198 ;  /* 0x000000c6d8003986 */ /* 0x0043e8000c101904 */
[----:B-1----:R-:W2:Y:S04]  /*187620*/  LDL.LU R198, [R1+0x89c0] ;  /* 0x0089c00001c67983 */ /* 0x002ea80000300800 */
[----:B------:R-:W2:Y:S01]  /*187630*/  LDL.LU R217, [R1+0x8198] ;  /* 0x0081980001d97983 */ /* 0x000ea20000300800 */
[----:B------:R-:W-:-:S02]  /*187640*/  ISETP.LT.AND P4, PT, R15, c[0x0][0x178], !P0 ;  /* 0x00005e000f007a0c */ /* 0x000fc40004781270 */
[----:B------:R-:W-:Y:S02]  /*187650*/  ISETP.LT.AND P5, PT, R47, c[0x0][0x178], !P0 ;  /* 0x00005e002f007a0c */ /* 0x000fe400047a1270 */
[----:B------:R-:W-:Y:S02]  /*187660*/  ISETP.LT.AND P6, PT, R87, c[0x0][0x178], !P0 ;  /* 0x00005e0057007a0c */ /* 0x000fe400047c1270 */
[----:B------:R-:W-:Y:S01]  /*187670*/  ISETP.LT.AND P2, PT, R135, c[0x0][0x178], !P0 ;  /* 0x00005e0087007a0c */ /* 0x000fe20004741270 */
[----:B------:R-:W-:-:S04]  /*187680*/  IMAD.WIDE R218, R224, 0x4, R2 ;  /* 0x00000004e0da7825 */ /* 0x000fc800078e0202 */
[----:B------:R-:W-:-:S04]  /*187690*/  IMAD.WIDE R220, R224, 0x4, R80 ;  /* 0x00000004e0dc7825 */ /* 0x000fc800078e0250 */
[C---:B------:R-:W-:Y:S01]  /*1876a0*/  IMAD.WIDE R222, R224.reuse, 0x4, R82 ;  /* 0x00000004e0de7825 */ /* 0x040fe200078e0252 */
[----:B---3--:R1:W-:Y:S04]  /*1876b0*/  @P4 STG.E [R218.64], R225 ;  /* 0x000000e1da004986 */ /* 0x0083e8000c101904 */
[----:B------:R3:W-:Y:S04]  /*1876c0*/  @P5 STG.E [R220.64], R236 ;  /* 0x000000ecdc005986 */ /* 0x0007e8000c101904 */
[----:B----4-:R4:W-:Y:S04]  /*1876d0*/  @P6 STG.E [R222.64], R226 ;  /* 0x000000e2de006986 */ /* 0x0109e8000c101904 */
[----:B-1----:R-:W5:Y:S04]  /*1876e0*/  LDL.LU R225, [R1+0x134] ;  /* 0x0001340001e17983 */ /* 0x002f680000300800 */
[----:B---3--:R-:W3:Y:S04]  /*1876f0*/  LDL.LU R236, [R1+0xd4] ;  /* 0x0000d40001ec7983 */ /* 0x008ee80000300800 */
[----:B----4-:R-:W4:Y:S01]  /*187700*/  LDL.LU R226, [R1+0x74] ;  /* 0x0000740001e27983 */ /* 0x010f220000300800 */
[----:B--2---:R-:W-:Y:S01]  /*187710*/  ISETP.GE.AND P3, PT, R217, c[0x0][0x17c], PT ;  /* 0x00005f00d9007a0c */ /* 0x004fe20003f66270 */
[----:B------:R-:W-:-:S05]  /*187720*/  IMAD.WIDE R216, R224, 0x4, R244 ;  /* 0x00000004e0d87825 */ /* 0x000fca00078e02f4 */
[----:B------:R1:W-:Y:S04]  /*187730*/  @P2 STG.E [R216.64], R229 ;  /* 0x000000e5d8002986 */ /* 0x0003e8000c101904 */
[----:B-1----:R-:W2:Y:S01]  /*187740*/  LDL.LU R217, [R1+0x819c] ;  /* 0x00819c0001d97983 */ /* 0x002ea20000300800 */
[----:B------:R-:W-:Y:S02]  /*187750*/  ISETP.LT.AND P1, PT, R199, c[0x0][0x178], !P0 ;  /* 0x00005e00c7007a0c */ /* 0x000fe40004721270 */
[----:B------:R-:W-:Y:S01]  /*187760*/  ISETP.LT.AND P0, PT, R203, c[0x0][0x178], !P0 ;  /* 0x00005e00cb007a0c */ /* 0x000fe20004701270 */
[----:B------:R-:W-:Y:S01]  /*187770*/  IMAD.WIDE R218, R224, 0x4, R246 ;  /* 0x00000004e0da7825 */ /* 0x000fe200078e02f6 */
[----:B------:R-:W-:Y:S01]  /*187780*/  ISETP.LT.AND P4, PT, R202, c[0x0][0x178], !P3 ;  /* 0x00005e00ca007a0c */ /* 0x000fe20005f81270 */
[----:B------:R-:W2:Y:S01]  /*187790*/  LDL.LU R229, [R1+0x44] ;  /* 0x0000440001e57983 */ /* 0x000ea20000300800 */
[----:B------:R-:W-:-:S02]  /*1877a0*/  ISETP.LT.AND P5, PT, R7, c[0x0][0x178], !P3 ;  /* 0x00005e0007007a0c */ /* 0x000fc40005fa1270 */
[----:B------:R-:W-:Y:S02]  /*1877b0*/  IADD3 R216, R224, c[0x0][0x198], RZ ;  /* 0x00006600e0d87a10 */ /* 0x000fe40007ffe0ff */
[----:B------:R-:W-:-:S03]  /*1877c0*/  ISETP.LT.AND P2, PT, R15, c[0x0][0x178], !P3 ;  /* 0x00005e000f007a0c */ /* 0x000fc60005f41270 */
[----:B------:R1:W-:Y:S01]  /*1877d0*/  @P1 STG.E [R218.64], R237 ;  /* 0x000000edda001986 */ /* 0x0003e2000c101904 */
[C---:B------:R-:W-:Y:S01]  /*1877e0*/  IMAD.WIDE R220, R216.reuse, 0x4, R78 ;  /* 0x00000004d8dc7825 */ /* 0x040fe200078e024e */
[----:B------:R-:W-:Y:S02]  /*1877f0*/  ISETP.LT.AND P1, PT, R47, c[0x0][0x178], !P3 ;  /* 0x00005e002f007a0c */ /* 0x000fe40005f21270 */
[----:B------:R-:W-:Y:S01]  /*187800*/  ISETP.LT.AND P6, PT, R87, c[0x0][0x178], !P3 ;  /* 0x00005e0057007a0c */ /* 0x000fe20005fc1270 */
[----:B------:R-:W-:-:S04]  /*187810*/  IMAD.WIDE R222, R216, 0x4, R76 ;  /* 0x00000004d8de7825 */ /* 0x000fc800078e024c */
[----:B-1----:R-:W-:Y:S01]  /*187820*/  IMAD.WIDE R218, R224, 0x4, R248 ;  /* 0x00000004e0da7825 */ /* 0x002fe200078e02f8 */
[----:B------:R-:W2:Y:S04]  /*187830*/  LDL.LU R237, [R1+0x24] ;  /* 0x0000240001ed7983 */ /* 0x000ea80000300800 */
[----:B------:R1:W-:Y:S04]  /*187840*/  @P0 STG.E [R218.64], R232 ;  /* 0x000000e8da000986 */ /* 0x0003e8000c101904 */
[----:B-----5:R5:W-:Y:S04]  /*187850*/  @P4 STG.E [R220.64], R228 ;  /* 0x000000e4dc004986 */ /* 0x020be8000c101904 */
[----:B------:R3:W-:Y:S01]  /*187860*/  @P5 STG.E [R222.64], R227 ;  /* 0x000000e3de005986 */ /* 0x0007e2000c101904 */
[----:B-1----:R-:W-:-:S04]  /*187870*/  IMAD.WIDE R218, R216, 0x4, R2 ;  /* 0x00000004d8da7825 */ /* 0x002fc800078e0202 */
[C---:B-----5:R-:W-:Y:S01]  /*187880*/  IMAD.WIDE R220, R216.reuse, 0x4, R80 ;  /* 0x00000004d8dc7825 */ /* 0x060fe200078e0250 */
[----:B---3--:R-:W3:Y:S03]  /*187890*/  LDL.LU R227, [R1+0x2e0] ;  /* 0x0002e00001e37983 */ /* 0x008ee60000300800 */
[----:B------:R-:W-:Y:S01]  /*1878a0*/  IMAD.WIDE R222, R216, 0x4, R82 ;  /* 0x00000004d8de7825 */ /* 0x000fe200078e0252 */
[----:B------:R1:W-:Y:S04]  /*1878b0*/  @P2 STG.E [R218.64], R225 ;  /* 0x000000e1da002986 */ /* 0x0003e8000c101904 */
[----:B------:R5:W-:Y:S04]  /*1878c0*/  @P1 STG.E [R220.64], R236 ;  /* 0x000000ecdc001986 */ /* 0x000be8000c101904 */
[----:B----4-:R4:W-:Y:S01]  /*1878d0*/  @P6 STG.E [R222.64], R226 ;  /* 0x000000e2de006986 */ /* 0x0109e2000c101904 */
[----:B--2---:R-:W-:-:S03]  /*1878e0*/  ISETP.GE.AND P0, PT, R217, c[0x0][0x17c], PT ;  /* 0x00005f00d9007a0c */ /* 0x004fc60003f06270 */
[----:B------:R-:W2:Y:S04]  /*1878f0*/  LDL.LU R217, [R1+0x230] ;  /* 0x0002300001d97983 */ /* 0x000ea80000300800 */
[----:B------:R-:W2:Y:S04]  /*187900*/  LDL.LU R228, [R1+0x1b0] ;  /* 0x0001b00001e47983 */ /* 0x000ea80000300800 */
[----:B------:R-:W2:Y:S04]  /*187910*/  LDL.LU R224, [R1+0x81a0] ;  /* 0x0081a00001e07983 */ /* 0x000ea80000300800 */
[----:B-1----:R-:W2:Y:S04]  /*187920*/  LDL.LU R225, [R1+0x150] ;  /* 0x0001500001e17983 */ /* 0x002ea80000300800 */
[----:B-----5:R-:W5:Y:S04]  /*187930*/  LDL.LU R236, [R1+0xe0] ;  /* 0x0000e00001ec7983 */ /* 0x020f680000300800 */
[----:B----4-:R-:W4:Y:S01]  /*187940*/  LDL.LU R226, [R1+0xa0] ;  /* 0x0000a00001e27983 */ /* 0x010f220000300800 */
[----:B------:R-:W-:-:S02]  /*187950*/  ISETP.LT.AND P4, PT, R135, c[0x0][0x178], !P3 ;  /* 0x00005e0087007a0c */ /* 0x000fc40005f81270 */
[----:B------:R-:W-:Y:S01]  /*187960*/  ISETP.LT.AND P5, PT, R199, c[0x0][0x178], !P3 ;  /* 0x00005e00c7007a0c */ /* 0x000fe20005fa1270 */
[----:B------:R-:W-:Y:S01]  /*187970*/  IMAD.WIDE R222, R216, 0x4, R244 ;  /* 0x00000004d8de7825 */ /* 0x000fe200078e02f4 */
[----:B------:R-:W-:Y:S01]  /*187980*/  ISETP.LT.AND P3, PT, R203, c[0x0][0x178], !P3 ;  /* 0x00005e00cb007a0c */ /* 0x000fe20005f61270 */
[----:B------:R-:W4:Y:S01]  /*187990*/  LDL.LU R232, [R1+0x60] ;  /* 0x0000600001e87983 */ /* 0x000f220000300800 */
[----:B------:R-:W-:Y:S01]  /*1879a0*/  ISETP.LT.AND P1, PT, R202, c[0x0][0x178], !P0 ;  /* 0x00005e00ca007a0c */ /* 0x000fe20004721270 */
[C---:B------:R-:W-:Y:S01]  /*1879b0*/  IMAD.WIDE R220, R216.reuse, 0x4, R246 ;  /* 0x00000004d8dc7825 */ /* 0x040fe200078e02f6 */
[----:B------:R-:W-:Y:S02]  /*1879c0*/  ISETP.LT.AND P6, PT, R7, c[0x0][0x178], !P0 ;  /* 0x00005e0007007a0c */ /* 0x000fe400047c1270 */
[----:B------:R-:W-:Y:S01]  /*1879d0*/  ISETP.LT.AND P2, PT, R15, c[0x0][0x178], !P0 ;  /* 0x00005e000f007a0c */ /* 0x000fe20004741270 */
[C---:B------:R-:W-:Y:S01]  /*1879e0*/  IMAD.WIDE R218, R216.reuse, 0x4, R248 ;  /* 0x00000004d8da7825 */ /* 0x040fe200078e02f8 */
[----:B------:R-:W-:Y:S01]  /*1879f0*/  IADD3 R216, R216, c[0x0][0x198], RZ ;  /* 0x00006600d8d87a10 */ /* 0x000fe20007ffe0ff */
[----:B------:R1:W-:Y:S01]  /*187a00*/  @P4 STG.E [R222.64], R229 ;  /* 0x000000e5de004986 */ /* 0x0003e2000c101904 */
[----:B------:R-:W-:-:S03]  /*187a10*/  ISETP.LT.AND P4, PT, R135, c[0x0][0x178], !P0 ;  /* 0x00005e0087007a0c */ /* 0x000fc60004781270 */
[----:B------:R3:W-:Y:S01]  /*187a20*/  @P5 STG.E [R220.64], R237 ;  /* 0x000000eddc005986 */ /* 0x0007e2000c101904 */
[----:B------:R-:W-:-:S03]  /*187a30*/  ISETP.LT.AND P5, PT, R47, c[0x0][0x178], !P0 ;  /* 0x00005e002f007a0c */ /* 0x000fc600047a1270 */
[----:B------:R3:W-:Y:S01]  /*187a40*/  @P3 STG.E [R218.64], R233 ;  /* 0x000000e9da003986 */ /* 0x0007e2000c101904 */
[----:B------:R-:W-:-:S03]  /*187a50*/  ISETP.LT.AND P3, PT, R87, c[0x0][0x178], !P0 ;  /* 0x00005e0057007a0c */ /* 0x000fc60004761270 */
[----:B-1----:R-:W4:Y:S01]  /*187a60*/  LDL.LU R229, [R1+0x2e4] ;  /* 0x0002e40001e57983 */ /* 0x002f220000300800 */
[----:B------:R-:W-:-:S03]  /*187a70*/  IMAD.WIDE R222, R216, 0x4, R2 ;  /* 0x00000004d8de7825 */ /* 0x000fc600078e0202 */
[----:B---3--:R-:W3:Y:S01]  /*187a80*/  LDL.LU R237, [R1+0x234] ;  /* 0x0002340001ed7983 */ /* 0x008ee20000300800 */
[----:B------:R-:W-:-:S04]  /*187a90*/  IMAD.WIDE R220, R216, 0x4, R76 ;  /* 0x00000004d8dc7825 */ /* 0x000fc800078e024c */
[----:B------:R-:W-:-:S05]  /*187aa0*/  IMAD.WIDE R218, R216, 0x4, R78 ;  /* 0x00000004d8da7825 */ /* 0x000fca00078e024e */
[----:B------:R1:W-:Y:S04]  /*187ab0*/  @P1 STG.E [R218.64], R227 ;  /* 0x000000e3da001986 */ /* 0x0003e8000c101904 */
[----:B-1----:R-:W3:Y:S01]  /*187ac0*/  LDL.LU R227, [R1+0x64] ;  /* 0x0000640001e37983 */ /* 0x002ee20000300800 */
[----:B------:R-:W-:-:S03]  /*187ad0*/  IMAD.WIDE R218, R216, 0x4, R80 ;  /* 0x00000004d8da7825 */ /* 0x000fc600078e0250 */
[----:B------:R-:W3:Y:S04]  /*187ae0*/  LDL.LU R233, [R1+0x81a4] ;  /* 0x0081a40001e97983 */ /* 0x000ee80000300800 */
[----:B--2---:R1:W-:Y:S04]  /*187af0*/  @P6 STG.E [R220.64], R217 ;  /* 0x000000d9dc006986 */ /* 0x0043e8000c101904 */
[----:B------:R2:W-:Y:S01]  /*187b00*/  @P2 STG.E [R222.64], R228 ;  /* 0x000000e4de002986 */ /* 0x0005e2000c101904 */
[----:B-1----:R-:W-:-:S03]  /*187b10*/  IMAD.WIDE R220, R216, 0x4, R82 ;  /* 0x00000004d8dc7825 */ /* 0x002fc600078e0252 */
[----:B--2---:R-:W2:Y:S01]  /*187b20*/  LDL.LU R228, [R1+0x1b4] ;  /* 0x0001b40001e47983 */ /* 0x004ea20000300800 */
[----:B------:R-:W-:-:S03]  /*187b30*/  IMAD.WIDE R222, R216, 0x4, R244 ;  /* 0x00000004d8de7825 */ /* 0x000fc600078e02f4 */
[----:B------:R1:W-:Y:S04]  /*187b40*/  @P5 STG.E [R218.64], R225 ;  /* 0x000000e1da005986 */ /* 0x0003e8000c101904 */
[----:B-----5:R5:W-:Y:S04]  /*187b50*/  @P3 STG.E [R220.64], R236 ;  /* 0x000000ecdc003986 */ /* 0x020be8000c101904 */
[----:B----4-:R4:W-:Y:S04]  /*187b60*/  @P4 STG.E [R222.64], R226 ;  /* 0x000000e2de004986 */ /* 0x0109e8000c101904 */
[----:B-1----:R-:W2:Y:S04]  /*187b70*/  LDL.LU R225, [R1+0x154] ;  /* 0x0001540001e17983 */ /* 0x002ea80000300800 */
[----:B-----5:R-:W5:Y:S04]  /*187b80*/  LDL.LU R236, [R1+0xe4] ;  /* 0x0000e40001ec7983 */ /* 0x020f680000300800 */
[----:B----4-:R-:W4:Y:S01]  /*187b90*/  LDL.LU R226, [R1+0xa4] ;  /* 0x0000a40001e27983 */ /* 0x010f220000300800 */
[----:B------:R-:W-:-:S02]  /*187ba0*/  ISETP.LT.AND P2, PT, R199, c[0x0][0x178], !P0 ;  /* 0x00005e00c7007a0c */ /* 0x000fc40004741270 */
[----:B------:R-:W-:Y:S02]  /*187bb0*/  ISETP.LT.AND P0, PT, R203, c[0x0][0x178], !P0 ;  /* 0x00005e00cb007a0c */ /* 0x000fe40004701270 */
[----:B------:R-:W-:Y:S01]  /*187bc0*/  ISETP.GE.AND P1, PT, R224, c[0x0][0x17c], PT ;  /* 0x00005f00e0007a0c */ /* 0x000fe20003f26270 */
[C---:B------:R-:W-:Y:S01]  /*187bd0*/  IMAD.WIDE R218, R216.reuse, 0x4, R246 ;  /* 0x00000004d8da7825 */ /* 0x040fe200078e02f6 */
[----:B------:R-:W-:Y:S02]  /*187be0*/  IADD3 R224, R216, c[0x0][0x198], RZ ;  /* 0x00006600d8e07a10 */ /* 0x000fe40007ffe0ff */
[----:B------:R-:W-:Y:S02]  /*187bf0*/  ISETP.LT.AND P6, PT, R202, c[0x0][0x178], !P1 ;  /* 0x00005e00ca007a0c */ /* 0x000fe40004fc1270 */
[----:B------:R-:W-:Y:S01]  /*187c00*/  ISETP.LT.AND P5, PT, R7, c[0x0][0x178], !P1 ;  /* 0x00005e0007007a0c */ /* 0x000fe20004fa1270 */
[----:B------:R-:W-:Y:S01]  /*187c10*/  IMAD.WIDE R216, R216, 0x4, R248 ;  /* 0x00000004d8d87825 */ /* 0x000fe200078e02f8 */
[----:B------:R-:W-:Y:S01]  /*187c20*/  ISETP.LT.AND P4, PT, R15, c[0x0][0x178], !P1 ;  /* 0x00005e000f007a0c */ /* 0x000fe20004f81270 */
[----:B------:R1:W-:Y:S02]  /*187c30*/  @P2 STG.E [R218.64], R232 ;  /* 0x000000e8da002986 */ /* 0x0003e4000c101904 */
[----:B------:R-:W-:-:S02]  /*187c40*/  IMAD.WIDE R220, R224, 0x4, R78 ;  /* 0x00000004e0dc7825 */ /* 0x000fc400078e024e */
[----:B------:R1:W-:Y:S01]  /*187c50*/  @P0 STG.E [R216.64], R240 ;  /* 0x000000f0d8000986 */ /* 0x0003e2000c101904 */
[----:B------:R-:W-:Y:S02]  /*187c60*/  ISETP.LT.AND P2, PT, R47, c[0x0][0x178], !P1 ;  /* 0x00005e002f007a0c */ /* 0x000fe40004f41270 */
[----:B------:R-:W-:Y:S01]  /*187c70*/  ISETP.LT.AND P0, PT, R87, c[0x0][0x178], !P1 ;  /* 0x00005e0057007a0c */ /* 0x000fe20004f01270 */
[----:B------:R3:W-:Y:S01]  /*187c80*/  @P6 STG.E [R220.64], R229 ;  /* 0x000000e5dc006986 */ /* 0x0007e2000c101904 */
[----:B------:R-:W-:Y:S01]  /*187c90*/  ISETP.LT.AND P6, PT, R199, c[0x0][0x178], !P1 ;  /* 0x00005e00c7007a0c */ /* 0x000fe20004fc1270 */
[C---:B------:R-:W-:Y:S02]  /*187ca0*/  IMAD.WIDE R222, R224.reuse, 0x4, R246 ;  /* 0x00000004e0de7825 */ /* 0x040fe400078e02f6 */
[----:B-1----:R-:W4:Y:S02]  /*187cb0*/  LDL.LU R232, [R1+0x350] ;  /* 0x0003500001e87983 */ /* 0x002f240000300800 */
[----:B------:R-:W-:-:S04]  /*187cc0*/  IMAD.WIDE R216, R224, 0x4, R76 ;  /* 0x00000004e0d87825 */ /* 0x000fc800078e024c */
[C---:B------:R-:W-:Y:S01]  /*187cd0*/  IMAD.WIDE R218, R224.reuse, 0x4, R2 ;  /* 0x00000004e0da7825 */ /* 0x040fe200078e0202 */
[----:B---3--:R1:W-:Y:S01]  /*187ce0*/  @P5 STG.E [R216.64], R237 ;  /* 0x000000edd8005986 */ /* 0x0083e2000c101904 */
[----:B------:R-:W-:Y:S02]  /*187cf0*/  ISETP.LT.AND P5, PT, R135, c[0x0][0x178], !P1 ;  /* 0x00005e0087007a0c */ /* 0x000fe40004fa1270 */
[C---:B------:R-:W-:Y:S01]  /*187d00*/  IMAD.WIDE R220, R224.reuse, 0x4, R244 ;  /* 0x00000004e0dc7825 */ /* 0x040fe200078e02f4 */
[----:B------:R-:W3:Y:S03]  /*187d10*/  LDL.LU R229, [R1+0x240] ;  /* 0x0002400001e57983 */ /* 0x000ee60000300800 */
[C---:B-1----:R-:W-:Y:S01]  /*187d20*/  IMAD.WIDE R216, R224.reuse, 0x4, R80 ;  /* 0x00000004e0d87825 */ /* 0x042fe200078e0250 */
[----:B------:R-:W3:Y:S04]  /*187d30*/  LDL.LU R237, [R1+0x1c0] ;  /* 0x0001c00001ed7983 */ /* 0x000ee80000300800 */
[----:B--2---:R1:W-:Y:S02]  /*187d40*/  @P4 STG.E [R218.64], R228 ;  /* 0x000000e4da004986 */ /* 0x0043e4000c101904 */
[----:B-1----:R-:W-:-:S02]  /*187d50*/  IMAD.WIDE R218, R224, 0x4, R82 ;  /* 0x00000004e0da7825 */ /* 0x002fc400078e0252 */
[----:B------:R-:W2:Y:S04]  /*187d60*/  LDL.LU R228, [R1+0x140] ;  /* 0x0001400001e47983 */ /* 0x000ea80000300800 */
[----:B------:R1:W-:Y:S04]  /*187d70*/  @P2 STG.E [R216.64], R225 ;  /* 0x000000e1d8002986 */ /* 0x0003e8000c101904 */
[----:B-----5:R-:W-:Y:S04]  /*187d80*/  @P0 STG.E [R218.64], R236 ;  /* 0x000000ecda000986 */ /* 0x020fe8000c101904 */
[----:B----4-:R-:W-:Y:S04]  /*187d90*/  @P5 STG.E [R220.64], R226 ;  /* 0x000000e2dc005986 */ /* 0x010fe8000c101904 */
[----:B------:R4:W-:Y:S01]  /*187da0*/  @P6 STG.E [R222.64], R227 ;  /* 0x000000e3de006986 */ /* 0x0009e2000c101904 */
[C---:B-1----:R-:W-:Y:S01]  /*187db0*/  IADD3 R225, R224.reuse, c[0x0][0x198], RZ ;  /* 0x00006600e0e17a10 */ /* 0x042fe20007ffe0ff */
[----:B------:R-:W-:-:S02]  /*187dc0*/  IMAD.WIDE R216, R224, 0x4, R248 ;  /* 0x00000004e0d87825 */ /* 0x000fc400078e02f8 */
[----:B----4-:R-:W4:Y:S04]  /*187dd0*/  LDL.LU R227, [R1+0x81a8] ;  /* 0x0081a80001e37983 */ /* 0x010f280000300800 */
[----:B------:R-:W5:Y:S04]  /*187de0*/  LDL.LU R240, [R1+0xf0] ;  /* 0x0000f00001f07983 */ /* 0x000f680000300800 */
[----:B------:R-:W2:Y:S04]  /*187df0*/  LDL.LU R226, [R1+0xb0] ;  /* 0x0000b00001e27983 */ /* 0x000ea80000300800 */
[----:B------:R-:W2:Y:S04]  /*187e00*/  LDL.LU R236, [R1+0x304] ;  /* 0x0003040001ec7983 */ /* 0x000ea80000300800 */
[----:B------:R-:W2:Y:S01]  /*187e10*/  LDL.LU R224, [R1+0x300] ;  /* 0x0003000001e07983 */ /* 0x000ea20000300800 */
[----:B------:R-:W-:-:S02]  /*187e20*/  ISETP.GE.AND P3, PT, R233, c[0x0][0x17c], PT ;  /* 0x00005f00e9007a0c */ /* 0x000fc40003f66270 */
[----:B------:R-:W-:Y:S01]  /*187e30*/  ISETP.LT.AND P1, PT, R203, c[0x0][0x178], !P1 ;  /* 0x00005e00cb007a0c */ /* 0x000fe20004f21270 */
[----:B------:R-:W-:Y:S01]  /*187e40*/  IMAD.WIDE R218, R225, 0x4, R78 ;  /* 0x00000004e1da7825 */ /* 0x000fe200078e024e */
[----:B------:R-:W-:Y:S01]  /*187e50*/  ISETP.LT.AND P4, PT, R202, c[0x0][0x178], !P3 ;  /* 0x00005e00ca007a0c */ /* 0x000fe20005f81270 */
[----:B------:R-:W3:Y:S01]  /*187e60*/  LDL.LU R233, [R1+0x50] ;  /* 0x0000500001e97983 */ /* 0x000ee20000300800 */
[----:B------:R-:W-:Y:S02]  /*187e70*/  ISETP.LT.AND P0, PT, R7, c[0x0][0x178], !P3 ;  /* 0x00005e0007007a0c */ /* 0x000fe40005f01270 */
[----:B------:R-:W-:Y:S02]  /*187e80*/  ISETP.LT.AND P2, PT, R15, c[0x0][0x178], !P3 ;  /* 0x00005e000f007a0c */ /* 0x000fe40005f41270 */
[----:B------:R-:W-:-:S05]  /*187e90*/  ISETP.LT.AND P5, PT, R47, c[0x0][0x178], !P3 ;  /* 0x00005e002f007a0c */ /* 0x000fca0005fa1270 */
[----:B------:R-:W-:Y:S01]  /*187ea0*/  @P1 STG.E [R216.64], R241 ;  /* 0x000000f1d8001986 */ /* 0x000fe2000c101904 */
[----:B------:R-:W-:-:S03]  /*187eb0*/  ISETP.LT.AND P6, PT, R87, c[0x0][0x178], !P3 ;  /* 0x00005e0057007a0c */ /* 0x000fc60005fc1270 */
[----:B------:R1:W-:Y:S01]  /*187ec0*/  @P4 STG.E [R218.64], R232 ;  /* 0x000000e8da004986 */ /* 0x0003e2000c101904 */
[----:B------:R-:W-:-:S03]  /*187ed0*/  IMAD.WIDE R220, R225, 0x4, R80 ;  /* 0x00000004e1dc7825 */ /* 0x000fc600078e0250 */
[----:B-1----:R-:W5:Y:S01]  /*187ee0*/  LDL.LU R232, [R1+0x354] ;  /* 0x0003540001e87983 */ /* 0x002f620000300800 */
[----:B------:R-:W-:-:S04]  /*187ef0*/  IMAD.WIDE R216, R225, 0x4, R76 ;  /* 0x00000004e1d87825 */ /* 0x000fc800078e024c */
[----:B------:R-:W-:-:S04]  /*187f00*/  IMAD.WIDE R218, R225, 0x4, R2 ;  /* 0x00000004e1da7825 */ /* 0x000fc800078e0202 */
[----:B------:R-:W-:Y:S01]  /*187f10*/  IMAD.WIDE R222, R225, 0x4, R82 ;  /* 0x00000004e1de7825 */ /* 0x000fe200078e0252 */
[----:B--2---:R1:W-:Y:S01]  /*187f20*/  @P0 STG.E [R216.64], R224 ;  /* 0x000000e0d8000986 */ /* 0x0043e2000c101904 */
[----:B----4-:R-:W-:-:S03]  /*187f30*/  ISETP.GE.AND P0, PT, R227, c[0x0][0x17c], PT ;  /* 0x00005f00e3007a0c */ /* 0x010fc60003f06270 */
[----:B------:R-:W2:Y:S04]  /*187f40*/  LDL.LU R227, [R1+0x54] ;  /* 0x0000540001e37983 */ /* 0x000ea80000300800 */
[----:B---3--:R3:W-:Y:S04]  /*187f50*/  @P2 STG.E [R218.64], R229 ;  /* 0x000000e5da002986 */ /* 0x0087e8000c101904 */
[----:B-1----:R-:W4:Y:S04]  /*187f60*/  LDL.LU R224, [R1+0x81ac] ;  /* 0x0081ac0001e07983 */ /* 0x002f280000300800 */
[----:B------:R1:W-:Y:S04]  /*187f70*/  @P5 STG.E [R220.64], R237 ;  /* 0x000000eddc005986 */ /* 0x0003e8000c101904 */
[----:B---3--:R-:W3:Y:S04]  /*187f80*/  LDL.LU R229, [R1+0x244] ;  /* 0x0002440001e57983 */ /* 0x008ee80000300800 */
[----:B------:R5:W-:Y:S04]  /*187f90*/  @P6 STG.E [R222.64], R228 ;  /* 0x000000e4de006986 */ /* 0x000be8000c101904 */
[----:B-1----:R-:W2:Y:S04]  /*187fa0*/  LDL.LU R237, [R1+0x1c4] ;  /* 0x0001c40001ed7983 */ /* 0x002ea80000300800 */
[----:B-----5:R-:W5:Y:S01]  /*187fb0*/  LDL.LU R228, [R1+0x144] ;  /* 0x0001440001e47983 */ /* 0x020f620000300800 */
[----:B------:R-:W-:-:S02]  /*187fc0*/  ISETP.LT.AND P4, PT, R135, c[0x0][0x178], !P3 ;  /* 0x00005e0087007a0c */ /* 0x000fc40005f81270 */
[----:B------:R-:W-:Y:S01]  /*187fd0*/  ISETP.LT.AND P1, PT, R199, c[0x0][0x178], !P3 ;  /* 0x00005e00c7007a0c */ /* 0x000fe20005f21270 */
[----:B------:R-:W-:Y:S01]  /*187fe0*/  IMAD.WIDE R216, R225, 0x4, R244 ;  /* 0x00000004e1d87825 */ /* 0x000fe200078e02f4 */
[----:B------:R-:W-:Y:S02]  /*187ff0*/  ISETP.LT.AND P3, PT, R203, c[0x0][0x178], !P3 ;  /* 0x00005e00cb007a0c */ /* 0x000fe40005f61270 */
[----:B------:R-:W-:Y:S01]  /*188000*/  ISETP.LT.AND P2, PT, R202, c[0x0][0x178], !P0 ;  /* 0x00005e00ca007a0c */ /* 0x000fe20004741270 */
[----:B------:R-:W-:Y:S01]  /*188010*/  IMAD.WIDE R218, R225, 0x4, R246 ;  /* 0x00000004e1da7825 */ /* 0x000fe200078e02f6 */
[----:B------:R-:W-:-:S05]  /*188020*/  ISETP.LT.AND P5, PT, R7, c[0x0][0x178], !P0 ;  /* 0x00005e0007007a0c */ /* 0x000fca00047a1270 */
[----:B------:R1:W-:Y:S04]  /*188030*/  @P4 STG.E [R216.64], R240 ;  /* 0x000000f0d8004986 */ /* 0x0003e8000c101904 */
[----:B------:R1:W-:Y:S02]  /*188040*/  @P1 STG.E [R218.64], R226 ;  /* 0x000000e2da001986 */ /* 0x0003e4000c101904 */
[C---:B-1----:R-:W-:Y:S02]  /*188050*/  IADD3 R216, R225.reuse, c[0x0][0x198], RZ ;  /* 0x00006600e1d87a10 */ /* 0x042fe40007ffe0ff */
[----:B------:R-:W4:Y:S01]  /*188060*/  LDL.LU R240, [R1+0xf4] ;  /* 0x0000f40001f07983 */ /* 0x000f220000300800 */
[----:B------:R-:W-:-:S03]  /*188070*/  IMAD.WIDE R218, R225, 0x4, R248 ;  /* 0x00000004e1da7825 */ /* 0x000fc600078e02f8 */
[----:B------:R-:W4:Y:S01]  /*188080*/  LDL.LU R226, [R1+0xb4] ;  /* 0x0000b40001e27983 */ /* 0x000f220000300800 */
[----:B------:R-:W-:-:S03]  /*188090*/  IMAD.WIDE R220, R216, 0x4, R78 ;  /* 0x00000004d8dc7825 */ /* 0x000fc600078e024e */
[----:B------:R1:W-:Y:S01]  /*1880a0*/  @P3 STG.E [R218.64], R233 ;  /* 0x000000e9da003986 */ /* 0x0003e2000c101904 */
[----:B------:R-:W-:-:S03]  /*1880b0*/  IMAD.WIDE R222, R216, 0x4, R76 ;  /* 0x00000004d8de7825 */ /* 0x000fc600078e024c */
[----:B------:R-:W-:Y:S01]  /*1880c0*/  @P2 STG.E [R220.64], R232 ;  /* 0x000000e8dc002986 */ /* 0x000fe2000c101904 */
[----:B------:R-:W-:Y:S02]  /*1880d0*/  ISETP.LT.AND P4, PT, R15, c[0x0][0x178], !P0 ;  /* 0x00005e000f007a0c */ /* 0x000fe40004781270 */
[----:B------:R-:W-:Y:S01]  /*1880e0*/  ISETP.LT.AND P1, PT, R47, c[0x0][0x178], !P0 ;  /* 0x00005e002f007a0c */ /* 0x000fe20004721270 */
[----:B------:R1:W-:Y:S01]  /*1880f0*/  @P5 STG.E [R222.64], R236 ;  /* 0x000000ecde005986 */ /* 0x0003e2000c101904 */
[----:B------:R-:W-:Y:S01]  /*188100*/  ISETP.LT.AND P6, PT, R87, c[0x0][0x178], !P0 ;  /* 0x00005e0057007a0c */ /* 0x000fe200047c1270 */
[C---:B-1----:R-:W-:Y:S02]  /*188110*/  IMAD.WIDE R218, R216.reuse, 0x4, R2 ;  /* 0x00000004d8da7825 */ /* 0x042fe400078e0202 */
[----:B------:R-:W4:Y:S04]  /*188120*/  LDL.LU R236, [R1+0x3c0] ;  /* 0x0003c00001ec7983 */ /* 0x000f280000300800 */
[----:B------:R-:W4:Y:S01]  /*188130*/  LDL.LU R233, [R1+0x360] ;  /* 0x0003600001e97983 */ /* 0x000f220000300800 */
[----:B------:R-:W-:-:S03]  /*188140*/  IMAD.WIDE R220, R216, 0x4, R80 ;  /* 0x00000004d8dc7825 */ /* 0x000fc600078e0250 */
[----:B------:R-:W4:Y:S01]  /*188150*/  LDL.LU R232, [R1+0x310] ;  /* 0x0003100001e87983 */ /* 0x000f220000300800 */
[----:B------:R-:W-:-:S03]  /*188160*/  IMAD.WIDE R222, R216, 0x4, R82 ;  /* 0x00000004d8de7825 */ /* 0x000fc600078e0252 */
[----:B------:R-:W4:Y:S04]  /*188170*/  LDL.LU R217, [R1+0x81b0] ;  /* 0x0081b00001d97983 */ /* 0x000f280000300800 */
[----:B---3--:R1:W-:Y:S04]  /*188180*/  @P4 STG.E [R218.64], R229 ;  /* 0x000000e5da004986 */ /* 0x0083e8000c101904 */
[----:B--2---:R2:W-:Y:S04]  /*188190*/  @P1 STG.E [R220.64], R237 ;  /* 0x000000eddc001986 */ /* 0x0045e8000c101904 */
[----:B-1----:R-:W3:Y:S04]  /*1881a0*/  LDL.LU R229, [R1+0x2c0] ;  /* 0x0002c00001e57983 */ /* 0x002ee80000300800 */
[----:B-----5:R1:W-:Y:S04]  /*1881b0*/  @P6 STG.E [R222.64], R228 ;  /* 0x000000e4de006986 */ /* 0x0203e8000c101904 */
[----:B--2---:R-:W2:Y:S04]  /*1881c0*/  LDL.LU R237, [R1+0x1e0] ;  /* 0x0001e00001ed7983 */ /* 0x004ea80000300800 */
[----:B-1----:R-:W5:Y:S01]  /*1881d0*/  LDL.LU R228, [R1+0x170] ;  /* 0x0001700001e47983 */ /* 0x002f620000300800 */
[----:B------:R-:W-:-:S02]  /*1881e0*/  ISETP.LT.AND P2, PT, R135, c[0x0][0x178], !P0 ;  /* 0x00005e0087007a0c */ /* 0x000fc40004741270 */
[----:B------:R-:W-:Y:S02]  /*1881f0*/  ISETP.LT.AND P5, PT, R199, c[0x0][0x178], !P0 ;  /* 0x00005e00c7007a0c */ /* 0x000fe400047a1270 */
[----:B------:R-:W-:Y:S02]  /*188200*/  ISETP.LT.AND P0, PT, R203, c[0x0][0x178], !P0 ;  /* 0x00005e00cb007a0c */ /* 0x000fe40004701270 */
[----:B----4-:R-:W-:Y:S01]  /*188210*/  ISETP.GE.AND P3, PT, R224, c[0x0][0x17c], PT ;  /* 0x00005f00e0007a0c */ /* 0x010fe20003f66270 */
[----:B------:R-:W-:-:S03]  /*188220*/  IMAD.WIDE R222, R216, 0x4, R244 ;  /* 0x00000004d8de7825 */ /* 0x000fc600078e02f4 */
[----:B------:R-:W-:Y:S01]  /*188230*/  ISETP.LT.AND P1, PT, R202, c[0x0][0x178], !P3 ;  /* 0x00005e00ca007a0c */ /* 0x000fe20005f21270 */
[----:B------:R-:W-:Y:S01]  /*188240*/  IMAD.WIDE R220, R216, 0x4, R246 ;  /* 0x00000004d8dc7825 */ /* 0x000fe200078e02f6 */
[----:B------:R-:W-:-:S03]  /*188250*/  ISETP.LT.AND P6, PT, R7, c[0x0][0x178], !P3 ;  /* 0x00005e0007007a0c */ /* 0x000fc60005fc1270 */
[C---:B------:R-:W-:Y:S01]  /*188260*/  IMAD.WIDE R218, R216.reuse, 0x4, R248 ;  /* 0x00000004d8da7825 */ /* 0x040fe200078e02f8 */
[----:B------:R-:W-:Y:S01]  /*188270*/  IADD3 R216, R216, c[0x0][0x198], RZ ;  /* 0x00006600d8d87a10 */ /* 0x000fe20007ffe0ff */
[----:B------:R1:W-:Y:S01]  /*188280*/  @P2 STG.E [R222.64], R240 ;  /* 0x000000f0de002986 */ /* 0x0003e2000c101904 */
[----:B------:R-:W-:-:S03]  /*188290*/  ISETP.LT.AND P4, PT, R15, c[0x0][0x178], !P3 ;  /* 0x00005e000f007a0c */ /* 0x000fc60005f81270 */
[----:B------:R4:W-:Y:S04]  /*1882a0*/  @P5 STG.E [R220.64], R226 ;  /* 0x000000e2dc005986 */ /* 0x0009e8000c101904 */
[----:B------:R4:W-:Y:S04]  /*1882b0*/  @P0 STG.E [R218.64], R227 ;  /* 0x000000e3da000986 */ /* 0x0009e8000c101904 */
[----:B-1----:R-:W5:Y:S04]  /*1882c0*/  LDL.LU R240, [R1+0x110] ;  /* 0x0001100001f07983 */ /* 0x002f680000300800 */
[----:B----4-:R-:W4:Y:S01]  /*1882d0*/  LDL.LU R226, [R1+0x90] ;  /* 0x0000900001e27983 */ /* 0x010f220000300800 */
[----:B------:R-:W-:-:S04]  /*1882e0*/  IMAD.WIDE R220, R216, 0x4, R76 ;  /* 0x00000004d8dc7825 */ /* 0x000fc800078e024c */
[C---:B------:R-:W-:Y:S01]  /*1882f0*/  IMAD.WIDE R218, R216.reuse, 0x4, R78 ;  /* 0x00000004d8da7825 */ /* 0x040fe200078e024e */
[----:B------:R-:W4:Y:S01]  /*188300*/  LDL.LU R227, [R1+0x3c4] ;  /* 0x0003c40001e37983 */ /* 0x000f220000300800 */
[----:B------:R-:W-:Y:S02]  /*188310*/  ISETP.LT.AND P5, PT, R47, c[0x0][0x178], !P3 ;  /* 0x00005e002f007a0c */ /* 0x000fe40005fa1270 */
[----:B------:R-:W-:Y:S01]  /*188320*/  ISETP.LT.AND P0, PT, R87, c[0x0][0x178], !P3 ;  /* 0x00005e0057007a0c */ /* 0x000fe20005f01270 */
[----:B------:R1:W-:Y:S01]  /*188330*/  @P1 STG.E [R218.64], R236 ;  /* 0x000000ecda001986 */ /* 0x0003e2000c101904 */
[----:B------:R-:W-:Y:S01]  /*188340*/  ISETP.LT.AND P2, PT, R135, c[0x0][0x178], !P3 ;  /* 0x00005e0087007a0c */ /* 0x000fe20005f41270 */
[C---:B------:R-:W-:Y:S02]  /*188350*/  IMAD.WIDE R222, R216.reuse, 0x4, R2 ;  /* 0x00000004d8de7825 */ /* 0x040fe400078e0202 */
[----:B------:R1:W-:Y:S04]  /*188360*/  @P6 STG.E [R220.64], R233 ;  /* 0x000000e9dc006986 */ /* 0x0003e8000c101904 */
[----:B-1----:R-:W4:Y:S04]  /*188370*/  LDL.LU R236, [R1+0x114] ;  /* 0x0001140001ec7983 */ /* 0x002f280000300800 */
[----:B------:R-:W4:Y:S01]  /*188380*/  LDL.LU R233, [R1+0x364] ;  /* 0x0003640001e97983 */ /* 0x000f220000300800 */
[----:B------:R-:W-:-:S03]  /*188390*/  IMAD.WIDE R218, R216, 0x4, R80 ;  /* 0x00000004d8da7825 */ /* 0x000fc600078e0250 */
[----:B------:R1:W-:Y:S01]  /*1883a0*/  @P4 STG.E [R222.64], R232 ;  /* 0x000000e8de004986 */ /* 0x0003e2000c101904 */
[----:B------:R-:W-:-:S03]  /*1883b0*/  IMAD.WIDE R220, R216, 0x4, R82 ;  /* 0x00000004d8dc7825 */ /* 0x000fc600078e0252 */
[----:B------:R-:W4:Y:S04]  /*1883c0*/  LDL.LU R225, [R1+0x81b4] ;  /* 0x0081b40001e17983 */ /* 0x000f280000300800 */
[----:B-1----:R-:W4:Y:S01]  /*1883d0*/  LDL.LU R232, [R1+0x314] ;  /* 0x0003140001e87983 */ /* 0x002f220000300800 */
[----:B------:R-:W-:-:S03]  /*1883e0*/  IMAD.WIDE R222, R216, 0x4, R244 ;  /* 0x00000004d8de7825 */ /* 0x000fc600078e02f4 */
        /* <DEDUP_REMOVED lines=14> */
[----:B------:R-:W-:-:S03]  /*1884d0*/  ISETP.LT.AND P2, PT, R15, c[0x0][0x178], !P1 ;  /* 0x00005e000f007a0c */ /* 0x000fc60004f41270 */
[C---:B------:R-:W-:Y:S01]  /*1884e0*/  IMAD.WIDE R220, R224.reuse, 0x4, R78 ;  /* 0x00000004e0dc7825 */ /* 0x040fe200078e024e */
[----:B------:R-:W-:Y:S04]  /*1884f0*/  @P4 STG.E [R218.64], R240 ;  /* 0x000000f0da004986 */ /* 0x000fe8000c101904 */
[----:B----4-:R1:W-:Y:S01]  /*188500*/  @P3 STG.E [R216.64], R226 ;  /* 0x000000e2d8003986 */ /* 0x0103e2000c101904 */
[----:B------:R-:W-:Y:S02]  /*188510*/  ISETP.LT.AND P4, PT, R47, c[0x0][0x178], !P1 ;  /* 0x00005e002f007a0c */ /* 0x000fe40004f81270 */
[----:B------:R-:W-:Y:S01]  /*188520*/  ISETP.LT.AND P3, PT, R87, c[0x0][0x178], !P1 ;  /* 0x00005e0057007a0c */ /* 0x000fe20004f61270 */
[----:B------:R4:W-:Y:S01]  /*188530*/  @P6 STG.E [R220.64], R227 ;  /* 0x000000e3dc006986 */ /* 0x0009e2000c101904 */
[----:B-1----:R-:W-:-:S04]  /*188540*/  IMAD.WIDE R216, R224, 0x4, R76 ;  /* 0x00000004e0d87825 */ /* 0x002fc800078e024c */
[C---:B------:R-:W-:Y:S01]  /*188550*/  IMAD.WIDE R218, R224.reuse, 0x4, R2 ;  /* 0x00000004e0da7825 */ /* 0x040fe200078e0202 */
[----:B----4-:R-:W4:Y:S04]  /*188560*/  LDL.LU R227, [R1+0x94] ;  /* 0x0000940001e37983 */ /* 0x010f280000300800 */
[----:B------:R-:W4:Y:S04]  /*188570*/  LDL.LU R226, [R1+0x430] ;  /* 0x0004300001e27983 */ /* 0x000f280000300800 */
[----:B------:R1:W-:Y:S01]  /*188580*/  @P5 STG.E [R216.64], R233 ;  /* 0x000000e9d8005986 */ /* 0x0003e2000c101904 */
[----:B------:R-:W-:Y:S01]  /*188590*/  ISETP.LT.AND P5, PT, R135, c[0x0][0x178], !P1 ;  /* 0x00005e0087007a0c */ /* 0x000fe20004fa1270 */
[----:B------:R-:W-:-:S02]  /*1885a0*/  IMAD.WIDE R220, R224, 0x4, R244 ;  /* 0x00000004e0dc7825 */ /* 0x000fc400078e02f4 */
[----:B------:R-:W4:Y:S04]  /*1885b0*/  LDL.LU R241, [R1+0x3d0] ;  /* 0x0003d00001f17983 */ /* 0x000f280000300800 */
[----:B------:R-:W4:Y:S01]  /*1885c0*/  LDL.LU R240, [R1+0x370] ;  /* 0x0003700001f07983 */ /* 0x000f220000300800 */
[----:B-1----:R-:W-:-:S03]  /*1885d0*/  IMAD.WIDE R216, R224, 0x4, R80 ;  /* 0x00000004e0d87825 */ /* 0x002fc600078e0250 */
[----:B------:R-:W4:Y:S04]  /*1885e0*/  LDL.LU R233, [R1+0x320] ;  /* 0x0003200001e97983 */ /* 0x000f280000300800 */
[----:B------:R1:W-:Y:S02]  /*1885f0*/  @P2 STG.E [R218.64], R232 ;  /* 0x000000e8da002986 */ /* 0x0003e4000c101904 */
[----:B-1----:R-:W-:Y:S02]  /*188600*/  IMAD.WIDE R218, R224, 0x4, R82 ;  /* 0x00000004e0da7825 */ /* 0x002fe400078e0252 */
[----:B------:R-:W4:Y:S04]  /*188610*/  LDL.LU R232, [R1+0x250] ;  /* 0x0002500001e87983 */ /* 0x000f280000300800 */
[----:B---3--:R-:W-:Y:S04]  /*188620*/  @P4 STG.E [R216.64], R229 ;  /* 0x000000e5d8004986 */ /* 0x008fe8000c101904 */
[----:B--2---:R-:W-:Y:S04]  /*188630*/  @P3 STG.E [R218.64], R237 ;  /* 0x000000edda003986 */ /* 0x004fe8000c101904 */
[----:B-----5:R1:W-:Y:S04]  /*188640*/  @P5 STG.E [R220.64], R228 ;  /* 0x000000e4dc005986 */ /* 0x0203e8000c101904 */
[----:B-1----:R-:W2:Y:S01]  /*188650*/  LDL.LU R228, [R1+0x81b8] ;  /* 0x0081b80001e47983 */ /* 0x002ea20000300800 */
[----:B------:R-:W-:-:S02]  /*188660*/  ISETP.GE.AND P0, PT, R225, c[0x0][0x17c], PT ;  /* 0x00005f00e1007a0c */ /* 0x000fc40003f06270 */
[----:B------:R-:W-:Y:S01]  /*188670*/  ISETP.LT.AND P6, PT, R199, c[0x0][0x178], !P1 ;  /* 0x00005e00c7007a0c */ /* 0x000fe20004fc1270 */
[----:B------:R-:W3:Y:S01]  /*188680*/  LDL.LU R229, [R1+0x1f0] ;  /* 0x0001f00001e57983 */ /* 0x000ee20000300800 */
[----:B------:R-:W-:Y:S02]  /*188690*/  ISETP.LT.AND P1, PT, R203, c[0x0][0x178], !P1 ;  /* 0x00005e00cb007a0c */ /* 0x000fe40004f21270 */
[----:B------:R-:W-:Y:S01]  /*1886a0*/  ISETP.LT.AND P2, PT, R202, c[0x0][0x178], !P0 ;  /* 0x00005e00ca007a0c */ /* 0x000fe20004741270 */
[C---:B------:R-:W-:Y:S01]  /*1886b0*/  IMAD.WIDE R222, R224.reuse, 0x4, R246 ;  /* 0x00000004e0de7825 */ /* 0x040fe200078e02f6 */
[C---:B------:R-:W-:Y:S01]  /*1886c0*/  IADD3 R225, R224.reuse, c[0x0][0x198], RZ ;  /* 0x00006600e0e17a10 */ /* 0x040fe20007ffe0ff */
[----:B------:R-:W5:Y:S02]  /*1886d0*/  LDL.LU R237, [R1+0x190] ;  /* 0x0001900001ed7983 */ /* 0x000f640000300800 */
[----:B------:R-:W-:Y:S01]  /*1886e0*/  IMAD.WIDE R216, R224, 0x4, R248 ;  /* 0x00000004e0d87825 */ /* 0x000fe200078e02f8 */
[----:B------:R-:W-:-:S03]  /*1886f0*/  ISETP.LT.AND P3, PT, R7, c[0x0][0x178], !P0 ;  /* 0x00005e0007007a0c */ /* 0x000fc60004761270 */
[----:B------:R-:W-:Y:S01]  /*188700*/  IMAD.WIDE R218, R225, 0x4, R78 ;  /* 0x00000004e1da7825 */ /* 0x000fe200078e024e */
[----:B------:R-:W-:Y:S01]  /*188710*/  @P6 STG.E [R222.64], R236 ;  /* 0x000000ecde006986 */ /* 0x000fe2000c101904 */
[----:B------:R-:W-:Y:S02]  /*188720*/  ISETP.LT.AND P4, PT, R15, c[0x0][0x178], !P0 ;  /* 0x00005e000f007a0c */ /* 0x000fe40004781270 */
[----:B------:R-:W-:Y:S02]  /*188730*/  ISETP.LT.AND P5, PT, R47, c[0x0][0x178], !P0 ;  /* 0x00005e002f007a0c */ /* 0x000fe400047a1270 */
[----:B------:R-:W-:Y:S01]  /*188740*/  ISETP.LT.AND P6, PT, R87, c[0x0][0x178], !P0 ;  /* 0x00005e0057007a0c */ /* 0x000fe200047c1270 */
[----:B----4-:R1:W-:Y:S04]  /*188750*/  @P1 STG.E [R216.64], R227 ;  /* 0x000000e3d8001986 */ /* 0x0103e8000c101904 */
[----:B------:R4:W-:Y:S04]  /*188760*/  @P2 STG.E [R218.64], R226 ;  /* 0x000000e2da002986 */ /* 0x0009e8000c101904 */
[----:B-1----:R-:W5:Y:S04]  /*188770*/  LDL.LU R227, [R1+0x3d4] ;  /* 0x0003d40001e37983 */ /* 0x002f680000300800 */
[----:B------:R-:W5:Y:S04]  /*188780*/  LDL.LU R236, [R1+0x100] ;  /* 0x0001000001ec7983 */ /* 0x000f680000300800 */
[----:B----4-:R-:W4:Y:S01]  /*188790*/  LDL.LU R226, [R1+0x434] ;  /* 0x0004340001e27983 */ /* 0x010f220000300800 */
[----:B------:R-:W-:-:S04]  /*1887a0*/  IMAD.WIDE R216, R225, 0x4, R76 ;  /* 0x00000004e1d87825 */ /* 0x000fc800078e024c */
[C---:B------:R-:W-:Y:S01]  /*1887b0*/  IMAD.WIDE R218, R225.reuse, 0x4, R2 ;  /* 0x00000004e1da7825 */ /* 0x040fe200078e0202 */
[----:B------:R-:W-:Y:S03]  /*1887c0*/  @P3 STG.E [R216.64], R241 ;  /* 0x000000f1d8003986 */ /* 0x000fe6000c101904 */
[C---:B------:R-:W-:Y:S01]  /*1887d0*/  IMAD.WIDE R220, R225.reuse, 0x4, R80 ;  /* 0x00000004e1dc7825 */ /* 0x040fe200078e0250 */
[----:B------:R1:W-:Y:S03]  /*1887e0*/  @P4 STG.E [R218.64], R240 ;  /* 0x000000f0da004986 */ /* 0x0003e6000c101904 */
[----:B------:R-:W-:Y:S01]  /*1887f0*/  IMAD.WIDE R222, R225, 0x4, R82 ;  /* 0x00000004e1de7825 */ /* 0x000fe200078e0252 */
[----:B------:R1:W-:Y:S04]  /*188800*/  @P5 STG.E [R220.64], R233 ;  /* 0x000000e9dc005986 */ /* 0x0003e8000c101904 */
[----:B------:R1:W-:Y:S01]  /*188810*/  @P6 STG.E [R222.64], R232 ;  /* 0x000000e8de006986 */ /* 0x0003e2000c101904 */
[----:B--2---:R-:W-:-:S03]  /*188820*/  ISETP.GE.AND P3, PT, R228, c[0x0][0x17c], PT ;  /* 0x00005f00e4007a0c */ /* 0x004fc60003f66270 */
[----:B------:R-:W2:Y:S04]  /*188830*/  LDL.LU R228, [R1+0x104] ;  /* 0x0001040001e47983 */ /* 0x000ea80000300800 */
[----:B------:R-:W2:Y:S04]  /*188840*/  LDL.LU R224, [R1+0x81bc] ;  /* 0x0081bc0001e07983 */ /* 0x000ea80000300800 */
[----:B-1----:R-:W2:Y:S04]  /*188850*/  LDL.LU R240, [R1+0x374] ;  /* 0x0003740001f07983 */ /* 0x002ea80000300800 */
[----:B------:R-:W2:Y:S04]  /*188860*/  LDL.LU R233, [R1+0x324] ;  /* 0x0003240001e97983 */ /* 0x000ea80000300800 */
[----:B------:R-:W2:Y:S01]  /*188870*/  LDL.LU R232, [R1+0x254] ;  /* 0x0002540001e87983 */ /* 0x000ea20000300800 */
[----:B------:R-:W-:-:S02]  /*188880*/  ISETP.LT.AND P2, PT, R135, c[0x0][0x178], !P0 ;  /* 0x00005e0087007a0c */ /* 0x000fc40004741270 */
[----:B------:R-:W-:Y:S01]  /*188890*/  ISETP.LT.AND P1, PT, R199, c[0x0][0x178], !P0 ;  /* 0x00005e00c7007a0c */ /* 0x000fe20004721270 */
[----:B------:R-:W-:Y:S01]  /*1888a0*/  IMAD.WIDE R216, R225, 0x4, R244 ;  /* 0x00000004e1d87825 */ /* 0x000fe200078e02f4 */
[----:B------:R-:W-:Y:S02]  /*1888b0*/  ISETP.LT.AND P0, PT, R203, c[0x0][0x178], !P0 ;  /* 0x00005e00cb007a0c */ /* 0x000fe40004701270 */
[----:B------:R-:W-:Y:S01]  /*1888c0*/  ISETP.LT.AND P4, PT, R202, c[0x0][0x178], !P3 ;  /* 0x00005e00ca007a0c */ /* 0x000fe20005f81270 */
[----:B------:R-:W-:-:S06]  /*1888d0*/  IMAD.WIDE R218, R225, 0x4, R246 ;  /* 0x00000004e1da7825 */ /* 0x000fcc00078e02f6 */
[----:B---3--:R1:W-:Y:S01]  /*1888e0*/  @P2 STG.E [R216.64], R229 ;  /* 0x000000e5d8002986 */ /* 0x0083e2000c101904 */
[----:B------:R-:W-:-:S03]  /*1888f0*/  ISETP.LT.AND P5, PT, R7, c[0x0][0x178], !P3 ;  /* 0x00005e0007007a0c */ /* 0x000fc60005fa1270 */
[----:B-----5:R3:W-:Y:S01]  /*188900*/  @P1 STG.E [R218.64], R237 ;  /* 0x000000edda001986 */ /* 0x0207e2000c101904 */
[----:B-1----:R-:W-:-:S03]  /*188910*/  IADD3 R216, R225, c[0x0][0x198], RZ ;  /* 0x00006600e1d87a10 */ /* 0x002fc60007ffe0ff */
[----:B------:R-:W5:Y:S01]  /*188920*/  LDL.LU R229, [R1+0x1f4] ;  /* 0x0001f40001e57983 */ /* 0x000f620000300800 */
[----:B---3--:R-:W-:-:S03]  /*188930*/  IMAD.WIDE R218, R225, 0x4, R248 ;  /* 0x00000004e1da7825 */ /* 0x008fc600078e02f8 */
[----:B------:R-:W3:Y:S01]  /*188940*/  LDL.LU R237, [R1+0x194] ;  /* 0x0001940001ed7983 */ /* 0x000ee20000300800 */
[----:B------:R-:W-:-:S03]  /*188950*/  IMAD.WIDE R220, R216, 0x4, R78 ;  /* 0x00000004d8dc7825 */ /* 0x000fc600078e024e */
[----:B------:R-:W-:Y:S01]  /*188960*/  @P0 STG.E [R218.64], R236 ;  /* 0x000000ecda000986 */ /* 0x000fe2000c101904 */
[----:B------:R-:W-:Y:S02]  /*188970*/  ISETP.LT.AND P2, PT, R15, c[0x0][0x178], !P3 ;  /* 0x00005e000f007a0c */ /* 0x000fe40005f41270 */
[----:B------:R-:W-:Y:S01]  /*188980*/  ISETP.LT.AND P1, PT, R47, c[0x0][0x178], !P3 ;  /* 0x00005e002f007a0c */ /* 0x000fe20005f21270 */
[----:B----4-:R1:W-:Y:S01]  /*188990*/  @P4 STG.E [R220.64], R226 ;  /* 0x000000e2dc004986 */ /* 0x0103e2000c101904 */
[----:B------:R-:W-:Y:S01]  /*1889a0*/  ISETP.LT.AND P6, PT, R87, c[0x0][0x178], !P3 ;  /* 0x00005e0057007a0c */ /* 0x000fe20005fc1270 */
[C---:B------:R-:W-:Y:S02]  /*1889b0*/  IMAD.WIDE R222, R216.reuse, 0x4, R76 ;  /* 0x00000004d8de7825 */ /* 0x040fe400078e024c */
[----:B-1----:R-:W3:Y:S04]  /*1889c0*/  LDL.LU R226, [R1+0x670] ;  /* 0x0006700001e27983 */ /* 0x002ee80000300800 */
[----:B------:R-:W3:Y:S01]  /*1889d0*/  LDL.LU R236, [R1+0x440] ;  /* 0x0004400001ec7983 */ /* 0x000ee20000300800 */
[----:B------:R-:W-:-:S03]  /*1889e0*/  IMAD.WIDE R218, R216, 0x4, R2 ;  /* 0x00000004d8da7825 */ /* 0x000fc600078e0202 */
[----:B------:R1:W-:Y:S01]  /*1889f0*/  @P5 STG.E [R222.64], R227 ;  /* 0x000000e3de005986 */ /* 0x0003e2000c101904 */
[----:B------:R-:W-:-:S03]  /*188a00*/  IMAD.WIDE R220, R216, 0x4, R80 ;  /* 0x00000004d8dc7825 */ /* 0x000fc600078e0250 */
[----:B-1----:R-:W3:Y:S01]  /*188a10*/  LDL.LU R227, [R1+0x3e0] ;  /* 0x0003e00001e37983 */ /* 0x002ee20000300800 */
[----:B------:R-:W-:-:S03]  /*188a20*/  IMAD.WIDE R222, R216, 0x4, R82 ;  /* 0x00000004d8de7825 */ /* 0x000fc600078e0252 */
[----:B------:R-:W3:Y:S04]  /*188a30*/  LDL.LU R217, [R1+0x81c0] ;  /* 0x0081c00001d97983 */ /* 0x000ee80000300800 */
[----:B--2---:R1:W-:Y:S04]  /*188a40*/  @P2 STG.E [R218.64], R240 ;  /* 0x000000f0da002986 */ /* 0x0043e8000c101904 */
[----:B------:R2:W-:Y:S04]  /*188a50*/  @P1 STG.E [R220.64], R233 ;  /* 0x000000e9dc001986 */ /* 0x0005e8000c101904 */
[----:B------:R2:W-:Y:S04]  /*188a60*/  @P6 STG.E [R222.64], R232 ;  /* 0x000000e8de006986 */ /* 0x0005e8000c101904 */
[----:B-1----:R-:W4:Y:S04]  /*188a70*/  LDL.LU R240, [R1+0x390] ;  /* 0x0003900001f07983 */ /* 0x002f280000300800 */
[----:B--2---:R-:W2:Y:S04]  /*188a80*/  LDL.LU R233, [R1+0x330] ;  /* 0x0003300001e97983 */ /* 0x004ea80000300800 */
[----:B------:R-:W2:Y:S01]  /*188a90*/  LDL.LU R232, [R1+0x2d0] ;  /* 0x0002d00001e87983 */ /* 0x000ea20000300800 */
[----:B------:R-:W-:-:S02]  /*188aa0*/  ISETP.LT.AND P4, PT, R135, c[0x0][0x178], !P3 ;  /* 0x00005e0087007a0c */ /* 0x000fc40005f81270 */
[----:B------:R-:W-:Y:S02]  /*188ab0*/  ISETP.LT.AND P5, PT, R199, c[0x0][0x178], !P3 ;  /* 0x00005e00c7007a0c */ /* 0x000fe40005fa1270 */
[----:B------:R-:W-:Y:S02]  /*188ac0*/  ISETP.LT.AND P3, PT, R203, c[0x0][0x178], !P3 ;  /* 0x00005e00cb007a0c */ /* 0x000fe40005f61270 */
[----:B------:R-:W-:Y:S01]  /*188ad0*/  ISETP.GE.AND P0, PT, R224, c[0x0][0x17c], PT ;  /* 0x00005f00e0007a0c */ /* 0x000fe20003f06270 */
[----:B------:R-:W-:-:S03]  /*188ae0*/  IMAD.WIDE R222, R216, 0x4, R244 ;  /* 0x00000004d8de7825 */ /* 0x000fc600078e02f4 */
[----:B------:R-:W-:Y:S01]  /*188af0*/  ISETP.LT.AND P1, PT, R202, c[0x0][0x178], !P0 ;  /* 0x00005e00ca007a0c */ /* 0x000fe20004721270 */
[----:B------:R-:W-:Y:S01]  /*188b00*/  IMAD.WIDE R220, R216, 0x4, R246 ;  /* 0x00000004d8dc7825 */ /* 0x000fe200078e02f6 */
[----:B------:R-:W-:-:S03]  /*188b10*/  ISETP.LT.AND P6, PT, R7, c[0x0][0x178], !P0 ;  /* 0x00005e0007007a0c */ /* 0x000fc600047c1270 */
[C---:B------:R-:W-:Y:S01]  /*188b20*/  IMAD.WIDE R218, R216.reuse, 0x4, R248 ;  /* 0x00000004d8da7825 */ /* 0x040fe200078e02f8 */
[----:B------:R-:W-:Y:S01]  /*188b30*/  IADD3 R216, R216, c[0x0][0x198], RZ ;  /* 0x00006600d8d87a10 */ /* 0x000fe20007ffe0ff */
[----:B-----5:R1:W-:Y:S01]  /*188b40*/  @P4 STG.E [R222.64], R229 ;  /* 0x000000e5de004986 */ /* 0x0203e2000c101904 */
[----:B------:R-:W-:-:S03]  /*188b50*/  ISETP.LT.AND P2, PT, R15, c[0x0][0x178], !P0 ;  /* 0x00005e000f007a0c */ /* 0x000fc60004741270 */
[----:B---3--:R3:W-:Y:S04]  /*188b60*/  @P5 STG.E [R220.64], R237 ;  /* 0x000000eddc005986 */ /* 0x0087e8000c101904 */
[----:B------:R5:W-:Y:S04]  /*188b70*/  @P3 STG.E [R218.64], R228 ;  /* 0x000000e4da003986 */ /* 0x000be8000c101904 */
[----:B-1----:R-:W2:Y:S04]  /*188b80*/  LDL.LU R229, [R1+0x200] ;  /* 0x0002000001e57983 */ /* 0x002ea80000300800 */
[----:B---3--:R-:W3:Y:S01]  /*188b90*/  LDL.LU R237, [R1+0x160] ;  /* 0x0001600001ed7983 */ /* 0x008ee20000300800 */
[----:B------:R-:W-:-:S04]  /*188ba0*/  IMAD.WIDE R220, R216, 0x4, R76 ;  /* 0x00000004d8dc7825 */ /* 0x000fc800078e024c */
[C---:B-----5:R-:W-:Y:S01]  /*188bb0*/  IMAD.WIDE R218, R216.reuse, 0x4, R78 ;  /* 0x00000004d8da7825 */ /* 0x060fe200078e024e */
[----:B------:R-:W3:Y:S01]  /*188bc0*/  LDL.LU R228, [R1+0x674] ;  /* 0x0006740001e47983 */ /* 0x000ee20000300800 */
[----:B------:R-:W-:Y:S02]  /*188bd0*/  ISETP.LT.AND P5, PT, R47, c[0x0][0x178], !P0 ;  /* 0x00005e002f007a0c */ /* 0x000fe400047a1270 */
[----:B------:R-:W-:Y:S01]  /*188be0*/  ISETP.LT.AND P3, PT, R87, c[0x0][0x178], !P0 ;  /* 0x00005e0057007a0c */ /* 0x000fe20004761270 */
[----:B------:R1:W-:Y:S01]  /*188bf0*/  @P1 STG.E [R218.64], R226 ;  /* 0x000000e2da001986 */ /* 0x0003e2000c101904 */
[----:B------:R-:W-:Y:S01]  /*188c00*/  ISETP.LT.AND P4, PT, R135, c[0x0][0x178], !P0 ;  /* 0x00005e0087007a0c */ /* 0x000fe20004781270 */
[C---:B------:R-:W-:Y:S02]  /*188c10*/  IMAD.WIDE R222, R216.reuse, 0x4, R2 ;  /* 0x00000004d8de7825 */ /* 0x040fe400078e0202 */
[----:B------:R1:W-:Y:S04]  /*188c20*/  @P6 STG.E [R220.64], R236 ;  /* 0x000000ecdc006986 */ /* 0x0003e8000c101904 */
[----:B-1----:R-:W3:Y:S04]  /*188c30*/  LDL.LU R226, [R1+0x204] ;  /* 0x0002040001e27983 */ /* 0x002ee80000300800 */
[----:B------:R-:W3:Y:S01]  /*188c40*/  LDL.LU R236, [R1+0x444] ;  /* 0x0004440001ec7983 */ /* 0x000ee20000300800 */
[----:B------:R-:W-:-:S03]  /*188c50*/  IMAD.WIDE R218, R216, 0x4, R80 ;  /* 0x00000004d8da7825 */ /* 0x000fc600078e0250 */
[----:B------:R1:W-:Y:S01]  /*188c60*/  @P2 STG.E [R222.64], R227 ;  /* 0x000000e3de002986 */ /* 0x0003e2000c101904 */
[----:B------:R-:W-:-:S03]  /*188c70*/  IMAD.WIDE R220, R216, 0x4, R82 ;  /* 0x00000004d8dc7825 */ /* 0x000fc600078e0252 */
[----:B------:R-:W3:Y:S04]  /*188c80*/  LDL.LU R225, [R1+0x81c4] ;  /* 0x0081c40001e17983 */ /* 0x000ee80000300800 */
[----:B-1----:R-:W3:Y:S01]  /*188c90*/  LDL.LU R227, [R1+0x3e4] ;  /* 0x0003e40001e37983 */ /* 0x002ee20000300800 */
[----:B------:R-:W-:-:S03]  /*188ca0*/  IMAD.WIDE R222, R216, 0x4, R244 ;  /* 0x00000004d8de7825 */ /* 0x000fc600078e02f4 */
[----:B----4-:R1:W-:Y:S04]  /*188cb0*/  @P5 STG.E [R218.64], R240 ;  /* 0x000000f0da005986 */ /* 0x0103e8000c101904 */
[----:B--2---:R2:W-:Y:S04]  /*188cc0*/  @P3 STG.E [R220.64], R233 ;  /* 0x000000e9dc003986 */ /* 0x0045e8000c101904 */
[----:B------:R4:W-:Y:S04]  /*188cd0*/  @P4 STG.E [R222.64], R232 ;  /* 0x000000e8de004986 */ /* 0x0009e8000c101904 */
[----:B-1----:R-:W5:Y:S04]  /*188ce0*/  LDL.LU R240, [R1+0x394] ;  /* 0x0003940001f07983 */ /* 0x002f680000300800 */
[----:B--2---:R-:W2:Y:S04]  /*188cf0*/  LDL.LU R233, [R1+0x334] ;  /* 0x0003340001e97983 */ /* 0x004ea80000300800 */
        /* <DEDUP_REMOVED lines=12> */
[----:B---3--:R1:W-:Y:S01]  /*188dc0*/  @P0 STG.E [R216.64], R237 ;  /* 0x000000edd8000986 */ /* 0x0083e2000c101904 */
[----:B------:R-:W-:Y:S02]  /*188dd0*/  ISETP.LT.AND P2, PT, R47, c[0x0][0x178], !P1 ;  /* 0x00005e002f007a0c */ /* 0x000fe40004f41270 */
[----:B------:R-:W-:Y:S01]  /*188de0*/  ISETP.LT.AND P0, PT, R87, c[0x0][0x178], !P1 ;  /* 0x00005e0057007a0c */ /* 0x000fe20004f01270 */
[----:B------:R3:W-:Y:S01]  /*188df0*/  @P6 STG.E [R220.64], R228 ;  /* 0x000000e4dc006986 */ /* 0x0007e2000c101904 */
[----:B-1----:R-:W-:Y:S01]  /*188e00*/  IMAD.WIDE R216, R224, 0x4, R76 ;  /* 0x00000004e0d87825 */ /* 0x002fe200078e024c */
[----:B------:R-:W-:-:S02]  /*188e10*/  ISETP.LT.AND P6, PT, R199, c[0x0][0x178], !P1 ;  /* 0x00005e00c7007a0c */ /* 0x000fc40004fc1270 */
[----:B------:R-:W4:Y:S01]  /*188e20*/  LDL.LU R237, [R1+0x164] ;  /* 0x0001640001ed7983 */ /* 0x000f220000300800 */
[----:B------:R-:W-:-:S03]  /*188e30*/  IMAD.WIDE R218, R224, 0x4, R2 ;  /* 0x00000004e0da7825 */ /* 0x000fc600078e0202 */
[----:B------:R-:W4:Y:S01]  /*188e40*/  LDL.LU R229, [R1+0x7a0] ;  /* 0x0007a00001e57983 */ /* 0x000f220000300800 */
[----:B---3--:R-:W-:-:S03]  /*188e50*/  IMAD.WIDE R220, R224, 0x4, R244 ;  /* 0x00000004e0dc7825 */ /* 0x008fc600078e02f4 */
[----:B------:R-:W3:Y:S04]  /*188e60*/  LDL.LU R241, [R1+0x600] ;  /* 0x0006000001f17983 */ /* 0x000ee80000300800 */
[----:B------:R1:W-:Y:S01]  /*188e70*/  @P5 STG.E [R216.64], R236 ;  /* 0x000000ecd8005986 */ /* 0x0003e2000c101904 */
[----:B------:R-:W-:Y:S01]  /*188e80*/  ISETP.LT.AND P5, PT, R135, c[0x0][0x178], !P1 ;  /* 0x00005e0087007a0c */ /* 0x000fe20004fa1270 */
[C---:B------:R-:W-:Y:S02]  /*188e90*/  IMAD.WIDE R222, R224.reuse, 0x4, R246 ;  /* 0x00000004e0de7825 */ /* 0x040fe400078e02f6 */
[----:B------:R-:W3:Y:S02]  /*188ea0*/  LDL.LU R228, [R1+0x450] ;  /* 0x0004500001e47983 */ /* 0x000ee40000300800 */
[----:B-1----:R-:W-:-:S02]  /*188eb0*/  IMAD.WIDE R216, R224, 0x4, R80 ;  /* 0x00000004e0d87825 */ /* 0x002fc400078e0250 */
[----:B------:R-:W3:Y:S04]  /*188ec0*/  LDL.LU R236, [R1+0x3f0] ;  /* 0x0003f00001ec7983 */ /* 0x000ee80000300800 */
[----:B------:R1:W-:Y:S02]  /*188ed0*/  @P4 STG.E [R218.64], R227 ;  /* 0x000000e3da004986 */ /* 0x0003e4000c101904 */
[----:B-1----:R-:W-:Y:S02]  /*188ee0*/  IMAD.WIDE R218, R224, 0x4, R82 ;  /* 0x00000004e0da7825 */ /* 0x002fe400078e0252 */
[----:B------:R-:W3:Y:S04]  /*188ef0*/  LDL.LU R227, [R1+0x380] ;  /* 0x0003800001e37983 */ /* 0x000ee80000300800 */
[----:B-----5:R-:W-:Y:S04]  /*188f00*/  @P2 STG.E [R216.64], R240 ;  /* 0x000000f0d8002986 */ /* 0x020fe8000c101904 */
[----:B--2---:R-:W-:Y:S04]  /*188f10*/  @P0 STG.E [R218.64], R233 ;  /* 0x000000e9da000986 */ /* 0x004fe8000c101904 */
[----:B----4-:R-:W-:Y:S04]  /*188f20*/  @P5 STG.E [R220.64], R232 ;  /* 0x000000e8dc005986 */ /* 0x010fe8000c101904 */
[----:B------:R1:W-:Y:S04]  /*188f30*/  @P6 STG.E [R222.64], R226 ;  /* 0x000000e2de006986 */ /* 0x0003e8000c101904 */
[----:B-1----:R-:W2:Y:S04]  /*188f40*/  LDL.LU R226, [R1+0x81c8] ;  /* 0x0081c80001e27983 */ /* 0x002ea80000300800 */
[----:B------:R-:W4:Y:S04]  /*188f50*/  LDL.LU R240, [R1+0x340] ;  /* 0x0003400001f07983 */ /* 0x000f280000300800 */
[----:B------:R-:W5:Y:S01]  /*188f60*/  LDL.LU R233, [R1+0x2f0] ;  /* 0x0002f00001e97983 */ /* 0x000f620000300800 */
[----:B------:R-:W-:-:S02]  /*188f70*/  ISETP.GE.AND P3, PT, R225, c[0x0][0x17c], PT ;  /* 0x00005f00e1007a0c */ /* 0x000fc40003f66270 */
[----:B------:R-:W-:Y:S02]  /*188f80*/  ISETP.LT.AND P1, PT, R203, c[0x0][0x178], !P1 ;  /* 0x00005e00cb007a0c */ /* 0x000fe40004f21270 */
[----:B------:R-:W-:Y:S02]  /*188f90*/  ISETP.LT.AND P4, PT, R202, c[0x0][0x178], !P3 ;  /* 0x00005e00ca007a0c */ /* 0x000fe40005f81270 */
[C---:B------:R-:W-:Y:S01]  /*188fa0*/  IADD3 R225, R224.reuse, c[0x0][0x198], RZ ;  /* 0x00006600e0e17a10 */ /* 0x040fe20007ffe0ff */
[----:B------:R-:W-:Y:S01]  /*188fb0*/  IMAD.WIDE R216, R224, 0x4, R248 ;  /* 0x00000004e0d87825 */ /* 0x000fe200078e02f8 */
[----:B------:R-:W-:Y:S02]  /*188fc0*/  ISETP.LT.AND P0, PT, R7, c[0x0][0x178], !P3 ;  /* 0x00005e0007007a0c */ /* 0x000fe40005f01270 */
[----:B------:R-:W-:Y:S01]  /*188fd0*/  ISETP.LT.AND P2, PT, R15, c[0x0][0x178], !P3 ;  /* 0x00005e000f007a0c */ /* 0x000fe20005f41270 */
[----:B------:R-:W-:Y:S01]  /*188fe0*/  IMAD.WIDE R218, R225, 0x4, R78 ;  /* 0x00000004e1da7825 */ /* 0x000fe200078e024e */
[----:B------:R-:W-:-:S02]  /*188ff0*/  ISETP.LT.AND P5, PT, R47, c[0x0][0x178], !P3 ;  /* 0x00005e002f007a0c */ /* 0x000fc40005fa1270 */
[----:B------:R-:W-:Y:S01]  /*189000*/  ISETP.LT.AND P6, PT, R87, c[0x0][0x178], !P3 ;  /* 0x00005e0057007a0c */ /* 0x000fe20005fc1270 */
[----:B------:R1:W-:Y:S04]  /*189010*/  @P1 STG.E [R216.64], R237 ;  /* 0x000000edd8001986 */ /* 0x0003e8000c101904 */
[----:B------:R1:W-:Y:S01]  /*189020*/  @P4 STG.E [R218.64], R229 ;  /* 0x000000e5da004986 */ /* 0x0003e2000c101904 */
[----:B------:R-:W-:-:S03]  /*189030*/  ISETP.LT.AND P4, PT, R135, c[0x0][0x178], !P3 ;  /* 0x00005e0087007a0c */ /* 0x000fc60005f81270 */
[----:B-1----:R-:W5:Y:S01]  /*189040*/  LDL.LU R237, [R1+0x604] ;  /* 0x0006040001ed7983 */ /* 0x002f620000300800 */
[----:B------:R-:W-:-:S03]  /*189050*/  IMAD.WIDE R216, R225, 0x4, R76 ;  /* 0x00000004e1d87825 */ /* 0x000fc600078e024c */
[----:B------:R-:W5:Y:S01]  /*189060*/  LDL.LU R232, [R1+0x220] ;  /* 0x0002200001e87983 */ /* 0x000f620000300800 */
[----:B------:R-:W-:-:S03]  /*189070*/  IMAD.WIDE R218, R225, 0x4, R2 ;  /* 0x00000004e1da7825 */ /* 0x000fc600078e0202 */
[----:B------:R-:W5:Y:S01]  /*189080*/  LDL.LU R229, [R1+0x7a4] ;  /* 0x0007a40001e57983 */ /* 0x000f620000300800 */
[----:B------:R-:W-:Y:S01]  /*189090*/  ISETP.LT.AND P1, PT, R199, c[0x0][0x178], !P3 ;  /* 0x00005e00c7007a0c */ /* 0x000fe20005f21270 */
[C---:B------:R-:W-:Y:S02]  /*1890a0*/  IMAD.WIDE R220, R225.reuse, 0x4, R80 ;  /* 0x00000004e1dc7825 */ /* 0x040fe400078e0250 */
[----:B---3--:R1:W-:Y:S02]  /*1890b0*/  @P0 STG.E [R216.64], R241 ;  /* 0x000000f1d8000986 */ /* 0x0083e4000c101904 */
[C---:B------:R-:W-:Y:S02]  /*1890c0*/  IMAD.WIDE R222, R225.reuse, 0x4, R82 ;  /* 0x00000004e1de7825 */ /* 0x040fe400078e0252 */
[----:B------:R3:W-:Y:S04]  /*1890d0*/  @P2 STG.E [R218.64], R228 ;  /* 0x000000e4da002986 */ /* 0x0007e8000c101904 */
[----:B------:R2:W-:Y:S01]  /*1890e0*/  @P5 STG.E [R220.64], R236 ;  /* 0x000000ecdc005986 */ /* 0x0005e2000c101904 */
[----:B-1----:R-:W-:-:S03]  /*1890f0*/  IMAD.WIDE R216, R225, 0x4, R244 ;  /* 0x00000004e1d87825 */ /* 0x002fc600078e02f4 */
[----:B------:R1:W-:Y:S01]  /*189100*/  @P6 STG.E [R222.64], R227 ;  /* 0x000000e3de006986 */ /* 0x0003e2000c101904 */
[----:B---3--:R-:W-:Y:S01]  /*189110*/  IMAD.WIDE R218, R225, 0x4, R246 ;  /* 0x00000004e1da7825 */ /* 0x008fe200078e02f6 */
[----:B--2---:R-:W-:Y:S02]  /*189120*/  ISETP.GE.AND P0, PT, R226, c[0x0][0x17c], PT ;  /* 0x00005f00e2007a0c */ /* 0x004fe40003f06270 */
[----:B------:R-:W2:Y:S04]  /*189130*/  LDL.LU R226, [R1+0x224] ;  /* 0x0002240001e27983 */ /* 0x000ea80000300800 */
[----:B------:R-:W3:Y:S04]  /*189140*/  LDL.LU R224, [R1+0x81cc] ;  /* 0x0081cc0001e07983 */ /* 0x000ee80000300800 */
[----:B------:R-:W2:Y:S04]  /*189150*/  LDL.LU R228, [R1+0x454] ;  /* 0x0004540001e47983 */ /* 0x000ea80000300800 */
[----:B------:R-:W3:Y:S04]  /*189160*/  LDL.LU R236, [R1+0x3f4] ;  /* 0x0003f40001ec7983 */ /* 0x000ee80000300800 */
[----:B-1----:R-:W3:Y:S04]  /*189170*/  LDL.LU R227, [R1+0x384] ;  /* 0x0003840001e37983 */ /* 0x002ee80000300800 */
[----:B----4-:R1:W-:Y:S04]  /*189180*/  @P4 STG.E [R216.64], R240 ;  /* 0x000000f0d8004986 */ /* 0x0103e8000c101904 */
[----:B-----5:R4:W-:Y:S04]  /*189190*/  @P1 STG.E [R218.64], R233 ;  /* 0x000000e9da001986 */ /* 0x0209e8000c101904 */
[----:B-1----:R-:W5:Y:S04]  /*1891a0*/  LDL.LU R240, [R1+0x344] ;  /* 0x0003440001f07983 */ /* 0x002f680000300800 */
[----:B----4-:R-:W5:Y:S01]  /*1891b0*/  LDL.LU R233, [R1+0x2f4] ;  /* 0x0002f40001e97983 */ /* 0x010f620000300800 */
[----:B------:R-:W-:-:S02]  /*1891c0*/  ISETP.LT.AND P3, PT, R203, c[0x0][0x178], !P3 ;  /* 0x00005e00cb007a0c */ /* 0x000fc40005f61270 */
[----:B------:R-:W-:Y:S02]  /*1891d0*/  ISETP.LT.AND P2, PT, R202, c[0x0][0x178], !P0 ;  /* 0x00005e00ca007a0c */ /* 0x000fe40004741270 */
[----:B------:R-:W-:Y:S02]  /*1891e0*/  ISETP.LT.AND P5, PT, R7, c[0x0][0x178], !P0 ;  /* 0x00005e0007007a0c */ /* 0x000fe400047a1270 */
[C---:B------:R-:W-:Y:S01]  /*1891f0*/  IADD3 R216, R225.reuse, c[0x0][0x198], RZ ;  /* 0x00006600e1d87a10 */ /* 0x040fe20007ffe0ff */
[----:B------:R-:W-:Y:S01]  /*189200*/  IMAD.WIDE R218, R225, 0x4, R248 ;  /* 0x00000004e1da7825 */ /* 0x000fe200078e02f8 */
[----:B------:R-:W-:-:S03]  /*189210*/  ISETP.LT.AND P4, PT, R15, c[0x0][0x178], !P0 ;  /* 0x00005e000f007a0c */ /* 0x000fc60004781270 */
[C---:B------:R-:W-:Y:S01]  /*189220*/  IMAD.WIDE R220, R216.reuse, 0x4, R78 ;  /* 0x00000004d8dc7825 */ /* 0x040fe200078e024e */
[----:B------:R-:W-:Y:S01]  /*189230*/  ISETP.LT.AND P1, PT, R47, c[0x0][0x178], !P0 ;  /* 0x00005e002f007a0c */ /* 0x000fe20004721270 */
[----:B------:R1:W-:Y:S02]  /*189240*/  @P3 STG.E [R218.64], R232 ;  /* 0x000000e8da003986 */ /* 0x0003e4000c101904 */
[----:B------:R-:W-:Y:S01]  /*189250*/  IMAD.WIDE R222, R216, 0x4, R76 ;  /* 0x00000004d8de7825 */ /* 0x000fe200078e024c */
[----:B------:R-:W-:Y:S01]  /*189260*/  ISETP.LT.AND P6, PT, R87, c[0x0][0x178], !P0 ;  /* 0x00005e0057007a0c */ /* 0x000fe200047c1270 */
[----:B------:R1:W-:Y:S01]  /*189270*/  @P2 STG.E [R220.64], R229 ;  /* 0x000000e5dc002986 */ /* 0x0003e2000c101904 */
[----:B------:R-:W-:-:S03]  /*189280*/  ISETP.LT.AND P2, PT, R135, c[0x0][0x178], !P0 ;  /* 0x00005e0087007a0c */ /* 0x000fc60004741270 */
[----:B------:R1:W-:Y:S01]  /*189290*/  @P5 STG.E [R222.64], R237 ;  /* 0x000000edde005986 */ /* 0x0003e2000c101904 */
[----:B------:R-:W-:Y:S01]  /*1892a0*/  ISETP.LT.AND P5, PT, R199, c[0x0][0x178], !P0 ;  /* 0x00005e00c7007a0c */ /* 0x000fe200047a1270 */
[C---:B-1----:R-:W-:Y:S02]  /*1892b0*/  IMAD.WIDE R218, R216.reuse, 0x4, R2 ;  /* 0x00000004d8da7825 */ /* 0x042fe400078e0202 */
[----:B------:R-:W5:Y:S04]  /*1892c0*/  LDL.LU R229, [R1+0x188] ;  /* 0x0001880001e57983 */ /* 0x000f680000300800 */
[----:B------:R-:W5:Y:S01]  /*1892d0*/  LDL.LU R232, [R1+0x128] ;  /* 0x0001280001e87983 */ /* 0x000f620000300800 */
[----:B------:R-:W-:-:S03]  /*1892e0*/  IMAD.WIDE R220, R216, 0x4, R80 ;  /* 0x00000004d8dc7825 */ /* 0x000fc600078e0250 */
[----:B------:R-:W5:Y:S01]  /*1892f0*/  LDL.LU R237, [R1+0xc8] ;  /* 0x0000c80001ed7983 */ /* 0x000f620000300800 */
[----:B------:R-:W-:-:S03]  /*189300*/  IMAD.WIDE R222, R216, 0x4, R82 ;  /* 0x00000004d8de7825 */ /* 0x000fc600078e0252 */
[----:B------:R-:W5:Y:S01]  /*189310*/  LDL.LU R217, [R1+0x81d0] ;  /* 0x0081d00001d97983 */ /* 0x000f620000300800 */
[----:B------:R-:W-:-:S03]  /*189320*/  ISETP.LT.AND P0, PT, R203, c[0x0][0x178], !P0 ;  /* 0x00005e00cb007a0c */ /* 0x000fc60004701270 */
[----:B--2---:R1:W-:Y:S04]  /*189330*/  @P4 STG.E [R218.64], R228 ;  /* 0x000000e4da004986 */ /* 0x0043e8000c101904 */
[----:B---3--:R2:W-:Y:S04]  /*189340*/  @P1 STG.E [R220.64], R236 ;  /* 0x000000ecdc001986 */ /* 0x0085e8000c101904 */
[----:B------:R3:W-:Y:S04]  /*189350*/  @P6 STG.E [R222.64], R227 ;  /* 0x000000e3de006986 */ /* 0x0007e8000c101904 */
[----:B-1----:R-:W4:Y:S01]  /*189360*/  LDL.LU R228, [R1+0x88] ;  /* 0x0000880001e47983 */ /* 0x002f220000300800 */
[----:B------:R-:W-:-:S03]  /*189370*/  IMAD.WIDE R218, R216, 0x4, R248 ;  /* 0x00000004d8da7825 */ /* 0x000fc600078e02f8 */
[----:B--2---:R-:W2:Y:S01]  /*189380*/  LDL.LU R236, [R1+0x38] ;  /* 0x0000380001ec7983 */ /* 0x004ea20000300800 */
[----:B------:R-:W-:-:S03]  /*189390*/  IMAD.WIDE R220, R216, 0x4, R246 ;  /* 0x00000004d8dc7825 */ /* 0x000fc600078e02f6 */
[----:B---3--:R-:W3:Y:S01]  /*1893a0*/  LDL.LU R227, [R1+0x18] ;  /* 0x0000180001e37983 */ /* 0x008ee20000300800 */
[----:B------:R-:W-:-:S05]  /*1893b0*/  IMAD.WIDE R222, R216, 0x4, R244 ;  /* 0x00000004d8de7825 */ /* 0x000fca00078e02f4 */
[----:B-----5:R-:W-:Y:S04]  /*1893c0*/  @P2 STG.E [R222.64], R240 ;  /* 0x000000f0de002986 */ /* 0x020fe8000c101904 */
[----:B------:R-:W-:Y:S04]  /*1893d0*/  @P5 STG.E [R220.64], R233 ;  /* 0x000000e9dc005986 */ /* 0x000fe8000c101904 */
[----:B------:R1:W-:Y:S04]  /*1893e0*/  @P0 STG.E [R218.64], R226 ;  /* 0x000000e2da000986 */ /* 0x0003e8000c101904 */
[----:B-1----:R-:W5:Y:S01]  /*1893f0*/  LDL.LU R226, [R1+0x18c] ;  /* 0x00018c0001e27983 */ /* 0x002f620000300800 */
[----:B------:R-:W-:-:S04]  /*189400*/  ISETP.GE.AND P3, PT, R224, c[0x0][0x17c], PT ;  /* 0x00005f00e0007a0c */ /* 0x000fc80003f66270 */
[----:B------:R-:W-:Y:S02]  /*189410*/  ISETP.LT.AND P1, PT, R202, c[0x0][0x178], !P3 ;  /* 0x00005e00ca007a0c */ /* 0x000fe40005f21270 */
[----:B------:R-:W-:Y:S02]  /*189420*/  ISETP.LT.AND P6, PT, R7, c[0x0][0x178], !P3 ;  /* 0x00005e0007007a0c */ /* 0x000fe40005fc1270 */
[----:B------:R-:W-:Y:S02]  /*189430*/  ISETP.LT.AND P4, PT, R15, c[0x0][0x178], !P3 ;  /* 0x00005e000f007a0c */ /* 0x000fe40005f81270 */
[----:B------:R-:W-:Y:S02]  /*189440*/  IADD3 R216, R216, c[0x0][0x198], RZ ;  /* 0x00006600d8d87a10 */ /* 0x000fe40007ffe0ff */
[----:B------:R-:W-:-:S03]  /*189450*/  ISETP.LT.AND P5, PT, R47, c[0x0][0x178], !P3 ;  /* 0x00005e002f007a0c */ /* 0x000fc60005fa1270 */
[----:B------:R-:W-:-:S04]  /*189460*/  IMAD.WIDE R218, R216, 0x4, R78 ;  /* 0x00000004d8da7825 */ /* 0x000fc800078e024e */
[----:B------:R-:W-:Y:S01]  /*189470*/  IMAD.WIDE R220, R216, 0x4, R76 ;  /* 0x00000004d8dc7825 */ /* 0x000fe200078e024c */
[----:B------:R-:W-:-:S03]  /*189480*/  ISETP.LT.AND P0, PT, R87, c[0x0][0x178], !P3 ;  /* 0x00005e0057007a0c */ /* 0x000fc60005f01270 */
[----:B------:R-:W-:Y:S01]  /*189490*/  IMAD.WIDE R222, R216, 0x4, R2 ;  /* 0x00000004d8de7825 */ /* 0x000fe200078e0202 */
[----:B------:R1:W-:Y:S01]  /*1894a0*/  @P1 STG.E [R218.64], R229 ;  /* 0x000000e5da001986 */ /* 0x0003e2000c101904 */
[----:B------:R-:W-:-:S03]  /*1894b0*/  ISETP.GE.AND P1, PT, R217, c[0x0][0x17c], PT ;  /* 0x00005f00d9007a0c */ /* 0x000fc60003f26270 */
[----:B------:R-:W-:Y:S01]  /*1894c0*/  @P6 STG.E [R220.64], R232 ;  /* 0x000000e8dc006986 */ /* 0x000fe2000c101904 */
[----:B------:R-:W-:-:S03]  /*1894d0*/  ISETP.LT.AND P2, PT, R135, c[0x0][0x178], !P3 ;  /* 0x00005e0087007a0c */ /* 0x000fc60005f41270 */
[----:B------:R1:W-:Y:S04]  /*1894e0*/  @P4 STG.E [R222.64], R237 ;  /* 0x000000edde004986 */ /* 0x0003e8000c101904 */
[----:B-1----:R-:W5:Y:S01]  /*1894f0*/  LDL.LU R229, [R1+0x12c] ;  /* 0x00012c0001e57983 */ /* 0x002f620000300800 */
[----:B------:R-:W-:-:S03]  /*189500*/  IMAD.WIDE R218, R216, 0x4, R80 ;  /* 0x00000004d8da7825 */ /* 0x000fc600078e0250 */
[----:B------:R-:W5:Y:S01]  /*189510*/  LDL.LU R225, [R1+0x81d4] ;  /* 0x0081d40001e17983 */ /* 0x000f620000300800 */
[----:B------:R-:W-:-:S03]  /*189520*/  ISETP.LT.AND P4, PT, R199, c[0x0][0x178], !P3 ;  /* 0x00005e00c7007a0c */ /* 0x000fc60005f81270 */
[----:B------:R-:W5:Y:S01]  /*189530*/  LDL.LU R237, [R1+0xcc] ;  /* 0x0000cc0001ed7983 */ /* 0x000f620000300800 */
[----:B------:R-:W-:Y:S01]  /*189540*/  ISETP.LT.AND P3, PT, R203, c[0x0][0x178], !P3 ;  /* 0x00005e00cb007a0c */ /* 0x000fe20005f61270 */
[----:B------:R-:W-:Y:S01]  /*189550*/  IMAD.WIDE R220, R216, 0x4, R82 ;  /* 0x00000004d8dc7825 */ /* 0x000fe200078e0252 */
[----:B------:R-:W-:Y:S02]  /*189560*/  ISETP.LT.AND P6, PT, R202, c[0x0][0x178], !P1 ;  /* 0x00005e00ca007a0c */ /* 0x000fe40004fc1270 */
[C---:B------:R-:W-:Y:S01]  /*189570*/  IADD3 R224, R216.reuse, c[0x0][0x198], RZ ;  /* 0x00006600d8e07a10 */ /* 0x040fe20007ffe0ff */
[C---:B------:R-:W-:Y:S01]  /*189580*/  IMAD.WIDE R222, R216.reuse, 0x4, R244 ;  /* 0x00000004d8de7825 */ /* 0x040fe200078e02f4 */
[----:B----4-:R1:W-:Y:S04]  /*189590*/  @P5 STG.E [R218.64], R228 ;  /* 0x000000e4da005986 */ /* 0x0103e8000c101904 */
[----:B--2---:R2:W-:Y:S04]  /*1895a0*/  @P0 STG.E [R220.64], R236 ;  /* 0x000000ecdc000986 */ /* 0x0045e8000c101904 */
[----:B-1----:R-:W4:Y:S01]  /*1895b0*/  LDL.LU R228, [R1+0x8c] ;  /* 0x00008c0001e47983 */ /* 0x002f220000300800 */
[----:B------:R-:W-:-:S03]  /*1895c0*/  IMAD.WIDE R218, R216, 0x4, R246 ;  /* 0x00000004d8da7825 */ /* 0x000fc600078e02f6 */
[----:B--2---:R-:W2:Y:S01]  /*1895d0*/  LDL.LU R236, [R1+0x3c] ;  /* 0x00003c0001ec7983 */ /* 0x004ea20000300800 */
[----:B------:R-:W-:-:S04]  /*1895e0*/  IMAD.WIDE R216, R216, 0x4, R248 ;  /* 0x00000004d8d87825 */ /* 0x000fc800078e02f8 */
[----:B------:R-:W-:Y:S01]  /*1895f0*/  IMAD.WIDE R220, R224, 0x4, R78 ;  /* 0x00000004e0dc7825 */ /* 0x000fe200078e024e */
[----:B---3--:R1:W-:Y:S04]  /*189600*/  @P2 STG.E [R222.64], R227 ;  /* 0x000000e3de002986 */ /* 0x0083e8000c101904 */
[----:B------:R-:W-:Y:S04]  /*189610*/  @P4 STG.E [R218.64], R238 ;  /* 0x000000eeda004986 */ /* 0x000fe8000c101904 */
[----:B------:R-:W-:Y:S04]  /*189620*/  @P3 STG.E [R216.64], R230 ;  /* 0x000000e6d8003986 */ /* 0x000fe8000c101904 */
[----:B-1----:R-:W3:Y:S04]  /*189630*/  LDL.LU R227, [R1+0x1c] ;  /* 0x00001c0001e37983 */ /* 0x002ee80000300800 */
[----:B-----5:R1:W-:Y:S04]  /*189640*/  @P6 STG.E [R220.64], R226 ;  /* 0x000000e2dc006986 */ /* 0x0203e8000c101904 */
[----:B-1----:R-:W5:Y:S01]  /*189650*/  LDL.LU R226, [R1+0x218] ;  /* 0x0002180001e27983 */ /* 0x002f620000300800 */
[----:B------:R-:W-:-:S02]  /*189660*/  ISETP.LT.AND P5, PT, R7, c[0x0][0x178], !P1 ;  /* 0x00005e0007007a0c */ /* 0x000fc40004fa1270 */
[----:B------:R-:W-:Y:S01]  /*189670*/  ISETP.LT.AND P2, PT, R15, c[0x0][0x178], !P1 ;  /* 0x00005e000f007a0c */ /* 0x000fe20004f41270 */
[C---:B------:R-:W-:Y:S01]  /*189680*/  IMAD.WIDE R216, R224.reuse, 0x4, R76 ;  /* 0x00000004e0d87825 */ /* 0x040fe200078e024c */
[----:B------:R-:W-:Y:S01]  /*189690*/  ISETP.LT.AND P4, PT, R47, c[0x0][0x178], !P1 ;  /* 0x00005e002f007a0c */ /* 0x000fe20004f81270 */
[----:B------:R-:W5:Y:S02]  /*1896a0*/  LDL.LU R233, [R1+0x1a8] ;  /* 0x0001a80001e97983 */ /* 0x000f640000300800 */
[----:B------:R-:W-:Y:S01]  /*1896b0*/  IMAD.WIDE R218, R224, 0x4, R2 ;  /* 0x00000004e0da7825 */ /* 0x000fe200078e0202 */
[----:B------:R-:W-:Y:S01]  /*1896c0*/  ISETP.LT.AND P3, PT, R87, c[0x0][0x178], !P1 ;  /* 0x00005e0057007a0c */ /* 0x000fe20004f61270 */
[----:B------:R-:W5:Y:S01]  /*1896d0*/  LDL.LU R232, [R1+0x138] ;  /* 0x0001380001e87983 */ /* 0x000f620000300800 */
[----:B------:R-:W-:-:S03]  /*1896e0*/  ISETP.LT.AND P6, PT, R199, c[0x0][0x178], !P1 ;  /* 0x00005e00c7007a0c */ /* 0x000fc60004fc1270 */
[----:B------:R1:W-:Y:S01]  /*1896f0*/  @P5 STG.E [R216.64], R229 ;  /* 0x000000e5d8005986 */ /* 0x0003e2000c101904 */
[----:B------:R-:W-:Y:S02]  /*189700*/  ISETP.LT.AND P5, PT, R135, c[0x0][0x178], !P1 ;  /* 0x00005e0087007a0c */ /* 0x000fe40004fa1270 */
[----:B------:R-:W-:Y:S01]  /*189710*/  ISETP.GE.AND P0, PT, R225, c[0x0][0x17c], PT ;  /* 0x00005f00e1007a0c */ /* 0x000fe20003f06270 */
[----:B------:R1:W-:Y:S04]  /*189720*/  @P2 STG.E [R218.64], R237 ;  /* 0x000000edda002986 */ /* 0x0003e8000c101904 */
[----:B-1----:R-:W5:Y:S01]  /*189730*/  LDL.LU R229, [R1+0xd8] ;  /* 0x0000d80001e57983 */ /* 0x002f620000300800 */
[----:B------:R-:W-:Y:S01]  /*189740*/  IMAD.WIDE R216, R224, 0x4, R80 ;  /* 0x00000004e0d87825 */ /* 0x000fe200078e0250 */
[----:B------:R-:W-:-:S02]  /*189750*/  ISETP.LT.AND P1, PT, R203, c[0x0][0x178], !P1 ;  /* 0x00005e00cb007a0c */ /* 0x000fc40004f21270 */
[----:B------:R-:W-:Y:S01]  /*189760*/  ISETP.LT.AND P2, PT, R202, c[0x0][0x178], !P0 ;  /* 0x00005e00ca007a0c */ /* 0x000fe20004741270 */
[----:B------:R-:W5:Y:S04]  /*189770*/  LDL.LU R237, [R1+0x78] ;  /* 0x0000780001ed7983 */ /* 0x000f680000300800 */
[----:B------:R-:W5:Y:S01]  /*189780*/  LDL.LU R230, [R1+0x81d8] ;  /* 0x0081d80001e67983 */ /* 0x000f620000300800 */
[C---:B------:R-:W-:Y:S01]  /*189790*/  IMAD.WIDE R218, R224.reuse, 0x4, R82 ;  /* 0x00000004e0da7825 */ /* 0x040fe200078e0252 */
[----:B------:R-:W-:-:S03]  /*1897a0*/  IADD3 R225, R224, c[0x0][0x198], RZ ;  /* 0x00006600e0e17a10 */ /* 0x000fc60007ffe0ff */
[----:B------:R-:W-:-:S04]  /*1897b0*/  IMAD.WIDE R220, R224, 0x4, R244 ;  /* 0x00000004e0dc7825 */ /* 0x000fc800078e02f4 */
[C---:B------:R-:W-:Y:S01]  /*1897c0*/  IMAD.WIDE R222, R224.reuse, 0x4, R246 ;  /* 0x00000004e0de7825 */ /* 0x040fe200078e02f6 */
[----:B----4-:R1:W-:Y:S04]  /*1897d0*/  @P4 STG.E [R216.64], R228 ;  /* 0x000000e4d8004986 */ /* 0x0103e8000c101904 */
[----:B--2---:R2:W-:Y:S04]  /*1897e0*/  @P3 STG.E [R218.64], R236 ;  /* 0x000000ecda003986 */ /* 0x0045e8000c101904 */
[----:B-1----:R-:W4:Y:S01]  /*1897f0*/  LDL.LU R228, [R1+0x48] ;  /* 0x0000480001e47983 */ /* 0x002f220000300800 */
[----:B------:R-:W-:-:S03]  /*189800*/  IMAD.WIDE R216, R224, 0x4, R248 ;  /* 0x00000004e0d87825 */ /* 0x000fc600078e02f8 */
[----:B--2---:R-:W2:Y:S01]  /*189810*/  LDL.LU R236, [R1+0x28] ;  /* 0x0000280001ec7983 */ /* 0x004ea20000300800 */
[----:B------:R-:W-:-:S03]  /*189820*/  IMAD.WIDE R218, R225, 0x4, R78 ;  /* 0x00000004e1da7825 */ /* 0x000fc600078e024e */
[----:B---3--:R1:W-:Y:S04]  /*189830*/  @P5 STG.E [R220.64], R227 ;  /* 0x000000e3dc005986 */ /* 0x0083e8000c101904 */
[----:B------:R-:W-:Y:S04]  /*189840*/  @P6 STG.E [R222.64], R239 ;  /* 0x000000efde006986 */ /* 0x000fe8000c101904 */
[----:B------:R-:W-:Y:S04]  /*189850*/  @P1 STG.E [R216.64], R231 ;  /* 0x000000e7d8001986 */ /* 0x000fe8000c101904 */
[----:B-1----:R-:W3:Y:S04]  /*189860*/  LDL.LU R227, [R1+0x1ac] ;  /* 0x0001ac0001e37983 */ /* 0x002ee80000300800 */
[----:B-----5:R1:W-:Y:S04]  /*189870*/  @P2 STG.E [R218.64], R226 ;  /* 0x000000e2da002986 */ /* 0x0203e8000c101904 */
[----:B------:R-:W5:Y:S04]  /*189880*/  LDL.LU R224, [R1+0x81dc] ;  /* 0x0081dc0001e07983 */ /* 0x000f680000300800 */
[----:B-1----:R-:W3:Y:S01]  /*189890*/  LDL.LU R226, [R1+0x21c] ;  /* 0x00021c0001e27983 */ /* 0x002ee20000300800 */
[----:B------:R-:W-:-:S02]  /*1898a0*/  ISETP.LT.AND P3, PT, R7, c[0x0][0x178], !P0 ;  /* 0x00005e0007007a0c */ /* 0x000fc40004761270 */
[----:B------:R-:W-:Y:S02]  /*1898b0*/  ISETP.LT.AND P4, PT, R15, c[0x0][0x178], !P0 ;  /* 0x00005e000f007a0c */ /* 0x000fe40004781270 */
[----:B------:R-:W-:Y:S02]  /*1898c0*/  ISETP.LT.AND P5, PT, R47, c[0x0][0x178], !P0 ;  /* 0x00005e002f007a0c */ /* 0x000fe400047a1270 */
[----:B------:R-:W-:Y:S01]  /*1898d0*/  ISETP.LT.AND P6, PT, R87, c[0x0][0x178], !P0 ;  /* 0x00005e0057007a0c */ /* 0x000fe200047c1270 */
[----:B------:R-:W-:Y:S01]  /*1898e0*/  IMAD.WIDE R216, R225, 0x4, R76 ;  /* 0x00000004e1d87825 */ /* 0x000fe200078e024c */
[----:B------:R-:W-:Y:S02]  /*1898f0*/  ISETP.LT.AND P2, PT, R135, c[0x0][0x178], !P0 ;  /* 0x00005e0087007a0c */ /* 0x000fe40004741270 */
[----:B------:R-:W-:Y:S01]  /*189900*/  ISETP.LT.AND P1, PT, R199, c[0x0][0x178], !P0 ;  /* 0x00005e00c7007a0c */ /* 0x000fe20004721270 */
[C---:B------:R-:W-:Y:S02]  /*189910*/  IMAD.WIDE R218, R225.reuse, 0x4, R2 ;  /* 0x00000004e1da7825 */ /* 0x040fe400078e0202 */
[----:B------:R1:W-:Y:S02]  /*189920*/  @P3 STG.E [R216.64], R233 ;  /* 0x000000e9d8003986 */ /* 0x0003e4000c101904 */
[----:B------:R-:W-:Y:S01]  /*189930*/  IMAD.WIDE R220, R225, 0x4, R80 ;  /* 0x00000004e1dc7825 */ /* 0x000fe200078e0250 */
[----:B------:R-:W-:-:S03]  /*189940*/  ISETP.LT.AND P0, PT, R203, c[0x0][0x178], !P0 ;  /* 0x00005e00cb007a0c */ /* 0x000fc60004701270 */
[C---:B------:R-:W-:Y:S01]  /*189950*/  IMAD.WIDE R222, R225.reuse, 0x4, R82 ;  /* 0x00000004e1de7825 */ /* 0x040fe200078e0252 */
[----:B------:R1:W-:Y:S03]  /*189960*/  @P4 STG.E [R218.64], R232 ;  /* 0x000000e8da004986 */ /* 0x0003e6000c101904 */
[----:B-1----:R-:W-:Y:S01]  /*189970*/  IMAD.WIDE R216, R225, 0x4, R244 ;  /* 0x00000004e1d87825 */ /* 0x002fe200078e02f4 */
[----:B------:R1:W-:Y:S01]  /*189980*/  @P5 STG.E [R220.64], R229 ;  /* 0x000000e5dc005986 */ /* 0x0003e2000c101904 */
[----:B------:R-:W-:-:S03]  /*189990*/  ISETP.GE.AND P3, PT, R230, c[0x0][0x17c], PT ;  /* 0x00005f00e6007a0c */ /* 0x000fc60003f66270 */
[----:B------:R-:W5:Y:S01]  /*1899a0*/  LDL.LU R232, [R1+0x13c] ;  /* 0x00013c0001e87983 */ /* 0x000f620000300800 */
[----:B------:R-:W-:Y:S01]  /*1899b0*/  IMAD.WIDE R218, R225, 0x4, R246 ;  /* 0x00000004e1da7825 */ /* 0x000fe200078e02f6 */
[----:B------:R-:W-:Y:S02]  /*1899c0*/  ISETP.LT.AND P4, PT, R202, c[0x0][0x178], !P3 ;  /* 0x00005e00ca007a0c */ /* 0x000fe40005f81270 */
[----:B------:R1:W-:Y:S01]  /*1899d0*/  @P6 STG.E [R222.64], R237 ;  /* 0x000000edde006986 */ /* 0x0003e2000c101904 */
[----:B------:R-:W-:-:S03]  /*1899e0*/  ISETP.LT.AND P5, PT, R7, c[0x0][0x178], !P3 ;  /* 0x00005e0007007a0c */ /* 0x000fc60005fa1270 */
[----:B-1----:R-:W5:Y:S04]  /*1899f0*/  LDL.LU R229, [R1+0xdc] ;  /* 0x0000dc0001e57983 */ /* 0x002f680000300800 */
[----:B------:R-:W5:Y:S04]  /*189a00*/  LDL.LU R237, [R1+0x7c] ;  /* 0x00007c0001ed7983 */ /* 0x000f680000300800 */
[----:B----4-:R1:W-:Y:S04]  /*189a10*/  @P2 STG.E [R216.64], R228 ;  /* 0x000000e4d8002986 */ /* 0x0103e8000c101904 */
[----:B--2---:R2:W-:Y:S01]  /*189a20*/  @P1 STG.E [R218.64], R236 ;  /* 0x000000ecda001986 */ /* 0x0045e2000c101904 */
[----:B-1----:R-:W-:-:S03]  /*189a30*/  IADD3 R216, R225, c[0x0][0x198], RZ ;  /* 0x00006600e1d87a10 */ /* 0x002fc60007ffe0ff */
[----:B------:R-:W4:Y:S01]  /*189a40*/  LDL.LU R228, [R1+0x4c] ;  /* 0x00004c0001e47983 */ /* 0x000f220000300800 */
[----:B--2---:R-:W-:-:S03]  /*189a50*/  IMAD.WIDE R218, R225, 0x4, R248 ;  /* 0x00000004e1da7825 */ /* 0x004fc600078e02f8 */
[----:B------:R-:W2:Y:S01]  /*189a60*/  LDL.LU R236, [R1+0x2c] ;  /* 0x00002c0001ec7983 */ /* 0x000ea20000300800 */
[----:B------:R-:W-:-:S03]  /*189a70*/  IMAD.WIDE R220, R216, 0x4, R78 ;  /* 0x00000004d8dc7825 */ /* 0x000fc600078e024e */
[----:B------:R-:W-:Y:S01]  /*189a80*/  @P0 STG.E [R218.64], R234 ;  /* 0x000000eada000986 */ /* 0x000fe2000c101904 */
[----:B------:R-:W-:-:S03]  /*189a90*/  IMAD.WIDE R222, R216, 0x4, R76 ;  /* 0x00000004d8de7825 */ /* 0x000fc600078e024c */
[----:B---3--:R1:W-:Y:S04]  /*189aa0*/  @P4 STG.E [R220.64], R226 ;  /* 0x000000e2dc004986 */ /* 0x0083e8000c101904 */
[----:B------:R3:W-:Y:S04]  /*189ab0*/  @P5 STG.E [R222.64], R227 ;  /* 0x000000e3de005986 */ /* 0x0007e8000c101904 */
[----:B-1----:R-:W2:Y:S04]  /*189ac0*/  LDL.LU R226, [R1+0x2e8] ;  /* 0x0002e80001e27983 */ /* 0x002ea80000300800 */
[----:B------:R-:W2:Y:S04]  /*189ad0*/  LDL.LU R217, [R1+0x81e0] ;  /* 0x0081e00001d97983 */ /* 0x000ea80000300800 */
[----:B------:R-:W2:Y:S04]  /*189ae0*/  LDL.LU R240, [R1+0x238] ;  /* 0x0002380001f07983 */ /* 0x000ea80000300800 */
[----:B---3--:R-:W3:Y:S01]  /*189af0*/  LDL.LU R227, [R1+0x1b8] ;  /* 0x0001b80001e37983 */ /* 0x008ee20000300800 */
[----:B------:R-:W-:-:S02]  /*189b00*/  ISETP.LT.AND P2, PT, R15, c[0x0][0x178], !P3 ;  /* 0x00005e000f007a0c */ /* 0x000fc40005f41270 */
[----:B------:R-:W-:Y:S02]  /*189b10*/  ISETP.LT.AND P1, PT, R47, c[0x0][0x178], !P3 ;  /* 0x00005e002f007a0c */ /* 0x000fe40005f21270 */
[----:B------:R-:W-:Y:S01]  /*189b20*/  ISETP.LT.AND P6, PT, R87, c[0x0][0x178], !P3 ;  /* 0x00005e0057007a0c */ /* 0x000fe20005fc1270 */
[C---:B------:R-:W-:Y:S01]  /*189b30*/  IMAD.WIDE R218, R216.reuse, 0x4, R2 ;  /* 0x00000004d8da7825 */ /* 0x040fe200078e0202 */
[----:B------:R-:W-:Y:S01]  /*189b40*/  ISETP.LT.AND P4, PT, R135, c[0x0][0x178], !P3 ;  /* 0x00005e0087007a0c */ /* 0x000fe20005f81270 */
[----:B------:R-:W3:Y:S01]  /*189b50*/  LDL.LU R233, [R1+0x158] ;  /* 0x0001580001e97983 */ /* 0x000ee20000300800 */
[----:B------:R-:W-:Y:S01]  /*189b60*/  ISETP.LT.AND P5, PT, R199, c[0x0][0x178], !P3 ;  /* 0x00005e00c7007a0c */ /* 0x000fe20005fa1270 */
[----:B------:R-:W-:Y:S01]  /*189b70*/  IMAD.WIDE R220, R216, 0x4, R80 ;  /* 0x00000004d8dc7825 */ /* 0x000fe200078e0250 */
[----:B-----5:R-:W-:Y:S02]  /*189b80*/  ISETP.GE.AND P0, PT, R224, c[0x0][0x17c], PT ;  /* 0x00005f00e0007a0c */ /* 0x020fe40003f06270 */
[----:B------:R-:W-:Y:S01]  /*189b90*/  ISETP.LT.AND P3, PT, R203, c[0x0][0x178], !P3 ;  /* 0x00005e00cb007a0c */ /* 0x000fe20005f61270 */
[----:B------:R-:W-:Y:S01]  /*189ba0*/  IMAD.WIDE R222, R216, 0x4, R82 ;  /* 0x00000004d8de7825 */ /* 0x000fe200078e0252 */
[----:B------:R1:W-:Y:S01]  /*189bb0*/  @P2 STG.E [R218.64], R232 ;  /* 0x000000e8da002986 */ /* 0x0003e2000c101904 */
[----:B------:R-:W-:-:S03]  /*189bc0*/  ISETP.LT.AND P2, PT, R15, c[0x0][0x178], !P0 ;  /* 0x00005e000f007a0c */ /* 0x000fc60004741270 */
[----:B------:R5:W-:Y:S01]  /*189bd0*/  @P1 STG.E [R220.64], R229 ;  /* 0x000000e5dc001986 */ /* 0x000be2000c101904 */
[----:B------:R-:W-:-:S03]  /*189be0*/  ISETP.LT.AND P1, PT, R202, c[0x0][0x178], !P0 ;  /* 0x00005e00ca007a0c */ /* 0x000fc60004721270 */
[----:B------:R5:W-:Y:S01]  /*189bf0*/  @P6 STG.E [R222.64], R237 ;  /* 0x000000edde006986 */ /* 0x000be2000c101904 */
[----:B------:R-:W-:-:S03]  /*189c00*/  ISETP.LT.AND P6, PT, R7, c[0x0][0x178], !P0 ;  /* 0x00005e0007007a0c */ /* 0x000fc600047c1270 */
[----:B-1----:R-:W3:Y:S01]  /*189c10*/  LDL.LU R232, [R1+0xe8] ;  /* 0x0000e80001e87983 */ /* 0x002ee20000300800 */
[----:B------:R-:W-:-:S03]  /*189c20*/  IMAD.WIDE R218, R216, 0x4, R244 ;  /* 0x00000004d8da7825 */ /* 0x000fc600078e02f4 */
[----:B-----5:R-:W3:Y:S01]  /*189c30*/  LDL.LU R229, [R1+0xa8] ;  /* 0x0000a80001e57983 */ /* 0x020ee20000300800 */
[----:B------:R-:W-:-:S03]  /*189c40*/  IMAD.WIDE R220, R216, 0x4, R246 ;  /* 0x00000004d8dc7825 */ /* 0x000fc600078e02f6 */
[----:B------:R-:W3:Y:S01]  /*189c50*/  LDL.LU R225, [R1+0x81e4] ;  /* 0x0081e40001e17983 */ /* 0x000ee20000300800 */
[C---:B------:R-:W-:Y:S01]  /*189c60*/  IMAD.WIDE R222, R216.reuse, 0x4, R248 ;  /* 0x00000004d8de7825 */ /* 0x040fe200078e02f8 */
[----:B------:R-:W-:Y:S02]  /*189c70*/  IADD3 R216, R216, c[0x0][0x198], RZ ;  /* 0x00006600d8d87a10 */ /* 0x000fe40007ffe0ff */
[----:B------:R-:W3:Y:S04]  /*189c80*/  LDL.LU R237, [R1+0x68] ;  /* 0x0000680001ed7983 */ /* 0x000ee80000300800 */
[----:B----4-:R1:W-:Y:S04]  /*189c90*/  @P4 STG.E [R218.64], R228 ;  /* 0x000000e4da004986 */ /* 0x0103e8000c101904 */
[----:B--2---:R2:W-:Y:S04]  /*189ca0*/  @P5 STG.E [R220.64], R236 ;  /* 0x000000ecdc005986 */ /* 0x0045e8000c101904 */
[----:B------:R4:W-:Y:S04]  /*189cb0*/  @P3 STG.E [R222.64], R235 ;  /* 0x000000ebde003986 */ /* 0x0009e8000c101904 */
[----:B-1----:R-:W5:Y:S01]  /*189cc0*/  LDL.LU R228, [R1+0x2ec] ;  /* 0x0002ec0001e47983 */ /* 0x002f620000300800 */
[----:B------:R-:W-:-:S03]  /*189cd0*/  IMAD.WIDE R218, R216, 0x4, R78 ;  /* 0x00000004d8da7825 */ /* 0x000fc600078e024e */
[----:B--2---:R-:W2:Y:S01]  /*189ce0*/  LDL.LU R236, [R1+0x23c] ;  /* 0x00023c0001ec7983 */ /* 0x004ea20000300800 */
[----:B------:R-:W-:-:S04]  /*189cf0*/  IMAD.WIDE R220, R216, 0x4, R76 ;  /* 0x00000004d8dc7825 */ /* 0x000fc800078e024c */
[----:B----4-:R-:W-:Y:S01]  /*189d00*/  IMAD.WIDE R222, R216, 0x4, R2 ;  /* 0x00000004d8de7825 */ /* 0x010fe200078e0202 */
[----:B------:R1:W-:Y:S04]  /*189d10*/  @P1 STG.E [R218.64], R226 ;  /* 0x000000e2da001986 */ /* 0x0003e8000c101904 */
[----:B------:R-:W-:Y:S04]  /*189d20*/  @P6 STG.E [R220.64], R240 ;  /* 0x000000f0dc006986 */ /* 0x000fe8000c101904 */
[----:B-1----:R-:W4:Y:S04]  /*189d30*/  LDL.LU R226, [R1+0x6c] ;  /* 0x00006c0001e27983 */ /* 0x002f280000300800 */
[----:B---3--:R1:W-:Y:S04]  /*189d40*/  @P2 STG.E [R222.64], R227 ;  /* 0x000000e3de002986 */ /* 0x0083e8000c101904 */
[----:B-1----:R-:W3:Y:S01]  /*189d50*/  LDL.LU R227, [R1+0x1bc] ;  /* 0x0001bc0001e37983 */ /* 0x002ee20000300800 */
[----:B------:R-:W-:-:S02]  /*189d60*/  ISETP.LT.AND P5, PT, R47, c[0x0][0x178], !P0 ;  /* 0x00005e002f007a0c */ /* 0x000fc400047a1270 */
[----:B------:R-:W-:Y:S02]  /*189d70*/  ISETP.LT.AND P3, PT, R87, c[0x0][0x178], !P0 ;  /* 0x00005e0057007a0c */ /* 0x000fe40004761270 */
[----:B------:R-:W-:Y:S02]  /*189d80*/  ISETP.LT.AND P4, PT, R135, c[0x0][0x178], !P0 ;  /* 0x00005e0087007a0c */ /* 0x000fe40004781270 */
[----:B------:R-:W-:Y:S01]  /*189d90*/  ISETP.GE.AND P1, PT, R217, c[0x0][0x17c], PT ;  /* 0x00005f00d9007a0c */ /* 0x000fe20003f26270 */
[C---:B------:R-:W-:Y:S01]  /*189da0*/  IMAD.WIDE R218, R216.reuse, 0x4, R80 ;  /* 0x00000004d8da7825 */ /* 0x040fe200078e0250 */
[----:B------:R-:W-:Y:S01]  /*189db0*/  ISETP.LT.AND P2, PT, R199, c[0x0][0x178], !P0 ;  /* 0x00005e00c7007a0c */ /* 0x000fe20004741270 */
[----:B------:R-:W4:Y:S01]  /*189dc0*/  LDL.LU R240, [R1+0x15c] ;  /* 0x00015c0001f07983 */ /* 0x000f220000300800 */
[----:B------:R-:W-:Y:S01]  /*189dd0*/  ISETP.LT.AND P0, PT, R203, c[0x0][0x178], !P0 ;  /* 0x00005e00cb007a0c */ /* 0x000fe20004701270 */
[----:B------:R-:W-:Y:S01]  /*189de0*/  IMAD.WIDE R220, R216, 0x4, R82 ;  /* 0x00000004d8dc7825 */ /* 0x000fe200078e0252 */
[----:B------:R-:W-:Y:S01]  /*189df0*/  ISETP.LT.AND P6, PT, R202, c[0x0][0x178], !P1 ;  /* 0x00005e00ca007a0c */ /* 0x000fe20004fc1270 */
[----:B------:R1:W-:Y:S02]  /*189e00*/  @P5 STG.E [R218.64], R233 ;  /* 0x000000e9da005986 */ /* 0x0003e4000c101904 */
[C---:B------:R-:W-:Y:S01]  /*189e10*/  IMAD.WIDE R222, R216.reuse, 0x4, R244 ;  /* 0x00000004d8de7825 */ /* 0x040fe200078e02f4 */
[----:B------:R-:W-:Y:S01]  /*189e20*/  IADD3 R224, R216, c[0x0][0x198], RZ ;  /* 0x00006600d8e07a10 */ /* 0x000fe20007ffe0ff */
[----:B------:R1:W-:Y:S01]  /*189e30*/  @P3 STG.E [R220.64], R232 ;  /* 0x000000e8dc003986 */ /* 0x0003e2000c101904 */
[----:B------:R-:W-:-:S03]  /*189e40*/  ISETP.LT.AND P5, PT, R7, c[0x0][0x178], !P1 ;  /* 0x00005e0007007a0c */ /* 0x000fc60004fa1270 */
[----:B------:R1:W-:Y:S01]  /*189e50*/  @P4 STG.E [R222.64], R229 ;  /* 0x000000e5de004986 */ /* 0x0003e2000c101904 */
[----:B------:R-:W-:Y:S01]  /*189e60*/  ISETP.LT.AND P4, PT, R15, c[0x0][0x178], !P1 ;  /* 0x00005e000f007a0c */ /* 0x000fe20004f81270 */
[C---:B-1----:R-:W-:Y:S02]  /*189e70*/  IMAD.WIDE R218, R216.reuse, 0x4, R246 ;  /* 0x00000004d8da7825 */ /* 0x042fe400078e02f6 */
[----:B------:R-:W4:Y:S02]  /*189e80*/  LDL.LU R232, [R1+0xec] ;  /* 0x0000ec0001e87983 */ /* 0x000f240000300800 */
[----:B------:R-:W-:Y:S02]  /*189e90*/  IMAD.WIDE R216, R216, 0x4, R248 ;  /* 0x00000004d8d87825 */ /* 0x000fe400078e02f8 */
[----:B------:R-:W4:Y:S02]  /*189ea0*/  LDL.LU R229, [R1+0xac] ;  /* 0x0000ac0001e57983 */ /* 0x000f240000300800 */
[----:B------:R-:W-:-:S02]  /*189eb0*/  IMAD.WIDE R220, R224, 0x4, R78 ;  /* 0x00000004e0dc7825 */ /* 0x000fc400078e024e */
[----:B------:R1:W-:Y:S04]  /*189ec0*/  @P2 STG.E [R218.64], R237 ;  /* 0x000000edda002986 */ /* 0x0003e8000c101904 */
[----:B------:R1:W-:Y:S02]  /*189ed0*/  @P0 STG.E [R216.64], R242 ;  /* 0x000000f2d8000986 */ /* 0x0003e4000c101904 */
[----:B-1----:R-:W-:-:S04]  /*189ee0*/  IMAD.WIDE R218, R224, 0x4, R2 ;  /* 0x00000004e0da7825 */ /* 0x002fc800078e0202 */
[----:B------:R-:W-:Y:S01]  /*189ef0*/  IMAD.WIDE R216, R224, 0x4, R76 ;  /* 0x00000004e0d87825 */ /* 0x000fe200078e024c */
[----:B-----5:R1:W-:Y:S04]  /*189f00*/  @P6 STG.E [R220.64], R228 ;  /* 0x000000e4dc006986 */ /* 0x0203e8000c101904 */
[----:B--2---:R2:W-:Y:S04]  /*189f10*/  @P5 STG.E [R216.64], R236 ;  /* 0x000000ecd8005986 */ /* 0x0045e8000c101904 */
[----:B-1----:R-:W5:Y:S04]  /*189f20*/  LDL.LU R228, [R1+0x358] ;  /* 0x0003580001e47983 */ /* 0x002f680000300800 */
[----:B--2---:R-:W2:Y:S04]  /*189f30*/  LDL.LU R236, [R1+0x308] ;  /* 0x0003080001ec7983 */ /* 0x004ea80000300800 */
[----:B------:R-:W2:Y:S04]  /*189f40*/  LDL.LU R230, [R1+0x81e8] ;  /* 0x0081e80001e67983 */ /* 0x000ea80000300800 */
[----:B------:R-:W2:Y:S04]  /*189f50*/  LDL.LU R233, [R1+0x248] ;  /* 0x0002480001e97983 */ /* 0x000ea80000300800 */
[----:B------:R-:W2:Y:S04]  /*189f60*/  LDL.LU R237, [R1+0x1c8] ;  /* 0x0001c80001ed7983 */ /* 0x000ea80000300800 */
[----:B---3--:R1:W-:Y:S04]  /*189f70*/  @P4 STG.E [R218.64], R227 ;  /* 0x000000e3da004986 */ /* 0x0083e8000c101904 */
[----:B-1----:R-:W3:Y:S01]  /*189f80*/  LDL.LU R227, [R1+0x148] ;  /* 0x0001480001e37983 */ /* 0x002ee20000300800 */
[----:B------:R-:W-:-:S02]  /*189f90*/  ISETP.LT.AND P2, PT, R47, c[0x0][0x178], !P1 ;  /* 0x00005e002f007a0c */ /* 0x000fc40004f41270 */
[----:B------:R-:W-:Y:S02]  /*189fa0*/  ISETP.LT.AND P0, PT, R87, c[0x0][0x178], !P1 ;  /* 0x00005e0057007a0c */ /* 0x000fe40004f01270 */
[----:B------:R-:W-:Y:S02]  /*189fb0*/  ISETP.LT.AND P5, PT, R135, c[0x0][0x178], !P1 ;  /* 0x00005e0087007a0c */ /* 0x000fe40004fa1270 */
[----:B------:R-:W-:Y:S02]  /*189fc0*/  ISETP.LT.AND P6, PT, R199, c[0x0][0x178], !P1 ;  /* 0x00005e00c7007a0c */ /* 0x000fe40004fc1270 */
[----:B------:R-:W-:Y:S01]  /*189fd0*/  ISETP.GE.AND P3, PT, R225, c[0x0][0x17c], PT ;  /* 0x00005f00e1007a0c */ /* 0x000fe20003f66270 */
[----:B------:R-:W-:Y:S01]  /*189fe0*/  IMAD.WIDE R216, R224, 0x4, R80 ;  /* 0x00000004e0d87825 */ /* 0x000fe200078e0250 */
[----:B------:R-:W-:Y:S02]  /*189ff0*/  ISETP.LT.AND P1, PT, R203, c[0x0][0x178], !P1 ;  /* 0x00005e00cb007a0c */ /* 0x000fe40004f21270 */
[----:B------:R-:W-:Y:S01]  /*18a000*/  ISETP.LT.AND P4, PT, R202, c[0x0][0x178], !P3 ;  /* 0x00005e00ca007a0c */ /* 0x000fe20005f81270 */
[C---:B------:R-:W-:Y:S01]  /*18a010*/  IMAD.WIDE R218, R224.reuse, 0x4, R82 ;  /* 0x00000004e0da7825 */ /* 0x040fe200078e0252 */
[----:B----4-:R1:W-:Y:S01]  /*18a020*/  @P2 STG.E [R216.64], R240 ;  /* 0x000000f0d8002986 */ /* 0x0103e2000c101904 */
[----:B------:R-:W-:-:S02]  /*18a030*/  IADD3 R225, R224, c[0x0][0x198], RZ ;  /* 0x00006600e0e17a10 */ /* 0x000fc40007ffe0ff */
[C---:B------:R-:W-:Y:S01]  /*18a040*/  IMAD.WIDE R220, R224.reuse, 0x4, R244 ;  /* 0x00000004e0dc7825 */ /* 0x040fe200078e02f4 */
[----:B------:R4:W-:Y:S03]  /*18a050*/  @P0 STG.E [R218.64], R232 ;  /* 0x000000e8da000986 */ /* 0x0009e6000c101904 */
[C---:B------:R-:W-:Y:S01]  /*18a060*/  IMAD.WIDE R222, R224.reuse, 0x4, R246 ;  /* 0x00000004e0de7825 */ /* 0x040fe200078e02f6 */
[----:B------:R-:W-:Y:S01]  /*18a070*/  ISETP.LT.AND P0, PT, R7, c[0x0][0x178], !P3 ;  /* 0x00005e0007007a0c */ /* 0x000fe20005f01270 */
[----:B------:R4:W-:Y:S01]  /*18a080*/  @P5 STG.E [R220.64], R229 ;  /* 0x000000e5dc005986 */ /* 0x0009e2000c101904 */
[----:B------:R-:W-:Y:S01]  /*18a090*/  ISETP.LT.AND P2, PT, R15, c[0x0][0x178], !P3 ;  /* 0x00005e000f007a0c */ /* 0x000fe20005f41270 */
[----:B-1----:R-:W-:Y:S02]  /*18a0a0*/  IMAD.WIDE R216, R224, 0x4, R248 ;  /* 0x00000004e0d87825 */ /* 0x002fe400078e02f8 */
[----:B------:R1:W-:Y:S01]  /*18a0b0*/  @P6 STG.E [R222.64], R226 ;  /* 0x000000e2de006986 */ /* 0x0003e2000c101904 */
[----:B------:R-:W-:-:S03]  /*18a0c0*/  ISETP.LT.AND P5, PT, R47, c[0x0][0x178], !P3 ;  /* 0x00005e002f007a0c */ /* 0x000fc60005fa1270 */
[----:B----4-:R-:W4:Y:S01]  /*18a0d0*/  LDL.LU R232, [R1+0xf8] ;  /* 0x0000f80001e87983 */ /* 0x010f220000300800 */
[----:B------:R-:W-:Y:S01]  /*18a0e0*/  IMAD.WIDE R218, R225, 0x4, R78 ;  /* 0x00000004e1da7825 */ /* 0x000fe200078e024e */
[----:B------:R-:W-:Y:S02]  /*18a0f0*/  ISETP.LT.AND P6, PT, R87, c[0x0][0x178], !P3 ;  /* 0x00005e0057007a0c */ /* 0x000fe40005fc1270 */
[----:B------:R-:W4:Y:S01]  /*18a100*/  LDL.LU R229, [R1+0xb8] ;  /* 0x0000b80001e57983 */ /* 0x000f220000300800 */
[----:B------:R-:W-:-:S03]  /*18a110*/  IMAD.WIDE R220, R225, 0x4, R80 ;  /* 0x00000004e1dc7825 */ /* 0x000fc600078e0250 */
[----:B------:R1:W-:Y:S02]  /*18a120*/  @P1 STG.E [R216.64], R243 ;  /* 0x000000f3d8001986 */ /* 0x0003e4000c101904 */
[C---:B-1----:R-:W-:Y:S02]  /*18a130*/  IMAD.WIDE R222, R225.reuse, 0x4, R82 ;  /* 0x00000004e1de7825 */ /* 0x042fe400078e0252 */
[----:B------:R-:W4:Y:S04]  /*18a140*/  LDL.LU R226, [R1+0x30c] ;  /* 0x00030c0001e27983 */ /* 0x000f280000300800 */
[----:B------:R-:W4:Y:S01]  /*18a150*/  LDL.LU R240, [R1+0x58] ;  /* 0x0000580001f07983 */ /* 0x000f220000300800 */
[----:B------:R-:W-:-:S03]  /*18a160*/  IMAD.WIDE R216, R225, 0x4, R76 ;  /* 0x00000004e1d87825 */ /* 0x000fc600078e024c */
[----:B------:R-:W4:Y:S04]  /*18a170*/  LDL.LU R224, [R1+0x81ec] ;  /* 0x0081ec0001e07983 */ /* 0x000f280000300800 */
[----:B-----5:R1:W-:Y:S04]  /*18a180*/  @P4 STG.E [R218.64], R228 ;  /* 0x000000e4da004986 */ /* 0x0203e8000c101904 */
[----:B--2---:R2:W-:Y:S01]  /*18a190*/  @P0 STG.E [R216.64], R236 ;  /* 0x000000ecd8000986 */ /* 0x0045e2000c101904 */
[----:B-1----:R-:W-:-:S03]  /*18a1a0*/  IMAD.WIDE R218, R225, 0x4, R2 ;  /* 0x00000004e1da7825 */ /* 0x002fc600078e0202 */
[----:B------:R-:W5:Y:S04]  /*18a1b0*/  LDL.LU R228, [R1+0x35c] ;  /* 0x00035c0001e47983 */ /* 0x000f680000300800 */
[----:B------:R-:W-:Y:S04]  /*18a1c0*/  @P2 STG.E [R218.64], R233 ;  /* 0x000000e9da002986 */ /* 0x000fe8000c101904 */
[----:B------:R-:W-:Y:S04]  /*18a1d0*/  @P5 STG.E [R220.64], R237 ;  /* 0x000000eddc005986 */ /* 0x000fe8000c101904 */
[----:B--2---:R-:W2:Y:S04]  /*18a1e0*/  LDL.LU R236, [R1+0x5c] ;  /* 0x00005c0001ec7983 */ /* 0x004ea80000300800 */
[----:B---3--:R1:W-:Y:S04]  /*18a1f0*/  @P6 STG.E [R222.64], R227 ;  /* 0x000000e3de006986 */ /* 0x0083e8000c101904 */
[----:B-1----:R-:W3:Y:S01]  /*18a200*/  LDL.LU R227, [R1+0x24c] ;  /* 0x00024c0001e37983 */ /* 0x002ee20000300800 */
[----:B------:R-:W-:-:S02]  /*18a210*/  ISETP.LT.AND P4, PT, R135, c[0x0][0x178], !P3 ;  /* 0x00005e0087007a0c */ /* 0x000fc40005f81270 */
[----:B------:R-:W-:Y:S01]  /*18a220*/  ISETP.LT.AND P1, PT, R199, c[0x0][0x178], !P3 ;  /* 0x00005e00c7007a0c */ /* 0x000fe20005f21270 */
[----:B------:R-:W-:Y:S01]  /*18a230*/  IMAD.WIDE R216, R225, 0x4, R244 ;  /* 0x00000004e1d87825 */ /* 0x000fe200078e02f4 */
[----:B------:R-:W-:Y:S01]  /*18a240*/  ISETP.GE.AND P0, PT, R230, c[0x0][0x17c], PT ;  /* 0x00005f00e6007a0c */ /* 0x000fe20003f06270 */
[----:B------:R-:W2:Y:S01]  /*18a250*/  LDL.LU R233, [R1+0x1cc] ;  /* 0x0001cc0001e97983 */ /* 0x000ea20000300800 */
[----:B------:R-:W-:Y:S01]  /*18a260*/  ISETP.LT.AND P3, PT, R203, c[0x0][0x178], !P3 ;  /* 0x00005e00cb007a0c */ /* 0x000fe20005f61270 */
[----:B------:R-:W-:Y:S01]  /*18a270*/  IMAD.WIDE R218, R225, 0x4, R246 ;  /* 0x00000004e1da7825 */ /* 0x000fe200078e02f6 */
[----:B------:R-:W-:Y:S01]  /*18a280*/  ISETP.LT.AND P2, PT, R202, c[0x0][0x178], !P0 ;  /* 0x00005e00ca007a0c */ /* 0x000fe20004741270 */
[----:B------:R-:W2:Y:S01]  /*18a290*/  LDL.LU R237, [R1+0x14c] ;  /* 0x00014c0001ed7983 */ /* 0x000ea20000300800 */
[----:B------:R-:W-:-:S03]  /*18a2a0*/  ISETP.LT.AND P5, PT, R7, c[0x0][0x178], !P0 ;  /* 0x00005e0007007a0c */ /* 0x000fc600047a1270 */
[----:B----4-:R1:W-:Y:S01]  /*18a2b0*/  @P4 STG.E [R216.64], R232 ;  /* 0x000000e8d8004986 */ /* 0x0103e2000c101904 */
[----:B------:R-:W-:-:S03]  /*18a2c0*/  ISETP.LT.AND P4, PT, R15, c[0x0][0x178], !P0 ;  /* 0x00005e000f007a0c */ /* 0x000fc60004781270 */
[----:B------:R4:W-:Y:S01]  /*18a2d0*/  @P1 STG.E [R218.64], R229 ;  /* 0x000000e5da001986 */ /* 0x0009e2000c101904 */
[----:B-1----:R-:W-:-:S03]  /*18a2e0*/  IADD3 R216, R225, c[0x0][0x198], RZ ;  /* 0x00006600e1d87a10 */ /* 0x002fc60007ffe0ff */
[----:B------:R-:W2:Y:S01]  /*18a2f0*/  LDL.LU R232, [R1+0xfc] ;  /* 0x0000fc0001e87983 */ /* 0x000ea20000300800 */
[----:B----4-:R-:W-:-:S03]  /*18a300*/  IMAD.WIDE R218, R225, 0x4, R248 ;  /* 0x00000004e1da7825 */ /* 0x010fc600078e02f8 */
[----:B------:R-:W2:Y:S01]  /*18a310*/  LDL.LU R229, [R1+0xbc] ;  /* 0x0000bc0001e57983 */ /* 0x000ea20000300800 */
[----:B------:R-:W-:-:S03]  /*18a320*/  IMAD.WIDE R220, R216, 0x4, R78 ;  /* 0x00000004d8dc7825 */ /* 0x000fc600078e024e */
[----:B------:R1:W-:Y:S01]  /*18a330*/  @P3 STG.E [R218.64], R240 ;  /* 0x000000f0da003986 */ /* 0x0003e2000c101904 */
[----:B------:R-:W-:-:S04]  /*18a340*/  IMAD.WIDE R222, R216, 0x4, R76 ;  /* 0x00000004d8de7825 */ /* 0x000fc800078e024c */
[----:B-1----:R-:W-:Y:S01]  /*18a350*/  IMAD.WIDE R218, R216, 0x4, R2 ;  /* 0x00000004d8da7825 */ /* 0x002fe200078e0202 */
[----:B-----5:R1:W-:Y:S04]  /*18a360*/  @P2 STG.E [R220.64], R228 ;  /* 0x000000e4dc002986 */ /* 0x0203e8000c101904 */
[----:B------:R5:W-:Y:S04]  /*18a370*/  @P5 STG.E [R222.64], R226 ;  /* 0x000000e2de005986 */ /* 0x000be8000c101904 */
[----:B-1----:R-:W4:Y:S04]  /*18a380*/  LDL.LU R228, [R1+0x3c8] ;  /* 0x0003c80001e47983 */ /* 0x002f280000300800 */
[----:B------:R-:W4:Y:S04]  /*18a390*/  LDL.LU R217, [R1+0x81f0] ;  /* 0x0081f00001d97983 */ /* 0x000f280000300800 */
[----:B-----5:R-:W5:Y:S04]  /*18a3a0*/  LDL.LU R226, [R1+0x368] ;  /* 0x0003680001e27983 */ /* 0x020f680000300800 */
[----:B---3--:R1:W-:Y:S04]  /*18a3b0*/  @P4 STG.E [R218.64], R227 ;  /* 0x000000e3da004986 */ /* 0x0083e8000c101904 */
[----:B-1----:R-:W3:Y:S01]  /*18a3c0*/  LDL.LU R227, [R1+0x318] ;  /* 0x0003180001e37983 */ /* 0x002ee20000300800 */
[----:B------:R-:W-:-:S02]  /*18a3d0*/  ISETP.LT.AND P1, PT, R47, c[0x0][0x178], !P0 ;  /* 0x00005e002f007a0c */ /* 0x000fc40004721270 */
[----:B------:R-:W-:Y:S01]  /*18a3e0*/  ISETP.LT.AND P6, PT, R87, c[0x0][0x178], !P0 ;  /* 0x00005e0057007a0c */ /* 0x000fe200047c1270 */
[C---:B------:R-:W-:Y:S01]  /*18a3f0*/  IMAD.WIDE R220, R216.reuse, 0x4, R80 ;  /* 0x00000004d8dc7825 */ /* 0x040fe200078e0250 */
[----:B------:R-:W-:Y:S01]  /*18a400*/  ISETP.LT.AND P2, PT, R135, c[0x0][0x178], !P0 ;  /* 0x00005e0087007a0c */ /* 0x000fe20004741270 */
[----:B------:R-:W3:Y:S01]  /*18a410*/  LDL.LU R240, [R1+0x2c8] ;  /* 0x0002c80001f07983 */ /* 0x000ee20000300800 */
[----:B------:R-:W-:Y:S01]  /*18a420*/  ISETP.LT.AND P5, PT, R199, c[0x0][0x178], !P0 ;  /* 0x00005e00c7007a0c */ /* 0x000fe200047a1270 */
[----:B------:R-:W-:Y:S01]  /*18a430*/  IMAD.WIDE R222, R216, 0x4, R82 ;  /* 0x00000004d8de7825 */ /* 0x000fe200078e0252 */
[----:B------:R-:W-:Y:S02]  /*18a440*/  ISETP.LT.AND P0, PT, R203, c[0x0][0x178], !P0 ;  /* 0x00005e00cb007a0c */ /* 0x000fe40004701270 */
[----:B------:R-:W-:Y:S01]  /*18a450*/  ISETP.GE.AND P3, PT, R224, c[0x0][0x17c], PT ;  /* 0x00005f00e0007a0c */ /* 0x000fe20003f66270 */
[----:B------:R-:W-:Y:S02]  /*18a460*/  IMAD.WIDE R218, R216, 0x4, R244 ;  /* 0x00000004d8da7825 */ /* 0x000fe400078e02f4 */
[----:B--2---:R1:W-:Y:S01]  /*18a470*/  @P1 STG.E [R220.64], R233 ;  /* 0x000000e9dc001986 */ /* 0x0043e2000c101904 */
[----:B------:R-:W-:-:S03]  /*18a480*/  ISETP.LT.AND P1, PT, R202, c[0x0][0x178], !P3 ;  /* 0x00005e00ca007a0c */ /* 0x000fc60005f21270 */
[----:B------:R2:W-:Y:S01]  /*18a490*/  @P6 STG.E [R222.64], R237 ;  /* 0x000000edde006986 */ /* 0x0005e2000c101904 */
[----:B------:R-:W-:Y:S02]  /*18a4a0*/  ISETP.LT.AND P6, PT, R7, c[0x0][0x178], !P3 ;  /* 0x00005e0007007a0c */ /* 0x000fe40005fc1270 */
[----:B------:R-:W-:Y:S01]  /*18a4b0*/  ISETP.LT.AND P4, PT, R15, c[0x0][0x178], !P3 ;  /* 0x00005e000f007a0c */ /* 0x000fe20005f81270 */
[----:B-1----:R-:W3:Y:S01]  /*18a4c0*/  LDL.LU R233, [R1+0x1e8] ;  /* 0x0001e80001e97983 */ /* 0x002ee20000300800 */
[----:B------:R-:W-:-:S03]  /*18a4d0*/  IMAD.WIDE R220, R216, 0x4, R246 ;  /* 0x00000004d8dc7825 */ /* 0x000fc600078e02f6 */
[----:B--2---:R-:W2:Y:S01]  /*18a4e0*/  LDL.LU R237, [R1+0x178] ;  /* 0x0001780001ed7983 */ /* 0x004ea20000300800 */
[C---:B------:R-:W-:Y:S01]  /*18a4f0*/  IMAD.WIDE R222, R216.reuse, 0x4, R248 ;  /* 0x00000004d8de7825 */ /* 0x040fe200078e02f8 */
[----:B------:R-:W-:Y:S02]  /*18a500*/  IADD3 R216, R216, c[0x0][0x198], RZ ;  /* 0x00006600d8d87a10 */ /* 0x000fe40007ffe0ff */
[----:B------:R1:W-:Y:S04]  /*18a510*/  @P2 STG.E [R218.64], R232 ;  /* 0x000000e8da002986 */ /* 0x0003e8000c101904 */
[----:B------:R-:W2:Y:S04]  /*18a520*/  LDL.LU R225, [R1+0x81f4] ;  /* 0x0081f40001e17983 */ /* 0x000ea80000300800 */
[----:B------:R1:W-:Y:S04]  /*18a530*/  @P5 STG.E [R220.64], R229 ;  /* 0x000000e5dc005986 */ /* 0x0003e8000c101904 */
[----:B-1----:R-:W2:Y:S01]  /*18a540*/  LDL.LU R232, [R1+0x118] ;  /* 0x0001180001e87983 */ /* 0x002ea20000300800 */
[----:B------:R-:W-:-:S03]  /*18a550*/  IMAD.WIDE R218, R216, 0x4, R78 ;  /* 0x00000004d8da7825 */ /* 0x000fc600078e024e */
[----:B------:R1:W-:Y:S04]  /*18a560*/  @P0 STG.E [R222.64], R236 ;  /* 0x000000ecde000986 */ /* 0x0003e8000c101904 */
[----:B------:R-:W2:Y:S01]  /*18a570*/  LDL.LU R229, [R1+0x98] ;  /* 0x0000980001e57983 */ /* 0x000ea20000300800 */
[----:B------:R-:W-:-:S03]  /*18a580*/  IMAD.WIDE R220, R216, 0x4, R76 ;  /* 0x00000004d8dc7825 */ /* 0x000fc600078e024c */
[----:B-1----:R-:W2:Y:S01]  /*18a590*/  LDL.LU R236, [R1+0x3cc] ;  /* 0x0003cc0001ec7983 */ /* 0x002ea20000300800 */
[----:B------:R-:W-:-:S03]  /*18a5a0*/  IMAD.WIDE R222, R216, 0x4, R2 ;  /* 0x00000004d8de7825 */ /* 0x000fc600078e0202 */
[----:B----4-:R1:W-:Y:S04]  /*18a5b0*/  @P1 STG.E [R218.64], R228 ;  /* 0x000000e4da001986 */ /* 0x0103e8000c101904 */
[----:B-----5:R4:W-:Y:S04]  /*18a5c0*/  @P6 STG.E [R220.64], R226 ;  /* 0x000000e2dc006986 */ /* 0x0209e8000c101904 */
[----:B-1----:R-:W5:Y:S04]  /*18a5d0*/  LDL.LU R228, [R1+0x11c] ;  /* 0x00011c0001e47983 */ /* 0x002f680000300800 */
[----:B----4-:R-:W4:Y:S04]  /*18a5e0*/  LDL.LU R226, [R1+0x36c] ;  /* 0x00036c0001e27983 */ /* 0x010f280000300800 */
        /* <DEDUP_REMOVED lines=8> */
[----:B------:R-:W5:Y:S01]  /*18a670*/  LDL.LU R238, [R1+0x2cc] ;  /* 0x0002cc0001ee7983 */ /* 0x000f620000300800 */
[----:B------:R-:W-:Y:S01]  /*18a680*/  ISETP.LT.AND P3, PT, R203, c[0x0][0x178], !P3 ;  /* 0x00005e00cb007a0c */ /* 0x000fe20005f61270 */
[----:B------:R-:W-:Y:S01]  /*18a690*/  IMAD.WIDE R220, R216, 0x4, R82 ;  /* 0x00000004d8dc7825 */ /* 0x000fe200078e0252 */
[----:B------:R-:W-:-:S03]  /*18a6a0*/  ISETP.LT.AND P6, PT, R202, c[0x0][0x178], !P1 ;  /* 0x00005e00ca007a0c */ /* 0x000fc60004fc1270 */
[C---:B------:R-:W-:Y:S01]  /*18a6b0*/  IMAD.WIDE R222, R216.reuse, 0x4, R244 ;  /* 0x00000004d8de7825 */ /* 0x040fe200078e02f4 */
[----:B------:R1:W-:Y:S01]  /*18a6c0*/  @P5 STG.E [R218.64], R240 ;  /* 0x000000f0da005986 */ /* 0x0003e2000c101904 */
[----:B------:R-:W-:-:S03]  /*18a6d0*/  IADD3 R224, R216, c[0x0][0x198], RZ ;  /* 0x00006600d8e07a10 */ /* 0x000fc60007ffe0ff */
[----:B------:R-:W-:Y:S01]  /*18a6e0*/  @P0 STG.E [R220.64], R233 ;  /* 0x000000e9dc000986 */ /* 0x000fe2000c101904 */
[----:B------:R-:W-:-:S03]  /*18a6f0*/  ISETP.LT.AND P5, PT, R7, c[0x0][0x178], !P1 ;  /* 0x00005e0007007a0c */ /* 0x000fc60004fa1270 */
[----:B--2---:R2:W-:Y:S04]  /*18a700*/  @P2 STG.E [R222.64], R237 ;  /* 0x000000edde002986 */ /* 0x0045e8000c101904 */
[----:B-1----:R-:W5:Y:S01]  /*18a710*/  LDL.LU R240, [R1+0x1ec] ;  /* 0x0001ec0001f07983 */ /* 0x002f620000300800 */
[----:B------:R-:W-:Y:S01]  /*18a720*/  IMAD.WIDE R218, R216, 0x4, R246 ;  /* 0x00000004d8da7825 */ /* 0x000fe200078e02f6 */
[----:B------:R-:W-:-:S03]  /*18a730*/  ISETP.LT.AND P2, PT, R15, c[0x0][0x178], !P1 ;  /* 0x00005e000f007a0c */ /* 0x000fc60004f41270 */
[----:B------:R-:W-:Y:S01]  /*18a740*/  IMAD.WIDE R216, R216, 0x4, R248 ;  /* 0x00000004d8d87825 */ /* 0x000fe200078e02f8 */
[----:B--2---:R-:W2:Y:S03]  /*18a750*/  LDL.LU R237, [R1+0x17c] ;  /* 0x00017c0001ed7983 */ /* 0x004ea60000300800 */
[C---:B------:R-:W-:Y:S01]  /*18a760*/  IMAD.WIDE R220, R224.reuse, 0x4, R78 ;  /* 0x00000004e0dc7825 */ /* 0x040fe200078e024e */
[----:B------:R1:W-:Y:S04]  /*18a770*/  @P4 STG.E [R218.64], R232 ;  /* 0x000000e8da004986 */ /* 0x0003e8000c101904 */
[----:B------:R1:W-:Y:S04]  /*18a780*/  @P3 STG.E [R216.64], R229 ;  /* 0x000000e5d8003986 */ /* 0x0003e8000c101904 */
[----:B------:R1:W-:Y:S02]  /*18a790*/  @P6 STG.E [R220.64], R236 ;  /* 0x000000ecdc006986 */ /* 0x0003e4000c101904 */
[----:B-1----:R-:W-:-:S04]  /*18a7a0*/  IMAD.WIDE R218, R224, 0x4, R2 ;  /* 0x00000004e0da7825 */ /* 0x002fc800078e0202 */
[----:B------:R-:W-:Y:S01]  /*18a7b0*/  IMAD.WIDE R216, R224, 0x4, R76 ;  /* 0x00000004e0d87825 */ /* 0x000fe200078e024c */
[----:B------:R-:W2:Y:S04]  /*18a7c0*/  LDL.LU R236, [R1+0x9c] ;  /* 0x00009c0001ec7983 */ /* 0x000ea80000300800 */
[----:B------:R-:W2:Y:S04]  /*18a7d0*/  LDL.LU R229, [R1+0x438] ;  /* 0x0004380001e57983 */ /* 0x000ea80000300800 */
[----:B------:R-:W2:Y:S04]  /*18a7e0*/  LDL.LU R241, [R1+0x3d8] ;  /* 0x0003d80001f17983 */ /* 0x000ea80000300800 */
[----:B----4-:R1:W-:Y:S04]  /*18a7f0*/  @P5 STG.E [R216.64], R226 ;  /* 0x000000e2d8005986 */ /* 0x0103e8000c101904 */
[----:B-1----:R-:W4:Y:S04]  /*18a800*/  LDL.LU R226, [R1+0x81f8] ;  /* 0x0081f80001e27983 */ /* 0x002f280000300800 */
[----:B------:R-:W4:Y:S04]  /*18a810*/  LDL.LU R233, [R1+0x378] ;  /* 0x0003780001e97983 */ /* 0x000f280000300800 */
[----:B------:R-:W4:Y:S04]  /*18a820*/  LDL.LU R232, [R1+0x328] ;  /* 0x0003280001e87983 */ /* 0x000f280000300800 */
[----:B---3--:R1:W-:Y:S04]  /*18a830*/  @P2 STG.E [R218.64], R227 ;  /* 0x000000e3da002986 */ /* 0x0083e8000c101904 */
[----:B-1----:R-:W3:Y:S01]  /*18a840*/  LDL.LU R227, [R1+0x258] ;  /* 0x0002580001e37983 */ /* 0x002ee20000300800 */
[----:B------:R-:W-:-:S02]  /*18a850*/  ISETP.LT.AND P4, PT, R47, c[0x0][0x178], !P1 ;  /* 0x00005e002f007a0c */ /* 0x000fc40004f81270 */
[----:B------:R-:W-:Y:S02]  /*18a860*/  ISETP.LT.AND P3, PT, R87, c[0x0][0x178], !P1 ;  /* 0x00005e0057007a0c */ /* 0x000fe40004f61270 */
[----:B------:R-:W-:Y:S02]  /*18a870*/  ISETP.LT.AND P5, PT, R135, c[0x0][0x178], !P1 ;  /* 0x00005e0087007a0c */ /* 0x000fe40004fa1270 */
[----:B------:R-:W-:Y:S01]  /*18a880*/  ISETP.LT.AND P6, PT, R199, c[0x0][0x178], !P1 ;  /* 0x00005e00c7007a0c */ /* 0x000fe20004fc1270 */
[C---:B------:R-:W-:Y:S01]  /*18a890*/  IMAD.WIDE R216, R224.reuse, 0x4, R80 ;  /* 0x00000004e0d87825 */ /* 0x040fe200078e0250 */
[----:B------:R-:W-:Y:S02]  /*18a8a0*/  ISETP.GE.AND P0, PT, R225, c[0x0][0x17c], PT ;  /* 0x00005f00e1007a0c */ /* 0x000fe40003f06270 */
[----:B------:R-:W-:Y:S01]  /*18a8b0*/  ISETP.LT.AND P1, PT, R203, c[0x0][0x178], !P1 ;  /* 0x00005e00cb007a0c */ /* 0x000fe20004f21270 */
[----:B------:R-:W-:Y:S01]  /*18a8c0*/  IMAD.WIDE R218, R224, 0x4, R82 ;  /* 0x00000004e0da7825 */ /* 0x000fe200078e0252 */
[----:B------:R-:W-:-:S03]  /*18a8d0*/  ISETP.LT.AND P2, PT, R202, c[0x0][0x178], !P0 ;  /* 0x00005e00ca007a0c */ /* 0x000fc60004741270 */
[C---:B------:R-:W-:Y:S01]  /*18a8e0*/  IMAD.WIDE R220, R224.reuse, 0x4, R244 ;  /* 0x00000004e0dc7825 */ /* 0x040fe200078e02f4 */
[----:B-----5:R1:W-:Y:S01]  /*18a8f0*/  @P4 STG.E [R216.64], R238 ;  /* 0x000000eed8004986 */ /* 0x0203e2000c101904 */
[C---:B------:R-:W-:Y:S02]  /*18a900*/  IADD3 R225, R224.reuse, c[0x0][0x198], RZ ;  /* 0x00006600e0e17a10 */ /* 0x040fe40007ffe0ff */
[----:B------:R-:W-:Y:S01]  /*18a910*/  IMAD.WIDE R222, R224, 0x4, R246 ;  /* 0x00000004e0de7825 */ /* 0x000fe200078e02f6 */
[----:B------:R5:W-:Y:S01]  /*18a920*/  @P3 STG.E [R218.64], R240 ;  /* 0x000000f0da003986 */ /* 0x000be2000c101904 */
[----:B------:R-:W-:-:S03]  /*18a930*/  ISETP.LT.AND P3, PT, R7, c[0x0][0x178], !P0 ;  /* 0x00005e0007007a0c */ /* 0x000fc60004761270 */
[----:B--2---:R2:W-:Y:S01]  /*18a940*/  @P5 STG.E [R220.64], R237 ;  /* 0x000000eddc005986 */ /* 0x0045e2000c101904 */
[----:B------:R-:W-:Y:S02]  /*18a950*/  ISETP.LT.AND P4, PT, R15, c[0x0][0x178], !P0 ;  /* 0x00005e000f007a0c */ /* 0x000fe40004781270 */
[----:B------:R-:W-:Y:S01]  /*18a960*/  ISETP.LT.AND P5, PT, R47, c[0x0][0x178], !P0 ;  /* 0x00005e002f007a0c */ /* 0x000fe200047a1270 */
[----:B------:R2:W-:Y:S01]  /*18a970*/  @P6 STG.E [R222.64], R228 ;  /* 0x000000e4de006986 */ /* 0x0005e2000c101904 */
[----:B-1----:R-:W-:Y:S01]  /*18a980*/  IMAD.WIDE R216, R224, 0x4, R248 ;  /* 0x00000004e0d87825 */ /* 0x002fe200078e02f8 */
[----:B------:R-:W-:-:S03]  /*18a990*/  ISETP.LT.AND P6, PT, R87, c[0x0][0x178], !P0 ;  /* 0x00005e0057007a0c */ /* 0x000fc600047c1270 */
[C---:B-----5:R-:W-:Y:S01]  /*18a9a0*/  IMAD.WIDE R218, R225.reuse, 0x4, R78 ;  /* 0x00000004e1da7825 */ /* 0x060fe200078e024e */
[----:B--2---:R-:W2:Y:S04]  /*18a9b0*/  LDL.LU R237, [R1+0x1f8] ;  /* 0x0001f80001ed7983 */ /* 0x004ea80000300800 */
[----:B------:R-:W5:Y:S01]  /*18a9c0*/  LDL.LU R228, [R1+0x198] ;  /* 0x0001980001e47983 */ /* 0x000f620000300800 */
[----:B------:R-:W-:-:S04]  /*18a9d0*/  IMAD.WIDE R220, R225, 0x4, R80 ;  /* 0x00000004e1dc7825 */ /* 0x000fc800078e0250 */
[C---:B------:R-:W-:Y:S01]  /*18a9e0*/  IMAD.WIDE R222, R225.reuse, 0x4, R82 ;  /* 0x00000004e1de7825 */ /* 0x040fe200078e0252 */
[----:B------:R1:W-:Y:S04]  /*18a9f0*/  @P1 STG.E [R216.64], R236 ;  /* 0x000000ecd8001986 */ /* 0x0003e8000c101904 */
[----:B------:R1:W-:Y:S04]  /*18aa00*/  @P2 STG.E [R218.64], R229 ;  /* 0x000000e5da002986 */ /* 0x0003e8000c101904 */
[----:B-1----:R-:W5:Y:S01]  /*18aa10*/  LDL.LU R236, [R1+0x3dc] ;  /* 0x0003dc0001ec7983 */ /* 0x002f620000300800 */
[----:B------:R-:W-:-:S03]  /*18aa20*/  IMAD.WIDE R216, R225, 0x4, R76 ;  /* 0x00000004e1d87825 */ /* 0x000fc600078e024c */
[----:B------:R-:W5:Y:S01]  /*18aa30*/  LDL.LU R240, [R1+0x108] ;  /* 0x0001080001f07983 */ /* 0x000f620000300800 */
[----:B------:R-:W-:-:S03]  /*18aa40*/  IMAD.WIDE R218, R225, 0x4, R2 ;  /* 0x00000004e1da7825 */ /* 0x000fc600078e0202 */
[----:B------:R-:W5:Y:S04]  /*18aa50*/  LDL.LU R224, [R1+0x81fc] ;  /* 0x0081fc0001e07983 */ /* 0x000f680000300800 */
[----:B------:R-:W5:Y:S04]  /*18aa60*/  LDL.LU R229, [R1+0x43c] ;  /* 0x00043c0001e57983 */ /* 0x000f680000300800 */
[----:B------:R-:W-:Y:S01]  /*18aa70*/  @P3 STG.E [R216.64], R241 ;  /* 0x000000f1d8003986 */ /* 0x000fe2000c101904 */
[----:B----4-:R-:W-:-:S03]  /*18aa80*/  ISETP.GE.AND P3, PT, R226, c[0x0][0x17c], PT ;  /* 0x00005f00e2007a0c */ /* 0x010fc60003f66270 */
[----:B------:R-:W4:Y:S04]  /*18aa90*/  LDL.LU R226, [R1+0x10c] ;  /* 0x00010c0001e27983 */ /* 0x000f280000300800 */
[----:B------:R-:W-:Y:S04]  /*18aaa0*/  @P4 STG.E [R218.64], R233 ;  /* 0x000000e9da004986 */ /* 0x000fe8000c101904 */
[----:B------:R-:W-:Y:S04]  /*18aab0*/  @P5 STG.E [R220.64], R232 ;  /* 0x000000e8dc005986 */ /* 0x000fe8000c101904 */
[----:B---3--:R1:W-:Y:S04]  /*18aac0*/  @P6 STG.E [R222.64], R227 ;  /* 0x000000e3de006986 */ /* 0x0083e8000c101904 */
[----:B-1----:R-:W3:Y:S01]  /*18aad0*/  LDL.LU R227, [R1+0x37c] ;  /* 0x00037c0001e37983 */ /* 0x002ee20000300800 */
[----:B------:R-:W-:-:S02]  /*18aae0*/  ISETP.LT.AND P2, PT, R135, c[0x0][0x178], !P0 ;  /* 0x00005e0087007a0c */ /* 0x000fc40004741270 */
[----:B------:R-:W-:Y:S01]  /*18aaf0*/  ISETP.LT.AND P1, PT, R199, c[0x0][0x178], !P0 ;  /* 0x00005e00c7007a0c */ /* 0x000fe20004721270 */
[----:B------:R-:W-:Y:S01]  /*18ab00*/  IMAD.WIDE R216, R225, 0x4, R244 ;  /* 0x00000004e1d87825 */ /* 0x000fe200078e02f4 */
[----:B------:R-:W-:Y:S01]  /*18ab10*/  ISETP.LT.AND P0, PT, R203, c[0x0][0x178], !P0 ;  /* 0x00005e00cb007a0c */ /* 0x000fe20004701270 */
[----:B------:R-:W4:Y:S01]  /*18ab20*/  LDL.LU R233, [R1+0x32c] ;  /* 0x00032c0001e97983 */ /* 0x000f220000300800 */
[----:B------:R-:W-:Y:S01]  /*18ab30*/  ISETP.LT.AND P4, PT, R202, c[0x0][0x178], !P3 ;  /* 0x00005e00ca007a0c */ /* 0x000fe20005f81270 */
[----:B------:R-:W-:Y:S01]  /*18ab40*/  IMAD.WIDE R218, R225, 0x4, R246 ;  /* 0x00000004e1da7825 */ /* 0x000fe200078e02f6 */
[----:B------:R-:W-:Y:S01]  /*18ab50*/  ISETP.LT.AND P5, PT, R7, c[0x0][0x178], !P3 ;  /* 0x00005e0007007a0c */ /* 0x000fe20005fa1270 */
[----:B------:R-:W4:Y:S04]  /*18ab60*/  LDL.LU R232, [R1+0x25c] ;  /* 0x00025c0001e87983 */ /* 0x000f280000300800 */
[----:B--2---:R1:W-:Y:S01]  /*18ab70*/  @P2 STG.E [R216.64], R237 ;  /* 0x000000edd8002986 */ /* 0x0043e2000c101904 */
[----:B------:R-:W-:-:S03]  /*18ab80*/  ISETP.LT.AND P2, PT, R15, c[0x0][0x178], !P3 ;  /* 0x00005e000f007a0c */ /* 0x000fc60005f41270 */
[----:B-----5:R2:W-:Y:S01]  /*18ab90*/  @P1 STG.E [R218.64], R228 ;  /* 0x000000e4da001986 */ /* 0x0205e2000c101904 */
[----:B-1----:R-:W-:-:S03]  /*18aba0*/  IADD3 R216, R225, c[0x0][0x198], RZ ;  /* 0x00006600e1d87a10 */ /* 0x002fc60007ffe0ff */
[----:B------:R-:W5:Y:S01]  /*18abb0*/  LDL.LU R237, [R1+0x1fc] ;  /* 0x0001fc0001ed7983 */ /* 0x000f620000300800 */
[----:B--2---:R-:W-:-:S03]  /*18abc0*/  IMAD.WIDE R218, R225, 0x4, R248 ;  /* 0x00000004e1da7825 */ /* 0x004fc600078e02f8 */
[----:B------:R-:W2:Y:S01]  /*18abd0*/  LDL.LU R228, [R1+0x19c] ;  /* 0x00019c0001e47983 */ /* 0x000ea20000300800 */
[----:B------:R-:W-:-:S04]  /*18abe0*/  IMAD.WIDE R220, R216, 0x4, R78 ;  /* 0x00000004d8dc7825 */ /* 0x000fc800078e024e */
[C---:B------:R-:W-:Y:S01]  /*18abf0*/  IMAD.WIDE R222, R216.reuse, 0x4, R76 ;  /* 0x00000004d8de7825 */ /* 0x040fe200078e024c */
[----:B------:R1:W-:Y:S04]  /*18ac00*/  @P0 STG.E [R218.64], R240 ;  /* 0x000000f0da000986 */ /* 0x0003e8000c101904 */
[----:B------:R1:W-:Y:S02]  /*18ac10*/  @P4 STG.E [R220.64], R229 ;  /* 0x000000e5dc004986 */ /* 0x0003e4000c101904 */
[----:B-1----:R-:W-:Y:S02]  /*18ac20*/  IMAD.WIDE R218, R216, 0x4, R2 ;  /* 0x00000004d8da7825 */ /* 0x002fe400078e0202 */
[----:B------:R1:W-:Y:S04]  /*18ac30*/  @P5 STG.E [R222.64], R236 ;  /* 0x000000ecde005986 */ /* 0x0003e8000c101904 */
[----:B------:R-:W2:Y:S04]  /*18ac40*/  LDL.LU R229, [R1+0x678] ;  /* 0x0006780001e57983 */ /* 0x000ea80000300800 */
[----:B------:R-:W2:Y:S04]  /*18ac50*/  LDL.LU R217, [R1+0x8200] ;  /* 0x0082000001d97983 */ /* 0x000ea80000300800 */
[----:B-1----:R-:W2:Y:S04]  /*18ac60*/  LDL.LU R236, [R1+0x448] ;  /* 0x0004480001ec7983 */ /* 0x002ea80000300800 */
        /* <DEDUP_REMOVED lines=9> */
[----:B------:R-:W-:Y:S02]  /*18ad00*/  ISETP.GE.AND P0, PT, R224, c[0x0][0x17c], PT ;  /* 0x00005f00e0007a0c */ /* 0x000fe40003f06270 */
[----:B------:R-:W-:-:S03]  /*18ad10*/  ISETP.LT.AND P3, PT, R203, c[0x0][0x178], !P3 ;  /* 0x00005e00cb007a0c */ /* 0x000fc60005f61270 */
[----:B----4-:R1:W-:Y:S01]  /*18ad20*/  @P1 STG.E [R220.64], R233 ;  /* 0x000000e9dc001986 */ /* 0x0103e2000c101904 */
[----:B------:R-:W-:Y:S01]  /*18ad30*/  ISETP.LT.AND P1, PT, R202, c[0x0][0x178], !P0 ;  /* 0x00005e00ca007a0c */ /* 0x000fe20004721270 */
[C---:B------:R-:W-:Y:S02]  /*18ad40*/  IMAD.WIDE R218, R216.reuse, 0x4, R244 ;  /* 0x00000004d8da7825 */ /* 0x040fe400078e02f4 */
[----:B------:R4:W-:Y:S01]  /*18ad50*/  @P6 STG.E [R222.64], R232 ;  /* 0x000000e8de006986 */ /* 0x0009e2000c101904 */
[----:B------:R-:W-:Y:S02]  /*18ad60*/  ISETP.LT.AND P6, PT, R7, c[0x0][0x178], !P0 ;  /* 0x00005e0007007a0c */ /* 0x000fe400047c1270 */
[----:B------:R-:W-:Y:S01]  /*18ad70*/  ISETP.LT.AND P2, PT, R15, c[0x0][0x178], !P0 ;  /* 0x00005e000f007a0c */ /* 0x000fe20004741270 */
[----:B-1----:R-:W3:Y:S01]  /*18ad80*/  LDL.LU R233, [R1+0x338] ;  /* 0x0003380001e97983 */ /* 0x002ee20000300800 */
[----:B------:R-:W-:-:S03]  /*18ad90*/  IMAD.WIDE R220, R216, 0x4, R246 ;  /* 0x00000004d8dc7825 */ /* 0x000fc600078e02f6 */
[----:B----4-:R-:W4:Y:S01]  /*18ada0*/  LDL.LU R232, [R1+0x2d8] ;  /* 0x0002d80001e87983 */ /* 0x010f220000300800 */
[C---:B------:R-:W-:Y:S01]  /*18adb0*/  IMAD.WIDE R222, R216.reuse, 0x4, R248 ;  /* 0x00000004d8de7825 */ /* 0x040fe200078e02f8 */
[----:B------:R-:W-:Y:S02]  /*18adc0*/  IADD3 R216, R216, c[0x0][0x198], RZ ;  /* 0x00006600d8d87a10 */ /* 0x000fe40007ffe0ff */
[----:B-----5:R1:W-:Y:S04]  /*18add0*/  @P4 STG.E [R218.64], R237 ;  /* 0x000000edda004986 */ /* 0x0203e8000c101904 */
[----:B------:R-:W5:Y:S04]  /*18ade0*/  LDL.LU R225, [R1+0x8204] ;  /* 0x0082040001e17983 */ /* 0x000f680000300800 */
[----:B--2---:R2:W-:Y:S04]  /*18adf0*/  @P5 STG.E [R220.64], R228 ;  /* 0x000000e4dc005986 */ /* 0x0045e8000c101904 */
[----:B-1----:R-:W5:Y:S01]  /*18ae00*/  LDL.LU R237, [R1+0x208] ;  /* 0x0002080001ed7983 */ /* 0x002f620000300800 */
[----:B------:R-:W-:-:S03]  /*18ae10*/  IMAD.WIDE R218, R216, 0x4, R78 ;  /* 0x00000004d8da7825 */ /* 0x000fc600078e024e */
[----:B------:R1:W-:Y:S04]  /*18ae20*/  @P3 STG.E [R222.64], R226 ;  /* 0x000000e2de003986 */ /* 0x0003e8000c101904 */
[----:B--2---:R-:W2:Y:S01]  /*18ae30*/  LDL.LU R228, [R1+0x168] ;  /* 0x0001680001e47983 */ /* 0x004ea20000300800 */
[----:B------:R-:W-:-:S03]  /*18ae40*/  IMAD.WIDE R220, R216, 0x4, R76 ;  /* 0x00000004d8dc7825 */ /* 0x000fc600078e024c */
[----:B-1----:R-:W2:Y:S01]  /*18ae50*/  LDL.LU R226, [R1+0x67c] ;  /* 0x00067c0001e27983 */ /* 0x002ea20000300800 */
[----:B------:R-:W-:-:S03]  /*18ae60*/  IMAD.WIDE R222, R216, 0x4, R2 ;  /* 0x00000004d8de7825 */ /* 0x000fc600078e0202 */
[----:B------:R1:W-:Y:S04]  /*18ae70*/  @P1 STG.E [R218.64], R229 ;  /* 0x000000e5da001986 */ /* 0x0003e8000c101904 */
[----:B------:R1:W-:Y:S04]  /*18ae80*/  @P6 STG.E [R220.64], R236 ;  /* 0x000000ecdc006986 */ /* 0x0003e8000c101904 */
[----:B-1----:R-:W2:Y:S04]  /*18ae90*/  LDL.LU R229, [R1+0x20c] ;  /* 0x00020c0001e57983 */ /* 0x002ea80000300800 */
[----:B------:R-:W2:Y:S04]  /*18aea0*/  LDL.LU R236, [R1+0x44c] ;  /* 0x00044c0001ec7983 */ /* 0x000ea80000300800 */
        /* <DEDUP_REMOVED lines=8> */
[----:B------:R-:W3:Y:S01]  /*18af30*/  LDL.LU R241, [R1+0x39c] ;  /* 0x00039c0001f17983 */ /* 0x000ee20000300800 */
[----:B------:R-:W-:Y:S01]  /*18af40*/  ISETP.LT.AND P0, PT, R203, c[0x0][0x178], !P0 ;  /* 0x00005e00cb007a0c */ /* 0x000fe20004701270 */
[----:B------:R-:W-:Y:S01]  /*18af50*/  IMAD.WIDE R220, R216, 0x4, R82 ;  /* 0x00000004d8dc7825 */ /* 0x000fe200078e0252 */
[----:B------:R-:W-:-:S03]  /*18af60*/  ISETP.LT.AND P6, PT, R202, c[0x0][0x178], !P1 ;  /* 0x00005e00ca007a0c */ /* 0x000fc60004fc1270 */
[C---:B------:R-:W-:Y:S01]  /*18af70*/  IMAD.WIDE R222, R216.reuse, 0x4, R244 ;  /* 0x00000004d8de7825 */ /* 0x040fe200078e02f4 */
[----:B------:R-:W-:Y:S01]  /*18af80*/  IADD3 R224, R216, c[0x0][0x198], RZ ;  /* 0x00006600d8e07a10 */ /* 0x000fe20007ffe0ff */
[----:B------:R1:W-:Y:S01]  /*18af90*/  @P5 STG.E [R218.64], R240 ;  /* 0x000000f0da005986 */ /* 0x0003e2000c101904 */
[----:B------:R-:W-:-:S03]  /*18afa0*/  ISETP.LT.AND P5, PT, R7, c[0x0][0x178], !P1 ;  /* 0x00005e0007007a0c */ /* 0x000fc60004fa1270 */
[----:B------:R-:W-:Y:S04]  /*18afb0*/  @P3 STG.E [R220.64], R233 ;  /* 0x000000e9dc003986 */ /* 0x000fe8000c101904 */
[----:B----4-:R4:W-:Y:S01]  /*18afc0*/  @P4 STG.E [R222.64], R232 ;  /* 0x000000e8de004986 */ /* 0x0109e2000c101904 */
[----:B------:R-:W-:-:S03]  /*18afd0*/  ISETP.LT.AND P4, PT, R15, c[0x0][0x178], !P1 ;  /* 0x00005e000f007a0c */ /* 0x000fc60004f81270 */
[----:B-1----:R-:W3:Y:S01]  /*18afe0*/  LDL.LU R240, [R1+0x33c] ;  /* 0x00033c0001f07983 */ /* 0x002ee20000300800 */
[----:B------:R-:W-:-:S04]  /*18aff0*/  IMAD.WIDE R218, R216, 0x4, R246 ;  /* 0x00000004d8da7825 */ /* 0x000fc800078e02f6 */
[----:B------:R-:W-:Y:S01]  /*18b000*/  IMAD.WIDE R216, R216, 0x4, R248 ;  /* 0x00000004d8d87825 */ /* 0x000fe200078e02f8 */
[----:B----4-:R-:W4:Y:S03]  /*18b010*/  LDL.LU R232, [R1+0x2dc] ;  /* 0x0002dc0001e87983 */ /* 0x010f260000300800 */
[C---:B------:R-:W-:Y:S01]  /*18b020*/  IMAD.WIDE R220, R224.reuse, 0x4, R78 ;  /* 0x00000004e0dc7825 */ /* 0x040fe200078e024e */
[----:B-----5:R1:W-:Y:S04]  /*18b030*/  @P2 STG.E [R218.64], R237 ;  /* 0x000000edda002986 */ /* 0x0203e8000c101904 */
[----:B--2---:R2:W-:Y:S04]  /*18b040*/  @P0 STG.E [R216.64], R228 ;  /* 0x000000e4d8000986 */ /* 0x0045e8000c101904 */
[----:B------:R5:W-:Y:S01]  /*18b050*/  @P6 STG.E [R220.64], R226 ;  /* 0x000000e2dc006986 */ /* 0x000be2000c101904 */
[----:B-1----:R-:W-:-:S04]  /*18b060*/  IMAD.WIDE R218, R224, 0x4, R2 ;  /* 0x00000004e0da7825 */ /* 0x002fc800078e0202 */
[----:B--2---:R-:W-:Y:S01]  /*18b070*/  IMAD.WIDE R216, R224, 0x4, R76 ;  /* 0x00000004e0d87825 */ /* 0x004fe200078e024c */
[----:B-----5:R-:W2:Y:S04]  /*18b080*/  LDL.LU R226, [R1+0x16c] ;  /* 0x00016c0001e27983 */ /* 0x020ea80000300800 */
[----:B------:R-:W5:Y:S04]  /*18b090*/  LDL.LU R228, [R1+0x7a8] ;  /* 0x0007a80001e47983 */ /* 0x000f680000300800 */
[----:B------:R1:W-:Y:S04]  /*18b0a0*/  @P5 STG.E [R216.64], R236 ;  /* 0x000000ecd8005986 */ /* 0x0003e8000c101904 */
[----:B-1----:R-:W5:Y:S04]  /*18b0b0*/  LDL.LU R236, [R1+0x608] ;  /* 0x0006080001ec7983 */ /* 0x002f680000300800 */
[----:B------:R-:W5:Y:S04]  /*18b0c0*/  LDL.LU R230, [R1+0x8208] ;  /* 0x0082080001e67983 */ /* 0x000f680000300800 */
[----:B------:R-:W5:Y:S04]  /*18b0d0*/  LDL.LU R233, [R1+0x458] ;  /* 0x0004580001e97983 */ /* 0x000f680000300800 */
[----:B------:R-:W5:Y:S04]  /*18b0e0*/  LDL.LU R237, [R1+0x3f8] ;  /* 0x0003f80001ed7983 */ /* 0x000f680000300800 */
        /* <DEDUP_REMOVED lines=11> */
[----:B------:R1:W-:Y:S03]  /*18b1a0*/  @P2 STG.E [R216.64], R241 ;  /* 0x000000f1d8002986 */ /* 0x0003e6000c101904 */
[C---:B------:R-:W-:Y:S01]  /*18b1b0*/  IMAD.WIDE R220, R224.reuse, 0x4, R244 ;  /* 0x00000004e0dc7825 */ /* 0x040fe200078e02f4 */
[C---:B------:R-:W-:Y:S01]  /*18b1c0*/  IADD3 R225, R224.reuse, c[0x0][0x198], RZ ;  /* 0x00006600e0e17a10 */ /* 0x040fe20007ffe0ff */
[----:B------:R1:W-:Y:S02]  /*18b1d0*/  @P0 STG.E [R218.64], R240 ;  /* 0x000000f0da000986 */ /* 0x0003e4000c101904 */
[----:B------:R-:W-:Y:S01]  /*18b1e0*/  IMAD.WIDE R222, R224, 0x4, R246 ;  /* 0x00000004e0de7825 */ /* 0x000fe200078e02f6 */
[----:B------:R-:W-:-:S02]  /*18b1f0*/  ISETP.LT.AND P0, PT, R7, c[0x0][0x178], !P3 ;  /* 0x00005e0007007a0c */ /* 0x000fc40005f01270 */
[----:B------:R-:W-:Y:S01]  /*18b200*/  ISETP.LT.AND P2, PT, R15, c[0x0][0x178], !P3 ;  /* 0x00005e000f007a0c */ /* 0x000fe20005f41270 */
[----:B----4-:R4:W-:Y:S01]  /*18b210*/  @P5 STG.E [R220.64], R232 ;  /* 0x000000e8dc005986 */ /* 0x0109e2000c101904 */
[----:B-1----:R-:W-:Y:S01]  /*18b220*/  IMAD.WIDE R216, R224, 0x4, R248 ;  /* 0x00000004e0d87825 */ /* 0x002fe200078e02f8 */
[----:B------:R-:W-:Y:S02]  /*18b230*/  ISETP.LT.AND P5, PT, R47, c[0x0][0x178], !P3 ;  /* 0x00005e002f007a0c */ /* 0x000fe40005fa1270 */
[----:B------:R1:W-:Y:S01]  /*18b240*/  @P6 STG.E [R222.64], R229 ;  /* 0x000000e5de006986 */ /* 0x0003e2000c101904 */
[----:B------:R-:W-:Y:S01]  /*18b250*/  ISETP.LT.AND P6, PT, R87, c[0x0][0x178], !P3 ;  /* 0x00005e0057007a0c */ /* 0x000fe20005fc1270 */
[C---:B------:R-:W-:Y:S02]  /*18b260*/  IMAD.WIDE R218, R225.reuse, 0x4, R78 ;  /* 0x00000004e1da7825 */ /* 0x040fe400078e024e */
[----:B----4-:R-:W4:Y:S04]  /*18b270*/  LDL.LU R232, [R1+0x348] ;  /* 0x0003480001e87983 */ /* 0x010f280000300800 */
[----:B-1----:R-:W4:Y:S01]  /*18b280*/  LDL.LU R229, [R1+0x2f8] ;  /* 0x0002f80001e57983 */ /* 0x002f220000300800 */
[----:B------:R-:W-:-:S03]  /*18b290*/  IMAD.WIDE R220, R225, 0x4, R80 ;  /* 0x00000004e1dc7825 */ /* 0x000fc600078e0250 */
[----:B--2---:R1:W-:Y:S01]  /*18b2a0*/  @P1 STG.E [R216.64], R226 ;  /* 0x000000e2d8001986 */ /* 0x0043e2000c101904 */
[----:B------:R-:W-:-:S03]  /*18b2b0*/  IMAD.WIDE R222, R225, 0x4, R82 ;  /* 0x00000004e1de7825 */ /* 0x000fc600078e0252 */
[----:B-----5:R2:W-:Y:S01]  /*18b2c0*/  @P4 STG.E [R218.64], R228 ;  /* 0x000000e4da004986 */ /* 0x0205e2000c101904 */
[----:B-1----:R-:W-:-:S03]  /*18b2d0*/  IMAD.WIDE R216, R225, 0x4, R76 ;  /* 0x00000004e1d87825 */ /* 0x002fc600078e024c */
[----:B------:R-:W5:Y:S01]  /*18b2e0*/  LDL.LU R226, [R1+0x60c] ;  /* 0x00060c0001e27983 */ /* 0x000f620000300800 */
[----:B--2---:R-:W-:-:S03]  /*18b2f0*/  IMAD.WIDE R218, R225, 0x4, R2 ;  /* 0x00000004e1da7825 */ /* 0x004fc600078e0202 */
[----:B------:R-:W2:Y:S04]  /*18b300*/  LDL.LU R240, [R1+0x228] ;  /* 0x0002280001f07983 */ /* 0x000ea80000300800 */
[----:B------:R-:W5:Y:S04]  /*18b310*/  LDL.LU R224, [R1+0x820c] ;  /* 0x00820c0001e07983 */ /* 0x000f680000300800 */
[----:B------:R-:W5:Y:S04]  /*18b320*/  LDL.LU R228, [R1+0x7ac] ;  /* 0x0007ac0001e47983 */ /* 0x000f680000300800 */
[----:B------:R1:W-:Y:S04]  /*18b330*/  @P0 STG.E [R216.64], R236 ;  /* 0x000000ecd8000986 */ /* 0x0003e8000c101904 */
[----:B------:R-:W-:Y:S04]  /*18b340*/  @P2 STG.E [R218.64], R233 ;  /* 0x000000e9da002986 */ /* 0x000fe8000c101904 */
[----:B------:R-:W-:Y:S04]  /*18b350*/  @P5 STG.E [R220.64], R237 ;  /* 0x000000eddc005986 */ /* 0x000fe8000c101904 */
[----:B-1----:R-:W5:Y:S04]  /*18b360*/  LDL.LU R236, [R1+0x22c] ;  /* 0x00022c0001ec7983 */ /* 0x002f680000300800 */
[----:B---3--:R1:W-:Y:S04]  /*18b370*/  @P6 STG.E [R222.64], R227 ;  /* 0x000000e3de006986 */ /* 0x0083e8000c101904 */
[----:B-1----:R-:W3:Y:S01]  /*18b380*/  LDL.LU R227, [R1+0x45c] ;  /* 0x00045c0001e37983 */ /* 0x002ee20000300800 */
[----:B------:R-:W-:-:S02]  /*18b390*/  ISETP.LT.AND P4, PT, R135, c[0x0][0x178], !P3 ;  /* 0x00005e0087007a0c */ /* 0x000fc40005f81270 */
[----:B------:R-:W-:Y:S01]  /*18b3a0*/  ISETP.LT.AND P1, PT, R199, c[0x0][0x178], !P3 ;  /* 0x00005e00c7007a0c */ /* 0x000fe20005f21270 */
[----:B------:R-:W-:Y:S01]  /*18b3b0*/  IMAD.WIDE R216, R225, 0x4, R244 ;  /* 0x00000004e1d87825 */ /* 0x000fe200078e02f4 */
[----:B------:R-:W-:Y:S01]  /*18b3c0*/  ISETP.GE.AND P0, PT, R230, c[0x0][0x17c], PT ;  /* 0x00005f00e6007a0c */ /* 0x000fe20003f06270 */
[----:B------:R-:W3:Y:S01]  /*18b3d0*/  LDL.LU R233, [R1+0x3fc] ;  /* 0x0003fc0001e97983 */ /* 0x000ee20000300800 */
[----:B------:R-:W-:Y:S01]  /*18b3e0*/  ISETP.LT.AND P3, PT, R203, c[0x0][0x178], !P3 ;  /* 0x00005e00cb007a0c */ /* 0x000fe20005f61270 */
[----:B------:R-:W-:Y:S01]  /*18b3f0*/  IMAD.WIDE R218, R225, 0x4, R246 ;  /* 0x00000004e1da7825 */ /* 0x000fe200078e02f6 */
[----:B------:R-:W-:Y:S01]  /*18b400*/  ISETP.LT.AND P2, PT, R202, c[0x0][0x178], !P0 ;  /* 0x00005e00ca007a0c */ /* 0x000fe20004741270 */
[----:B------:R-:W3:Y:S01]  /*18b410*/  LDL.LU R237, [R1+0x38c] ;  /* 0x00038c0001ed7983 */ /* 0x000ee20000300800 */
[----:B------:R-:W-:-:S03]  /*18b420*/  ISETP.LT.AND P5, PT, R7, c[0x0][0x178], !P0 ;  /* 0x00005e0007007a0c */ /* 0x000fc600047a1270 */
[----:B----4-:R1:W-:Y:S01]  /*18b430*/  @P4 STG.E [R216.64], R232 ;  /* 0x000000e8d8004986 */ /* 0x0103e2000c101904 */
[----:B------:R-:W-:-:S03]  /*18b440*/  ISETP.LT.AND P4, PT, R15, c[0x0][0x178], !P0 ;  /* 0x00005e000f007a0c */ /* 0x000fc60004781270 */
[----:B------:R4:W-:Y:S01]  /*18b450*/  @P1 STG.E [R218.64], R229 ;  /* 0x000000e5da001986 */ /* 0x0009e2000c101904 */
[----:B-1----:R-:W-:-:S03]  /*18b460*/  IADD3 R216, R225, c[0x0][0x198], RZ ;  /* 0x00006600e1d87a10 */ /* 0x002fc60007ffe0ff */
[----:B------:R-:W3:Y:S01]  /*18b470*/  LDL.LU R232, [R1+0x34c] ;  /* 0x00034c0001e87983 */ /* 0x000ee20000300800 */
[----:B----4-:R-:W-:-:S03]  /*18b480*/  IMAD.WIDE R218, R225, 0x4, R248 ;  /* 0x00000004e1da7825 */ /* 0x010fc600078e02f8 */
[----:B------:R-:W4:Y:S01]  /*18b490*/  LDL.LU R229, [R1+0x2fc] ;  /* 0x0002fc0001e57983 */ /* 0x000f220000300800 */
[----:B------:R-:W-:-:S04]  /*18b4a0*/  IMAD.WIDE R220, R216, 0x4, R78 ;  /* 0x00000004d8dc7825 */ /* 0x000fc800078e024e */
[C---:B------:R-:W-:Y:S01]  /*18b4b0*/  IMAD.WIDE R222, R216.reuse, 0x4, R76 ;  /* 0x00000004d8de7825 */ /* 0x040fe200078e024c */
[----:B--2---:R1:W-:Y:S04]  /*18b4c0*/  @P3 STG.E [R218.64], R240 ;  /* 0x000000f0da003986 */ /* 0x0043e8000c101904 */
[----:B-----5:R2:W-:Y:S01]  /*18b4d0*/  @P2 STG.E [R220.64], R228 ;  /* 0x000000e4dc002986 */ /* 0x0205e2000c101904 */
[----:B-1----:R-:W-:-:S03]  /*18b4e0*/  IMAD.WIDE R218, R216, 0x4, R2 ;  /* 0x00000004d8da7825 */ /* 0x002fc600078e0202 */
[----:B------:R1:W-:Y:S04]  /*18b4f0*/  @P5 STG.E [R222.64], R226 ;  /* 0x000000e2de005986 */ /* 0x0003e8000c101904 */
[----:B--2---:R-:W2:Y:S04]  /*18b500*/  LDL.LU R228, [R1+0x900] ;  /* 0x0009000001e47983 */ /* 0x004ea80000300800 */
[----:B------:R-:W5:Y:S04]  /*18b510*/  LDL.LU R217, [R1+0x8210] ;  /* 0x0082100001d97983 */ /* 0x000f680000300800 */
[----:B-1----:R-:W5:Y:S04]  /*18b520*/  LDL.LU R226, [R1+0x830] ;  /* 0x0008300001e27983 */ /* 0x002f680000300800 */
        /* <DEDUP_REMOVED lines=10> */
[----:B------:R-:W-:-:S03]  /*18b5d0*/  ISETP.GE.AND P3, PT, R224, c[0x0][0x17c], PT ;  /* 0x00005f00e0007a0c */ /* 0x000fc60003f66270 */
[----:B------:R1:W-:Y:S01]  /*18b5e0*/  @P1 STG.E [R220.64], R233 ;  /* 0x000000e9dc001986 */ /* 0x0003e2000c101904 */
[----:B------:R-:W-:-:S03]  /*18b5f0*/  ISETP.LT.AND P1, PT, R202, c[0x0][0x178], !P3 ;  /* 0x00005e00ca007a0c */ /* 0x000fc60005f21270 */
[----:B------:R4:W-:Y:S01]  /*18b600*/  @P6 STG.E [R222.64], R237 ;  /* 0x000000edde006986 */ /* 0x0009e2000c101904 */
[----:B------:R-:W-:Y:S01]  /*18b610*/  ISETP.LT.AND P6, PT, R7, c[0x0][0x178], !P3 ;  /* 0x00005e0007007a0c */ /* 0x000fe20005fc1270 */
[C---:B------:R-:W-:Y:S01]  /*18b620*/  IMAD.WIDE R218, R216.reuse, 0x4, R248 ;  /* 0x00000004d8da7825 */ /* 0x040fe200078e02f8 */
[----:B------:R-:W-:Y:S01]  /*18b630*/  ISETP.LT.AND P4, PT, R15, c[0x0][0x178], !P3 ;  /* 0x00005e000f007a0c */ /* 0x000fe20005f81270 */
[----:B-1----:R-:W3:Y:S02]  /*18b640*/  LDL.LU R233, [R1+0x460] ;  /* 0x0004600001e97983 */ /* 0x002ee40000300800 */
[C---:B------:R-:W-:Y:S02]  /*18b650*/  IMAD.WIDE R220, R216.reuse, 0x4, R246 ;  /* 0x00000004d8dc7825 */ /* 0x040fe400078e02f6 */
[----:B----4-:R-:W4:Y:S02]  /*18b660*/  LDL.LU R237, [R1+0x410] ;  /* 0x0004100001ed7983 */ /* 0x010f240000300800 */
[C---:B------:R-:W-:Y:S01]  /*18b670*/  IMAD.WIDE R222, R216.reuse, 0x4, R244 ;  /* 0x00000004d8de7825 */ /* 0x040fe200078e02f4 */
[----:B------:R-:W-:Y:S01]  /*18b680*/  IADD3 R216, R216, c[0x0][0x198], RZ ;  /* 0x00006600d8d87a10 */ /* 0x000fe20007ffe0ff */
[----:B------:R-:W4:Y:S04]  /*18b690*/  LDL.LU R224, [R1+0x8214] ;  /* 0x0082140001e07983 */ /* 0x000f280000300800 */
[----:B------:R1:W-:Y:S04]  /*18b6a0*/  @P2 STG.E [R222.64], R232 ;  /* 0x000000e8de002986 */ /* 0x0003e8000c101904 */
[----:B------:R1:W-:Y:S04]  /*18b6b0*/  @P5 STG.E [R220.64], R229 ;  /* 0x000000e5dc005986 */ /* 0x0003e8000c101904 */
[----:B------:R1:W-:Y:S04]  /*18b6c0*/  @P0 STG.E [R218.64], R236 ;  /* 0x000000ecda000986 */ /* 0x0003e8000c101904 */
[----:B-1----:R-:W4:Y:S04]  /*18b6d0*/  LDL.LU R232, [R1+0x3b0] ;  /* 0x0003b00001e87983 */ /* 0x002f280000300800 */
[----:B------:R-:W4:Y:S01]  /*18b6e0*/  LDL.LU R229, [R1+0x1d0] ;  /* 0x0001d00001e57983 */ /* 0x000f220000300800 */
[----:B------:R-:W-:-:S03]  /*18b6f0*/  IMAD.WIDE R220, R216, 0x4, R76 ;  /* 0x00000004d8dc7825 */ /* 0x000fc600078e024c */
[----:B------:R-:W4:Y:S01]  /*18b700*/  LDL.LU R236, [R1+0x904] ;  /* 0x0009040001ec7983 */ /* 0x000f220000300800 */
[----:B------:R-:W-:-:S04]  /*18b710*/  IMAD.WIDE R218, R216, 0x4, R78 ;  /* 0x00000004d8da7825 */ /* 0x000fc800078e024e */
[----:B------:R-:W-:Y:S01]  /*18b720*/  IMAD.WIDE R222, R216, 0x4, R2 ;  /* 0x00000004d8de7825 */ /* 0x000fe200078e0202 */
[----:B--2---:R1:W-:Y:S04]  /*18b730*/  @P1 STG.E [R218.64], R228 ;  /* 0x000000e4da001986 */ /* 0x0043e8000c101904 */
[----:B-----5:R2:W-:Y:S04]  /*18b740*/  @P6 STG.E [R220.64], R226 ;  /* 0x000000e2dc006986 */ /* 0x0205e8000c101904 */
[----:B-1----:R-:W5:Y:S04]  /*18b750*/  LDL.LU R228, [R1+0x3b4] ;  /* 0x0003b40001e47983 */ /* 0x002f680000300800 */
[----:B--2---:R-:W2:Y:S04]  /*18b760*/  LDL.LU R226, [R1+0x834] ;  /* 0x0008340001e27983 */ /* 0x004ea80000300800 */
        /* <DEDUP_REMOVED lines=15> */
[----:B------:R4:W-:Y:S01]  /*18b860*/  @P0 STG.E [R220.64], R233 ;  /* 0x000000e9dc000986 */ /* 0x0009e2000c101904 */
[----:B------:R-:W-:-:S03]  /*18b870*/  ISETP.LT.AND P5, PT, R7, c[0x0][0x178], !P1 ;  /* 0x00005e0007007a0c */ /* 0x000fc60004fa1270 */
[----:B----4-:R4:W-:Y:S04]  /*18b880*/  @P2 STG.E [R222.64], R237 ;  /* 0x000000edde002986 */ /* 0x0109e8000c101904 */
[----:B-1----:R-:W5:Y:S01]  /*18b890*/  LDL.LU R240, [R1+0x464] ;  /* 0x0004640001f07983 */ /* 0x002f620000300800 */
[----:B------:R-:W-:Y:S01]  /*18b8a0*/  IMAD.WIDE R218, R216, 0x4, R246 ;  /* 0x00000004d8da7825 */ /* 0x000fe200078e02f6 */
[----:B------:R-:W-:-:S03]  /*18b8b0*/  ISETP.LT.AND P2, PT, R15, c[0x0][0x178], !P1 ;  /* 0x00005e000f007a0c */ /* 0x000fc60004f41270 */
[----:B------:R-:W-:Y:S01]  /*18b8c0*/  IMAD.WIDE R220, R216, 0x4, R248 ;  /* 0x00000004d8dc7825 */ /* 0x000fe200078e02f8 */
[----:B----4-:R-:W4:Y:S03]  /*18b8d0*/  LDL.LU R237, [R1+0x414] ;  /* 0x0004140001ed7983 */ /* 0x010f260000300800 */
[C---:B------:R-:W-:Y:S01]  /*18b8e0*/  IMAD.WIDE R216, R225.reuse, 0x4, R78 ;  /* 0x00000004e1d87825 */ /* 0x040fe200078e024e */
[----:B------:R1:W-:Y:S04]  /*18b8f0*/  @P4 STG.E [R218.64], R232 ;  /* 0x000000e8da004986 */ /* 0x0003e8000c101904 */
[----:B------:R-:W-:Y:S04]  /*18b900*/  @P3 STG.E [R220.64], R229 ;  /* 0x000000e5dc003986 */ /* 0x000fe8000c101904 */
[----:B------:R1:W-:Y:S02]  /*18b910*/  @P6 STG.E [R216.64], R236 ;  /* 0x000000ecd8006986 */ /* 0x0003e4000c101904 */
[----:B-1----:R-:W-:-:S02]  /*18b920*/  IMAD.WIDE R218, R225, 0x4, R76 ;  /* 0x00000004e1da7825 */ /* 0x002fc400078e024c */
[----:B------:R-:W4:Y:S02]  /*18b930*/  LDL.LU R236, [R1+0x1d4] ;  /* 0x0001d40001ec7983 */ /* 0x000f240000300800 */
[----:B------:R-:W-:Y:S02]  /*18b940*/  IMAD.WIDE R216, R225, 0x4, R2 ;  /* 0x00000004e1d87825 */ /* 0x000fe400078e0202 */
[----:B------:R-:W4:Y:S04]  /*18b950*/  LDL.LU R229, [R1+0xfa0] ;  /* 0x000fa00001e57983 */ /* 0x000f280000300800 */
[----:B------:R-:W4:Y:S04]  /*18b960*/  LDL.LU R241, [R1+0xc30] ;  /* 0x000c300001f17983 */ /* 0x000f280000300800 */
[----:B--2---:R1:W-:Y:S04]  /*18b970*/  @P5 STG.E [R218.64], R226 ;  /* 0x000000e2da005986 */ /* 0x0043e8000c101904 */
[----:B-1----:R-:W2:Y:S04]  /*18b980*/  LDL.LU R226, [R1+0x8218] ;  /* 0x0082180001e27983 */ /* 0x002ea80000300800 */
[----:B------:R-:W2:Y:S04]  /*18b990*/  LDL.LU R233, [R1+0x840] ;  /* 0x0008400001e97983 */ /* 0x000ea80000300800 */
[----:B------:R-:W2:Y:S04]  /*18b9a0*/  LDL.LU R232, [R1+0x6f0] ;  /* 0x0006f00001e87983 */ /* 0x000ea80000300800 */
[----:B---3--:R1:W-:Y:S04]  /*18b9b0*/  @P2 STG.E [R216.64], R227 ;  /* 0x000000e3d8002986 */ /* 0x0083e8000c101904 */
[----:B-1----:R-:W3:Y:S01]  /*18b9c0*/  LDL.LU R227, [R1+0x680] ;  /* 0x0006800001e37983 */ /* 0x002ee20000300800 */
[----:B------:R-:W-:-:S02]  /*18b9d0*/  ISETP.LT.AND P4, PT, R47, c[0x0][0x178], !P1 ;  /* 0x00005e002f007a0c */ /* 0x000fc40004f81270 */
[----:B------:R-:W-:Y:S02]  /*18b9e0*/  ISETP.LT.AND P3, PT, R87, c[0x0][0x178], !P1 ;  /* 0x00005e0057007a0c */ /* 0x000fe40004f61270 */
[----:B------:R-:W-:Y:S02]  /*18b9f0*/  ISETP.LT.AND P5, PT, R135, c[0x0][0x178], !P1 ;  /* 0x00005e0087007a0c */ /* 0x000fe40004fa1270 */
[----:B------:R-:W-:Y:S01]  /*18ba00*/  ISETP.LT.AND P6, PT, R199, c[0x0][0x178], !P1 ;  /* 0x00005e00c7007a0c */ /* 0x000fe20004fc1270 */
[----:B------:R-:W-:Y:S01]  /*18ba10*/  IMAD.WIDE R220, R225, 0x4, R80 ;  /* 0x00000004e1dc7825 */ /* 0x000fe200078e0250 */
[----:B------:R-:W-:Y:S02]  /*18ba20*/  ISETP.GE.AND P0, PT, R224, c[0x0][0x17c], PT ;  /* 0x00005f00e0007a0c */ /* 0x000fe40003f06270 */
[----:B------:R-:W-:Y:S01]  /*18ba30*/  ISETP.LT.AND P1, PT, R203, c[0x0][0x178], !P1 ;  /* 0x00005e00cb007a0c */ /* 0x000fe20004f21270 */
[----:B------:R-:W-:Y:S01]  /*18ba40*/  IMAD.WIDE R222, R225, 0x4, R82 ;  /* 0x00000004e1de7825 */ /* 0x000fe200078e0252 */
[----:B------:R-:W-:-:S03]  /*18ba50*/  ISETP.LT.AND P2, PT, R202, c[0x0][0x178], !P0 ;  /* 0x00005e00ca007a0c */ /* 0x000fc60004741270 */
[C---:B------:R-:W-:Y:S01]  /*18ba60*/  IMAD.WIDE R216, R225.reuse, 0x4, R244 ;  /* 0x00000004e1d87825 */ /* 0x040fe200078e02f4 */
[----:B-----5:R-:W-:Y:S01]  /*18ba70*/  @P4 STG.E [R220.64], R238 ;  /* 0x000000eedc004986 */ /* 0x020fe2000c101904 */
[C---:B------:R-:W-:Y:S02]  /*18ba80*/  IADD3 R224, R225.reuse, c[0x0][0x198], RZ ;  /* 0x00006600e1e07a10 */ /* 0x040fe40007ffe0ff */
[----:B------:R-:W-:Y:S01]  /*18ba90*/  IMAD.WIDE R218, R225, 0x4, R246 ;  /* 0x00000004e1da7825 */ /* 0x000fe200078e02f6 */
[----:B------:R-:W-:Y:S01]  /*18baa0*/  @P3 STG.E [R222.64], R240 ;  /* 0x000000f0de003986 */ /* 0x000fe2000c101904 */
[----:B------:R-:W-:-:S03]  /*18bab0*/  ISETP.LT.AND P3, PT, R7, c[0x0][0x178], !P0 ;  /* 0x00005e0007007a0c */ /* 0x000fc60004761270 */
[----:B----4-:R1:W-:Y:S01]  /*18bac0*/  @P5 STG.E [R216.64], R237 ;  /* 0x000000edd8005986 */ /* 0x0103e2000c101904 */
[----:B------:R-:W-:Y:S02]  /*18bad0*/  ISETP.LT.AND P4, PT, R15, c[0x0][0x178], !P0 ;  /* 0x00005e000f007a0c */ /* 0x000fe40004781270 */
[----:B------:R-:W-:Y:S01]  /*18bae0*/  ISETP.LT.AND P5, PT, R47, c[0x0][0x178], !P0 ;  /* 0x00005e002f007a0c */ /* 0x000fe200047a1270 */
[----:B------:R4:W-:Y:S01]  /*18baf0*/  @P6 STG.E [R218.64], R228 ;  /* 0x000000e4da006986 */ /* 0x0009e2000c101904 */
[----:B------:R-:W-:-:S03]  /*18bb00*/  ISETP.LT.AND P6, PT, R87, c[0x0][0x178], !P0 ;  /* 0x00005e0057007a0c */ /* 0x000fc600047c1270 */
[----:B-1----:R-:W5:Y:S01]  /*18bb10*/  LDL.LU R237, [R1+0x5d0] ;  /* 0x0005d00001ed7983 */ /* 0x002f620000300800 */
[----:B------:R-:W-:-:S03]  /*18bb20*/  IMAD.WIDE R216, R225, 0x4, R248 ;  /* 0x00000004e1d87825 */ /* 0x000fc600078e02f8 */
[----:B----4-:R-:W4:Y:S01]  /*18bb30*/  LDL.LU R228, [R1+0x420] ;  /* 0x0004200001e47983 */ /* 0x010f220000300800 */
[----:B------:R-:W-:-:S04]  /*18bb40*/  IMAD.WIDE R218, R224, 0x4, R78 ;  /* 0x00000004e0da7825 */ /* 0x000fc800078e024e */
[C---:B------:R-:W-:Y:S01]  /*18bb50*/  IMAD.WIDE R220, R224.reuse, 0x4, R80 ;  /* 0x00000004e0dc7825 */ /* 0x040fe200078e0250 */
[----:B------:R1:W-:Y:S03]  /*18bb60*/  @P1 STG.E [R216.64], R236 ;  /* 0x000000ecd8001986 */ /* 0x0003e6000c101904 */
[C---:B------:R-:W-:Y:S01]  /*18bb70*/  IMAD.WIDE R222, R224.reuse, 0x4, R82 ;  /* 0x00000004e0de7825 */ /* 0x040fe200078e0252 */
[----:B------:R1:W-:Y:S04]  /*18bb80*/  @P2 STG.E [R218.64], R229 ;  /* 0x000000e5da002986 */ /* 0x0003e8000c101904 */
[----:B-1----:R-:W4:Y:S01]  /*18bb90*/  LDL.LU R236, [R1+0xc34] ;  /* 0x000c340001ec7983 */ /* 0x002f220000300800 */
[----:B------:R-:W-:-:S03]  /*18bba0*/  IMAD.WIDE R216, R224, 0x4, R76 ;  /* 0x00000004e0d87825 */ /* 0x000fc600078e024c */
[----:B------:R-:W4:Y:S01]  /*18bbb0*/  LDL.LU R240, [R1+0x3a0] ;  /* 0x0003a00001f07983 */ /* 0x000f220000300800 */
[----:B------:R-:W-:-:S03]  /*18bbc0*/  IMAD.WIDE R218, R224, 0x4, R2 ;  /* 0x00000004e0da7825 */ /* 0x000fc600078e0202 */
[----:B------:R-:W4:Y:S04]  /*18bbd0*/  LDL.LU R225, [R1+0x821c] ;  /* 0x00821c0001e17983 */ /* 0x000f280000300800 */
[----:B------:R-:W4:Y:S04]  /*18bbe0*/  LDL.LU R229, [R1+0xfa4] ;  /* 0x000fa40001e57983 */ /* 0x000f280000300800 */
[----:B------:R-:W-:Y:S01]  /*18bbf0*/  @P3 STG.E [R216.64], R241 ;  /* 0x000000f1d8003986 */ /* 0x000fe2000c101904 */
[----:B--2---:R-:W-:-:S03]  /*18bc00*/  ISETP.GE.AND P3, PT, R226, c[0x0][0x17c], PT ;  /* 0x00005f00e2007a0c */ /* 0x004fc60003f66270 */
[----:B------:R-:W-:Y:S04]  /*18bc10*/  @P4 STG.E [R218.64], R233 ;  /* 0x000000e9da004986 */ /* 0x000fe8000c101904 */
[----:B------:R-:W-:Y:S04]  /*18bc20*/  @P5 STG.E [R220.64], R232 ;  /* 0x000000e8dc005986 */ /* 0x000fe8000c101904 */
[----:B------:R-:W2:Y:S04]  /*18bc30*/  LDL.LU R226, [R1+0x3a4] ;  /* 0x0003a40001e27983 */ /* 0x000ea80000300800 */
[----:B---3--:R1:W-:Y:S04]  /*18bc40*/  @P6 STG.E [R222.64], R227 ;  /* 0x000000e3de006986 */ /* 0x0083e8000c101904 */
[----:B-1----:R-:W3:Y:S01]  /*18bc50*/  LDL.LU R227, [R1+0x844] ;  /* 0x0008440001e37983 */ /* 0x002ee20000300800 */
[----:B------:R-:W-:-:S02]  /*18bc60*/  ISETP.LT.AND P2, PT, R135, c[0x0][0x178], !P0 ;  /* 0x00005e0087007a0c */ /* 0x000fc40004741270 */
[----:B------:R-:W-:Y:S01]  /*18bc70*/  ISETP.LT.AND P1, PT, R199, c[0x0][0x178], !P0 ;  /* 0x00005e00c7007a0c */ /* 0x000fe20004721270 */
[----:B------:R-:W-:Y:S01]  /*18bc80*/  IMAD.WIDE R216, R224, 0x4, R244 ;  /* 0x00000004e0d87825 */ /* 0x000fe200078e02f4 */
[----:B------:R-:W-:Y:S01]  /*18bc90*/  ISETP.LT.AND P0, PT, R203, c[0x0][0x178], !P0 ;  /* 0x00005e00cb007a0c */ /* 0x000fe20004701270 */
[----:B------:R-:W2:Y:S01]  /*18bca0*/  LDL.LU R233, [R1+0x6f4] ;  /* 0x0006f40001e97983 */ /* 0x000ea20000300800 */
[----:B------:R-:W-:Y:S01]  /*18bcb0*/  ISETP.LT.AND P4, PT, R202, c[0x0][0x178], !P3 ;  /* 0x00005e00ca007a0c */ /* 0x000fe20005f81270 */
[----:B------:R-:W-:Y:S01]  /*18bcc0*/  IMAD.WIDE R218, R224, 0x4, R246 ;  /* 0x00000004e0da7825 */ /* 0x000fe200078e02f6 */
[----:B------:R-:W-:Y:S01]  /*18bcd0*/  ISETP.LT.AND P5, PT, R7, c[0x0][0x178], !P3 ;  /* 0x00005e0007007a0c */ /* 0x000fe20005fa1270 */
[----:B------:R-:W2:Y:S04]  /*18bce0*/  LDL.LU R232, [R1+0x684] ;  /* 0x0006840001e87983 */ /* 0x000ea80000300800 */
[----:B-----5:R1:W-:Y:S01]  /*18bcf0*/  @P2 STG.E [R216.64], R237 ;  /* 0x000000edd8002986 */ /* 0x0203e2000c101904 */
[----:B------:R-:W-:-:S03]  /*18bd00*/  ISETP.LT.AND P2, PT, R15, c[0x0][0x178], !P3 ;  /* 0x00005e000f007a0c */ /* 0x000fc60005f41270 */
[----:B----4-:R4:W-:Y:S01]  /*18bd10*/  @P1 STG.E [R218.64], R228 ;  /* 0x000000e4da001986 */ /* 0x0109e2000c101904 */
[----:B-1----:R-:W-:-:S03]  /*18bd20*/  IADD3 R216, R224, c[0x0][0x198], RZ ;  /* 0x00006600e0d87a10 */ /* 0x002fc60007ffe0ff */
[----:B------:R-:W5:Y:S01]  /*18bd30*/  LDL.LU R237, [R1+0x5d4] ;  /* 0x0005d40001ed7983 */ /* 0x000f620000300800 */
[----:B----4-:R-:W-:-:S03]  /*18bd40*/  IMAD.WIDE R218, R224, 0x4, R248 ;  /* 0x00000004e0da7825 */ /* 0x010fc600078e02f8 */
[----:B------:R-:W4:Y:S01]  /*18bd50*/  LDL.LU R228, [R1+0x424] ;  /* 0x0004240001e47983 */ /* 0x000f220000300800 */
[----:B------:R-:W-:-:S04]  /*18bd60*/  IMAD.WIDE R220, R216, 0x4, R78 ;  /* 0x00000004d8dc7825 */ /* 0x000fc800078e024e */
[C---:B------:R-:W-:Y:S01]  /*18bd70*/  IMAD.WIDE R222, R216.reuse, 0x4, R76 ;  /* 0x00000004d8de7825 */ /* 0x040fe200078e024c */
[----:B------:R1:W-:Y:S04]  /*18bd80*/  @P0 STG.E [R218.64], R240 ;  /* 0x000000f0da000986 */ /* 0x0003e8000c101904 */
[----:B------:R1:W-:Y:S02]  /*18bd90*/  @P4 STG.E [R220.64], R229 ;  /* 0x000000e5dc004986 */ /* 0x0003e4000c101904 */
[----:B-1----:R-:W-:Y:S02]  /*18bda0*/  IMAD.WIDE R218, R216, 0x4, R2 ;  /* 0x00000004d8da7825 */ /* 0x002fe400078e0202 */
[----:B------:R1:W-:Y:S04]  /*18bdb0*/  @P5 STG.E [R222.64], R236 ;  /* 0x000000ecde005986 */ /* 0x0003e8000c101904 */
[----:B------:R-:W4:Y:S04]  /*18bdc0*/  LDL.LU R229, [R1+0x1630] ;  /* 0x0016300001e57983 */ /* 0x000f280000300800 */
[----:B------:R-:W4:Y:S04]  /*18bdd0*/  LDL.LU R217, [R1+0x8220] ;  /* 0x0082200001d97983 */ /* 0x000f280000300800 */
[----:B-1----:R-:W4:Y:S04]  /*18bde0*/  LDL.LU R236, [R1+0x12d0] ;  /* 0x0012d00001ec7983 */ /* 0x002f280000300800 */
        /* <DEDUP_REMOVED lines=11> */
[----:B--2---:R1:W-:Y:S01]  /*18bea0*/  @P1 STG.E [R220.64], R233 ;  /* 0x000000e9dc001986 */ /* 0x0043e2000c101904 */
[----:B------:R-:W-:-:S03]  /*18beb0*/  ISETP.LT.AND P1, PT, R202, c[0x0][0x178], !P0 ;  /* 0x00005e00ca007a0c */ /* 0x000fc60004721270 */
[----:B------:R2:W-:Y:S01]  /*18bec0*/  @P6 STG.E [R222.64], R232 ;  /* 0x000000e8de006986 */ /* 0x0005e2000c101904 */
[----:B------:R-:W-:Y:S01]  /*18bed0*/  ISETP.LT.AND P6, PT, R7, c[0x0][0x178], !P0 ;  /* 0x00005e0007007a0c */ /* 0x000fe200047c1270 */
[----:B------:R-:W-:Y:S01]  /*18bee0*/  IMAD.WIDE R218, R216, 0x4, R248 ;  /* 0x00000004d8da7825 */ /* 0x000fe200078e02f8 */
[----:B------:R-:W-:-:S03]  /*18bef0*/  ISETP.LT.AND P2, PT, R15, c[0x0][0x178], !P0 ;  /* 0x00005e000f007a0c */ /* 0x000fc60004741270 */
[C---:B-1----:R-:W-:Y:S01]  /*18bf00*/  IMAD.WIDE R220, R216.reuse, 0x4, R246 ;  /* 0x00000004d8dc7825 */ /* 0x042fe200078e02f6 */
[----:B------:R-:W3:Y:S03]  /*18bf10*/  LDL.LU R233, [R1+0x700] ;  /* 0x0007000001e97983 */ /* 0x000ee60000300800 */
[C---:B--2---:R-:W-:Y:S01]  /*18bf20*/  IMAD.WIDE R222, R216.reuse, 0x4, R244 ;  /* 0x00000004d8de7825 */ /* 0x044fe200078e02f4 */
[----:B------:R-:W2:Y:S01]  /*18bf30*/  LDL.LU R232, [R1+0x6b0] ;  /* 0x0006b00001e87983 */ /* 0x000ea20000300800 */
[----:B------:R-:W-:-:S03]  /*18bf40*/  IADD3 R216, R216, c[0x0][0x198], RZ ;  /* 0x00006600d8d87a10 */ /* 0x000fc60007ffe0ff */
[----:B-----5:R1:W-:Y:S04]  /*18bf50*/  @P4 STG.E [R222.64], R237 ;  /* 0x000000edde004986 */ /* 0x0203e8000c101904 */
[----:B----4-:R4:W-:Y:S04]  /*18bf60*/  @P5 STG.E [R220.64], R228 ;  /* 0x000000e4dc005986 */ /* 0x0109e8000c101904 */
[----:B------:R5:W-:Y:S04]  /*18bf70*/  @P3 STG.E [R218.64], R226 ;  /* 0x000000e2da003986 */ /* 0x000be8000c101904 */
[----:B------:R-:W2:Y:S04]  /*18bf80*/  LDL.LU R225, [R1+0x8224] ;  /* 0x0082240001e17983 */ /* 0x000ea80000300800 */
[----:B-1----:R-:W2:Y:S01]  /*18bf90*/  LDL.LU R237, [R1+0x5f0] ;  /* 0x0005f00001ed7983 */ /* 0x002ea20000300800 */
[----:B----4-:R-:W-:-:S03]  /*18bfa0*/  IMAD.WIDE R220, R216, 0x4, R76 ;  /* 0x00000004d8dc7825 */ /* 0x010fc600078e024c */
[----:B------:R-:W4:Y:S01]  /*18bfb0*/  LDL.LU R228, [R1+0x400] ;  /* 0x0004000001e47983 */ /* 0x000f220000300800 */
[----:B-----5:R-:W-:-:S03]  /*18bfc0*/  IMAD.WIDE R218, R216, 0x4, R78 ;  /* 0x00000004d8da7825 */ /* 0x020fc600078e024e */
[----:B------:R-:W5:Y:S01]  /*18bfd0*/  LDL.LU R226, [R1+0x1634] ;  /* 0x0016340001e27983 */ /* 0x000f620000300800 */
[----:B------:R-:W-:-:S03]  /*18bfe0*/  IMAD.WIDE R222, R216, 0x4, R2 ;  /* 0x00000004d8de7825 */ /* 0x000fc600078e0202 */
[----:B------:R1:W-:Y:S04]  /*18bff0*/  @P1 STG.E [R218.64], R229 ;  /* 0x000000e5da001986 */ /* 0x0003e8000c101904 */
[----:B------:R1:W-:Y:S04]  /*18c000*/  @P6 STG.E [R220.64], R236 ;  /* 0x000000ecdc006986 */ /* 0x0003e8000c101904 */
[----:B-1----:R-:W5:Y:S04]  /*18c010*/  LDL.LU R229, [R1+0x5f4] ;  /* 0x0005f40001e57983 */ /* 0x002f680000300800 */
[----:B------:R-:W5:Y:S04]  /*18c020*/  LDL.LU R236, [R1+0x12d4] ;  /* 0x0012d40001ec7983 */ /* 0x000f680000300800 */
        /* <DEDUP_REMOVED lines=17> */
[----:B--2---:R2:W-:Y:S01]  /*18c140*/  @P4 STG.E [R222.64], R232 ;  /* 0x000000e8de004986 */ /* 0x0045e2000c101904 */
[----:B------:R-:W-:-:S03]  /*18c150*/  ISETP.LT.AND P4, PT, R15, c[0x0][0x178], !P1 ;  /* 0x00005e000f007a0c */ /* 0x000fc60004f81270 */
[----:B-1----:R-:W3:Y:S01]  /*18c160*/  LDL.LU R240, [R1+0x704] ;  /* 0x0007040001f07983 */ /* 0x002ee20000300800 */
[----:B------:R-:W-:-:S04]  /*18c170*/  IMAD.WIDE R218, R216, 0x4, R246 ;  /* 0x00000004d8da7825 */ /* 0x000fc800078e02f6 */
[----:B------:R-:W-:Y:S01]  /*18c180*/  IMAD.WIDE R216, R216, 0x4, R248 ;  /* 0x00000004d8d87825 */ /* 0x000fe200078e02f8 */
[----:B--2---:R-:W2:Y:S03]  /*18c190*/  LDL.LU R232, [R1+0x6b4] ;  /* 0x0006b40001e87983 */ /* 0x004ea60000300800 */
[C---:B------:R-:W-:Y:S01]  /*18c1a0*/  IMAD.WIDE R220, R224.reuse, 0x4, R78 ;  /* 0x00000004e0dc7825 */ /* 0x040fe200078e024e */
[----:B------:R1:W-:Y:S04]  /*18c1b0*/  @P2 STG.E [R218.64], R237 ;  /* 0x000000edda002986 */ /* 0x0003e8000c101904 */
[----:B----4-:R4:W-:Y:S04]  /*18c1c0*/  @P0 STG.E [R216.64], R228 ;  /* 0x000000e4d8000986 */ /* 0x0109e8000c101904 */
[----:B-----5:R5:W-:Y:S01]  /*18c1d0*/  @P6 STG.E [R220.64], R226 ;  /* 0x000000e2dc006986 */ /* 0x020be2000c101904 */
[----:B-1----:R-:W-:-:S04]  /*18c1e0*/  IMAD.WIDE R218, R224, 0x4, R2 ;  /* 0x00000004e0da7825 */ /* 0x002fc800078e0202 */
[----:B----4-:R-:W-:Y:S01]  /*18c1f0*/  IMAD.WIDE R216, R224, 0x4, R76 ;  /* 0x00000004e0d87825 */ /* 0x010fe200078e024c */
[----:B-----5:R-:W4:Y:S04]  /*18c200*/  LDL.LU R226, [R1+0x404] ;  /* 0x0004040001e27983 */ /* 0x020f280000300800 */
        /* <DEDUP_REMOVED lines=24> */
[----:B--2---:R2:W-:Y:S01]  /*18c390*/  @P5 STG.E [R220.64], R232 ;  /* 0x000000e8dc005986 */ /* 0x0045e2000c101904 */
[----:B-1----:R-:W-:Y:S01]  /*18c3a0*/  IMAD.WIDE R216, R224, 0x4, R248 ;  /* 0x00000004e0d87825 */ /* 0x002fe200078e02f8 */
[----:B------:R-:W-:Y:S02]  /*18c3b0*/  ISETP.LT.AND P5, PT, R47, c[0x0][0x178], !P3 ;  /* 0x00005e002f007a0c */ /* 0x000fe40005fa1270 */
[----:B------:R1:W-:Y:S01]  /*18c3c0*/  @P6 STG.E [R222.64], R229 ;  /* 0x000000e5de006986 */ /* 0x0003e2000c101904 */
[----:B------:R-:W-:Y:S01]  /*18c3d0*/  ISETP.LT.AND P6, PT, R87, c[0x0][0x178], !P3 ;  /* 0x00005e0057007a0c */ /* 0x000fe20005fc1270 */
[C---:B------:R-:W-:Y:S02]  /*18c3e0*/  IMAD.WIDE R218, R225.reuse, 0x4, R78 ;  /* 0x00000004e1da7825 */ /* 0x040fe400078e024e */
[----:B--2---:R-:W2:Y:S04]  /*18c3f0*/  LDL.LU R232, [R1+0x780] ;  /* 0x0007800001e87983 */ /* 0x004ea80000300800 */
[----:B-1----:R-:W2:Y:S01]  /*18c400*/  LDL.LU R229, [R1+0x6d0] ;  /* 0x0006d00001e57983 */ /* 0x002ea20000300800 */
[----:B------:R-:W-:-:S03]  /*18c410*/  IMAD.WIDE R220, R225, 0x4, R80 ;  /* 0x00000004e1dc7825 */ /* 0x000fc600078e0250 */
[----:B----4-:R1:W-:Y:S01]  /*18c420*/  @P1 STG.E [R216.64], R226 ;  /* 0x000000e2d8001986 */ /* 0x0103e2000c101904 */
[----:B------:R-:W-:-:S03]  /*18c430*/  IMAD.WIDE R222, R225, 0x4, R82 ;  /* 0x00000004e1de7825 */ /* 0x000fc600078e0252 */
[----:B-----5:R4:W-:Y:S01]  /*18c440*/  @P4 STG.E [R218.64], R228 ;  /* 0x000000e4da004986 */ /* 0x0209e2000c101904 */
[----:B-1----:R-:W-:-:S03]  /*18c450*/  IMAD.WIDE R216, R225, 0x4, R76 ;  /* 0x00000004e1d87825 */ /* 0x002fc600078e024c */
[----:B------:R-:W5:Y:S01]  /*18c460*/  LDL.LU R226, [R1+0x1664] ;  /* 0x0016640001e27983 */ /* 0x000f620000300800 */
[----:B----4-:R-:W-:-:S03]  /*18c470*/  IMAD.WIDE R218, R225, 0x4, R2 ;  /* 0x00000004e1da7825 */ /* 0x010fc600078e0202 */
[----:B------:R-:W4:Y:S04]  /*18c480*/  LDL.LU R240, [R1+0x5e0] ;  /* 0x0005e00001f07983 */ /* 0x000f280000300800 */
        /* <DEDUP_REMOVED lines=18> */
[----:B--2---:R1:W-:Y:S01]  /*18c5b0*/  @P4 STG.E [R216.64], R232 ;  /* 0x000000e8d8004986 */ /* 0x0043e2000c101904 */
[----:B------:R-:W-:-:S03]  /*18c5c0*/  ISETP.LT.AND P4, PT, R15, c[0x0][0x178], !P0 ;  /* 0x00005e000f007a0c */ /* 0x000fc60004781270 */
[----:B------:R2:W-:Y:S01]  /*18c5d0*/  @P1 STG.E [R218.64], R229 ;  /* 0x000000e5da001986 */ /* 0x0005e2000c101904 */
[----:B-1----:R-:W-:-:S03]  /*18c5e0*/  IADD3 R216, R225, c[0x0][0x198], RZ ;  /* 0x00006600e1d87a10 */ /* 0x002fc60007ffe0ff */
[----:B------:R-:W3:Y:S01]  /*18c5f0*/  LDL.LU R232, [R1+0x784] ;  /* 0x0007840001e87983 */ /* 0x000ee20000300800 */
[----:B--2---:R-:W-:-:S03]  /*18c600*/  IMAD.WIDE R218, R225, 0x4, R248 ;  /* 0x00000004e1da7825 */ /* 0x004fc600078e02f8 */
[----:B------:R-:W2:Y:S01]  /*18c610*/  LDL.LU R229, [R1+0x6d4] ;  /* 0x0006d40001e57983 */ /* 0x000ea20000300800 */
[----:B------:R-:W-:-:S04]  /*18c620*/  IMAD.WIDE R220, R216, 0x4, R78 ;  /* 0x00000004d8dc7825 */ /* 0x000fc800078e024e */
[C---:B------:R-:W-:Y:S01]  /*18c630*/  IMAD.WIDE R222, R216.reuse, 0x4, R76 ;  /* 0x00000004d8de7825 */ /* 0x040fe200078e024c */
[----:B----4-:R1:W-:Y:S04]  /*18c640*/  @P3 STG.E [R218.64], R240 ;  /* 0x000000f0da003986 */ /* 0x0103e8000c101904 */
[----:B-----5:R4:W-:Y:S01]  /*18c650*/  @P2 STG.E [R220.64], R228 ;  /* 0x000000e4dc002986 */ /* 0x0209e2000c101904 */
[----:B-1----:R-:W-:-:S03]  /*18c660*/  IMAD.WIDE R218, R216, 0x4, R2 ;  /* 0x00000004d8da7825 */ /* 0x002fc600078e0202 */
[----:B------:R1:W-:Y:S04]  /*18c670*/  @P5 STG.E [R222.64], R226 ;  /* 0x000000e2de005986 */ /* 0x0003e8000c101904 */
[----:B----4-:R-:W4:Y:S04]  /*18c680*/  LDL.LU R228, [R1+0x1850] ;  /* 0x0018500001e47983 */ /* 0x010f280000300800 */
        /* <DEDUP_REMOVED lines=21> */
[----:B--2---:R-:W2:Y:S02]  /*18c7e0*/  LDL.LU R237, [R1+0x8f0] ;  /* 0x0008f00001ed7983 */ /* 0x004ea40000300800 */
[C---:B------:R-:W-:Y:S01]  /*18c7f0*/  IMAD.WIDE R222, R216.reuse, 0x4, R244 ;  /* 0x00000004d8de7825 */ /* 0x040fe200078e02f4 */
[----:B------:R-:W-:Y:S01]  /*18c800*/  IADD3 R216, R216, c[0x0][0x198], RZ ;  /* 0x00006600d8d87a10 */ /* 0x000fe20007ffe0ff */
[----:B------:R-:W2:Y:S04]  /*18c810*/  LDL.LU R225, [R1+0x8234] ;  /* 0x0082340001e17983 */ /* 0x000ea80000300800 */
[----:B------:R1:W-:Y:S04]  /*18c820*/  @P2 STG.E [R222.64], R232 ;  /* 0x000000e8de002986 */ /* 0x0003e8000c101904 */
[----:B------:R1:W-:Y:S04]  /*18c830*/  @P5 STG.E [R220.64], R229 ;  /* 0x000000e5dc005986 */ /* 0x0003e8000c101904 */
[----:B------:R1:W-:Y:S04]  /*18c840*/  @P0 STG.E [R218.64], R236 ;  /* 0x000000ecda000986 */ /* 0x0003e8000c101904 */
[----:B-1----:R-:W2:Y:S04]  /*18c850*/  LDL.LU R232, [R1+0x7b0] ;  /* 0x0007b00001e87983 */ /* 0x002ea80000300800 */
[----:B------:R-:W2:Y:S01]  /*18c860*/  LDL.LU R229, [R1+0x6a0] ;  /* 0x0006a00001e57983 */ /* 0x000ea20000300800 */
[----:B------:R-:W-:-:S03]  /*18c870*/  IMAD.WIDE R220, R216, 0x4, R76 ;  /* 0x00000004d8dc7825 */ /* 0x000fc600078e024c */
[----:B------:R-:W2:Y:S01]  /*18c880*/  LDL.LU R236, [R1+0x1854] ;  /* 0x0018540001ec7983 */ /* 0x000ea20000300800 */
[----:B------:R-:W-:-:S04]  /*18c890*/  IMAD.WIDE R218, R216, 0x4, R78 ;  /* 0x00000004d8da7825 */ /* 0x000fc800078e024e */
[----:B------:R-:W-:Y:S01]  /*18c8a0*/  IMAD.WIDE R222, R216, 0x4, R2 ;  /* 0x00000004d8de7825 */ /* 0x000fe200078e0202 */
        /* <DEDUP_REMOVED lines=66> */
[----:B------:R-:W-:-:S03]  /*18ccd0*/  IMAD.WIDE R220, R225, 0x4, R80 ;  /* 0x00000004e1dc7825 */ /* 0x000fc600078e0250 */
[----:B------:R1:W-:Y:S01]  /*18cce0*/  @P1 STG.E [R216.64], R236 ;  /* 0x000000ecd8001986 */ /* 0x0003e2000c101904 */
[----:B------:R-:W-:-:S03]  /*18ccf0*/  IMAD.WIDE R222, R225, 0x4, R82 ;  /* 0x00000004e1de7825 */ /* 0x000fc600078e0252 */
        /* <DEDUP_REMOVED lines=9> */
[----:B------:R-:W-:Y:S04]  /*18cd90*/  @P4 STG.E [R218.64], R233 ;  /* 0x000000e9da004986 */ /* 0x000fe8000c101904 */
[----:B------:R-:W-:Y:S04]  /*18cda0*/  @P5 STG.E [R220.64], R232 ;  /* 0x000000e8dc005986 */ /* 0x000fe8000c101904 */
[----:B------:R-:W4:Y:S04]  /*18cdb0*/  LDL.LU R226, [R1+0x794] ;  /* 0x0007940001e27983 */ /* 0x000f280000300800 */
        /* <DEDUP_REMOVED lines=38> */
[----:B----4-:R1:W-:Y:S01]  /*18d020*/  @P1 STG.E [R220.64], R233 ;  /* 0x000000e9dc001986 */ /* 0x0103e2000c101904 */
[----:B------:R-:W-:-:S03]  /*18d030*/  ISETP.LT.AND P1, PT, R202, c[0x0][0x178], !P0 ;  /* 0x00005e00ca007a0c */ /* 0x000fc60004721270 */
[----:B------:R4:W-:Y:S01]  /*18d040*/  @P6 STG.E [R222.64], R232 ;  /* 0x000000e8de006986 */ /* 0x0009e2000c101904 */
[----:B------:R-:W-:Y:S01]  /*18d050*/  ISETP.LT.AND P6, PT, R7, c[0x0][0x178], !P0 ;  /* 0x00005e0007007a0c */ /* 0x000fe200047c1270 */
[----:B------:R-:W-:Y:S01]  /*18d060*/  IMAD.WIDE R218, R216, 0x4, R248 ;  /* 0x00000004d8da7825 */ /* 0x000fe200078e02f8 */
[----:B------:R-:W-:-:S03]  /*18d070*/  ISETP.LT.AND P2, PT, R15, c[0x0][0x178], !P0 ;  /* 0x00005e000f007a0c */ /* 0x000fc60004741270 */
[C---:B-1----:R-:W-:Y:S01]  /*18d080*/  IMAD.WIDE R220, R216.reuse, 0x4, R246 ;  /* 0x00000004d8dc7825 */ /* 0x042fe200078e02f6 */
[----:B------:R-:W3:Y:S03]  /*18d090*/  LDL.LU R233, [R1+0x1690] ;  /* 0x0016900001e97983 */ /* 0x000ee60000300800 */
[C---:B----4-:R-:W-:Y:S01]  /*18d0a0*/  IMAD.WIDE R222, R216.reuse, 0x4, R244 ;  /* 0x00000004d8de7825 */ /* 0x050fe200078e02f4 */
[----:B------:R-:W4:Y:S01]  /*18d0b0*/  LDL.LU R232, [R1+0x1620] ;  /* 0x0016200001e87983 */ /* 0x000f220000300800 */
[----:B------:R-:W-:-:S03]  /*18d0c0*/  IADD3 R216, R216, c[0x0][0x198], RZ ;  /* 0x00006600d8d87a10 */ /* 0x000fc60007ffe0ff */
[----:B-----5:R1:W-:Y:S04]  /*18d0d0*/  @P4 STG.E [R222.64], R237 ;  /* 0x000000edde004986 */ /* 0x0203e8000c101904 */
[----:B--2---:R2:W-:Y:S04]  /*18d0e0*/  @P5 STG.E [R220.64], R228 ;  /* 0x000000e4dc005986 */ /* 0x0045e8000c101904 */
[----:B------:R5:W-:Y:S04]  /*18d0f0*/  @P3 STG.E [R218.64], R226 ;  /* 0x000000e2da003986 */ /* 0x000be8000c101904 */
[----:B------:R-:W4:Y:S04]  /*18d100*/  LDL.LU R225, [R1+0x8244] ;  /* 0x0082440001e17983 */ /* 0x000f280000300800 */
[----:B-1----:R-:W4:Y:S01]  /*18d110*/  LDL.LU R237, [R1+0xf90] ;  /* 0x000f900001ed7983 */ /* 0x002f220000300800 */
[----:B--2---:R-:W-:-:S03]  /*18d120*/  IMAD.WIDE R220, R216, 0x4, R76 ;  /* 0x00000004d8dc7825 */ /* 0x004fc600078e024c */
[----:B------:R-:W2:Y:S01]  /*18d130*/  LDL.LU R228, [R1+0x8e0] ;  /* 0x0008e00001e47983 */ /* 0x000ea20000300800 */
        /* <DEDUP_REMOVED lines=31> */
[----:B------:R1:W-:Y:S04]  /*18d330*/  @P2 STG.E [R218.64], R237 ;  /* 0x000000edda002986 */ /* 0x0003e8000c101904 */
[----:B--2---:R2:W-:Y:S04]  /*18d340*/  @P0 STG.E [R216.64], R228 ;  /* 0x000000e4d8000986 */ /* 0x0045e8000c101904 */
[----:B-----5:R5:W-:Y:S01]  /*18d350*/  @P6 STG.E [R220.64], R226 ;  /* 0x000000e2dc006986 */ /* 0x020be2000c101904 */
        /* <DEDUP_REMOVED lines=138> */
[----:B------:R1:W-:Y:S04]  /*18dc00*/  @P3 STG.E [R216.64], R229 ;  /* 0x000000e5d8003986 */ /* 0x0003e8000c101904 */
[----:B------:R1:W-:Y:S02]  /*18dc10*/  @P6 STG.E [R220.64], R236 ;  /* 0x000000ecdc006986 */ /* 0x0003e4000c101904 */
[----:B-1----:R-:W-:-:S04]  /*18dc20*/  IMAD.WIDE R218, R224, 0x4, R2 ;  /* 0x00000004e0da7825 */ /* 0x002fc800078e0202 */
[----:B------:R-:W-:Y:S01]  /*18dc30*/  IMAD.WIDE R216, R224, 0x4, R76 ;  /* 0x00000004e0d87825 */ /* 0x000fe200078e024c */
[----:B------:R-:W4:Y:S04]  /*18dc40*/  LDL.LU R236, [R1+0x1dc] ;  /* 0x0001dc0001ec7983 */ /* 0x000f280000300800 */
        /* <DEDUP_REMOVED lines=23> */
[----:B----4-:R4:W-:Y:S01]  /*18ddc0*/  @P5 STG.E [R220.64], R237 ;  /* 0x000000eddc005986 */ /* 0x0109e2000c101904 */
[----:B------:R-:W-:Y:S02]  /*18ddd0*/  ISETP.LT.AND P4, PT, R15, c[0x0][0x178], !P0 ;  /* 0x00005e000f007a0c */ /* 0x000fe40004781270 */
[----:B------:R-:W-:Y:S01]  /*18dde0*/  ISETP.LT.AND P5, PT, R47, c[0x0][0x178], !P0 ;  /* 0x00005e002f007a0c */ /* 0x000fe200047a1270 */
[----:B------:R4:W-:Y:S01]  /*18ddf0*/  @P6 STG.E [R222.64], R228 ;  /* 0x000000e4de006986 */ /* 0x0009e2000c101904 */
[----:B-1----:R-:W-:Y:S01]  /*18de00*/  IMAD.WIDE R216, R224, 0x4, R248 ;  /* 0x00000004e0d87825 */ /* 0x002fe200078e02f8 */
[----:B------:R-:W-:-:S03]  /*18de10*/  ISETP.LT.AND P6, PT, R87, c[0x0][0x178], !P0 ;  /* 0x00005e0057007a0c */ /* 0x000fc600047c1270 */
[C---:B-----5:R-:W-:Y:S01]  /*18de20*/  IMAD.WIDE R218, R225.reuse, 0x4, R78 ;  /* 0x00000004e1da7825 */ /* 0x060fe200078e024e */
[----:B----4-:R-:W4:Y:S04]  /*18de30*/  LDL.LU R237, [R1+0x5d8] ;  /* 0x0005d80001ed7983 */ /* 0x010f280000300800 */
        /* <DEDUP_REMOVED lines=27> */
[----:B----4-:R1:W-:Y:S01]  /*18dff0*/  @P2 STG.E [R216.64], R237 ;  /* 0x000000edd8002986 */ /* 0x0103e2000c101904 */
[----:B------:R-:W-:-:S03]  /*18e000*/  ISETP.LT.AND P2, PT, R15, c[0x0][0x178], !P3 ;  /* 0x00005e000f007a0c */ /* 0x000fc60005f41270 */
[----:B-----5:R4:W-:Y:S01]  /*18e010*/  @P1 STG.E [R218.64], R228 ;  /* 0x000000e4da001986 */ /* 0x0209e2000c101904 */
        /* <DEDUP_REMOVED lines=24> */
[----:B--2---:R1:W-:Y:S01]  /*18e1a0*/  @P1 STG.E [R220.64], R233 ;  /* 0x000000e9dc001986 */ /* 0x0043e2000c101904 */
[----:B------:R-:W-:Y:S01]  /*18e1b0*/  ISETP.LT.AND P1, PT, R202, c[0x0][0x178], !P0 ;  /* 0x00005e00ca007a0c */ /* 0x000fe20004721270 */
[C---:B------:R-:W-:Y:S02]  /*18e1c0*/  IMAD.WIDE R218, R216.reuse, 0x4, R244 ;  /* 0x00000004d8da7825 */ /* 0x040fe400078e02f4 */
        /* <DEDUP_REMOVED lines=8> */
[----:B-----5:R1:W-:Y:S04]  /*18e250*/  @P4 STG.E [R218.64], R237 ;  /* 0x000000edda004986 */ /* 0x0203e8000c101904 */
[----:B------:R-:W5:Y:S04]  /*18e260*/  LDL.LU R225, [R1+0x8264] ;  /* 0x0082640001e17983 */ /* 0x000f680000300800 */
[----:B----4-:R4:W-:Y:S04]  /*18e270*/  @P5 STG.E [R220.64], R228 ;  /* 0x000000e4dc005986 */ /* 0x0109e8000c101904 */
[----:B-1----:R-:W5:Y:S01]  /*18e280*/  LDL.LU R237, [R1+0x5f8] ;  /* 0x0005f80001ed7983 */ /* 0x002f620000300800 */
[----:B------:R-:W-:-:S03]  /*18e290*/  IMAD.WIDE R218, R216, 0x4, R78 ;  /* 0x00000004d8da7825 */ /* 0x000fc600078e024e */
[----:B------:R1:W-:Y:S04]  /*18e2a0*/  @P3 STG.E [R222.64], R226 ;  /* 0x000000e2de003986 */ /* 0x0003e8000c101904 */
[----:B----4-:R-:W4:Y:S01]  /*18e2b0*/  LDL.LU R228, [R1+0x408] ;  /* 0x0004080001e47983 */ /* 0x010f220000300800 */
[----:B------:R-:W-:-:S03]  /*18e2c0*/  IMAD.WIDE R220, R216, 0x4, R76 ;  /* 0x00000004d8dc7825 */ /* 0x000fc600078e024c */
[----:B-1----:R-:W4:Y:S01]  /*18e2d0*/  LDL.LU R226, [R1+0x163c] ;  /* 0x00163c0001e27983 */ /* 0x002f220000300800 */
[----:B------:R-:W-:-:S03]  /*18e2e0*/  IMAD.WIDE R222, R216, 0x4, R2 ;  /* 0x00000004d8de7825 */ /* 0x000fc600078e0202 */
[----:B------:R1:W-:Y:S04]  /*18e2f0*/  @P1 STG.E [R218.64], R229 ;  /* 0x000000e5da001986 */ /* 0x0003e8000c101904 */
[----:B------:R1:W-:Y:S04]  /*18e300*/  @P6 STG.E [R220.64], R236 ;  /* 0x000000ecdc006986 */ /* 0x0003e8000c101904 */
[----:B-1----:R-:W4:Y:S04]  /*18e310*/  LDL.LU R229, [R1+0x5fc] ;  /* 0x0005fc0001e57983 */ /* 0x002f280000300800 */
[----:B------:R-:W4:Y:S04]  /*18e320*/  LDL.LU R236, [R1+0x12dc] ;  /* 0x0012dc0001ec7983 */ /* 0x000f280000300800 */
        /* <DEDUP_REMOVED lines=24> */
[----:B-----5:R1:W-:Y:S04]  /*18e4b0*/  @P2 STG.E [R218.64], R237 ;  /* 0x000000edda002986 */ /* 0x0203e8000c101904 */
[----:B----4-:R4:W-:Y:S04]  /*18e4c0*/  @P0 STG.E [R216.64], R228 ;  /* 0x000000e4d8000986 */ /* 0x0109e8000c101904 */
[----:B------:R5:W-:Y:S01]  /*18e4d0*/  @P6 STG.E [R220.64], R226 ;  /* 0x000000e2dc006986 */ /* 0x000be2000c101904 */
        /* <DEDUP_REMOVED lines=89> */
[----:B------:R1:W-:Y:S01]  /*18ea70*/  @P1 STG.E [R220.64], R233 ;  /* 0x000000e9dc001986 */ /* 0x0003e2000c101904 */
        /* <DEDUP_REMOVED lines=7727> */
[----:B------:R-:W-:Y:S01]  /*1acd70*/  ISETP.LT.AND P6, PT, R135, c[0x0][0x178], !P0 ;  /* 0x00005e0087007a0c */ /* 0x000fe200047c1270 */
[C---:B------:R-:W-:Y:S01]  /*1acd80*/  IMAD.WIDE R218, R216.reuse, 0x4, R80 ;  /* 0x00000004d8da7825 */ /* 0x040fe200078e0250 */
[----:B------:R-:W-:Y:S01]  /*1acd90*/  ISETP.GE.AND P1, PT, R217, c[0x0][0x17c], PT ;  /* 0x00005f00d9007a0c */ /* 0x000fe20003f26270 */
[----:B------:R-:W3:Y:S01]  /*1acda0*/  LDL.LU R241, [R1+0x20cc] ;  /* 0x0020cc0001f17983 */ /* 0x000ee20000300800 */
[----:B------:R-:W-:Y:S01]  /*1acdb0*/  ISETP.LT.AND P2, PT, R199, c[0x0][0x178], !P0 ;  /* 0x00005e00c7007a0c */ /* 0x000fe20004741270 */
[----:B------:R-:W-:Y:S01]  /*1acdc0*/  IMAD.WIDE R220, R216, 0x4, R82 ;  /* 0x00000004d8dc7825 */ /* 0x000fe200078e0252 */
[----:B------:R-:W-:-:S03]  /*1acdd0*/  ISETP.LT.AND P0, PT, R203, c[0x0][0x178], !P0 ;  /* 0x00005e00cb007a0c */ /* 0x000fc60004701270 */
[----:B------:R-:W-:Y:S01]  /*1acde0*/  IMAD.WIDE R222, R216, 0x4, R244 ;  /* 0x00000004d8de7825 */ /* 0x000fe200078e02f4 */
[----:B------:R1:W-:Y:S01]  /*1acdf0*/  @P5 STG.E [R218.64], R240 ;  /* 0x000000f0da005986 */ /* 0x0003e2000c101904 */
[----:B------:R-:W-:Y:S02]  /*1ace00*/  ISETP.LT.AND P5, PT, R202, c[0x0][0x178], !P1 ;  /* 0x00005e00ca007a0c */ /* 0x000fe40004fa1270 */
[----:B------:R-:W-:Y:S01]  /*1ace10*/  IADD3 R224, R216, c[0x0][0x198], RZ ;  /* 0x00006600d8e07a10 */ /* 0x000fe20007ffe0ff */
[----:B------:R-:W-:Y:S04]  /*1ace20*/  @P4 STG.E [R220.64], R233 ;  /* 0x000000e9dc004986 */ /* 0x000fe8000c101904 */
[----:B--2---:R2:W-:Y:S01]  /*1ace30*/  @P6 STG.E [R222.64], R232 ;  /* 0x000000e8de006986 */ /* 0x0045e2000c101904 */
[----:B------:R-:W-:-:S03]  /*1ace40*/  ISETP.LT.AND P6, PT, R7, c[0x0][0x178], !P1 ;  /* 0x00005e0007007a0c */ /* 0x000fc60004fc1270 */
[----:B-1----:R-:W3:Y:S01]  /*1ace50*/  LDL.LU R240, [R1+0x184c] ;  /* 0x00184c0001f07983 */ /* 0x002ee20000300800 */
[----:B------:R-:W-:Y:S01]  /*1ace60*/  IMAD.WIDE R218, R216, 0x4, R246 ;  /* 0x00000004d8da7825 */ /* 0x000fe200078e02f6 */
[----:B------:R-:W-:-:S03]  /*1ace70*/  ISETP.LT.AND P4, PT, R15, c[0x0][0x178], !P1 ;  /* 0x00005e000f007a0c */ /* 0x000fc60004f81270 */
        /* <DEDUP_REMOVED lines=30> */
[C---:B------:R-:W-:Y:S01]  /*1ad060*/  IMAD.WIDE R222, R224.reuse, 0x4, R246 ;  /* 0x00000004e0de7825 */ /* 0x040fe200078e02f6 */
[----:B------:R-:W-:Y:S01]  /*1ad070*/  ISETP.LT.AND P0, PT, R7, c[0x0][0x178], !P3 ;  /* 0x00005e0007007a0c */ /* 0x000fe20005f01270 */
[----:B--2---:R2:W-:Y:S01]  /*1ad080*/  @P6 STG.E [R220.64], R232 ;  /* 0x000000e8dc006986 */ /* 0x0045e2000c101904 */
[----:B------:R-:W-:Y:S01]  /*1ad090*/  ISETP.LT.AND P2, PT, R15, c[0x0][0x178], !P3 ;  /* 0x00005e000f007a0c */ /* 0x000fe20005f41270 */
[----:B-1----:R-:W-:-:S02]  /*1ad0a0*/  IMAD.WIDE R216, R224, 0x4, R248 ;  /* 0x00000004e0d87825 */ /* 0x002fc400078e02f8 */
[----:B------:R1:W-:Y:S01]  /*1ad0b0*/  @P5 STG.E [R222.64], R229 ;  /* 0x000000e5de005986 */ /* 0x0003e2000c101904 */
[----:B------:R-:W-:Y:S02]  /*1ad0c0*/  ISETP.LT.AND P6, PT, R47, c[0x0][0x178], !P3 ;  /* 0x00005e002f007a0c */ /* 0x000fe40005fc1270 */
[----:B------:R-:W-:Y:S01]  /*1ad0d0*/  ISETP.LT.AND P5, PT, R87, c[0x0][0x178], !P3 ;  /* 0x00005e0057007a0c */ /* 0x000fe20005fa1270 */
[C---:B------:R-:W-:Y:S01]  /*1ad0e0*/  IMAD.WIDE R218, R225.reuse, 0x4, R78 ;  /* 0x00000004e1da7825 */ /* 0x040fe200078e024e */
[----:B--2---:R-:W2:Y:S04]  /*1ad0f0*/  LDL.LU R232, [R1+0x1b58] ;  /* 0x001b580001e87983 */ /* 0x004ea80000300800 */
[----:B-1----:R-:W2:Y:S01]  /*1ad100*/  LDL.LU R229, [R1+0x13e8] ;  /* 0x0013e80001e57983 */ /* 0x002ea20000300800 */
[----:B------:R-:W-:-:S04]  /*1ad110*/  IMAD.WIDE R220, R225, 0x4, R80 ;  /* 0x00000004e1dc7825 */ /* 0x000fc800078e0250 */
[C---:B------:R-:W-:Y:S01]  /*1ad120*/  IMAD.WIDE R222, R225.reuse, 0x4, R82 ;  /* 0x00000004e1de7825 */ /* 0x040fe200078e0252 */
[----:B----4-:R1:W-:Y:S04]  /*1ad130*/  @P1 STG.E [R216.64], R226 ;  /* 0x000000e2d8001986 */ /* 0x0103e8000c101904 */
        /* <DEDUP_REMOVED lines=51> */
[----:B------:R-:W-:Y:S01]  /*1ad470*/  IMAD.WIDE R218, R216, 0x4, R244 ;  /* 0x00000004d8da7825 */ /* 0x000fe200078e02f4 */
[----:B------:R-:W-:Y:S02]  /*1ad480*/  ISETP.LT.AND P1, PT, R7, c[0x0][0x178], !P3 ;  /* 0x00005e0007007a0c */ /* 0x000fe40005f21270 */
        /* <DEDUP_REMOVED lines=26> */
[----:B------:R-:W-:Y:S01]  /*1ad630*/  ISETP.LT.AND P5, PT, R135, c[0x0][0x178], !P3 ;  /* 0x00005e0087007a0c */ /* 0x000fe20005fa1270 */
[C---:B------:R-:W-:Y:S01]  /*1ad640*/  IMAD.WIDE R218, R216.reuse, 0x4, R80 ;  /* 0x00000004d8da7825 */ /* 0x040fe200078e0250 */
[----:B------:R-:W-:Y:S01]  /*1ad650*/  ISETP.GE.AND P6, PT, R217, c[0x0][0x17c], PT ;  /* 0x00005f00d9007a0c */ /* 0x000fe20003fc6270 */
[----:B------:R-:W5:Y:S01]  /*1ad660*/  LDL.LU R238, [R1+0x295c] ;  /* 0x00295c0001ee7983 */ /* 0x000f620000300800 */
[----:B------:R-:W-:Y:S01]  /*1ad670*/  ISETP.LT.AND P1, PT, R199, c[0x0][0x178], !P3 ;  /* 0x00005e00c7007a0c */ /* 0x000fe20005f21270 */
[----:B------:R-:W-:Y:S01]  /*1ad680*/  IMAD.WIDE R220, R216, 0x4, R82 ;  /* 0x00000004d8dc7825 */ /* 0x000fe200078e0252 */
[----:B------:R-:W-:-:S03]  /*1ad690*/  ISETP.LT.AND P3, PT, R203, c[0x0][0x178], !P3 ;  /* 0x00005e00cb007a0c */ /* 0x000fc60005f61270 */
[----:B------:R1:W-:Y:S01]  /*1ad6a0*/  @P2 STG.E [R218.64], R240 ;  /* 0x000000f0da002986 */ /* 0x0003e2000c101904 */
[----:B------:R-:W-:Y:S01]  /*1ad6b0*/  IMAD.WIDE R222, R216, 0x4, R244 ;  /* 0x00000004d8de7825 */ /* 0x000fe200078e02f4 */
[----:B------:R-:W-:Y:S02]  /*1ad6c0*/  ISETP.LT.AND P2, PT, R202, c[0x0][0x178], !P6 ;  /* 0x00005e00ca007a0c */ /* 0x000fe40007741270 */
[C---:B------:R-:W-:Y:S01]  /*1ad6d0*/  IADD3 R224, R216.reuse, c[0x0][0x198], RZ ;  /* 0x00006600d8e07a10 */ /* 0x040fe20007ffe0ff */
[----:B------:R-:W-:Y:S04]  /*1ad6e0*/  @P0 STG.E [R220.64], R233 ;  /* 0x000000e9dc000986 */ /* 0x000fe8000c101904 */
[----:B--2---:R2:W-:Y:S01]  /*1ad6f0*/  @P5 STG.E [R222.64], R237 ;  /* 0x000000edde005986 */ /* 0x0045e2000c101904 */
[----:B------:R-:W-:Y:S01]  /*1ad700*/  ISETP.LT.AND P5, PT, R7, c[0x0][0x178], !P6 ;  /* 0x00005e0007007a0c */ /* 0x000fe200077a1270 */
[----:B-1----:R-:W-:-:S02]  /*1ad710*/  IMAD.WIDE R218, R216, 0x4, R246 ;  /* 0x00000004d8da7825 */ /* 0x002fc400078e02f6 */
[----:B------:R-:W5:Y:S01]  /*1ad720*/  LDL.LU R240, [R1+0x255c] ;  /* 0x00255c0001f07983 */ /* 0x000f620000300800 */
[----:B------:R-:W-:Y:S01]  /*1ad730*/  ISETP.LT.AND P4, PT, R15, c[0x0][0x178], !P6 ;  /* 0x00005e000f007a0c */ /* 0x000fe20007781270 */
[----:B------:R-:W-:Y:S02]  /*1ad740*/  IMAD.WIDE R216, R216, 0x4, R248 ;  /* 0x00000004d8d87825 */ /* 0x000fe400078e02f8 */
[----:B--2---:R-:W2:Y:S02]  /*1ad750*/  LDL.LU R237, [R1+0x20ec] ;  /* 0x0020ec0001ed7983 */ /* 0x004ea40000300800 */
[C---:B------:R-:W-:Y:S02]  /*1ad760*/  IMAD.WIDE R220, R224.reuse, 0x4, R78 ;  /* 0x00000004e0dc7825 */ /* 0x040fe400078e024e */
        /* <DEDUP_REMOVED lines=30> */
[----:B------:R-:W-:-:S03]  /*1ad950*/  ISETP.LT.AND P5, PT, R7, c[0x0][0x178], !P0 ;  /* 0x00005e0007007a0c */ /* 0x000fc600047a1270 */
[----:B------:R2:W-:Y:S01]  /*1ad960*/  @P3 STG.E [R222.64], R228 ;  /* 0x000000e4de003986 */ /* 0x0005e2000c101904 */
[----:B-1----:R-:W-:Y:S01]  /*1ad970*/  IMAD.WIDE R216, R224, 0x4, R248 ;  /* 0x00000004e0d87825 */ /* 0x002fe200078e02f8 */
[----:B------:R-:W-:Y:S02]  /*1ad980*/  ISETP.LT.AND P3, PT, R47, c[0x0][0x178], !P0 ;  /* 0x00005e002f007a0c */ /* 0x000fe40004761270 */
[----:B------:R-:W-:Y:S01]  /*1ad990*/  ISETP.LT.AND P2, PT, R87, c[0x0][0x178], !P0 ;  /* 0x00005e0057007a0c */ /* 0x000fe20004741270 */
        /* <DEDUP_REMOVED lines=97> */
[----:B----4-:R4:W-:Y:S01]  /*1adfb0*/  @P5 STG.E [R222.64], R232 ;  /* 0x000000e8de005986 */ /* 0x0109e2000c101904 */
[----:B------:R-:W-:-:S03]  /*1adfc0*/  ISETP.LT.AND P5, PT, R7, c[0x0][0x178], !P6 ;  /* 0x00005e0007007a0c */ /* 0x000fc600077a1270 */
[----:B-1----:R-:W3:Y:S01]  /*1adfd0*/  LDL.LU R240, [R1+0x2b6c] ;  /* 0x002b6c0001f07983 */ /* 0x002ee20000300800 */
[----:B------:R-:W-:Y:S01]  /*1adfe0*/  IMAD.WIDE R218, R216, 0x4, R246 ;  /* 0x00000004d8da7825 */ /* 0x000fe200078e02f6 */
[----:B------:R-:W-:-:S03]  /*1adff0*/  ISETP.LT.AND P4, PT, R15, c[0x0][0x178], !P6 ;  /* 0x00005e000f007a0c */ /* 0x000fc60007781270 */
        /* <DEDUP_REMOVED lines=32> */
[----:B----4-:R4:W-:Y:S01]  /*1ae200*/  @P5 STG.E [R220.64], R232 ;  /* 0x000000e8dc005986 */ /* 0x0109e2000c101904 */
[----:B------:R-:W-:Y:S01]  /*1ae210*/  ISETP.LT.AND P2, PT, R15, c[0x0][0x178], !P1 ;  /* 0x00005e000f007a0c */ /* 0x000fe20004f41270 */
[----:B-1----:R-:W-:-:S02]  /*1ae220*/  IMAD.WIDE R216, R224, 0x4, R248 ;  /* 0x00000004e0d87825 */ /* 0x002fc400078e02f8 */
[----:B------:R1:W-:Y:S01]  /*1ae230*/  @P3 STG.E [R222.64], R229 ;  /* 0x000000e5de003986 */ /* 0x0003e2000c101904 */
[----:B------:R-:W-:Y:S02]  /*1ae240*/  ISETP.LT.AND P5, PT, R47, c[0x0][0x178], !P1 ;  /* 0x00005e002f007a0c */ /* 0x000fe40004fa1270 */
[----:B------:R-:W-:Y:S01]  /*1ae250*/  ISETP.LT.AND P3, PT, R87, c[0x0][0x178], !P1 ;  /* 0x00005e0057007a0c */ /* 0x000fe20004f61270 */
[C---:B------:R-:W-:Y:S01]  /*1ae260*/  IMAD.WIDE R218, R225.reuse, 0x4, R78 ;  /* 0x00000004e1da7825 */ /* 0x040fe200078e024e */
[----:B----4-:R-:W4:Y:S04]  /*1ae270*/  LDL.LU R232, [R1+0x2d58] ;  /* 0x002d580001e87983 */ /* 0x010f280000300800 */
[----:B-1----:R-:W4:Y:S01]  /*1ae280*/  LDL.LU R229, [R1+0x2b58] ;  /* 0x002b580001e57983 */ /* 0x002f220000300800 */
[----:B------:R-:W-:-:S04]  /*1ae290*/  IMAD.WIDE R220, R225, 0x4, R80 ;  /* 0x00000004e1dc7825 */ /* 0x000fc800078e0250 */
[C---:B------:R-:W-:Y:S01]  /*1ae2a0*/  IMAD.WIDE R222, R225.reuse, 0x4, R82 ;  /* 0x00000004e1de7825 */ /* 0x040fe200078e0252 */
[----:B--2---:R1:W-:Y:S04]  /*1ae2b0*/  @P6 STG.E [R216.64], R226 ;  /* 0x000000e2d8006986 */ /* 0x0043e8000c101904 */
        /* <DEDUP_REMOVED lines=22> */
[----:B------:R-:W-:Y:S02]  /*1ae420*/  ISETP.LT.AND P3, PT, R7, c[0x0][0x178], !P0 ;  /* 0x00005e0007007a0c */ /* 0x000fe40004761270 */
[----:B------:R-:W-:Y:S01]  /*1ae430*/  ISETP.LT.AND P5, PT, R15, c[0x0][0x178], !P0 ;  /* 0x00005e000f007a0c */ /* 0x000fe200047a1270 */
[----:B----4-:R1:W-:Y:S04]  /*1ae440*/  @P6 STG.E [R216.64], R232 ;  /* 0x000000e8d8006986 */ /* 0x0103e8000c101904 */
        /* <DEDUP_REMOVED lines=64> */
[----:B------:R-:W-:Y:S01]  /*1ae850*/  IADD3 R225, R216, c[0x0][0x198], RZ ;  /* 0x00006600d8e17a10 */ /* 0x000fe20007ffe0ff */
[----:B------:R4:W-:Y:S01]  /*1ae860*/  @P0 STG.E [R220.64], R233 ;  /* 0x000000e9dc000986 */ /* 0x0009e2000c101904 */
[----:B------:R-:W-:-:S03]  /*1ae870*/  ISETP.LT.AND P5, PT, R7, c[0x0][0x178], !P6 ;  /* 0x00005e0007007a0c */ /* 0x000fc600077a1270 */
[----:B----4-:R4:W-:Y:S01]  /*1ae880*/  @P3 STG.E [R222.64], R237 ;  /* 0x000000edde003986 */ /* 0x0109e2000c101904 */
[----:B-1----:R-:W-:-:S03]  /*1ae890*/  IMAD.WIDE R218, R216, 0x4, R246 ;  /* 0x00000004d8da7825 */ /* 0x002fc600078e02f6 */
[----:B------:R-:W5:Y:S01]  /*1ae8a0*/  LDL.LU R240, [R1+0xd24] ;  /* 0x000d240001f07983 */ /* 0x000f620000300800 */
[----:B------:R-:W-:Y:S01]  /*1ae8b0*/  ISETP.LT.AND P3, PT, R15, c[0x0][0x178], !P6 ;  /* 0x00005e000f007a0c */ /* 0x000fe20007761270 */
[----:B------:R-:W-:Y:S02]  /*1ae8c0*/  IMAD.WIDE R220, R216, 0x4, R248 ;  /* 0x00000004d8dc7825 */ /* 0x000fe400078e02f8 */
[----:B----4-:R-:W4:Y:S02]  /*1ae8d0*/  LDL.LU R237, [R1+0xb34] ;  /* 0x000b340001ed7983 */ /* 0x010f240000300800 */
[C---:B------:R-:W-:Y:S02]  /*1ae8e0*/  IMAD.WIDE R216, R225.reuse, 0x4, R78 ;  /* 0x00000004e1d87825 */ /* 0x040fe400078e024e */
        /* <DEDUP_REMOVED lines=30> */
[----:B------:R-:W-:-:S03]  /*1aead0*/  ISETP.LT.AND P5, PT, R7, c[0x0][0x178], !P0 ;  /* 0x00005e0007007a0c */ /* 0x000fc600047a1270 */
[----:B------:R4:W-:Y:S01]  /*1aeae0*/  @P4 STG.E [R218.64], R228 ;  /* 0x000000e4da004986 */ /* 0x0009e2000c101904 */
[----:B------:R-:W-:Y:S02]  /*1aeaf0*/  ISETP.LT.AND P4, PT, R47, c[0x0][0x178], !P0 ;  /* 0x00005e002f007a0c */ /* 0x000fe40004781270 */
[----:B------:R-:W-:Y:S01]  /*1aeb00*/  ISETP.LT.AND P2, PT, R87, c[0x0][0x178], !P0 ;  /* 0x00005e0057007a0c */ /* 0x000fe20004741270 */
[----:B-1----:R-:W5:Y:S01]  /*1aeb10*/  LDL.LU R237, [R1+0xd30] ;  /* 0x000d300001ed7983 */ /* 0x002f620000300800 */
[----:B------:R-:W-:-:S03]  /*1aeb20*/  IMAD.WIDE R216, R225, 0x4, R248 ;  /* 0x00000004e1d87825 */ /* 0x000fc600078e02f8 */
[----:B----4-:R-:W4:Y:S01]  /*1aeb30*/  LDL.LU R228, [R1+0xb40] ;  /* 0x000b400001e47983 */ /* 0x010f220000300800 */
[----:B------:R-:W-:-:S03]  /*1aeb40*/  IMAD.WIDE R218, R224, 0x4, R78 ;  /* 0x00000004e0da7825 */ /* 0x000fc600078e024e */
[----:B------:R1:W-:Y:S01]  /*1aeb50*/  @P6 STG.E [R216.64], R236 ;  /* 0x000000ecd8006986 */ /* 0x0003e2000c101904 */
[----:B------:R-:W-:-:S03]  /*1aeb60*/  IMAD.WIDE R220, R224, 0x4, R80 ;  /* 0x00000004e0dc7825 */ /* 0x000fc600078e0250 */
[----:B------:R1:W-:Y:S01]  /*1aeb70*/  @P3 STG.E [R218.64], R229 ;  /* 0x000000e5da003986 */ /* 0x0003e2000c101904 */
[----:B------:R-:W-:-:S03]  /*1aeb80*/  IMAD.WIDE R222, R224, 0x4, R82 ;  /* 0x00000004e0de7825 */ /* 0x000fc600078e0252 */
        /* <DEDUP_REMOVED lines=21> */
[----:B------:R-:W2:Y:S01]  /*1aece0*/  LDL.LU R232, [R1+0x1074] ;  /* 0x0010740001e87983 */ /* 0x000ea20000300800 */
[----:B------:R-:W-:-:S03]  /*1aecf0*/  ISETP.LT.AND P4, PT, R15, c[0x0][0x178], !P5 ;  /* 0x00005e000f007a0c */ /* 0x000fc60006f81270 */
[----:B-----5:R1:W-:Y:S04]  /*1aed00*/  @P3 STG.E [R216.64], R237 ;  /* 0x000000edd8003986 */ /* 0x0203e8000c101904 */
        /* <DEDUP_REMOVED lines=37> */
[----:B-----5:R1:W-:Y:S04]  /*1aef60*/  @P1 STG.E [R222.64], R237 ;  /* 0x000000edde001986 */ /* 0x0203e8000c101904 */
[----:B----4-:R4:W-:Y:S04]  /*1aef70*/  @P2 STG.E [R220.64], R228 ;  /* 0x000000e4dc002986 */ /* 0x0109e8000c101904 */
[----:B------:R5:W-:Y:S04]  /*1aef80*/  @P5 STG.E [R218.64], R226 ;  /* 0x000000e2da005986 */ /* 0x000be8000c101904 */
[----:B-1----:R-:W2:Y:S04]  /*1aef90*/  LDL.LU R237, [R1+0xe90] ;  /* 0x000e900001ed7983 */ /* 0x002ea80000300800 */
[----:B----4-:R-:W4:Y:S01]  /*1aefa0*/  LDL.LU R228, [R1+0x9e0] ;  /* 0x0009e00001e47983 */ /* 0x010f220000300800 */
[----:B------:R-:W-:-:S03]  /*1aefb0*/  IMAD.WIDE R220, R216, 0x4, R76 ;  /* 0x00000004d8dc7825 */ /* 0x000fc600078e024c */
[----:B-----5:R-:W5:Y:S01]  /*1aefc0*/  LDL.LU R226, [R1+0x3544] ;  /* 0x0035440001e27983 */ /* 0x020f620000300800 */
[----:B------:R-:W-:-:S04]  /*1aefd0*/  IMAD.WIDE R218, R216, 0x4, R78 ;  /* 0x00000004d8da7825 */ /* 0x000fc800078e024e */
[----:B------:R-:W-:Y:S01]  /*1aefe0*/  IMAD.WIDE R222, R216, 0x4, R2 ;  /* 0x00000004d8de7825 */ /* 0x000fe200078e0202 */
        /* <DEDUP_REMOVED lines=93> */
[----:B--2---:R1:W-:Y:S04]  /*1af5c0*/  @P6 STG.E [R216.64], R232 ;  /* 0x000000e8d8006986 */ /* 0x0043e8000c101904 */
        /* <DEDUP_REMOVED lines=43> */
[----:B----4-:R-:W4:Y:S01]  /*1af880*/  LDL.LU R236, [R1+0x3ab4] ;  /* 0x003ab40001ec7983 */ /* 0x010f220000300800 */
[----:B------:R-:W-:-:S04]  /*1af890*/  IMAD.WIDE R218, R216, 0x4, R78 ;  /* 0x00000004d8da7825 */ /* 0x000fc800078e024e */
[----:B------:R-:W-:Y:S01]  /*1af8a0*/  IMAD.WIDE R222, R216, 0x4, R2 ;  /* 0x00000004d8de7825 */ /* 0x000fe200078e0202 */
[----:B------:R1:W-:Y:S04]  /*1af8b0*/  @P6 STG.E [R218.64], R228 ;  /* 0x000000e4da006986 */ /* 0x0003e8000c101904 */
[----:B-----5:R5:W-:Y:S04]  /*1af8c0*/  @P4 STG.E [R220.64], R226 ;  /* 0x000000e2dc004986 */ /* 0x020be8000c101904 */
[----:B-1----:R-:W4:Y:S04]  /*1af8d0*/  LDL.LU R228, [R1+0x1b74] ;  /* 0x001b740001e47983 */ /* 0x002f280000300800 */
[----:B-----5:R-:W5:Y:S04]  /*1af8e0*/  LDL.LU R226, [R1+0x3a84] ;  /* 0x003a840001e27983 */ /* 0x020f680000300800 */
        /* <DEDUP_REMOVED lines=11> */
[----:B------:R1:W-:Y:S01]  /*1af9a0*/  @P2 STG.E [R218.64], R240 ;  /* 0x000000f0da002986 */ /* 0x0003e2000c101904 */
[----:B------:R-:W-:Y:S01]  /*1af9b0*/  IMAD.WIDE R222, R216, 0x4, R244 ;  /* 0x00000004d8de7825 */ /* 0x000fe200078e02f4 */
[----:B------:R-:W-:Y:S02]  /*1af9c0*/  ISETP.LT.AND P2, PT, R202, c[0x0][0x178], !P6 ;  /* 0x00005e00ca007a0c */ /* 0x000fe40007741270 */
[----:B------:R-:W-:Y:S01]  /*1af9d0*/  IADD3 R224, R216, c[0x0][0x198], RZ ;  /* 0x00006600d8e07a10 */ /* 0x000fe20007ffe0ff */
[----:B------:R-:W-:Y:S01]  /*1af9e0*/  @P0 STG.E [R220.64], R233 ;  /* 0x000000e9dc000986 */ /* 0x000fe2000c101904 */
[----:B------:R-:W-:-:S03]  /*1af9f0*/  ISETP.LT.AND P5, PT, R7, c[0x0][0x178], !P6 ;  /* 0x00005e0007007a0c */ /* 0x000fc600077a1270 */
[----:B--2---:R2:W-:Y:S01]  /*1afa00*/  @P3 STG.E [R222.64], R237 ;  /* 0x000000edde003986 */ /* 0x0045e2000c101904 */
[----:B-1----:R-:W-:-:S03]  /*1afa10*/  IMAD.WIDE R218, R216, 0x4, R246 ;  /* 0x00000004d8da7825 */ /* 0x002fc600078e02f6 */
[----:B------:R-:W3:Y:S01]  /*1afa20*/  LDL.LU R240, [R1+0x2384] ;  /* 0x0023840001f07983 */ /* 0x000ee20000300800 */
[----:B------:R-:W-:Y:S01]  /*1afa30*/  ISETP.LT.AND P3, PT, R15, c[0x0][0x178], !P6 ;  /* 0x00005e000f007a0c */ /* 0x000fe20007761270 */
[----:B------:R-:W-:Y:S02]  /*1afa40*/  IMAD.WIDE R216, R216, 0x4, R248 ;  /* 0x00000004d8d87825 */ /* 0x000fe400078e02f8 */
[----:B--2---:R-:W2:Y:S02]  /*1afa50*/  LDL.LU R237, [R1+0x20f4] ;  /* 0x0020f40001ed7983 */ /* 0x004ea40000300800 */
[C---:B------:R-:W-:Y:S02]  /*1afa60*/  IMAD.WIDE R220, R224.reuse, 0x4, R78 ;  /* 0x00000004e0dc7825 */ /* 0x040fe400078e024e */
[----:B------:R1:W-:Y:S04]  /*1afa70*/  @P4 STG.E [R218.64], R232 ;  /* 0x000000e8da004986 */ /* 0x0003e8000c101904 */
[----:B------:R4:W-:Y:S04]  /*1afa80*/  @P1 STG.E [R216.64], R229 ;  /* 0x000000e5d8001986 */ /* 0x0009e8000c101904 */
[----:B----4-:R4:W-:Y:S01]  /*1afa90*/  @P2 STG.E [R220.64], R236 ;  /* 0x000000ecdc002986 */ /* 0x0109e2000c101904 */
[----:B-1----:R-:W-:-:S04]  /*1afaa0*/  IMAD.WIDE R218, R224, 0x4, R2 ;  /* 0x00000004e0da7825 */ /* 0x002fc800078e0202 */
[----:B------:R-:W-:Y:S01]  /*1afab0*/  IMAD.WIDE R216, R224, 0x4, R76 ;  /* 0x00000004e0d87825 */ /* 0x000fe200078e024c */
[----:B----4-:R-:W4:Y:S04]  /*1afac0*/  LDL.LU R236, [R1+0x11d4] ;  /* 0x0011d40001ec7983 */ /* 0x010f280000300800 */
[----:B------:R-:W4:Y:S04]  /*1afad0*/  LDL.LU R229, [R1+0x3af0] ;  /* 0x003af00001e57983 */ /* 0x000f280000300800 */
[----:B------:R-:W4:Y:S04]  /*1afae0*/  LDL.LU R241, [R1+0x3ac0] ;  /* 0x003ac00001f17983 */ /* 0x000f280000300800 */
[----:B-----5:R1:W-:Y:S04]  /*1afaf0*/  @P5 STG.E [R216.64], R226 ;  /* 0x000000e2d8005986 */ /* 0x0203e8000c101904 */
[----:B-1----:R-:W5:Y:S04]  /*1afb00*/  LDL.LU R226, [R1+0x863c] ;  /* 0x00863c0001e27983 */ /* 0x002f680000300800 */
[----:B------:R-:W5:Y:S04]  /*1afb10*/  LDL.LU R233, [R1+0x3a90] ;  /* 0x003a900001e97983 */ /* 0x000f680000300800 */
[----:B------:R-:W5:Y:S04]  /*1afb20*/  LDL.LU R232, [R1+0x38e0] ;  /* 0x0038e00001e87983 */ /* 0x000f680000300800 */
        /* <DEDUP_REMOVED lines=12> */
[----:B------:R1:W-:Y:S01]  /*1afbf0*/  @P1 STG.E [R216.64], R238 ;  /* 0x000000eed8001986 */ /* 0x0003e2000c101904 */
        /* <DEDUP_REMOVED lines=10> */
[C---:B------:R-:W-:Y:S01]  /*1afca0*/  IMAD.WIDE R218, R225.reuse, 0x4, R78 ;  /* 0x00000004e1da7825 */ /* 0x040fe200078e024e */
[----:B--2---:R-:W2:Y:S04]  /*1afcb0*/  LDL.LU R237, [R1+0x2570] ;  /* 0x0025700001ed7983 */ /* 0x004ea80000300800 */
[----:B------:R-:W2:Y:S01]  /*1afcc0*/  LDL.LU R228, [R1+0x2110] ;  /* 0x0021100001e47983 */ /* 0x000ea20000300800 */
[----:B------:R-:W-:-:S03]  /*1afcd0*/  IMAD.WIDE R220, R225, 0x4, R80 ;  /* 0x00000004e1dc7825 */ /* 0x000fc600078e0250 */
[----:B----4-:R1:W-:Y:S01]  /*1afce0*/  @P6 STG.E [R216.64], R236 ;  /* 0x000000ecd8006986 */ /* 0x0103e2000c101904 */
[----:B------:R-:W-:-:S03]  /*1afcf0*/  IMAD.WIDE R222, R225, 0x4, R82 ;  /* 0x00000004e1de7825 */ /* 0x000fc600078e0252 */
[----:B------:R4:W-:Y:S04]  /*1afd00*/  @P3 STG.E [R218.64], R229 ;  /* 0x000000e5da003986 */ /* 0x0009e8000c101904 */
[----:B-1----:R-:W2:Y:S01]  /*1afd10*/  LDL.LU R236, [R1+0x3ac4] ;  /* 0x003ac40001ec7983 */ /* 0x002ea20000300800 */
[----:B------:R-:W-:-:S03]  /*1afd20*/  IMAD.WIDE R216, R225, 0x4, R76 ;  /* 0x00000004e1d87825 */ /* 0x000fc600078e024c */
[----:B------:R-:W2:Y:S01]  /*1afd30*/  LDL.LU R240, [R1+0x1500] ;  /* 0x0015000001f07983 */ /* 0x000ea20000300800 */
[----:B----4-:R-:W-:-:S03]  /*1afd40*/  IMAD.WIDE R218, R225, 0x4, R2 ;  /* 0x00000004e1da7825 */ /* 0x010fc600078e0202 */
[----:B------:R-:W4:Y:S04]  /*1afd50*/  LDL.LU R224, [R1+0x8638] ;  /* 0x0086380001e07983 */ /* 0x000f280000300800 */
[----:B------:R-:W4:Y:S04]  /*1afd60*/  LDL.LU R229, [R1+0x3af4] ;  /* 0x003af40001e57983 */ /* 0x000f280000300800 */
[----:B------:R-:W-:Y:S01]  /*1afd70*/  @P5 STG.E [R216.64], R241 ;  /* 0x000000f1d8005986 */ /* 0x000fe2000c101904 */
[----:B-----5:R-:W-:-:S03]  /*1afd80*/  ISETP.GE.AND P5, PT, R226, c[0x0][0x17c], PT ;  /* 0x00005f00e2007a0c */ /* 0x020fc60003fa6270 */
[----:B------:R-:W-:Y:S04]  /*1afd90*/  @P1 STG.E [R218.64], R233 ;  /* 0x000000e9da001986 */ /* 0x000fe8000c101904 */
[----:B------:R-:W-:Y:S04]  /*1afda0*/  @P4 STG.E [R220.64], R232 ;  /* 0x000000e8dc004986 */ /* 0x000fe8000c101904 */
[----:B------:R-:W5:Y:S04]  /*1afdb0*/  LDL.LU R226, [R1+0x1504] ;  /* 0x0015040001e27983 */ /* 0x000f680000300800 */
[----:B---3--:R1:W-:Y:S04]  /*1afdc0*/  @P2 STG.E [R222.64], R227 ;  /* 0x000000e3de002986 */ /* 0x0083e8000c101904 */
[----:B-1----:R-:W3:Y:S01]  /*1afdd0*/  LDL.LU R227, [R1+0x3a94] ;  /* 0x003a940001e37983 */ /* 0x002ee20000300800 */
[----:B------:R-:W-:-:S02]  /*1afde0*/  ISETP.LT.AND P3, PT, R135, c[0x0][0x178], !P0 ;  /* 0x00005e0087007a0c */ /* 0x000fc40004761270 */
[----:B------:R-:W-:Y:S01]  /*1afdf0*/  ISETP.LT.AND P6, PT, R199, c[0x0][0x178], !P0 ;  /* 0x00005e00c7007a0c */ /* 0x000fe200047c1270 */
[----:B------:R-:W-:Y:S01]  /*1afe00*/  IMAD.WIDE R216, R225, 0x4, R244 ;  /* 0x00000004e1d87825 */ /* 0x000fe200078e02f4 */
[----:B------:R-:W-:Y:S01]  /*1afe10*/  ISETP.LT.AND P0, PT, R203, c[0x0][0x178], !P0 ;  /* 0x00005e00cb007a0c */ /* 0x000fe20004701270 */
[----:B------:R-:W5:Y:S01]  /*1afe20*/  LDL.LU R233, [R1+0x38e4] ;  /* 0x0038e40001e97983 */ /* 0x000f620000300800 */
[----:B------:R-:W-:Y:S01]  /*1afe30*/  ISETP.LT.AND P1, PT, R202, c[0x0][0x178], !P5 ;  /* 0x00005e00ca007a0c */ /* 0x000fe20006f21270 */
[----:B------:R-:W-:Y:S01]  /*1afe40*/  IMAD.WIDE R218, R225, 0x4, R246 ;  /* 0x00000004e1da7825 */ /* 0x000fe200078e02f6 */
[----:B------:R-:W-:Y:S01]  /*1afe50*/  ISETP.LT.AND P2, PT, R7, c[0x0][0x178], !P5 ;  /* 0x00005e0007007a0c */ /* 0x000fe20006f41270 */
[----:B------:R-:W5:Y:S01]  /*1afe60*/  LDL.LU R232, [R1+0x2774] ;  /* 0x0027740001e87983 */ /* 0x000f620000300800 */
[----:B------:R-:W-:-:S03]  /*1afe70*/  ISETP.LT.AND P4, PT, R15, c[0x0][0x178], !P5 ;  /* 0x00005e000f007a0c */ /* 0x000fc60006f81270 */
[----:B--2---:R1:W-:Y:S04]  /*1afe80*/  @P3 STG.E [R216.64], R237 ;  /* 0x000000edd8003986 */ /* 0x0043e8000c101904 */
[----:B------:R2:W-:Y:S01]  /*1afe90*/  @P6 STG.E [R218.64], R228 ;  /* 0x000000e4da006986 */ /* 0x0005e2000c101904 */
[----:B-1----:R-:W-:-:S03]  /*1afea0*/  IADD3 R216, R225, c[0x0][0x198], RZ ;  /* 0x00006600e1d87a10 */ /* 0x002fc60007ffe0ff */
[----:B------:R-:W5:Y:S01]  /*1afeb0*/  LDL.LU R237, [R1+0x2574] ;  /* 0x0025740001ed7983 */ /* 0x000f620000300800 */
[----:B--2---:R-:W-:-:S03]  /*1afec0*/  IMAD.WIDE R218, R225, 0x4, R248 ;  /* 0x00000004e1da7825 */ /* 0x004fc600078e02f8 */
[----:B------:R-:W2:Y:S01]  /*1afed0*/  LDL.LU R228, [R1+0x2114] ;  /* 0x0021140001e47983 */ /* 0x000ea20000300800 */
[----:B------:R-:W-:-:S04]  /*1afee0*/  IMAD.WIDE R220, R216, 0x4, R78 ;  /* 0x00000004d8dc7825 */ /* 0x000fc800078e024e */
[C---:B------:R-:W-:Y:S01]  /*1afef0*/  IMAD.WIDE R222, R216.reuse, 0x4, R76 ;  /* 0x00000004d8de7825 */ /* 0x040fe200078e024c */
[----:B------:R1:W-:Y:S04]  /*1aff00*/  @P0 STG.E [R218.64], R240 ;  /* 0x000000f0da000986 */ /* 0x0003e8000c101904 */
[----:B----4-:R4:W-:Y:S01]  /*1aff10*/  @P1 STG.E [R220.64], R229 ;  /* 0x000000e5dc001986 */ /* 0x0109e2000c101904 */
[----:B-1----:R-:W-:-:S03]  /*1aff20*/  IMAD.WIDE R218, R216, 0x4, R2 ;  /* 0x00000004d8da7825 */ /* 0x002fc600078e0202 */
[----:B------:R1:W-:Y:S04]  /*1aff30*/  @P2 STG.E [R222.64], R236 ;  /* 0x000000ecde002986 */ /* 0x0003e8000c101904 */
[----:B----4-:R-:W4:Y:S04]  /*1aff40*/  LDL.LU R229, [R1+0x3be0] ;  /* 0x003be00001e57983 */ /* 0x010f280000300800 */
        /* <DEDUP_REMOVED lines=13> */
[----:B-----5:R1:W-:Y:S01]  /*1b0020*/  @P3 STG.E [R220.64], R233 ;  /* 0x000000e9dc003986 */ /* 0x0203e2000c101904 */
[----:B------:R-:W-:-:S03]  /*1b0030*/  ISETP.LT.AND P3, PT, R7, c[0x0][0x178], !P0 ;  /* 0x00005e0007007a0c */ /* 0x000fc60004761270 */
[----:B------:R5:W-:Y:S01]  /*1b0040*/  @P6 STG.E [R222.64], R232 ;  /* 0x000000e8de006986 */ /* 0x000be2000c101904 */
[----:B------:R-:W-:Y:S01]  /*1b0050*/  ISETP.LT.AND P6, PT, R202, c[0x0][0x178], !P0 ;  /* 0x00005e00ca007a0c */ /* 0x000fe200047c1270 */
[C---:B------:R-:W-:Y:S01]  /*1b0060*/  IMAD.WIDE R218, R216.reuse, 0x4, R248 ;  /* 0x00000004d8da7825 */ /* 0x040fe200078e02f8 */
[----:B------:R-:W-:Y:S01]  /*1b0070*/  ISETP.LT.AND P4, PT, R15, c[0x0][0x178], !P0 ;  /* 0x00005e000f007a0c */ /* 0x000fe20004781270 */
[----:B-1----:R-:W3:Y:S02]  /*1b0080*/  LDL.LU R233, [R1+0x2b70] ;  /* 0x002b700001e97983 */ /* 0x002ee40000300800 */
[C---:B------:R-:W-:Y:S02]  /*1b0090*/  IMAD.WIDE R220, R216.reuse, 0x4, R246 ;  /* 0x00000004d8dc7825 */ /* 0x040fe400078e02f6 */
[----:B-----5:R-:W5:Y:S02]  /*1b00a0*/  LDL.LU R232, [R1+0x2970] ;  /* 0x0029700001e87983 */ /* 0x020f640000300800 */
[C---:B------:R-:W-:Y:S01]  /*1b00b0*/  IMAD.WIDE R222, R216.reuse, 0x4, R244 ;  /* 0x00000004d8de7825 */ /* 0x040fe200078e02f4 */
[----:B------:R-:W-:Y:S01]  /*1b00c0*/  IADD3 R216, R216, c[0x0][0x198], RZ ;  /* 0x00006600d8d87a10 */ /* 0x000fe20007ffe0ff */
[----:B------:R-:W5:Y:S04]  /*1b00d0*/  LDL.LU R225, [R1+0x8644] ;  /* 0x0086440001e17983 */ /* 0x000f680000300800 */
[----:B------:R1:W-:Y:S04]  /*1b00e0*/  @P1 STG.E [R222.64], R237 ;  /* 0x000000edde001986 */ /* 0x0003e8000c101904 */
[----:B--2---:R2:W-:Y:S04]  /*1b00f0*/  @P2 STG.E [R220.64], R228 ;  /* 0x000000e4dc002986 */ /* 0x0045e8000c101904 */
[----:B------:R2:W-:Y:S04]  /*1b0100*/  @P5 STG.E [R218.64], R226 ;  /* 0x000000e2da005986 */ /* 0x0005e8000c101904 */
[----:B-1----:R-:W5:Y:S04]  /*1b0110*/  LDL.LU R237, [R1+0x2580] ;  /* 0x0025800001ed7983 */ /* 0x002f680000300800 */
[----:B--2---:R-:W2:Y:S01]  /*1b0120*/  LDL.LU R228, [R1+0x1510] ;  /* 0x0015100001e47983 */ /* 0x004ea20000300800 */
[----:B------:R-:W-:-:S03]  /*1b0130*/  IMAD.WIDE R220, R216, 0x4, R76 ;  /* 0x00000004d8dc7825 */ /* 0x000fc600078e024c */
[----:B------:R-:W2:Y:S01]  /*1b0140*/  LDL.LU R226, [R1+0x3be4] ;  /* 0x003be40001e27983 */ /* 0x000ea20000300800 */
[----:B------:R-:W-:-:S04]  /*1b0150*/  IMAD.WIDE R218, R216, 0x4, R78 ;  /* 0x00000004d8da7825 */ /* 0x000fc800078e024e */
[----:B------:R-:W-:Y:S01]  /*1b0160*/  IMAD.WIDE R222, R216, 0x4, R2 ;  /* 0x00000004d8de7825 */ /* 0x000fe200078e0202 */
[----:B----4-:R1:W-:Y:S04]  /*1b0170*/  @P6 STG.E [R218.64], R229 ;  /* 0x000000e5da006986 */ /* 0x0103e8000c101904 */
[----:B------:R4:W-:Y:S04]  /*1b0180*/  @P3 STG.E [R220.64], R236 ;  /* 0x000000ecdc003986 */ /* 0x0009e8000c101904 */
[----:B-1----:R-:W2:Y:S04]  /*1b0190*/  LDL.LU R229, [R1+0x2584] ;  /* 0x0025840001e57983 */ /* 0x002ea80000300800 */
        /* <DEDUP_REMOVED lines=17> */
[----:B-----5:R5:W-:Y:S01]  /*1b02b0*/  @P5 STG.E [R222.64], R232 ;  /* 0x000000e8de005986 */ /* 0x020be2000c101904 */
[----:B------:R-:W-:-:S03]  /*1b02c0*/  ISETP.LT.AND P5, PT, R7, c[0x0][0x178], !P6 ;  /* 0x00005e0007007a0c */ /* 0x000fc600077a1270 */
[----:B-1----:R-:W3:Y:S01]  /*1b02d0*/  LDL.LU R240, [R1+0x2b74] ;  /* 0x002b740001f07983 */ /* 0x002ee20000300800 */
[----:B------:R-:W-:Y:S01]  /*1b02e0*/  IMAD.WIDE R218, R216, 0x4, R246 ;  /* 0x00000004d8da7825 */ /* 0x000fe200078e02f6 */
[----:B------:R-:W-:-:S03]  /*1b02f0*/  ISETP.LT.AND P4, PT, R15, c[0x0][0x178], !P6 ;  /* 0x00005e000f007a0c */ /* 0x000fc60007781270 */
[----:B------:R-:W-:Y:S01]  /*1b0300*/  IMAD.WIDE R216, R216, 0x4, R248 ;  /* 0x00000004d8d87825 */ /* 0x000fe200078e02f8 */
[----:B-----5:R-:W5:Y:S03]  /*1b0310*/  LDL.LU R232, [R1+0x2974] ;  /* 0x0029740001e87983 */ /* 0x020f660000300800 */
[C---:B------:R-:W-:Y:S01]  /*1b0320*/  IMAD.WIDE R220, R224.reuse, 0x4, R78 ;  /* 0x00000004e0dc7825 */ /* 0x040fe200078e024e */
[----:B------:R1:W-:Y:S04]  /*1b0330*/  @P3 STG.E [R218.64], R237 ;  /* 0x000000edda003986 */ /* 0x0003e8000c101904 */
[----:B--2---:R2:W-:Y:S04]  /*1b0340*/  @P0 STG.E [R216.64], R228 ;  /* 0x000000e4d8000986 */ /* 0x0045e8000c101904 */
[----:B------:R2:W-:Y:S01]  /*1b0350*/  @P2 STG.E [R220.64], R226 ;  /* 0x000000e2dc002986 */ /* 0x0005e2000c101904 */
[----:B-1----:R-:W-:-:S04]  /*1b0360*/  IMAD.WIDE R218, R224, 0x4, R2 ;  /* 0x00000004e0da7825 */ /* 0x002fc800078e0202 */
[----:B--2---:R-:W-:Y:S01]  /*1b0370*/  IMAD.WIDE R216, R224, 0x4, R76 ;  /* 0x00000004e0d87825 */ /* 0x004fe200078e024c */
[----:B------:R-:W2:Y:S04]  /*1b0380*/  LDL.LU R226, [R1+0x1514] ;  /* 0x0015140001e27983 */ /* 0x000ea80000300800 */
[----:B------:R-:W2:Y:S04]  /*1b0390*/  LDL.LU R228, [R1+0x3c00] ;  /* 0x003c000001e47983 */ /* 0x000ea80000300800 */
[----:B----4-:R1:W-:Y:S04]  /*1b03a0*/  @P5 STG.E [R216.64], R236 ;  /* 0x000000ecd8005986 */ /* 0x0103e8000c101904 */
[----:B-1----:R-:W4:Y:S04]  /*1b03b0*/  LDL.LU R236, [R1+0x3bf0] ;  /* 0x003bf00001ec7983 */ /* 0x002f280000300800 */
[----:B------:R-:W4:Y:S04]  /*1b03c0*/  LDL.LU R230, [R1+0x8648] ;  /* 0x0086480001e67983 */ /* 0x000f280000300800 */
[----:B------:R-:W4:Y:S04]  /*1b03d0*/  LDL.LU R233, [R1+0x3bd0] ;  /* 0x003bd00001e97983 */ /* 0x000f280000300800 */
[----:B------:R-:W4:Y:S04]  /*1b03e0*/  LDL.LU R237, [R1+0x3ae0] ;  /* 0x003ae00001ed7983 */ /* 0x000f280000300800 */
        /* <DEDUP_REMOVED lines=17> */
[----:B-----5:R5:W-:Y:S01]  /*1b0500*/  @P5 STG.E [R220.64], R232 ;  /* 0x000000e8dc005986 */ /* 0x020be2000c101904 */
[----:B------:R-:W-:Y:S01]  /*1b0510*/  ISETP.LT.AND P2, PT, R15, c[0x0][0x178], !P1 ;  /* 0x00005e000f007a0c */ /* 0x000fe20004f41270 */
[----:B-1----:R-:W-:-:S02]  /*1b0520*/  IMAD.WIDE R216, R224, 0x4, R248 ;  /* 0x00000004e0d87825 */ /* 0x002fc400078e02f8 */
[----:B------:R1:W-:Y:S01]  /*1b0530*/  @P3 STG.E [R222.64], R229 ;  /* 0x000000e5de003986 */ /* 0x0003e2000c101904 */
[----:B------:R-:W-:Y:S02]  /*1b0540*/  ISETP.LT.AND P5, PT, R47, c[0x0][0x178], !P1 ;  /* 0x00005e002f007a0c */ /* 0x000fe40004fa1270 */
[----:B------:R-:W-:Y:S01]  /*1b0550*/  ISETP.LT.AND P3, PT, R87, c[0x0][0x178], !P1 ;  /* 0x00005e0057007a0c */ /* 0x000fe20004f61270 */
[C---:B------:R-:W-:Y:S01]  /*1b0560*/  IMAD.WIDE R218, R225.reuse, 0x4, R78 ;  /* 0x00000004e1da7825 */ /* 0x040fe200078e024e */
[----:B-----5:R-:W5:Y:S04]  /*1b0570*/  LDL.LU R232, [R1+0x2b80] ;  /* 0x002b800001e87983 */ /* 0x020f680000300800 */
[----:B-1----:R-:W5:Y:S01]  /*1b0580*/  LDL.LU R229, [R1+0x2980] ;  /* 0x0029800001e57983 */ /* 0x002f620000300800 */
[----:B------:R-:W-:-:S03]  /*1b0590*/  IMAD.WIDE R220, R225, 0x4, R80 ;  /* 0x00000004e1dc7825 */ /* 0x000fc600078e0250 */
[----:B--2---:R1:W-:Y:S01]  /*1b05a0*/  @P6 STG.E [R216.64], R226 ;  /* 0x000000e2d8006986 */ /* 0x0043e2000c101904 */
[----:B------:R-:W-:-:S03]  /*1b05b0*/  IMAD.WIDE R222, R225, 0x4, R82 ;  /* 0x00000004e1de7825 */ /* 0x000fc600078e0252 */
[----:B------:R2:W-:Y:S01]  /*1b05c0*/  @P4 STG.E [R218.64], R228 ;  /* 0x000000e4da004986 */ /* 0x0005e2000c101904 */
[----:B-1----:R-:W-:-:S03]  /*1b05d0*/  IMAD.WIDE R216, R225, 0x4, R76 ;  /* 0x00000004e1d87825 */ /* 0x002fc600078e024c */
[----:B------:R-:W5:Y:S01]  /*1b05e0*/  LDL.LU R226, [R1+0x3bf4] ;  /* 0x003bf40001e27983 */ /* 0x000f620000300800 */
[----:B--2---:R-:W-:-:S03]  /*1b05f0*/  IMAD.WIDE R218, R225, 0x4, R2 ;  /* 0x00000004e1da7825 */ /* 0x004fc600078e0202 */
[----:B------:R-:W2:Y:S04]  /*1b0600*/  LDL.LU R240, [R1+0x1880] ;  /* 0x0018800001f07983 */ /* 0x000ea80000300800 */
[----:B------:R-:W2:Y:S04]  /*1b0610*/  LDL.LU R224, [R1+0x8650] ;  /* 0x0086500001e07983 */ /* 0x000ea80000300800 */
[----:B------:R-:W2:Y:S04]  /*1b0620*/  LDL.LU R228, [R1+0x3c04] ;  /* 0x003c040001e47983 */ /* 0x000ea80000300800 */
[----:B----4-:R1:W-:Y:S04]  /*1b0630*/  @P0 STG.E [R216.64], R236 ;  /* 0x000000ecd8000986 */ /* 0x0103e8000c101904 */
[----:B------:R-:W-:Y:S04]  /*1b0640*/  @P2 STG.E [R218.64], R233 ;  /* 0x000000e9da002986 */ /* 0x000fe8000c101904 */
[----:B------:R-:W-:Y:S04]  /*1b0650*/  @P5 STG.E [R220.64], R237 ;  /* 0x000000eddc005986 */ /* 0x000fe8000c101904 */
[----:B-1----:R-:W4:Y:S04]  /*1b0660*/  LDL.LU R236, [R1+0x1884] ;  /* 0x0018840001ec7983 */ /* 0x002f280000300800 */
[----:B---3--:R1:W-:Y:S04]  /*1b0670*/  @P3 STG.E [R222.64], R227 ;  /* 0x000000e3de003986 */ /* 0x0083e8000c101904 */
[----:B-1----:R-:W3:Y:S01]  /*1b0680*/  LDL.LU R227, [R1+0x3bd4] ;  /* 0x003bd40001e37983 */ /* 0x002ee20000300800 */
[----:B------:R-:W-:-:S02]  /*1b0690*/  ISETP.LT.AND P6, PT, R135, c[0x0][0x178], !P1 ;  /* 0x00005e0087007a0c */ /* 0x000fc40004fc1270 */
[----:B------:R-:W-:Y:S01]  /*1b06a0*/  ISETP.LT.AND P4, PT, R199, c[0x0][0x178], !P1 ;  /* 0x00005e00c7007a0c */ /* 0x000fe20004f81270 */
[----:B------:R-:W-:Y:S01]  /*1b06b0*/  IMAD.WIDE R216, R225, 0x4, R244 ;  /* 0x00000004e1d87825 */ /* 0x000fe200078e02f4 */
[----:B------:R-:W-:Y:S01]  /*1b06c0*/  ISETP.GE.AND P0, PT, R230, c[0x0][0x17c], PT ;  /* 0x00005f00e6007a0c */ /* 0x000fe20003f06270 */
[----:B------:R-:W4:Y:S01]  /*1b06d0*/  LDL.LU R233, [R1+0x3ae4] ;  /* 0x003ae40001e97983 */ /* 0x000f220000300800 */
[----:B------:R-:W-:Y:S01]  /*1b06e0*/  ISETP.LT.AND P1, PT, R203, c[0x0][0x178], !P1 ;  /* 0x00005e00cb007a0c */ /* 0x000fe20004f21270 */
[----:B------:R-:W-:Y:S01]  /*1b06f0*/  IMAD.WIDE R218, R225, 0x4, R246 ;  /* 0x00000004e1da7825 */ /* 0x000fe200078e02f6 */
[----:B------:R-:W-:Y:S01]  /*1b0700*/  ISETP.LT.AND P2, PT, R202, c[0x0][0x178], !P0 ;  /* 0x00005e00ca007a0c */ /* 0x000fe20004741270 */
[----:B------:R-:W4:Y:S01]  /*1b0710*/  LDL.LU R237, [R1+0x2d74] ;  /* 0x002d740001ed7983 */ /* 0x000f220000300800 */
[----:B------:R-:W-:Y:S02]  /*1b0720*/  ISETP.LT.AND P3, PT, R7, c[0x0][0x178], !P0 ;  /* 0x00005e0007007a0c */ /* 0x000fe40004761270 */
[----:B------:R-:W-:Y:S01]  /*1b0730*/  ISETP.LT.AND P5, PT, R15, c[0x0][0x178], !P0 ;  /* 0x00005e000f007a0c */ /* 0x000fe200047a1270 */
[----:B-----5:R1:W-:Y:S04]  /*1b0740*/  @P6 STG.E [R216.64], R232 ;  /* 0x000000e8d8006986 */ /* 0x0203e8000c101904 */
[----:B------:R5:W-:Y:S01]  /*1b0750*/  @P4 STG.E [R218.64], R229 ;  /* 0x000000e5da004986 */ /* 0x000be2000c101904 */
[----:B-1----:R-:W-:-:S03]  /*1b0760*/  IADD3 R216, R225, c[0x0][0x198], RZ ;  /* 0x00006600e1d87a10 */ /* 0x002fc60007ffe0ff */
[----:B------:R-:W4:Y:S01]  /*1b0770*/  LDL.LU R232, [R1+0x2b84] ;  /* 0x002b840001e87983 */ /* 0x000f220000300800 */
[----:B-----5:R-:W-:-:S03]  /*1b0780*/  IMAD.WIDE R218, R225, 0x4, R248 ;  /* 0x00000004e1da7825 */ /* 0x020fc600078e02f8 */
[----:B------:R-:W5:Y:S01]  /*1b0790*/  LDL.LU R229, [R1+0x2984] ;  /* 0x0029840001e57983 */ /* 0x000f620000300800 */
[----:B------:R-:W-:-:S04]  /*1b07a0*/  IMAD.WIDE R220, R216, 0x4, R78 ;  /* 0x00000004d8dc7825 */ /* 0x000fc800078e024e */
[C---:B------:R-:W-:Y:S01]  /*1b07b0*/  IMAD.WIDE R222, R216.reuse, 0x4, R76 ;  /* 0x00000004d8de7825 */ /* 0x040fe200078e024c */
[----:B--2---:R1:W-:Y:S04]  /*1b07c0*/  @P1 STG.E [R218.64], R240 ;  /* 0x000000f0da001986 */ /* 0x0043e8000c101904 */
[----:B------:R2:W-:Y:S01]  /*1b07d0*/  @P2 STG.E [R220.64], R228 ;  /* 0x000000e4dc002986 */ /* 0x0005e2000c101904 */
[----:B-1----:R-:W-:-:S03]  /*1b07e0*/  IMAD.WIDE R218, R216, 0x4, R2 ;  /* 0x00000004d8da7825 */ /* 0x002fc600078e0202 */
[----:B------:R1:W-:Y:S04]  /*1b07f0*/  @P3 STG.E [R222.64], R226 ;  /* 0x000000e2de003986 */ /* 0x0003e8000c101904 */
[----:B--2---:R-:W2:Y:S04]  /*1b0800*/  LDL.LU R228, [R1+0x2f68] ;  /* 0x002f680001e47983 */ /* 0x004ea80000300800 */
        /* <DEDUP_REMOVED lines=26> */
[----:B-----5:R5:W-:Y:S04]  /*1b09b0*/  @P3 STG.E [R220.64], R229 ;  /* 0x000000e5dc003986 */ /* 0x020be8000c101904 */
[----:B------:R5:W-:Y:S04]  /*1b09c0*/  @P0 STG.E [R218.64], R236 ;  /* 0x000000ecda000986 */ /* 0x000be8000c101904 */
[----:B-1----:R-:W4:Y:S04]  /*1b09d0*/  LDL.LU R232, [R1+0x9d8] ;  /* 0x0009d80001e87983 */ /* 0x002f280000300800 */
[----:B-----5:R-:W5:Y:S01]  /*1b09e0*/  LDL.LU R229, [R1+0x4d8] ;  /* 0x0004d80001e57983 */ /* 0x020f620000300800 */
[----:B------:R-:W-:-:S03]  /*1b09f0*/  IMAD.WIDE R220, R216, 0x4, R76 ;  /* 0x00000004d8dc7825 */ /* 0x000fc600078e024c */
[----:B------:R-:W5:Y:S01]  /*1b0a00*/  LDL.LU R236, [R1+0x2f6c] ;  /* 0x002f6c0001ec7983 */ /* 0x000f620000300800 */
[----:B------:R-:W-:-:S04]  /*1b0a10*/  IMAD.WIDE R218, R216, 0x4, R78 ;  /* 0x00000004d8da7825 */ /* 0x000fc800078e024e */
[----:B------:R-:W-:Y:S01]  /*1b0a20*/  IMAD.WIDE R222, R216, 0x4, R2 ;  /* 0x00000004d8de7825 */ /* 0x000fe200078e0202 */
[----:B--2---:R1:W-:Y:S04]  /*1b0a30*/  @P6 STG.E [R218.64], R228 ;  /* 0x000000e4da006986 */ /* 0x0043e8000c101904 */
[----:B------:R2:W-:Y:S04]  /*1b0a40*/  @P4 STG.E [R220.64], R226 ;  /* 0x000000e2dc004986 */ /* 0x0005e8000c101904 */
        /* <DEDUP_REMOVED lines=19> */
[----:B----4-:R4:W-:Y:S01]  /*1b0b80*/  @P3 STG.E [R222.64], R237 ;  /* 0x000000edde003986 */ /* 0x0109e2000c101904 */
[----:B-1----:R-:W-:-:S03]  /*1b0b90*/  IMAD.WIDE R218, R216, 0x4, R246 ;  /* 0x00000004d8da7825 */ /* 0x002fc600078e02f6 */
[----:B------:R-:W3:Y:S01]  /*1b0ba0*/  LDL.LU R240, [R1+0xd2c] ;  /* 0x000d2c0001f07983 */ /* 0x000ee20000300800 */
[----:B------:R-:W-:Y:S01]  /*1b0bb0*/  ISETP.LT.AND P3, PT, R15, c[0x0][0x178], !P6 ;  /* 0x00005e000f007a0c */ /* 0x000fe20007761270 */
[----:B------:R-:W-:Y:S02]  /*1b0bc0*/  IMAD.WIDE R216, R216, 0x4, R248 ;  /* 0x00000004d8d87825 */ /* 0x000fe400078e02f8 */
[----:B----4-:R-:W4:Y:S02]  /*1b0bd0*/  LDL.LU R237, [R1+0xb3c] ;  /* 0x000b3c0001ed7983 */ /* 0x010f240000300800 */
[C---:B------:R-:W-:Y:S02]  /*1b0be0*/  IMAD.WIDE R220, R224.reuse, 0x4, R78 ;  /* 0x00000004e0dc7825 */ /* 0x040fe400078e024e */
[----:B------:R1:W-:Y:S04]  /*1b0bf0*/  @P4 STG.E [R218.64], R232 ;  /* 0x000000e8da004986 */ /* 0x0003e8000c101904 */
[----:B-----5:R5:W-:Y:S04]  /*1b0c00*/  @P1 STG.E [R216.64], R229 ;  /* 0x000000e5d8001986 */ /* 0x020be8000c101904 */
[----:B------:R5:W-:Y:S01]  /*1b0c10*/  @P2 STG.E [R220.64], R236 ;  /* 0x000000ecdc002986 */ /* 0x000be2000c101904 */
[----:B-1----:R-:W-:-:S04]  /*1b0c20*/  IMAD.WIDE R218, R224, 0x4, R2 ;  /* 0x00000004e0da7825 */ /* 0x002fc800078e0202 */
[----:B-----5:R-:W-:Y:S01]  /*1b0c30*/  IMAD.WIDE R216, R224, 0x4, R76 ;  /* 0x00000004e0d87825 */ /* 0x020fe200078e024c */
[----:B------:R-:W5:Y:S04]  /*1b0c40*/  LDL.LU R236, [R1+0x4dc] ;  /* 0x0004dc0001ec7983 */ /* 0x000f680000300800 */
[----:B------:R-:W5:Y:S04]  /*1b0c50*/  LDL.LU R229, [R1+0x3348] ;  /* 0x0033480001e57983 */ /* 0x000f680000300800 */
[----:B------:R-:W5:Y:S04]  /*1b0c60*/  LDL.LU R241, [R1+0x3158] ;  /* 0x0031580001f17983 */ /* 0x000f680000300800 */
        /* <DEDUP_REMOVED lines=21> */
[----:B----4-:R4:W-:Y:S01]  /*1b0dc0*/  @P5 STG.E [R220.64], R237 ;  /* 0x000000eddc005986 */ /* 0x0109e2000c101904 */
[----:B------:R-:W-:-:S03]  /*1b0dd0*/  ISETP.LT.AND P5, PT, R7, c[0x0][0x178], !P0 ;  /* 0x00005e0007007a0c */ /* 0x000fc600047a1270 */
[----:B------:R4:W-:Y:S01]  /*1b0de0*/  @P4 STG.E [R222.64], R228 ;  /* 0x000000e4de004986 */ /* 0x0009e2000c101904 */
[----:B-1----:R-:W-:Y:S01]  /*1b0df0*/  IMAD.WIDE R216, R224, 0x4, R248 ;  /* 0x00000004e0d87825 */ /* 0x002fe200078e02f8 */
[----:B------:R-:W-:Y:S02]  /*1b0e00*/  ISETP.LT.AND P4, PT, R47, c[0x0][0x178], !P0 ;  /* 0x00005e002f007a0c */ /* 0x000fe40004781270 */
[----:B------:R-:W-:Y:S01]  /*1b0e10*/  ISETP.LT.AND P2, PT, R87, c[0x0][0x178], !P0 ;  /* 0x00005e0057007a0c */ /* 0x000fe20004741270 */
[C---:B------:R-:W-:Y:S01]  /*1b0e20*/  IMAD.WIDE R218, R225.reuse, 0x4, R78 ;  /* 0x00000004e1da7825 */ /* 0x040fe200078e024e */
[----:B----4-:R-:W4:Y:S04]  /*1b0e30*/  LDL.LU R237, [R1+0xd38] ;  /* 0x000d380001ed7983 */ /* 0x010f280000300800 */
[----:B------:R-:W4:Y:S01]  /*1b0e40*/  LDL.LU R228, [R1+0xb48] ;  /* 0x000b480001e47983 */ /* 0x000f220000300800 */
[----:B------:R-:W-:-:S03]  /*1b0e50*/  IMAD.WIDE R220, R225, 0x4, R80 ;  /* 0x00000004e1dc7825 */ /* 0x000fc600078e0250 */
[----:B-----5:R1:W-:Y:S01]  /*1b0e60*/  @P6 STG.E [R216.64], R236 ;  /* 0x000000ecd8006986 */ /* 0x0203e2000c101904 */
[----:B------:R-:W-:-:S03]  /*1b0e70*/  IMAD.WIDE R222, R225, 0x4, R82 ;  /* 0x00000004e1de7825 */ /* 0x000fc600078e0252 */
[----:B------:R5:W-:Y:S04]  /*1b0e80*/  @P3 STG.E [R218.64], R229 ;  /* 0x000000e5da003986 */ /* 0x000be8000c101904 */
[----:B-1----:R-:W4:Y:S01]  /*1b0e90*/  LDL.LU R236, [R1+0x315c] ;  /* 0x00315c0001ec7983 */ /* 0x002f220000300800 */
[----:B------:R-:W-:-:S03]  /*1b0ea0*/  IMAD.WIDE R216, R225, 0x4, R76 ;  /* 0x00000004e1d87825 */ /* 0x000fc600078e024c */
[----:B------:R-:W4:Y:S01]  /*1b0eb0*/  LDL.LU R240, [R1+0x4e8] ;  /* 0x0004e80001f07983 */ /* 0x000f220000300800 */
[----:B-----5:R-:W-:-:S03]  /*1b0ec0*/  IMAD.WIDE R218, R225, 0x4, R2 ;  /* 0x00000004e1da7825 */ /* 0x020fc600078e0202 */
        /* <DEDUP_REMOVED lines=19> */
[----:B----4-:R1:W-:Y:S04]  /*1b1000*/  @P3 STG.E [R216.64], R237 ;  /* 0x000000edd8003986 */ /* 0x0103e8000c101904 */
[----:B------:R4:W-:Y:S01]  /*1b1010*/  @P6 STG.E [R218.64], R228 ;  /* 0x000000e4da006986 */ /* 0x0009e2000c101904 */
[----:B-1----:R-:W-:-:S03]  /*1b1020*/  IADD3 R216, R225, c[0x0][0x198], RZ ;  /* 0x00006600e1d87a10 */ /* 0x002fc60007ffe0ff */
[----:B------:R-:W2:Y:S01]  /*1b1030*/  LDL.LU R237, [R1+0xd3c] ;  /* 0x000d3c0001ed7983 */ /* 0x000ea20000300800 */
[----:B----4-:R-:W-:-:S03]  /*1b1040*/  IMAD.WIDE R218, R225, 0x4, R248 ;  /* 0x00000004e1da7825 */ /* 0x010fc600078e02f8 */
[----:B------:R-:W4:Y:S01]  /*1b1050*/  LDL.LU R228, [R1+0xb4c] ;  /* 0x000b4c0001e47983 */ /* 0x000f220000300800 */
[----:B------:R-:W-:-:S04]  /*1b1060*/  IMAD.WIDE R220, R216, 0x4, R78 ;  /* 0x00000004d8dc7825 */ /* 0x000fc800078e024e */
[C---:B------:R-:W-:Y:S01]  /*1b1070*/  IMAD.WIDE R222, R216.reuse, 0x4, R76 ;  /* 0x00000004d8de7825 */ /* 0x040fe200078e024c */
[----:B------:R1:W-:Y:S04]  /*1b1080*/  @P0 STG.E [R218.64], R240 ;  /* 0x000000f0da000986 */ /* 0x0003e8000c101904 */
[----:B-----5:R5:W-:Y:S01]  /*1b1090*/  @P1 STG.E [R220.64], R229 ;  /* 0x000000e5dc001986 */ /* 0x020be2000c101904 */
[----:B-1----:R-:W-:-:S03]  /*1b10a0*/  IMAD.WIDE R218, R216, 0x4, R2 ;  /* 0x00000004d8da7825 */ /* 0x002fc600078e0202 */
[----:B------:R1:W-:Y:S04]  /*1b10b0*/  @P2 STG.E [R222.64], R236 ;  /* 0x000000ecde002986 */ /* 0x0003e8000c101904 */
[----:B-----5:R-:W5:Y:S04]  /*1b10c0*/  LDL.LU R229, [R1+0x3548] ;  /* 0x0035480001e57983 */ /* 0x020f680000300800 */
        /* <DEDUP_REMOVED lines=24> */
[----:B------:R1:W-:Y:S04]  /*1b1250*/  @P1 STG.E [R218.64], R237 ;  /* 0x000000edda001986 */ /* 0x0003e8000c101904 */
[----:B------:R-:W2:Y:S04]  /*1b1260*/  LDL.LU R225, [R1+0x8660] ;  /* 0x0086600001e17983 */ /* 0x000ea80000300800 */
[----:B----4-:R4:W-:Y:S04]  /*1b1270*/  @P2 STG.E [R220.64], R228 ;  /* 0x000000e4dc002986 */ /* 0x0109e8000c101904 */
[----:B-1----:R-:W2:Y:S01]  /*1b1280*/  LDL.LU R237, [R1+0xe98] ;  /* 0x000e980001ed7983 */ /* 0x002ea20000300800 */
[----:B------:R-:W-:-:S03]  /*1b1290*/  IMAD.WIDE R218, R216, 0x4, R78 ;  /* 0x00000004d8da7825 */ /* 0x000fc600078e024e */
[----:B------:R1:W-:Y:S04]  /*1b12a0*/  @P5 STG.E [R222.64], R226 ;  /* 0x000000e2de005986 */ /* 0x0003e8000c101904 */
[----:B----4-:R-:W4:Y:S01]  /*1b12b0*/  LDL.LU R228, [R1+0x9e8] ;  /* 0x0009e80001e47983 */ /* 0x010f220000300800 */
[----:B------:R-:W-:-:S03]  /*1b12c0*/  IMAD.WIDE R220, R216, 0x4, R76 ;  /* 0x00000004d8dc7825 */ /* 0x000fc600078e024c */
[----:B-----5:R5:W-:Y:S04]  /*1b12d0*/  @P6 STG.E [R218.64], R229 ;  /* 0x000000e5da006986 */ /* 0x020be8000c101904 */
[----:B-1----:R-:W4:Y:S01]  /*1b12e0*/  LDL.LU R226, [R1+0x354c] ;  /* 0x00354c0001e27983 */ /* 0x002f220000300800 */
[----:B------:R-:W-:-:S03]  /*1b12f0*/  IMAD.WIDE R222, R216, 0x4, R2 ;  /* 0x00000004d8de7825 */ /* 0x000fc600078e0202 */
[----:B------:R1:W-:Y:S04]  /*1b1300*/  @P3 STG.E [R220.64], R236 ;  /* 0x000000ecdc003986 */ /* 0x0003e8000c101904 */
[----:B-----5:R-:W5:Y:S04]  /*1b1310*/  LDL.LU R229, [R1+0xe9c] ;  /* 0x000e9c0001e57983 */ /* 0x020f680000300800 */
[----:B-1----:R-:W5:Y:S04]  /*1b1320*/  LDL.LU R236, [R1+0x335c] ;  /* 0x00335c0001ec7983 */ /* 0x002f680000300800 */
        /* <DEDUP_REMOVED lines=24> */
[----:B------:R-:W-:Y:S04]  /*1b14b0*/  @P3 STG.E [R218.64], R237 ;  /* 0x000000edda003986 */ /* 0x000fe8000c101904 */
[----:B----4-:R1:W-:Y:S04]  /*1b14c0*/  @P0 STG.E [R216.64], R228 ;  /* 0x000000e4d8000986 */ /* 0x0103e8000c101904 */
[----:B------:R4:W-:Y:S01]  /*1b14d0*/  @P2 STG.E [R220.64], R226 ;  /* 0x000000e2dc002986 */ /* 0x0009e2000c101904 */
[----:B-1----:R-:W-:-:S04]  /*1b14e0*/  IMAD.WIDE R216, R224, 0x4, R76 ;  /* 0x00000004e0d87825 */ /* 0x002fc800078e024c */
[----:B------:R-:W-:Y:S01]  /*1b14f0*/  IMAD.WIDE R218, R224, 0x4, R2 ;  /* 0x00000004e0da7825 */ /* 0x000fe200078e0202 */
[----:B----4-:R-:W4:Y:S04]  /*1b1500*/  LDL.LU R226, [R1+0x9ec] ;  /* 0x0009ec0001e27983 */ /* 0x010f280000300800 */
[----:B------:R-:W4:Y:S04]  /*1b1510*/  LDL.LU R228, [R1+0x3908] ;  /* 0x0039080001e47983 */ /* 0x000f280000300800 */
[----:B-----5:R1:W-:Y:S04]  /*1b1520*/  @P5 STG.E [R216.64], R236 ;  /* 0x000000ecd8005986 */ /* 0x0203e8000c101904 */
        /* <DEDUP_REMOVED lines=33> */
[----:B------:R4:W-:Y:S01]  /*1b1740*/  @P4 STG.E [R218.64], R228 ;  /* 0x000000e4da004986 */ /* 0x0009e2000c101904 */
[----:B-1----:R-:W-:-:S03]  /*1b1750*/  IMAD.WIDE R216, R225, 0x4, R76 ;  /* 0x00000004e1d87825 */ /* 0x002fc600078e024c */
[----:B------:R-:W2:Y:S01]  /*1b1760*/  LDL.LU R226, [R1+0x382c] ;  /* 0x00382c0001e27983 */ /* 0x000ea20000300800 */
[----:B----4-:R-:W-:-:S03]  /*1b1770*/  IMAD.WIDE R218, R225, 0x4, R2 ;  /* 0x00000004e1da7825 */ /* 0x010fc600078e0202 */
[----:B------:R-:W4:Y:S04]  /*1b1780*/  LDL.LU R240, [R1+0xe88] ;  /* 0x000e880001f07983 */ /* 0x000f280000300800 */
[----:B------:R-:W4:Y:S04]  /*1b1790*/  LDL.LU R224, [R1+0x866c] ;  /* 0x00866c0001e07983 */ /* 0x000f280000300800 */
[----:B------:R-:W4:Y:S04]  /*1b17a0*/  LDL.LU R228, [R1+0x390c] ;  /* 0x00390c0001e47983 */ /* 0x000f280000300800 */
[----:B-----5:R1:W-:Y:S04]  /*1b17b0*/  @P0 STG.E [R216.64], R236 ;  /* 0x000000ecd8000986 */ /* 0x0203e8000c101904 */
        /* <DEDUP_REMOVED lines=9> */
[----:B------:R-:W5:Y:S01]  /*1b1850*/  LDL.LU R233, [R1+0x237c] ;  /* 0x00237c0001e97983 */ /* 0x000f620000300800 */
[----:B------:R-:W-:Y:S01]  /*1b1860*/  ISETP.LT.AND P1, PT, R203, c[0x0][0x178], !P1 ;  /* 0x00005e00cb007a0c */ /* 0x000fe20004f21270 */
[----:B------:R-:W-:Y:S01]  /*1b1870*/  IMAD.WIDE R218, R225, 0x4, R246 ;  /* 0x00000004e1da7825 */ /* 0x000fe200078e02f6 */
[----:B------:R-:W-:Y:S01]  /*1b1880*/  ISETP.LT.AND P2, PT, R202, c[0x0][0x178], !P0 ;  /* 0x00005e00ca007a0c */ /* 0x000fe20004741270 */
[----:B------:R-:W5:Y:S01]  /*1b1890*/  LDL.LU R237, [R1+0x1d7c] ;  /* 0x001d7c0001ed7983 */ /* 0x000f620000300800 */
[----:B------:R-:W-:Y:S02]  /*1b18a0*/  ISETP.LT.AND P3, PT, R7, c[0x0][0x178], !P0 ;  /* 0x00005e0007007a0c */ /* 0x000fe40004761270 */
[----:B------:R-:W-:Y:S01]  /*1b18b0*/  ISETP.LT.AND P5, PT, R15, c[0x0][0x178], !P0 ;  /* 0x00005e000f007a0c */ /* 0x000fe200047a1270 */
        /* <DEDUP_REMOVED lines=8> */
[----:B----4-:R1:W-:Y:S04]  /*1b1940*/  @P1 STG.E [R218.64], R240 ;  /* 0x000000f0da001986 */ /* 0x0103e8000c101904 */
[----:B------:R4:W-:Y:S01]  /*1b1950*/  @P2 STG.E [R220.64], R228 ;  /* 0x000000e4dc002986 */ /* 0x0009e2000c101904 */
        /* <DEDUP_REMOVED lines=17> */
[----:B------:R-:W-:Y:S01]  /*1b1a70*/  IMAD.WIDE R218, R216, 0x4, R244 ;  /* 0x00000004d8da7825 */ /* 0x000fe200078e02f4 */
[----:B------:R-:W-:Y:S02]  /*1b1a80*/  ISETP.LT.AND P4, PT, R7, c[0x0][0x178], !P1 ;  /* 0x00005e0007007a0c */ /* 0x000fe40004f81270 */
[----:B------:R5:W-:Y:S01]  /*1b1a90*/  @P6 STG.E [R222.64], R237 ;  /* 0x000000edde006986 */ /* 0x000be2000c101904 */
[----:B------:R-:W-:Y:S02]  /*1b1aa0*/  ISETP.LT.AND P6, PT, R202, c[0x0][0x178], !P1 ;  /* 0x00005e00ca007a0c */ /* 0x000fe40004fc1270 */
[----:B------:R-:W-:Y:S01]  /*1b1ab0*/  ISETP.LT.AND P5, PT, R15, c[0x0][0x178], !P1 ;  /* 0x00005e000f007a0c */ /* 0x000fe20004fa1270 */
[----:B-1----:R-:W3:Y:S01]  /*1b1ac0*/  LDL.LU R233, [R1+0x2388] ;  /* 0x0023880001e97983 */ /* 0x002ee20000300800 */
[----:B------:R-:W-:-:S03]  /*1b1ad0*/  IMAD.WIDE R220, R216, 0x4, R246 ;  /* 0x00000004d8dc7825 */ /* 0x000fc600078e02f6 */
[----:B-----5:R-:W5:Y:S01]  /*1b1ae0*/  LDL.LU R237, [R1+0x20f8] ;  /* 0x0020f80001ed7983 */ /* 0x020f620000300800 */
[C---:B------:R-:W-:Y:S01]  /*1b1af0*/  IMAD.WIDE R222, R216.reuse, 0x4, R248 ;  /* 0x00000004d8de7825 */ /* 0x040fe200078e02f8 */
[----:B------:R-:W-:Y:S02]  /*1b1b00*/  IADD3 R216, R216, c[0x0][0x198], RZ ;  /* 0x00006600d8d87a10 */ /* 0x000fe40007ffe0ff */
[----:B------:R1:W-:Y:S04]  /*1b1b10*/  @P2 STG.E [R218.64], R232 ;  /* 0x000000e8da002986 */ /* 0x0003e8000c101904 */
        /* <DEDUP_REMOVED lines=30> */
[----:B-----5:R5:W-:Y:S01]  /*1b1d00*/  @P3 STG.E [R222.64], R237 ;  /* 0x000000edde003986 */ /* 0x020be2000c101904 */
[----:B-1----:R-:W-:-:S03]  /*1b1d10*/  IMAD.WIDE R218, R216, 0x4, R246 ;  /* 0x00000004d8da7825 */ /* 0x002fc600078e02f6 */
[----:B------:R-:W3:Y:S01]  /*1b1d20*/  LDL.LU R240, [R1+0x238c] ;  /* 0x00238c0001f07983 */ /* 0x000ee20000300800 */
[----:B------:R-:W-:Y:S01]  /*1b1d30*/  ISETP.LT.AND P3, PT, R15, c[0x0][0x178], !P6 ;  /* 0x00005e000f007a0c */ /* 0x000fe20007761270 */
[----:B------:R-:W-:Y:S02]  /*1b1d40*/  IMAD.WIDE R216, R216, 0x4, R248 ;  /* 0x00000004d8d87825 */ /* 0x000fe400078e02f8 */
[----:B-----5:R-:W5:Y:S02]  /*1b1d50*/  LDL.LU R237, [R1+0x20fc] ;  /* 0x0020fc0001ed7983 */ /* 0x020f640000300800 */
[C---:B------:R-:W-:Y:S02]  /*1b1d60*/  IMAD.WIDE R220, R224.reuse, 0x4, R78 ;  /* 0x00000004e0dc7825 */ /* 0x040fe400078e024e */
[----:B------:R1:W-:Y:S04]  /*1b1d70*/  @P4 STG.E [R218.64], R232 ;  /* 0x000000e8da004986 */ /* 0x0003e8000c101904 */
[----:B--2---:R2:W-:Y:S04]  /*1b1d80*/  @P1 STG.E [R216.64], R229 ;  /* 0x000000e5d8001986 */ /* 0x0045e8000c101904 */
[----:B------:R2:W-:Y:S01]  /*1b1d90*/  @P2 STG.E [R220.64], R236 ;  /* 0x000000ecdc002986 */ /* 0x0005e2000c101904 */
[----:B-1----:R-:W-:-:S04]  /*1b1da0*/  IMAD.WIDE R218, R224, 0x4, R2 ;  /* 0x00000004e0da7825 */ /* 0x002fc800078e0202 */
[----:B--2---:R-:W-:Y:S01]  /*1b1db0*/  IMAD.WIDE R216, R224, 0x4, R76 ;  /* 0x00000004e0d87825 */ /* 0x004fe200078e024c */
        /* <DEDUP_REMOVED lines=24> */
[----:B-----5:R5:W-:Y:S01]  /*1b1f40*/  @P5 STG.E [R220.64], R237 ;  /* 0x000000eddc005986 */ /* 0x020be2000c101904 */
[----:B------:R-:W-:-:S03]  /*1b1f50*/  ISETP.LT.AND P5, PT, R7, c[0x0][0x178], !P0 ;  /* 0x00005e0007007a0c */ /* 0x000fc600047a1270 */
[----:B------:R5:W-:Y:S01]  /*1b1f60*/  @P4 STG.E [R222.64], R228 ;  /* 0x000000e4de004986 */ /* 0x000be2000c101904 */
[----:B-1----:R-:W-:Y:S01]  /*1b1f70*/  IMAD.WIDE R216, R224, 0x4, R248 ;  /* 0x00000004e0d87825 */ /* 0x002fe200078e02f8 */
[----:B------:R-:W-:Y:S02]  /*1b1f80*/  ISETP.LT.AND P4, PT, R47, c[0x0][0x178], !P0 ;  /* 0x00005e002f007a0c */ /* 0x000fe40004781270 */
[----:B------:R-:W-:Y:S01]  /*1b1f90*/  ISETP.LT.AND P2, PT, R87, c[0x0][0x178], !P0 ;  /* 0x00005e0057007a0c */ /* 0x000fe20004741270 */
[C---:B------:R-:W-:Y:S01]  /*1b1fa0*/  IMAD.WIDE R218, R225.reuse, 0x4, R78 ;  /* 0x00000004e1da7825 */ /* 0x040fe200078e024e */
[----:B-----5:R-:W5:Y:S04]  /*1b1fb0*/  LDL.LU R237, [R1+0x2578] ;  /* 0x0025780001ed7983 */ /* 0x020f680000300800 */
[----:B------:R-:W5:Y:S01]  /*1b1fc0*/  LDL.LU R228, [R1+0x2118] ;  /* 0x0021180001e47983 */ /* 0x000f620000300800 */
[----:B------:R-:W-:-:S04]  /*1b1fd0*/  IMAD.WIDE R220, R225, 0x4, R80 ;  /* 0x00000004e1dc7825 */ /* 0x000fc800078e0250 */
[C---:B------:R-:W-:Y:S01]  /*1b1fe0*/  IMAD.WIDE R222, R225.reuse, 0x4, R82 ;  /* 0x00000004e1de7825 */ /* 0x040fe200078e0252 */
[----:B--2---:R1:W-:Y:S04]  /*1b1ff0*/  @P6 STG.E [R216.64], R236 ;  /* 0x000000ecd8006986 */ /* 0x0043e8000c101904 */
[----:B------:R2:W-:Y:S04]  /*1b2000*/  @P3 STG.E [R218.64], R229 ;  /* 0x000000e5da003986 */ /* 0x0005e8000c101904 */
[----:B-1----:R-:W5:Y:S01]  /*1b2010*/  LDL.LU R236, [R1+0x3acc] ;  /* 0x003acc0001ec7983 */ /* 0x002f620000300800 */
[----:B------:R-:W-:-:S03]  /*1b2020*/  IMAD.WIDE R216, R225, 0x4, R76 ;  /* 0x00000004e1d87825 */ /* 0x000fc600078e024c */
[----:B------:R-:W5:Y:S01]  /*1b2030*/  LDL.LU R240, [R1+0x1508] ;  /* 0x0015080001f07983 */ /* 0x000f620000300800 */
[----:B--2---:R-:W-:-:S03]  /*1b2040*/  IMAD.WIDE R218, R225, 0x4, R2 ;  /* 0x00000004e1da7825 */ /* 0x004fc600078e0202 */
[----:B------:R-:W2:Y:S04]  /*1b2050*/  LDL.LU R224, [R1+0x867c] ;  /* 0x00867c0001e07983 */ /* 0x000ea80000300800 */
[----:B------:R-:W2:Y:S04]  /*1b2060*/  LDL.LU R229, [R1+0x3afc] ;  /* 0x003afc0001e57983 */ /* 0x000ea80000300800 */
        /* <DEDUP_REMOVED lines=15> */
[----:B------:R-:W4:Y:S01]  /*1b2160*/  LDL.LU R232, [R1+0x277c] ;  /* 0x00277c0001e87983 */ /* 0x000f220000300800 */
[----:B------:R-:W-:-:S03]  /*1b2170*/  ISETP.LT.AND P4, PT, R15, c[0x0][0x178], !P5 ;  /* 0x00005e000f007a0c */ /* 0x000fc60006f81270 */
        /* <DEDUP_REMOVED lines=8> */
[----:B------:R1:W-:Y:S04]  /*1b2200*/  @P0 STG.E [R218.64], R240 ;  /* 0x000000f0da000986 */ /* 0x0003e8000c101904 */
[----:B--2---:R2:W-:Y:S01]  /*1b2210*/  @P1 STG.E [R220.64], R229 ;  /* 0x000000e5dc001986 */ /* 0x0045e2000c101904 */
        /* <DEDUP_REMOVED lines=27> */
[----:B------:R1:W-:Y:S04]  /*1b23d0*/  @P1 STG.E [R218.64], R237 ;  /* 0x000000edda001986 */ /* 0x0003e8000c101904 */
[----:B------:R-:W4:Y:S04]  /*1b23e0*/  LDL.LU R225, [R1+0x8684] ;  /* 0x0086840001e17983 */ /* 0x000f280000300800 */
[----:B-----5:R5:W-:Y:S04]  /*1b23f0*/  @P2 STG.E [R220.64], R228 ;  /* 0x000000e4dc002986 */ /* 0x020be8000c101904 */
[----:B-1----:R-:W4:Y:S01]  /*1b2400*/  LDL.LU R237, [R1+0x2588] ;  /* 0x0025880001ed7983 */ /* 0x002f220000300800 */
[----:B------:R-:W-:-:S03]  /*1b2410*/  IMAD.WIDE R218, R216, 0x4, R78 ;  /* 0x00000004d8da7825 */ /* 0x000fc600078e024e */
[----:B------:R1:W-:Y:S04]  /*1b2420*/  @P5 STG.E [R222.64], R226 ;  /* 0x000000e2de005986 */ /* 0x0003e8000c101904 */
[----:B-----5:R-:W5:Y:S01]  /*1b2430*/  LDL.LU R228, [R1+0x1518] ;  /* 0x0015180001e47983 */ /* 0x020f620000300800 */
[----:B------:R-:W-:-:S03]  /*1b2440*/  IMAD.WIDE R220, R216, 0x4, R76 ;  /* 0x00000004d8dc7825 */ /* 0x000fc600078e024c */
[----:B-1----:R-:W5:Y:S01]  /*1b2450*/  LDL.LU R226, [R1+0x3bec] ;  /* 0x003bec0001e27983 */ /* 0x002f620000300800 */
[----:B------:R-:W-:-:S03]  /*1b2460*/  IMAD.WIDE R222, R216, 0x4, R2 ;  /* 0x00000004d8de7825 */ /* 0x000fc600078e0202 */
        /* <DEDUP_REMOVED lines=28> */
[----:B------:R1:W-:Y:S04]  /*1b2630*/  @P3 STG.E [R218.64], R237 ;  /* 0x000000edda003986 */ /* 0x0003e8000c101904 */
[----:B-----5:R5:W-:Y:S04]  /*1b2640*/  @P0 STG.E [R216.64], R228 ;  /* 0x000000e4d8000986 */ /* 0x020be8000c101904 */
[----:B------:R5:W-:Y:S01]  /*1b2650*/  @P2 STG.E [R220.64], R226 ;  /* 0x000000e2dc002986 */ /* 0x000be2000c101904 */
[----:B-1----:R-:W-:-:S04]  /*1b2660*/  IMAD.WIDE R218, R224, 0x4, R2 ;  /* 0x00000004e0da7825 */ /* 0x002fc800078e0202 */
[----:B-----5:R-:W-:Y:S01]  /*1b2670*/  IMAD.WIDE R216, R224, 0x4, R76 ;  /* 0x00000004e0d87825 */ /* 0x020fe200078e024c */
[----:B------:R-:W5:Y:S04]  /*1b2680*/  LDL.LU R226, [R1+0x151c] ;  /* 0x00151c0001e27983 */ /* 0x000f680000300800 */
[----:B------:R-:W5:Y:S04]  /*1b2690*/  LDL.LU R228, [R1+0x3c08] ;  /* 0x003c080001e47983 */ /* 0x000f680000300800 */
[----:B--2---:R1:W-:Y:S04]  /*1b26a0*/  @P5 STG.E [R216.64], R236 ;  /* 0x000000ecd8005986 */ /* 0x0043e8000c101904 */
[----:B-1----:R-:W2:Y:S04]  /*1b26b0*/  LDL.LU R236, [R1+0x3bf8] ;  /* 0x003bf80001ec7983 */ /* 0x002ea80000300800 */
        /* <DEDUP_REMOVED lines=31> */
[----:B-----5:R1:W-:Y:S04]  /*1b28b0*/  @P6 STG.E [R216.64], R226 ;  /* 0x000000e2d8006986 */ /* 0x0203e8000c101904 */
[----:B------:R5:W-:Y:S01]  /*1b28c0*/  @P4 STG.E [R218.64], R228 ;  /* 0x000000e4da004986 */ /* 0x000be2000c101904 */
[----:B-1----:R-:W-:-:S03]  /*1b28d0*/  IMAD.WIDE R216, R225, 0x4, R76 ;  /* 0x00000004e1d87825 */ /* 0x002fc600078e024c */
[----:B------:R-:W4:Y:S01]  /*1b28e0*/  LDL.LU R226, [R1+0x3bfc] ;  /* 0x003bfc0001e27983 */ /* 0x000f220000300800 */
[----:B-----5:R-:W-:-:S03]  /*1b28f0*/  IMAD.WIDE R218, R225, 0x4, R2 ;  /* 0x00000004e1da7825 */ /* 0x020fc600078e0202 */
[----:B------:R-:W5:Y:S04]  /*1b2900*/  LDL.LU R240, [R1+0x1888] ;  /* 0x0018880001f07983 */ /* 0x000f680000300800 */
[----:B------:R-:W5:Y:S04]  /*1b2910*/  LDL.LU R224, [R1+0x8688] ;  /* 0x0086880001e07983 */ /* 0x000f680000300800 */
[----:B------:R-:W5:Y:S04]  /*1b2920*/  LDL.LU R228, [R1+0x3c0c] ;  /* 0x003c0c0001e47983 */ /* 0x000f680000300800 */
[----:B--2---:R1:W-:Y:S04]  /*1b2930*/  @P0 STG.E [R216.64], R236 ;  /* 0x000000ecd8000986 */ /* 0x0043e8000c101904 */
[----:B------:R-:W-:Y:S04]  /*1b2940*/  @P2 STG.E [R218.64], R233 ;  /* 0x000000e9da002986 */ /* 0x000fe8000c101904 */
[----:B------:R-:W-:Y:S04]  /*1b2950*/  @P5 STG.E [R220.64], R237 ;  /* 0x000000eddc005986 */ /* 0x000fe8000c101904 */
[----:B-1----:R-:W2:Y:S04]  /*1b2960*/  LDL.LU R236, [R1+0x188c] ;  /* 0x00188c0001ec7983 */ /* 0x002ea80000300800 */
        /* <DEDUP_REMOVED lines=11> */
[----:B------:R-:W-:Y:S02]  /*1b2a20*/  ISETP.LT.AND P3, PT, R7, c[0x0][0x178], !P0 ;  /* 0x00005e0007007a0c */ /* 0x000fe40004761270 */
[----:B------:R-:W-:Y:S01]  /*1b2a30*/  ISETP.LT.AND P5, PT, R15, c[0x0][0x178], !P0 ;  /* 0x00005e000f007a0c */ /* 0x000fe200047a1270 */
        /* <DEDUP_REMOVED lines=8> */
[----:B-----5:R1:W-:Y:S04]  /*1b2ac0*/  @P1 STG.E [R218.64], R240 ;  /* 0x000000f0da001986 */ /* 0x0203e8000c101904 */
[----:B------:R5:W-:Y:S01]  /*1b2ad0*/  @P2 STG.E [R220.64], R228 ;  /* 0x000000e4dc002986 */ /* 0x000be2000c101904 */
        /* <DEDUP_REMOVED lines=8> */
[----:B------:R-:W-:Y:S02]  /*1b2b60*/  ISETP.LT.AND P6, PT, R87, c[0x0][0x178], !P0 ;  /* 0x00005e0057007a0c */ /* 0x000fe400047c1270 */
[----:B------:R-:W-:Y:S01]  /*1b2b70*/  ISETP.LT.AND P2, PT, R135, c[0x0][0x178], !P0 ;  /* 0x00005e0087007a0c */ /* 0x000fe20004741270 */
[----:B------:R-:W-:Y:S01]  /*1b2b80*/  IMAD.WIDE R220, R216, 0x4, R80 ;  /* 0x00000004d8dc7825 */ /* 0x000fe200078e0250 */
[----:B------:R-:W-:-:S03]  /*1b2b90*/  ISETP.LT.AND P3, PT, R199, c[0x0][0x178], !P0 ;  /* 0x00005e00c7007a0c */ /* 0x000fc60004761270 */
[----:B------:R-:W-:Y:S01]  /*1b2ba0*/  IMAD.WIDE R222, R216, 0x4, R82 ;  /* 0x00000004d8de7825 */ /* 0x000fe200078e0252 */
[----:B------:R-:W-:Y:S01]  /*1b2bb0*/  ISETP.LT.AND P0, PT, R203, c[0x0][0x178], !P0 ;  /* 0x00005e00cb007a0c */ /* 0x000fe20004701270 */
[----:B------:R-:W3:Y:S01]  /*1b2bc0*/  LDL.LU R240, [R1+0x1060] ;  /* 0x0010600001f07983 */ /* 0x000ee20000300800 */
[----:B------:R-:W-:Y:S01]  /*1b2bd0*/  ISETP.GE.AND P1, PT, R224, c[0x0][0x17c], PT ;  /* 0x00005f00e0007a0c */ /* 0x000fe20003f26270 */
[----:B------:R-:W-:Y:S02]  /*1b2be0*/  IMAD.WIDE R218, R216, 0x4, R248 ;  /* 0x00000004d8da7825 */ /* 0x000fe400078e02f8 */
[----:B--2---:R1:W-:Y:S02]  /*1b2bf0*/  @P4 STG.E [R220.64], R233 ;  /* 0x000000e9dc004986 */ /* 0x0043e4000c101904 */
[----:B------:R2:W-:Y:S01]  /*1b2c00*/  @P6 STG.E [R222.64], R237 ;  /* 0x000000edde006986 */ /* 0x0005e2000c101904 */
[----:B------:R-:W-:Y:S02]  /*1b2c10*/  ISETP.LT.AND P6, PT, R202, c[0x0][0x178], !P1 ;  /* 0x00005e00ca007a0c */ /* 0x000fe40004fc1270 */
[----:B------:R-:W-:-:S02]  /*1b2c20*/  ISETP.LT.AND P4, PT, R7, c[0x0][0x178], !P1 ;  /* 0x00005e0007007a0c */ /* 0x000fc40004f81270 */
[----:B------:R-:W-:Y:S01]  /*1b2c30*/  ISETP.LT.AND P5, PT, R15, c[0x0][0x178], !P1 ;  /* 0x00005e000f007a0c */ /* 0x000fe20004fa1270 */
[----:B-1----:R-:W3:Y:S01]  /*1b2c40*/  LDL.LU R233, [R1+0xd00] ;  /* 0x000d000001e97983 */ /* 0x002ee20000300800 */
[----:B--2---:R-:W-:-:S04]  /*1b2c50*/  IMAD.WIDE R222, R216, 0x4, R244 ;  /* 0x00000004d8de7825 */ /* 0x004fc800078e02f4 */
[----:B------:R-:W2:Y:S02]  /*1b2c60*/  LDL.LU R237, [R1+0xb10] ;  /* 0x000b100001ed7983 */ /* 0x000ea40000300800 */
[C---:B------:R-:W-:Y:S01]  /*1b2c70*/  IMAD.WIDE R220, R216.reuse, 0x4, R246 ;  /* 0x00000004d8dc7825 */ /* 0x040fe200078e02f6 */
[----:B------:R-:W-:Y:S01]  /*1b2c80*/  IADD3 R216, R216, c[0x0][0x198], RZ ;  /* 0x00006600d8d87a10 */ /* 0x000fe20007ffe0ff */
[----:B------:R-:W2:Y:S04]  /*1b2c90*/  LDL.LU R224, [R1+0x8694] ;  /* 0x0086940001e07983 */ /* 0x000ea80000300800 */
[----:B------:R1:W-:Y:S01]  /*1b2ca0*/  @P2 STG.E [R222.64], R232 ;  /* 0x000000e8de002986 */ /* 0x0003e2000c101904 */
[----:B----4-:R4:W-:Y:S02]  /*1b2cb0*/  @P3 STG.E [R220.64], R229 ;  /* 0x000000e5dc003986 */ /* 0x0109e4000c101904 */
[----:B------:R4:W-:Y:S01]  /*1b2cc0*/  @P0 STG.E [R218.64], R236 ;  /* 0x000000ecda000986 */ /* 0x0009e2000c101904 */
[----:B-1----:R-:W2:Y:S01]  /*1b2cd0*/  LDL.LU R232, [R1+0x9b0] ;  /* 0x0009b00001e87983 */ /* 0x002ea20000300800 */
[----:B----4-:R-:W4:Y:S02]  /*1b2ce0*/  LDL.LU R229, [R1+0x4b0] ;  /* 0x0004b00001e57983 */ /* 0x010f240000300800 */
[----:B------:R-:W-:-:S04]  /*1b2cf0*/  IMAD.WIDE R218, R216, 0x4, R78 ;  /* 0x00000004d8da7825 */ /* 0x000fc800078e024e */
[----:B------:R-:W4:Y:S02]  /*1b2d00*/  LDL.LU R236, [R1+0x2f74] ;  /* 0x002f740001ec7983 */ /* 0x000f240000300800 */
[----:B------:R-:W-:-:S04]  /*1b2d10*/  IMAD.WIDE R220, R216, 0x4, R76 ;  /* 0x00000004d8dc7825 */ /* 0x000fc800078e024c */
[----:B------:R-:W-:Y:S01]  /*1b2d20*/  IMAD.WIDE R222, R216, 0x4, R2 ;  /* 0x00000004d8de7825 */ /* 0x000fe200078e0202 */
[----:B-----5:R1:W-:Y:S04]  /*1b2d30*/  @P6 STG.E [R218.64], R228 ;  /* 0x000000e4da006986 */ /* 0x0203e8000c101904 */
[----:B------:R5:W-:Y:S04]  /*1b2d40*/  @P4 STG.E [R220.64], R226 ;  /* 0x000000e2dc004986 */ /* 0x000be8000c101904 */
        /* <DEDUP_REMOVED lines=13> */
[----:B------:R-:W-:Y:S01]  /*1b2e20*/  IADD3 R225, R216, c[0x0][0x198], RZ ;  /* 0x00006600d8e17a10 */ /* 0x000fe20007ffe0ff */
[----:B------:R-:W3:Y:S04]  /*1b2e30*/  LDL.LU R238, [R1+0x1064] ;  /* 0x0010640001ee7983 */ /* 0x000ee80000300800 */
[----:B------:R1:W-:Y:S01]  /*1b2e40*/  @P2 STG.E [R218.64], R240 ;  /* 0x000000f0da002986 */ /* 0x0003e2000c101904 */
[----:B------:R-:W-:Y:S01]  /*1b2e50*/  ISETP.LT.AND P2, PT, R202, c[0x0][0x178], !P6 ;  /* 0x00005e00ca007a0c */ /* 0x000fe20007741270 */
[----:B------:R2:W-:Y:S01]  /*1b2e60*/  @P0 STG.E [R220.64], R233 ;  /* 0x000000e9dc000986 */ /* 0x0005e2000c101904 */
[----:B------:R-:W-:Y:S01]  /*1b2e70*/  ISETP.LT.AND P5, PT, R7, c[0x0][0x178], !P6 ;  /* 0x00005e0007007a0c */ /* 0x000fe200077a1270 */
[----:B--2---:R2:W-:Y:S01]  /*1b2e80*/  @P3 STG.E [R222.64], R237 ;  /* 0x000000edde003986 */ /* 0x0045e2000c101904 */
[----:B------:R-:W-:-:S03]  /*1b2e90*/  ISETP.LT.AND P3, PT, R15, c[0x0][0x178], !P6 ;  /* 0x00005e000f007a0c */ /* 0x000fc60007761270 */
[----:B-1----:R-:W3:Y:S01]  /*1b2ea0*/  LDL.LU R240, [R1+0xd04] ;  /* 0x000d040001f07983 */ /* 0x002ee20000300800 */
[----:B------:R-:W-:-:S04]  /*1b2eb0*/  IMAD.WIDE R218, R216, 0x4, R246 ;  /* 0x00000004d8da7825 */ /* 0x000fc800078e02f6 */
[----:B------:R-:W-:Y:S01]  /*1b2ec0*/  IMAD.WIDE R220, R216, 0x4, R248 ;  /* 0x00000004d8dc7825 */ /* 0x000fe200078e02f8 */
[----:B--2---:R-:W2:Y:S03]  /*1b2ed0*/  LDL.LU R237, [R1+0xb14] ;  /* 0x000b140001ed7983 */ /* 0x004ea60000300800 */
[C---:B------:R-:W-:Y:S01]  /*1b2ee0*/  IMAD.WIDE R216, R225.reuse, 0x4, R78 ;  /* 0x00000004e1d87825 */ /* 0x040fe200078e024e */
[----:B------:R1:W-:Y:S03]  /*1b2ef0*/  @P4 STG.E [R218.64], R232 ;  /* 0x000000e8da004986 */ /* 0x0003e6000c101904 */
[----:B----4-:R-:W-:Y:S01]  /*1b2f00*/  @P1 STG.E [R220.64], R229 ;  /* 0x000000e5dc001986 */ /* 0x010fe2000c101904 */
[----:B------:R4:W-:Y:S01]  /*1b2f10*/  @P2 STG.E [R216.64], R236 ;  /* 0x000000ecd8002986 */ /* 0x0009e2000c101904 */
[----:B-1----:R-:W-:-:S03]  /*1b2f20*/  IMAD.WIDE R218, R225, 0x4, R76 ;  /* 0x00000004e1da7825 */ /* 0x002fc600078e024c */
[----:B----4-:R-:W4:Y:S01]  /*1b2f30*/  LDL.LU R236, [R1+0x4b4] ;  /* 0x0004b40001ec7983 */ /* 0x010f220000300800 */
[----:B------:R-:W4:Y:S02]  /*1b2f40*/  LDL.LU R229, [R1+0x3180] ;  /* 0x0031800001e57983 */ /* 0x000f240000300800 */
[----:B------:R-:W-:-:S04]  /*1b2f50*/  IMAD.WIDE R216, R225, 0x4, R2 ;  /* 0x00000004e1d87825 */ /* 0x000fc800078e0202 */
[----:B------:R-:W4:Y:S01]  /*1b2f60*/  LDL.LU R241, [R1+0x2f80] ;  /* 0x002f800001f17983 */ /* 0x000f220000300800 */
[----:B-----5:R1:W-:Y:S04]  /*1b2f70*/  @P5 STG.E [R218.64], R226 ;  /* 0x000000e2da005986 */ /* 0x0203e8000c101904 */
[----:B-1----:R-:W5:Y:S01]  /*1b2f80*/  LDL.LU R226, [R1+0x8698] ;  /* 0x0086980001e27983 */ /* 0x002f620000300800 */
[----:B------:R-:W5:Y:S02]  /*1b2f90*/  LDL.LU R233, [R1+0x1ba0] ;  /* 0x001ba00001e97983 */ /* 0x000f640000300800 */
[----:B------:R-:W5:Y:S01]  /*1b2fa0*/  LDL.LU R232, [R1+0x1890] ;  /* 0x0018900001e87983 */ /* 0x000f620000300800 */
[----:B---3--:R1:W-:Y:S04]  /*1b2fb0*/  @P3 STG.E [R216.64], R227 ;  /* 0x000000e3d8003986 */ /* 0x0083e8000c101904 */
[----:B-1----:R-:W3:Y:S01]  /*1b2fc0*/  LDL.LU R227, [R1+0x1050] ;  /* 0x0010500001e37983 */ /* 0x002ee20000300800 */
[----:B------:R-:W-:-:S02]  /*1b2fd0*/  ISETP.LT.AND P1, PT, R47, c[0x0][0x178], !P6 ;  /* 0x00005e002f007a0c */ /* 0x000fc40007721270 */
[----:B------:R-:W-:Y:S02]  /*1b2fe0*/  ISETP.LT.AND P2, PT, R87, c[0x0][0x178], !P6 ;  /* 0x00005e0057007a0c */ /* 0x000fe40007741270 */
[----:B------:R-:W-:Y:S02]  /*1b2ff0*/  ISETP.LT.AND P5, PT, R135, c[0x0][0x178], !P6 ;  /* 0x00005e0087007a0c */ /* 0x000fe400077a1270 */
[----:B------:R-:W-:Y:S02]  /*1b3000*/  ISETP.LT.AND P4, PT, R199, c[0x0][0x178], !P6 ;  /* 0x00005e00c7007a0c */ /* 0x000fe40007781270 */
[----:B------:R-:W-:Y:S01]  /*1b3010*/  ISETP.GE.AND P0, PT, R224, c[0x0][0x17c], PT ;  /* 0x00005f00e0007a0c */ /* 0x000fe20003f06270 */
[----:B------:R-:W-:-:S04]  /*1b3020*/  IMAD.WIDE R220, R225, 0x4, R80 ;  /* 0x00000004e1dc7825 */ /* 0x000fc800078e0250 */
[----:B------:R-:W-:Y:S01]  /*1b3030*/  IMAD.WIDE R222, R225, 0x4, R82 ;  /* 0x00000004e1de7825 */ /* 0x000fe200078e0252 */
[----:B------:R-:W-:-:S03]  /*1b3040*/  ISETP.LT.AND P6, PT, R203, c[0x0][0x178], !P6 ;  /* 0x00005e00cb007a0c */ /* 0x000fc600077c1270 */
[----:B------:R-:W-:Y:S01]  /*1b3050*/  IMAD.WIDE R216, R225, 0x4, R244 ;  /* 0x00000004e1d87825 */ /* 0x000fe200078e02f4 */
[----:B------:R-:W-:-:S03]  /*1b3060*/  ISETP.LT.AND P3, PT, R202, c[0x0][0x178], !P0 ;  /* 0x00005e00ca007a0c */ /* 0x000fc60004761270 */
[C---:B------:R-:W-:Y:S01]  /*1b3070*/  IMAD.WIDE R218, R225.reuse, 0x4, R246 ;  /* 0x00000004e1da7825 */ /* 0x040fe200078e02f6 */
[----:B------:R-:W-:Y:S01]  /*1b3080*/  IADD3 R224, R225, c[0x0][0x198], RZ ;  /* 0x00006600e1e07a10 */ /* 0x000fe20007ffe0ff */
[----:B------:R-:W-:Y:S02]  /*1b3090*/  @P1 STG.E [R220.64], R238 ;  /* 0x000000eedc001986 */ /* 0x000fe4000c101904 */
[----:B------:R-:W-:Y:S02]  /*1b30a0*/  @P2 STG.E [R222.64], R240 ;  /* 0x000000f0de002986 */ /* 0x000fe4000c101904 */
[----:B--2---:R1:W-:Y:S01]  /*1b30b0*/  @P5 STG.E [R216.64], R237 ;  /* 0x000000edd8005986 */ /* 0x0043e2000c101904 */
[----:B------:R-:W-:Y:S01]  /*1b30c0*/  ISETP.LT.AND P5, PT, R7, c[0x0][0x178], !P0 ;  /* 0x00005e0007007a0c */ /* 0x000fe200047a1270 */
[----:B------:R2:W-:Y:S01]  /*1b30d0*/  @P4 STG.E [R218.64], R228 ;  /* 0x000000e4da004986 */ /* 0x0005e2000c101904 */
[----:B------:R-:W-:Y:S02]  /*1b30e0*/  ISETP.LT.AND P1, PT, R15, c[0x0][0x178], !P0 ;  /* 0x00005e000f007a0c */ /* 0x000fe40004721270 */
[----:B------:R-:W-:-:S02]  /*1b30f0*/  ISETP.LT.AND P4, PT, R47, c[0x0][0x178], !P0 ;  /* 0x00005e002f007a0c */ /* 0x000fc40004781270 */
[----:B------:R-:W-:Y:S01]  /*1b3100*/  ISETP.LT.AND P2, PT, R87, c[0x0][0x178], !P0 ;  /* 0x00005e0057007a0c */ /* 0x000fe20004741270 */
[----:B-1----:R-:W3:Y:S01]  /*1b3110*/  LDL.LU R237, [R1+0xd10] ;  /* 0x000d100001ed7983 */ /* 0x002ee20000300800 */
[----:B------:R-:W-:-:S04]  /*1b3120*/  IMAD.WIDE R216, R225, 0x4, R248 ;  /* 0x00000004e1d87825 */ /* 0x000fc800078e02f8 */
[----:B--2---:R-:W-:-:S04]  /*1b3130*/  IMAD.WIDE R218, R224, 0x4, R78 ;  /* 0x00000004e0da7825 */ /* 0x004fc800078e024e */
[----:B------:R-:W2:Y:S01]  /*1b3140*/  LDL.LU R228, [R1+0xb20] ;  /* 0x000b200001e47983 */ /* 0x000ea20000300800 */
[----:B----4-:R1:W-:Y:S01]  /*1b3150*/  @P6 STG.E [R216.64], R236 ;  /* 0x000000ecd8006986 */ /* 0x0103e2000c101904 */
[----:B------:R4:W-:Y:S02]  /*1b3160*/  @P3 STG.E [R218.64], R229 ;  /* 0x000000e5da003986 */ /* 0x0009e4000c101904 */
[----:B------:R-:W-:-:S04]  /*1b3170*/  IMAD.WIDE R220, R224, 0x4, R80 ;  /* 0x00000004e0dc7825 */ /* 0x000fc800078e0250 */
[C---:B------:R-:W-:Y:S01]  /*1b3180*/  IMAD.WIDE R222, R224.reuse, 0x4, R82 ;  /* 0x00000004e0de7825 */ /* 0x040fe200078e0252 */
[----:B-1----:R-:W2:Y:S03]  /*1b3190*/  LDL.LU R236, [R1+0x2f84] ;  /* 0x002f840001ec7983 */ /* 0x002ea60000300800 */
[----:B------:R-:W-:-:S04]  /*1b31a0*/  IMAD.WIDE R216, R224, 0x4, R76 ;  /* 0x00000004e0d87825 */ /* 0x000fc800078e024c */
[----:B------:R-:W2:Y:S02]  /*1b31b0*/  LDL.LU R240, [R1+0x4c0] ;  /* 0x0004c00001f07983 */ /* 0x000ea40000300800 */
[----:B----4-:R-:W-:Y:S01]  /*1b31c0*/  IMAD.WIDE R218, R224, 0x4, R2 ;  /* 0x00000004e0da7825 */ /* 0x010fe200078e0202 */
[----:B------:R-:W4:Y:S03]  /*1b31d0*/  LDL.LU R225, [R1+0x86a0] ;  /* 0x0086a00001e17983 */ /* 0x000f260000300800 */
[----:B------:R-:W4:Y:S01]  /*1b31e0*/  LDL.LU R229, [R1+0x3184] ;  /* 0x0031840001e57983 */ /* 0x000f220000300800 */
[----:B------:R-:W-:Y:S01]  /*1b31f0*/  @P5 STG.E [R216.64], R241 ;  /* 0x000000f1d8005986 */ /* 0x000fe2000c101904 */
[----:B-----5:R-:W-:-:S03]  /*1b3200*/  ISETP.GE.AND P5, PT, R226, c[0x0][0x17c], PT ;  /* 0x00005f00e2007a0c */ /* 0x020fc60003fa6270 */
[----:B------:R-:W-:Y:S01]  /*1b3210*/  @P1 STG.E [R218.64], R233 ;  /* 0x000000e9da001986 */ /* 0x000fe2000c101904 */
[----:B------:R-:W-:Y:S03]  /*1b3220*/  @P4 STG.E [R220.64], R232 ;  /* 0x000000e8dc004986 */ /* 0x000fe6000c101904 */
        /* <DEDUP_REMOVED lines=9> */
[----:B------:R-:W5:Y:S02]  /*1b32c0*/  LDL.LU R232, [R1+0x1054] ;  /* 0x0010540001e87983 */ /* 0x000f640000300800 */
[C---:B------:R-:W-:Y:S01]  /*1b32d0*/  IMAD.WIDE R218, R224.reuse, 0x4, R246 ;  /* 0x00000004e0da7825 */ /* 0x040fe200078e02f6 */
[----:B------:R-:W-:Y:S02]  /*1b32e0*/  ISETP.LT.AND P2, PT, R7, c[0x0][0x178], !P5 ;  /* 0x00005e0007007a0c */ /* 0x000fe40006f41270 */
[----:B------:R-:W-:Y:S01]  /*1b32f0*/  ISETP.LT.AND P4, PT, R15, c[0x0][0x178], !P5 ;  /* 0x00005e000f007a0c */ /* 0x000fe20006f81270 */
[----:B------:R1:W-:Y:S02]  /*1b3300*/  @P3 STG.E [R216.64], R237 ;  /* 0x000000edd8003986 */ /* 0x0003e4000c101904 */
[----:B--2---:R2:W-:Y:S01]  /*1b3310*/  @P6 STG.E [R218.64], R228 ;  /* 0x000000e4da006986 */ /* 0x0045e2000c101904 */
[C---:B-1----:R-:W-:Y:S01]  /*1b3320*/  IADD3 R216, R224.reuse, c[0x0][0x198], RZ ;  /* 0x00006600e0d87a10 */ /* 0x042fe20007ffe0ff */
[----:B------:R-:W5:Y:S01]  /*1b3330*/  LDL.LU R237, [R1+0xd14] ;  /* 0x000d140001ed7983 */ /* 0x000f620000300800 */
[----:B--2---:R-:W-:-:S04]  /*1b3340*/  IMAD.WIDE R218, R224, 0x4, R248 ;  /* 0x00000004e0da7825 */ /* 0x004fc800078e02f8 */
[----:B------:R-:W2:Y:S02]  /*1b3350*/  LDL.LU R228, [R1+0xb24] ;  /* 0x000b240001e47983 */ /* 0x000ea40000300800 */
[----:B------:R-:W-:-:S04]  /*1b3360*/  IMAD.WIDE R220, R216, 0x4, R78 ;  /* 0x00000004d8dc7825 */ /* 0x000fc800078e024e */
[C---:B------:R-:W-:Y:S01]  /*1b3370*/  IMAD.WIDE R222, R216.reuse, 0x4, R76 ;  /* 0x00000004d8de7825 */ /* 0x040fe200078e024c */
[----:B------:R1:W-:Y:S03]  /*1b3380*/  @P0 STG.E [R218.64], R240 ;  /* 0x000000f0da000986 */ /* 0x0003e6000c101904 */
[----:B----4-:R4:W-:Y:S01]  /*1b3390*/  @P1 STG.E [R220.64], R229 ;  /* 0x000000e5dc001986 */ /* 0x0109e2000c101904 */
[----:B------:R4:W-:Y:S01]  /*1b33a0*/  @P2 STG.E [R222.64], R236 ;  /* 0x000000ecde002986 */ /* 0x0009e2000c101904 */
[----:B-1----:R-:W-:-:S03]  /*1b33b0*/  IMAD.WIDE R218, R216, 0x4, R2 ;  /* 0x00000004d8da7825 */ /* 0x002fc600078e0202 */
[----:B----4-:R-:W4:Y:S01]  /*1b33c0*/  LDL.LU R229, [R1+0x3550] ;  /* 0x0035500001e57983 */ /* 0x010f220000300800 */
[----:B------:R-:W4:Y:S02]  /*1b33d0*/  LDL.LU R217, [R1+0x869c] ;  /* 0x00869c0001d97983 */ /* 0x000f240000300800 */
[----:B------:R-:W4:Y:S01]  /*1b33e0*/  LDL.LU R236, [R1+0x3370] ;  /* 0x0033700001ec7983 */ /* 0x000f220000300800 */
[----:B---3--:R1:W-:Y:S04]  /*1b33f0*/  @P4 STG.E [R218.64], R227 ;  /* 0x000000e3da004986 */ /* 0x0083e8000c101904 */
[----:B-1----:R-:W3:Y:S01]  /*1b3400*/  LDL.LU R227, [R1+0x3170] ;  /* 0x0031700001e37983 */ /* 0x002ee20000300800 */
[----:B------:R-:W-:Y:S02]  /*1b3410*/  ISETP.LT.AND P3, PT, R47, c[0x0][0x178], !P5 ;  /* 0x00005e002f007a0c */ /* 0x000fe40006f61270 */
[----:B------:R-:W-:-:S02]  /*1b3420*/  ISETP.LT.AND P6, PT, R87, c[0x0][0x178], !P5 ;  /* 0x00005e0057007a0c */ /* 0x000fc40006fc1270 */
[----:B------:R-:W-:Y:S01]  /*1b3430*/  ISETP.LT.AND P1, PT, R135, c[0x0][0x178], !P5 ;  /* 0x00005e0087007a0c */ /* 0x000fe20006f21270 */
[----:B------:R-:W-:Y:S01]  /*1b3440*/  IMAD.WIDE R220, R216, 0x4, R80 ;  /* 0x00000004d8dc7825 */ /* 0x000fe200078e0250 */
[----:B------:R-:W-:-:S03]  /*1b3450*/  ISETP.LT.AND P2, PT, R199, c[0x0][0x178], !P5 ;  /* 0x00005e00c7007a0c */ /* 0x000fc60006f41270 */
[C---:B------:R-:W-:Y:S01]  /*1b3460*/  IMAD.WIDE R222, R216.reuse, 0x4, R82 ;  /* 0x00000004d8de7825 */ /* 0x040fe200078e0252 */
[----:B------:R-:W-:Y:S02]  /*1b3470*/  ISETP.LT.AND P5, PT, R203, c[0x0][0x178], !P5 ;  /* 0x00005e00cb007a0c */ /* 0x000fe40006fa1270 */
[----:B------:R-:W-:Y:S01]  /*1b3480*/  ISETP.GE.AND P0, PT, R225, c[0x0][0x17c], PT ;  /* 0x00005f00e1007a0c */ /* 0x000fe20003f06270 */
[----:B------:R-:W3:Y:S01]  /*1b3490*/  LDL.LU R240, [R1+0x1db0] ;  /* 0x001db00001f07983 */ /* 0x000ee20000300800 */
[----:B------:R-:W-:-:S03]  /*1b34a0*/  IMAD.WIDE R218, R216, 0x4, R248 ;  /* 0x00000004d8da7825 */ /* 0x000fc600078e02f8 */
[----:B-----5:R1:W-:Y:S01]  /*1b34b0*/  @P3 STG.E [R220.64], R233 ;  /* 0x000000e9dc003986 */ /* 0x0203e2000c101904 */
[----:B------:R5:W-:Y:S01]  /*1b34c0*/  @P6 STG.E [R222.64], R232 ;  /* 0x000000e8de006986 */ /* 0x000be2000c101904 */
[----:B------:R-:W-:Y:S02]  /*1b34d0*/  ISETP.LT.AND P6, PT, R202, c[0x0][0x178], !P0 ;  /* 0x00005e00ca007a0c */ /* 0x000fe400047c1270 */
[----:B------:R-:W-:Y:S02]  /*1b34e0*/  ISETP.LT.AND P3, PT, R7, c[0x0][0x178], !P0 ;  /* 0x00005e0007007a0c */ /* 0x000fe40004761270 */
[----:B------:R-:W-:Y:S01]  /*1b34f0*/  ISETP.LT.AND P4, PT, R15, c[0x0][0x178], !P0 ;  /* 0x00005e000f007a0c */ /* 0x000fe20004781270 */
[----:B-1----:R-:W3:Y:S01]  /*1b3500*/  LDL.LU R233, [R1+0x18a0] ;  /* 0x0018a00001e97983 */ /* 0x002ee20000300800 */
[----:B-----5:R-:W-:-:S04]  /*1b3510*/  IMAD.WIDE R222, R216, 0x4, R244 ;  /* 0x00000004d8de7825 */ /* 0x020fc800078e02f4 */
[----:B------:R-:W5:Y:S02]  /*1b3520*/  LDL.LU R232, [R1+0x11c0] ;  /* 0x0011c00001e87983 */ /* 0x000f640000300800 */
[C---:B------:R-:W-:Y:S01]  /*1b3530*/  IMAD.WIDE R220, R216.reuse, 0x4, R246 ;  /* 0x00000004d8dc7825 */ /* 0x040fe200078e02f6 */
[----:B------:R-:W-:Y:S01]  /*1b3540*/  IADD3 R216, R216, c[0x0][0x198], RZ ;  /* 0x00006600d8d87a10 */ /* 0x000fe20007ffe0ff */
[----:B------:R-:W5:Y:S04]  /*1b3550*/  LDL.LU R225, [R1+0x86a4] ;  /* 0x0086a40001e17983 */ /* 0x000f680000300800 */
[----:B------:R1:W-:Y:S01]  /*1b3560*/  @P1 STG.E [R222.64], R237 ;  /* 0x000000edde001986 */ /* 0x0003e2000c101904 */
[----:B--2---:R2:W-:Y:S02]  /*1b3570*/  @P2 STG.E [R220.64], R228 ;  /* 0x000000e4dc002986 */ /* 0x0045e4000c101904 */
[----:B------:R4:W-:Y:S01]  /*1b3580*/  @P5 STG.E [R218.64], R226 ;  /* 0x000000e2da005986 */ /* 0x0009e2000c101904 */
[----:B-1----:R-:W5:Y:S01]  /*1b3590*/  LDL.LU R237, [R1+0xe70] ;  /* 0x000e700001ed7983 */ /* 0x002f620000300800 */
[----:B--2---:R-:W2:Y:S02]  /*1b35a0*/  LDL.LU R228, [R1+0x9c0] ;  /* 0x0009c00001e47983 */ /* 0x004ea40000300800 */
[----:B----4-:R-:W-:-:S04]  /*1b35b0*/  IMAD.WIDE R218, R216, 0x4, R78 ;  /* 0x00000004d8da7825 */ /* 0x010fc800078e024e */
[C---:B------:R-:W-:Y:S01]  /*1b35c0*/  IMAD.WIDE R220, R216.reuse, 0x4, R76 ;  /* 0x00000004d8dc7825 */ /* 0x040fe200078e024c */
[----:B------:R-:W4:Y:S03]  /*1b35d0*/  LDL.LU R226, [R1+0x3554] ;  /* 0x0035540001e27983 */ /* 0x000f260000300800 */
[----:B------:R-:W-:Y:S01]  /*1b35e0*/  IMAD.WIDE R222, R216, 0x4, R2 ;  /* 0x00000004d8de7825 */ /* 0x000fe200078e0202 */
[----:B------:R1:W-:Y:S03]  /*1b35f0*/  @P6 STG.E [R218.64], R229 ;  /* 0x000000e5da006986 */ /* 0x0003e6000c101904 */
[----:B------:R1:W-:Y:S02]  /*1b3600*/  @P3 STG.E [R220.64], R236 ;  /* 0x000000ecdc003986 */ /* 0x0003e4000c101904 */
[----:B-1----:R-:W4:Y:S01]  /*1b3610*/  LDL.LU R229, [R1+0xe74] ;  /* 0x000e740001e57983 */ /* 0x002f220000300800 */
[----:B------:R-:W4:Y:S03]  /*1b3620*/  LDL.LU R236, [R1+0x3374] ;  /* 0x0033740001ec7983 */ /* 0x000f260000300800 */
        /* <DEDUP_REMOVED lines=8> */
[----:B------:R-:W-:-:S04]  /*1b36b0*/  IMAD.WIDE R220, R216, 0x4, R82 ;  /* 0x00000004d8dc7825 */ /* 0x000fc800078e0252 */
[C---:B------:R-:W-:Y:S01]  /*1b36c0*/  IMAD.WIDE R222, R216.reuse, 0x4, R244 ;  /* 0x00000004d8de7825 */ /* 0x040fe200078e02f4 */
[----:B------:R-:W-:Y:S02]  /*1b36d0*/  ISETP.LT.AND P0, PT, R203, c[0x0][0x178], !P0 ;  /* 0x00005e00cb007a0c */ /* 0x000fe40004701270 */
[----:B------:R-:W-:Y:S01]  /*1b36e0*/  IADD3 R224, R216, c[0x0][0x198], RZ ;  /* 0x00006600d8e07a10 */ /* 0x000fe20007ffe0ff */
[----:B------:R-:W3:Y:S04]  /*1b36f0*/  LDL.LU R241, [R1+0x1db4] ;  /* 0x001db40001f17983 */ /* 0x000ee80000300800 */
[----:B------:R1:W-:Y:S01]  /*1b3700*/  @P2 STG.E [R218.64], R240 ;  /* 0x000000f0da002986 */ /* 0x0003e2000c101904 */
[----:B------:R-:W-:Y:S01]  /*1b3710*/  ISETP.LT.AND P2, PT, R202, c[0x0][0x178], !P6 ;  /* 0x00005e00ca007a0c */ /* 0x000fe20007741270 */
[----:B------:R5:W-:Y:S02]  /*1b3720*/  @P1 STG.E [R220.64], R233 ;  /* 0x000000e9dc001986 */ /* 0x000be4000c101904 */
[----:B-----5:R5:W-:Y:S01]  /*1b3730*/  @P5 STG.E [R222.64], R232 ;  /* 0x000000e8de005986 */ /* 0x020be2000c101904 */
[----:B------:R-:W-:-:S02]  /*1b3740*/  ISETP.LT.AND P5, PT, R7, c[0x0][0x178], !P6 ;  /* 0x00005e0007007a0c */ /* 0x000fc400077a1270 */
[----:B------:R-:W-:Y:S01]  /*1b3750*/  ISETP.LT.AND P4, PT, R15, c[0x0][0x178], !P6 ;  /* 0x00005e000f007a0c */ /* 0x000fe20007781270 */
[----:B-1----:R-:W3:Y:S01]  /*1b3760*/  LDL.LU R240, [R1+0x18a4] ;  /* 0x0018a40001f07983 */ /* 0x002ee20000300800 */
[----:B------:R-:W-:-:S04]  /*1b3770*/  IMAD.WIDE R218, R216, 0x4, R246 ;  /* 0x00000004d8da7825 */ /* 0x000fc800078e02f6 */
[----:B------:R-:W-:-:S04]  /*1b3780*/  IMAD.WIDE R216, R216, 0x4, R248 ;  /* 0x00000004d8d87825 */ /* 0x000fc800078e02f8 */
[C---:B------:R-:W-:Y:S01]  /*1b3790*/  IMAD.WIDE R220, R224.reuse, 0x4, R78 ;  /* 0x00000004e0dc7825 */ /* 0x040fe200078e024e */
[----:B-----5:R-:W5:Y:S04]  /*1b37a0*/  LDL.LU R232, [R1+0x11c4] ;  /* 0x0011c40001e87983 */ /* 0x020f680000300800 */
[----:B------:R-:W-:Y:S01]  /*1b37b0*/  @P3 STG.E [R218.64], R237 ;  /* 0x000000edda003986 */ /* 0x000fe2000c101904 */
[----:B--2---:R1:W-:Y:S03]  /*1b37c0*/  @P0 STG.E [R216.64], R228 ;  /* 0x000000e4d8000986 */ /* 0x0043e6000c101904 */
[----:B----4-:R2:W-:Y:S01]  /*1b37d0*/  @P2 STG.E [R220.64], R226 ;  /* 0x000000e2dc002986 */ /* 0x0105e2000c101904 */
[----:B-1----:R-:W-:-:S03]  /*1b37e0*/  IMAD.WIDE R216, R224, 0x4, R76 ;  /* 0x00000004e0d87825 */ /* 0x002fc600078e024c */
[----:B--2---:R-:W2:Y:S01]  /*1b37f0*/  LDL.LU R226, [R1+0x9c4] ;  /* 0x0009c40001e27983 */ /* 0x004ea20000300800 */
[----:B------:R-:W4:Y:S02]  /*1b3800*/  LDL.LU R228, [R1+0x3880] ;  /* 0x0038800001e47983 */ /* 0x000f240000300800 */
[----:B------:R-:W-:Y:S01]  /*1b3810*/  IMAD.WIDE R218, R224, 0x4, R2 ;  /* 0x00000004e0da7825 */ /* 0x000fe200078e0202 */
[----:B------:R1:W-:Y:S04]  /*1b3820*/  @P5 STG.E [R216.64], R236 ;  /* 0x000000ecd8005986 */ /* 0x0003e8000c101904 */
[----:B-1----:R-:W4:Y:S01]  /*1b3830*/  LDL.LU R236, [R1+0x3560] ;  /* 0x0035600001ec7983 */ /* 0x002f220000300800 */
[----:B------:R-:W4:Y:S02]  /*1b3840*/  LDL.LU R230, [R1+0x86a8] ;  /* 0x0086a80001e67983 */ /* 0x000f240000300800 */
[----:B------:R-:W4:Y:S02]  /*1b3850*/  LDL.LU R233, [R1+0x3380] ;  /* 0x0033800001e97983 */ /* 0x000f240000300800 */
[----:B------:R-:W4:Y:S01]  /*1b3860*/  LDL.LU R237, [R1+0x2390] ;  /* 0x0023900001ed7983 */ /* 0x000f220000300800 */
        /* <DEDUP_REMOVED lines=9> */
[----:B------:R-:W-:Y:S02]  /*1b3900*/  ISETP.LT.AND P6, PT, R203, c[0x0][0x178], !P6 ;  /* 0x00005e00cb007a0c */ /* 0x000fe400077c1270 */
[----:B------:R-:W-:Y:S01]  /*1b3910*/  ISETP.LT.AND P4, PT, R202, c[0x0][0x178], !P1 ;  /* 0x00005e00ca007a0c */ /* 0x000fe20004f81270 */
[----:B------:R-:W-:-:S04]  /*1b3920*/  IMAD.WIDE R220, R224, 0x4, R244 ;  /* 0x00000004e0dc7825 */ /* 0x000fc800078e02f4 */
[C---:B------:R-:W-:Y:S01]  /*1b3930*/  IMAD.WIDE R222, R224.reuse, 0x4, R246 ;  /* 0x00000004e0de7825 */ /* 0x040fe200078e02f6 */
[----:B------:R-:W-:Y:S01]  /*1b3940*/  IADD3 R225, R224, c[0x0][0x198], RZ ;  /* 0x00006600e0e17a10 */ /* 0x000fe20007ffe0ff */
[----:B------:R1:W-:Y:S02]  /*1b3950*/  @P0 STG.E [R216.64], R241 ;  /* 0x000000f1d8000986 */ /* 0x0003e4000c101904 */
[----:B------:R-:W-:Y:S02]  /*1b3960*/  @P2 STG.E [R218.64], R240 ;  /* 0x000000f0da002986 */ /* 0x000fe4000c101904 */
[----:B-----5:R5:W-:Y:S01]  /*1b3970*/  @P5 STG.E [R220.64], R232 ;  /* 0x000000e8dc005986 */ /* 0x020be2000c101904 */
[----:B------:R-:W-:Y:S02]  /*1b3980*/  ISETP.LT.AND P0, PT, R7, c[0x0][0x178], !P1 ;  /* 0x00005e0007007a0c */ /* 0x000fe40004f01270 */
[----:B------:R-:W-:Y:S01]  /*1b3990*/  ISETP.LT.AND P2, PT, R15, c[0x0][0x178], !P1 ;  /* 0x00005e000f007a0c */ /* 0x000fe20004f41270 */
[----:B------:R5:W-:Y:S01]  /*1b39a0*/  @P3 STG.E [R222.64], R229 ;  /* 0x000000e5de003986 */ /* 0x000be2000c101904 */
[----:B------:R-:W-:-:S02]  /*1b39b0*/  ISETP.LT.AND P5, PT, R47, c[0x0][0x178], !P1 ;  /* 0x00005e002f007a0c */ /* 0x000fc40004fa1270 */
[----:B------:R-:W-:Y:S01]  /*1b39c0*/  ISETP.LT.AND P3, PT, R87, c[0x0][0x178], !P1 ;  /* 0x00005e0057007a0c */ /* 0x000fe20004f61270 */
[----:B-1----:R-:W-:Y:S01]  /*1b39d0*/  IMAD.WIDE R216, R224, 0x4, R248 ;  /* 0x00000004e0d87825 */ /* 0x002fe200078e02f8 */
[----:B-----5:R-:W5:Y:S03]  /*1b39e0*/  LDL.LU R232, [R1+0x18b0] ;  /* 0x0018b00001e87983 */ /* 0x020f660000300800 */
[----:B------:R-:W-:-:S04]  /*1b39f0*/  IMAD.WIDE R218, R225, 0x4, R78 ;  /* 0x00000004e1da7825 */ /* 0x000fc800078e024e */
[----:B------:R-:W5:Y:S02]  /*1b3a00*/  LDL.LU R229, [R1+0x13a0] ;  /* 0x0013a00001e57983 */ /* 0x000f640000300800 */
[----:B------:R-:W-:-:S04]  /*1b3a10*/  IMAD.WIDE R220, R225, 0x4, R80 ;  /* 0x00000004e1dc7825 */ /* 0x000fc800078e0250 */
[C---:B------:R-:W-:Y:S01]  /*1b3a20*/  IMAD.WIDE R222, R225.reuse, 0x4, R82 ;  /* 0x00000004e1de7825 */ /* 0x040fe200078e0252 */
[----:B--2---:R1:W-:Y:S03]  /*1b3a30*/  @P6 STG.E [R216.64], R226 ;  /* 0x000000e2d8006986 */ /* 0x0043e6000c101904 */
[----:B----4-:R2:W-:Y:S02]  /*1b3a40*/  @P4 STG.E [R218.64], R228 ;  /* 0x000000e4da004986 */ /* 0x0105e4000c101904 */
[C---:B-1----:R-:W-:Y:S01]  /*1b3a50*/  IMAD.WIDE R216, R225.reuse, 0x4, R76 ;  /* 0x00000004e1d87825 */ /* 0x042fe200078e024c */
[----:B------:R-:W4:Y:S03]  /*1b3a60*/  LDL.LU R226, [R1+0x3564] ;  /* 0x0035640001e27983 */ /* 0x000f260000300800 */
[----:B--2---:R-:W-:-:S04]  /*1b3a70*/  IMAD.WIDE R218, R225, 0x4, R2 ;  /* 0x00000004e1da7825 */ /* 0x004fc800078e0202 */
[----:B------:R-:W2:Y:S02]  /*1b3a80*/  LDL.LU R240, [R1+0xe60] ;  /* 0x000e600001f07983 */ /* 0x000ea40000300800 */
[----:B------:R-:W4:Y:S01]  /*1b3a90*/  LDL.LU R224, [R1+0x86ac] ;  /* 0x0086ac0001e07983 */ /* 0x000f220000300800 */
[----:B------:R-:W4:Y:S04]  /*1b3aa0*/  LDL.LU R228, [R1+0x3884] ;  /* 0x0038840001e47983 */ /* 0x000f280000300800 */
[----:B------:R1:W-:Y:S01]  /*1b3ab0*/  @P0 STG.E [R216.64], R236 ;  /* 0x000000ecd8000986 */ /* 0x0003e2000c101904 */
[----:B------:R-:W-:Y:S02]  /*1b3ac0*/  @P2 STG.E [R218.64], R233 ;  /* 0x000000e9da002986 */ /* 0x000fe4000c101904 */
[----:B------:R-:W-:Y:S01]  /*1b3ad0*/  @P5 STG.E [R220.64], R237 ;  /* 0x000000eddc005986 */ /* 0x000fe2000c101904 */
[----:B-1----:R-:W4:Y:S04]  /*1b3ae0*/  LDL.LU R236, [R1+0xe64] ;  /* 0x000e640001ec7983 */ /* 0x002f280000300800 */
[----:B---3--:R1:W-:Y:S04]  /*1b3af0*/  @P3 STG.E [R222.64], R227 ;  /* 0x000000e3de003986 */ /* 0x0083e8000c101904 */
[----:B-1----:R-:W3:Y:S01]  /*1b3b00*/  LDL.LU R227, [R1+0x3384] ;  /* 0x0033840001e37983 */ /* 0x002ee20000300800 */
[----:B------:R-:W-:-:S02]  /*1b3b10*/  ISETP.LT.AND P6, PT, R135, c[0x0][0x178], !P1 ;  /* 0x00005e0087007a0c */ /* 0x000fc40004fc1270 */
[----:B------:R-:W-:Y:S02]  /*1b3b20*/  ISETP.LT.AND P4, PT, R199, c[0x0][0x178], !P1 ;  /* 0x00005e00c7007a0c */ /* 0x000fe40004f81270 */
[----:B------:R-:W-:Y:S01]  /*1b3b30*/  ISETP.GE.AND P0, PT, R230, c[0x0][0x17c], PT ;  /* 0x00005f00e6007a0c */ /* 0x000fe20003f06270 */
[----:B------:R-:W-:Y:S01]  /*1b3b40*/  IMAD.WIDE R216, R225, 0x4, R244 ;  /* 0x00000004e1d87825 */ /* 0x000fe200078e02f4 */
[----:B------:R-:W-:Y:S01]  /*1b3b50*/  ISETP.LT.AND P1, PT, R203, c[0x0][0x178], !P1 ;  /* 0x00005e00cb007a0c */ /* 0x000fe20004f21270 */
[----:B------:R-:W3:Y:S01]  /*1b3b60*/  LDL.LU R233, [R1+0x2394] ;  /* 0x0023940001e97983 */ /* 0x000ee20000300800 */
[----:B------:R-:W-:Y:S01]  /*1b3b70*/  ISETP.LT.AND P2, PT, R202, c[0x0][0x178], !P0 ;  /* 0x00005e00ca007a0c */ /* 0x000fe20004741270 */
[----:B------:R-:W3:Y:S02]  /*1b3b80*/  LDL.LU R237, [R1+0x1d94] ;  /* 0x001d940001ed7983 */ /* 0x000ee40000300800 */
[----:B------:R-:W-:Y:S01]  /*1b3b90*/  IMAD.WIDE R218, R225, 0x4, R246 ;  /* 0x00000004e1da7825 */ /* 0x000fe200078e02f6 */
[----:B------:R-:W-:-:S02]  /*1b3ba0*/  ISETP.LT.AND P3, PT, R7, c[0x0][0x178], !P0 ;  /* 0x00005e0007007a0c */ /* 0x000fc40004761270 */
[----:B------:R-:W-:Y:S01]  /*1b3bb0*/  ISETP.LT.AND P5, PT, R15, c[0x0][0x178], !P0 ;  /* 0x00005e000f007a0c */ /* 0x000fe200047a1270 */
[----:B-----5:R1:W-:Y:S01]  /*1b3bc0*/  @P6 STG.E [R216.64], R232 ;  /* 0x000000e8d8006986 */ /* 0x0203e2000c101904 */
[----:B------:R5:W-:Y:S01]  /*1b3bd0*/  @P4 STG.E [R218.64], R229 ;  /* 0x000000e5da004986 */ /* 0x000be2000c101904 */
[C---:B-1----:R-:W-:Y:S02]  /*1b3be0*/  IADD3 R216, R225.reuse, c[0x0][0x198], RZ ;  /* 0x00006600e1d87a10 */ /* 0x042fe40007ffe0ff */
[----:B------:R-:W3:Y:S01]  /*1b3bf0*/  LDL.LU R232, [R1+0x18b4] ;  /* 0x0018b40001e87983 */ /* 0x000ee20000300800 */
[----:B-----5:R-:W-:-:S04]  /*1b3c00*/  IMAD.WIDE R218, R225, 0x4, R248 ;  /* 0x00000004e1da7825 */ /* 0x020fc800078e02f8 */
[----:B------:R-:W5:Y:S02]  /*1b3c10*/  LDL.LU R229, [R1+0x13a4] ;  /* 0x0013a40001e57983 */ /* 0x000f640000300800 */
[----:B------:R-:W-:-:S04]  /*1b3c20*/  IMAD.WIDE R220, R216, 0x4, R78 ;  /* 0x00000004d8dc7825 */ /* 0x000fc800078e024e */
[C---:B------:R-:W-:Y:S01]  /*1b3c30*/  IMAD.WIDE R222, R216.reuse, 0x4, R76 ;  /* 0x00000004d8de7825 */ /* 0x040fe200078e024c */
[----:B--2---:R1:W-:Y:S03]  /*1b3c40*/  @P1 STG.E [R218.64], R240 ;  /* 0x000000f0da001986 */ /* 0x0043e6000c101904 */
[----:B----4-:R2:W-:Y:S01]  /*1b3c50*/  @P2 STG.E [R220.64], R228 ;  /* 0x000000e4dc002986 */ /* 0x0105e2000c101904 */
[----:B------:R4:W-:Y:S01]  /*1b3c60*/  @P3 STG.E [R222.64], R226 ;  /* 0x000000e2de003986 */ /* 0x0009e2000c101904 */
[----:B-1----:R-:W-:-:S03]  /*1b3c70*/  IMAD.WIDE R218, R216, 0x4, R2 ;  /* 0x00000004d8da7825 */ /* 0x002fc600078e0202 */
[----:B--2---:R-:W2:Y:S01]  /*1b3c80*/  LDL.LU R228, [R1+0x3c10] ;  /* 0x003c100001e47983 */ /* 0x004ea20000300800 */
[----:B------:R-:W2:Y:S02]  /*1b3c90*/  LDL.LU R217, [R1+0x86b4] ;  /* 0x0086b40001d97983 */ /* 0x000ea40000300800 */
[----:B----4-:R-:W4:Y:S01]  /*1b3ca0*/  LDL.LU R226, [R1+0x38b0] ;  /* 0x0038b00001e27983 */ /* 0x010f220000300800 */
[----:B---3--:R1:W-:Y:S04]  /*1b3cb0*/  @P5 STG.E [R218.64], R227 ;  /* 0x000000e3da005986 */ /* 0x0083e8000c101904 */
[----:B-1----:R-:W3:Y:S01]  /*1b3cc0*/  LDL.LU R227, [R1+0x3860] ;  /* 0x0038600001e37983 */ /* 0x002ee20000300800 */
[----:B------:R-:W-:Y:S02]  /*1b3cd0*/  ISETP.LT.AND P4, PT, R47, c[0x0][0x178], !P0 ;  /* 0x00005e002f007a0c */ /* 0x000fe40004781270 */
[----:B------:R-:W-:-:S02]  /*1b3ce0*/  ISETP.LT.AND P6, PT, R87, c[0x0][0x178], !P0 ;  /* 0x00005e0057007a0c */ /* 0x000fc400047c1270 */
        /* <DEDUP_REMOVED lines=8> */
[----:B------:R1:W-:Y:S02]  /*1b3d70*/  @P4 STG.E [R220.64], R233 ;  /* 0x000000e9dc004986 */ /* 0x0003e4000c101904 */
[----:B------:R5:W-:Y:S01]  /*1b3d80*/  @P6 STG.E [R222.64], R237 ;  /* 0x000000edde006986 */ /* 0x000be2000c101904 */
[----:B------:R-:W-:Y:S02]  /*1b3d90*/  ISETP.LT.AND P6, PT, R202, c[0x0][0x178], !P1 ;  /* 0x00005e00ca007a0c */ /* 0x000fe40004fc1270 */
[----:B------:R-:W-:-:S02]  /*1b3da0*/  ISETP.LT.AND P4, PT, R7, c[0x0][0x178], !P1 ;  /* 0x00005e0007007a0c */ /* 0x000fc40004f81270 */
        /* <DEDUP_REMOVED lines=8> */
[----:B------:R2:W-:Y:S02]  /*1b3e30*/  @P3 STG.E [R220.64], R229 ;  /* 0x000000e5dc003986 */ /* 0x0005e4000c101904 */
[----:B------:R4:W-:Y:S01]  /*1b3e40*/  @P0 STG.E [R218.64], R236 ;  /* 0x000000ecda000986 */ /* 0x0009e2000c101904 */
[----:B-1----:R-:W5:Y:S01]  /*1b3e50*/  LDL.LU R232, [R1+0x1b90] ;  /* 0x001b900001e87983 */ /* 0x002f620000300800 */
[----:B--2---:R-:W2:Y:S02]  /*1b3e60*/  LDL.LU R229, [R1+0x11b0] ;  /* 0x0011b00001e57983 */ /* 0x004ea40000300800 */
[----:B----4-:R-:W-:-:S04]  /*1b3e70*/  IMAD.WIDE R218, R216, 0x4, R78 ;  /* 0x00000004d8da7825 */ /* 0x010fc800078e024e */
[----:B------:R-:W4:Y:S02]  /*1b3e80*/  LDL.LU R236, [R1+0x3c14] ;  /* 0x003c140001ec7983 */ /* 0x000f240000300800 */
[----:B------:R-:W-:-:S04]  /*1b3e90*/  IMAD.WIDE R220, R216, 0x4, R76 ;  /* 0x00000004d8dc7825 */ /* 0x000fc800078e024c */
        /* <DEDUP_REMOVED lines=20> */
[----:B------:R-:W-:Y:S01]  /*1b3fe0*/  @P0 STG.E [R220.64], R233 ;  /* 0x000000e9dc000986 */ /* 0x000fe2000c101904 */
[----:B------:R-:W-:Y:S01]  /*1b3ff0*/  ISETP.LT.AND P5, PT, R7, c[0x0][0x178], !P6 ;  /* 0x00005e0007007a0c */ /* 0x000fe200077a1270 */
[----:B-----5:R5:W-:Y:S01]  /*1b4000*/  @P3 STG.E [R222.64], R237 ;  /* 0x000000edde003986 */ /* 0x020be2000c101904 */
[----:B------:R-:W-:-:S03]  /*1b4010*/  ISETP.LT.AND P3, PT, R15, c[0x0][0x178], !P6 ;  /* 0x00005e000f007a0c */ /* 0x000fc60007761270 */
[----:B-1----:R-:W3:Y:S01]  /*1b4020*/  LDL.LU R240, [R1+0x23a4] ;  /* 0x0023a40001f07983 */ /* 0x002ee20000300800 */
[----:B------:R-:W-:-:S04]  /*1b4030*/  IMAD.WIDE R218, R216, 0x4, R246 ;  /* 0x00000004d8da7825 */ /* 0x000fc800078e02f6 */
[----:B------:R-:W-:Y:S01]  /*1b4040*/  IMAD.WIDE R216, R216, 0x4, R248 ;  /* 0x00000004d8d87825 */ /* 0x000fe200078e02f8 */
[----:B-----5:R-:W5:Y:S03]  /*1b4050*/  LDL.LU R237, [R1+0x2124] ;  /* 0x0021240001ed7983 */ /* 0x020f660000300800 */
[C---:B------:R-:W-:Y:S01]  /*1b4060*/  IMAD.WIDE R220, R224.reuse, 0x4, R78 ;  /* 0x00000004e0dc7825 */ /* 0x040fe200078e024e */
[----:B------:R-:W-:Y:S03]  /*1b4070*/  @P4 STG.E [R218.64], R232 ;  /* 0x000000e8da004986 */ /* 0x000fe6000c101904 */
[----:B--2---:R1:W-:Y:S01]  /*1b4080*/  @P1 STG.E [R216.64], R229 ;  /* 0x000000e5d8001986 */ /* 0x0043e2000c101904 */
[----:B----4-:R2:W-:Y:S01]  /*1b4090*/  @P2 STG.E [R220.64], R236 ;  /* 0x000000ecdc002986 */ /* 0x0105e2000c101904 */
[----:B-1----:R-:W-:-:S03]  /*1b40a0*/  IMAD.WIDE R216, R224, 0x4, R76 ;  /* 0x00000004e0d87825 */ /* 0x002fc600078e024c */
[----:B--2---:R-:W2:Y:S01]  /*1b40b0*/  LDL.LU R236, [R1+0x11b4] ;  /* 0x0011b40001ec7983 */ /* 0x004ea20000300800 */
[----:B------:R-:W4:Y:S02]  /*1b40c0*/  LDL.LU R229, [R1+0x3c50] ;  /* 0x003c500001e57983 */ /* 0x000f240000300800 */
[----:B------:R-:W-:-:S04]  /*1b40d0*/  IMAD.WIDE R218, R224, 0x4, R2 ;  /* 0x00000004e0da7825 */ /* 0x000fc800078e0202 */
[----:B------:R-:W4:Y:S01]  /*1b40e0*/  LDL.LU R241, [R1+0x3c20] ;  /* 0x003c200001f17983 */ /* 0x000f220000300800 */
[----:B------:R1:W-:Y:S04]  /*1b40f0*/  @P5 STG.E [R216.64], R226 ;  /* 0x000000e2d8005986 */ /* 0x0003e8000c101904 */
[----:B-1----:R-:W4:Y:S01]  /*1b4100*/  LDL.LU R226, [R1+0x86b8] ;  /* 0x0086b80001e27983 */ /* 0x002f220000300800 */
        /* <DEDUP_REMOVED lines=16> */
[----:B------:R1:W-:Y:S02]  /*1b4210*/  @P1 STG.E [R216.64], R238 ;  /* 0x000000eed8001986 */ /* 0x0003e4000c101904 */
[----:B------:R-:W-:Y:S02]  /*1b4220*/  @P2 STG.E [R218.64], R240 ;  /* 0x000000f0da002986 */ /* 0x000fe4000c101904 */
[----:B-----5:R5:W-:Y:S01]  /*1b4230*/  @P5 STG.E [R220.64], R237 ;  /* 0x000000eddc005986 */ /* 0x020be2000c101904 */
[----:B------:R-:W-:Y:S01]  /*1b4240*/  ISETP.LT.AND P5, PT, R7, c[0x0][0x178], !P0 ;  /* 0x00005e0007007a0c */ /* 0x000fe200047a1270 */
[----:B------:R5:W-:Y:S01]  /*1b4250*/  @P4 STG.E [R222.64], R228 ;  /* 0x000000e4de004986 */ /* 0x000be2000c101904 */
[----:B------:R-:W-:Y:S02]  /*1b4260*/  ISETP.LT.AND P1, PT, R15, c[0x0][0x178], !P0 ;  /* 0x00005e000f007a0c */ /* 0x000fe40004721270 */
[----:B------:R-:W-:-:S02]  /*1b4270*/  ISETP.LT.AND P4, PT, R47, c[0x0][0x178], !P0 ;  /* 0x00005e002f007a0c */ /* 0x000fc40004781270 */
[----:B------:R-:W-:Y:S01]  /*1b4280*/  ISETP.LT.AND P2, PT, R87, c[0x0][0x178], !P0 ;  /* 0x00005e0057007a0c */ /* 0x000fe20004741270 */
[----:B-1----:R-:W-:Y:S01]  /*1b4290*/  IMAD.WIDE R216, R224, 0x4, R248 ;  /* 0x00000004e0d87825 */ /* 0x002fe200078e02f8 */
[----:B-----5:R-:W5:Y:S03]  /*1b42a0*/  LDL.LU R237, [R1+0x2590] ;  /* 0x0025900001ed7983 */ /* 0x020f660000300800 */
[----:B------:R-:W-:-:S04]  /*1b42b0*/  IMAD.WIDE R218, R225, 0x4, R78 ;  /* 0x00000004e1da7825 */ /* 0x000fc800078e024e */
[----:B------:R-:W5:Y:S02]  /*1b42c0*/  LDL.LU R228, [R1+0x2150] ;  /* 0x0021500001e47983 */ /* 0x000f640000300800 */
[C---:B------:R-:W-:Y:S01]  /*1b42d0*/  IMAD.WIDE R220, R225.reuse, 0x4, R80 ;  /* 0x00000004e1dc7825 */ /* 0x040fe200078e0250 */
[----:B--2---:R1:W-:Y:S03]  /*1b42e0*/  @P6 STG.E [R216.64], R236 ;  /* 0x000000ecd8006986 */ /* 0x0043e6000c101904 */
[----:B----4-:R2:W-:Y:S02]  /*1b42f0*/  @P3 STG.E [R218.64], R229 ;  /* 0x000000e5da003986 */ /* 0x0105e4000c101904 */
[C---:B------:R-:W-:Y:S01]  /*1b4300*/  IMAD.WIDE R222, R225.reuse, 0x4, R82 ;  /* 0x00000004e1de7825 */ /* 0x040fe200078e0252 */
[----:B-1----:R-:W4:Y:S03]  /*1b4310*/  LDL.LU R236, [R1+0x3c24] ;  /* 0x003c240001ec7983 */ /* 0x002f260000300800 */
[----:B------:R-:W-:-:S04]  /*1b4320*/  IMAD.WIDE R216, R225, 0x4, R76 ;  /* 0x00000004e1d87825 */ /* 0x000fc800078e024c */
[----:B------:R-:W4:Y:S02]  /*1b4330*/  LDL.LU R240, [R1+0x14e0] ;  /* 0x0014e00001f07983 */ /* 0x000f240000300800 */
[----:B--2---:R-:W-:Y:S01]  /*1b4340*/  IMAD.WIDE R218, R225, 0x4, R2 ;  /* 0x00000004e1da7825 */ /* 0x004fe200078e0202 */
[----:B------:R-:W2:Y:S03]  /*1b4350*/  LDL.LU R224, [R1+0x86bc] ;  /* 0x0086bc0001e07983 */ /* 0x000ea60000300800 */
[----:B------:R-:W2:Y:S01]  /*1b4360*/  LDL.LU R229, [R1+0x3c54] ;  /* 0x003c540001e57983 */ /* 0x000ea20000300800 */
[----:B------:R-:W-:Y:S01]  /*1b4370*/  @P5 STG.E [R216.64], R241 ;  /* 0x000000f1d8005986 */ /* 0x000fe2000c101904 */
[----:B------:R-:W-:Y:S01]  /*1b4380*/  @P1 STG.E [R218.64], R233 ;  /* 0x000000e9da001986 */ /* 0x000fe2000c101904 */
[----:B------:R-:W-:Y:S01]  /*1b4390*/  ISETP.GE.AND P5, PT, R226, c[0x0][0x17c], PT ;  /* 0x00005f00e2007a0c */ /* 0x000fe20003fa6270 */
[----:B------:R-:W-:Y:S01]  /*1b43a0*/  @P4 STG.E [R220.64], R232 ;  /* 0x000000e8dc004986 */ /* 0x000fe2000c101904 */
[----:B------:R-:W2:Y:S04]  /*1b43b0*/  LDL.LU R226, [R1+0x14e4] ;  /* 0x0014e40001e27983 */ /* 0x000ea80000300800 */
[----:B---3--:R1:W-:Y:S04]  /*1b43c0*/  @P2 STG.E [R222.64], R227 ;  /* 0x000000e3de002986 */ /* 0x0083e8000c101904 */
[----:B-1----:R-:W3:Y:S01]  /*1b43d0*/  LDL.LU R227, [R1+0x3b14] ;  /* 0x003b140001e37983 */ /* 0x002ee20000300800 */
[----:B------:R-:W-:-:S02]  /*1b43e0*/  ISETP.LT.AND P3, PT, R135, c[0x0][0x178], !P0 ;  /* 0x00005e0087007a0c */ /* 0x000fc40004761270 */
[----:B------:R-:W-:Y:S01]  /*1b43f0*/  ISETP.LT.AND P6, PT, R199, c[0x0][0x178], !P0 ;  /* 0x00005e00c7007a0c */ /* 0x000fe200047c1270 */
[----:B------:R-:W-:Y:S01]  /*1b4400*/  IMAD.WIDE R216, R225, 0x4, R244 ;  /* 0x00000004e1d87825 */ /* 0x000fe200078e02f4 */
[----:B------:R-:W-:Y:S01]  /*1b4410*/  ISETP.LT.AND P0, PT, R203, c[0x0][0x178], !P0 ;  /* 0x00005e00cb007a0c */ /* 0x000fe20004701270 */
[----:B------:R-:W3:Y:S01]  /*1b4420*/  LDL.LU R233, [R1+0x3874] ;  /* 0x0038740001e97983 */ /* 0x000ee20000300800 */
[----:B------:R-:W-:Y:S01]  /*1b4430*/  ISETP.LT.AND P1, PT, R202, c[0x0][0x178], !P5 ;  /* 0x00005e00ca007a0c */ /* 0x000fe20006f21270 */
[----:B------:R-:W3:Y:S02]  /*1b4440*/  LDL.LU R232, [R1+0x2794] ;  /* 0x0027940001e87983 */ /* 0x000ee40000300800 */
[----:B------:R-:W-:Y:S01]  /*1b4450*/  IMAD.WIDE R218, R225, 0x4, R246 ;  /* 0x00000004e1da7825 */ /* 0x000fe200078e02f6 */
[----:B------:R-:W-:Y:S02]  /*1b4460*/  ISETP.LT.AND P2, PT, R7, c[0x0][0x178], !P5 ;  /* 0x00005e0007007a0c */ /* 0x000fe40006f41270 */
[----:B------:R-:W-:Y:S01]  /*1b4470*/  ISETP.LT.AND P4, PT, R15, c[0x0][0x178], !P5 ;  /* 0x00005e000f007a0c */ /* 0x000fe20006f81270 */
[----:B-----5:R1:W-:Y:S02]  /*1b4480*/  @P3 STG.E [R216.64], R237 ;  /* 0x000000edd8003986 */ /* 0x0203e4000c101904 */
[----:B------:R5:W-:Y:S01]  /*1b4490*/  @P6 STG.E [R218.64], R228 ;  /* 0x000000e4da006986 */ /* 0x000be2000c101904 */
[C---:B-1----:R-:W-:Y:S01]  /*1b44a0*/  IADD3 R216, R225.reuse, c[0x0][0x198], RZ ;  /* 0x00006600e1d87a10 */ /* 0x042fe20007ffe0ff */
[----:B------:R-:W3:Y:S01]  /*1b44b0*/  LDL.LU R237, [R1+0x2594] ;  /* 0x0025940001ed7983 */ /* 0x000ee20000300800 */
[----:B-----5:R-:W-:-:S04]  /*1b44c0*/  IMAD.WIDE R218, R225, 0x4, R248 ;  /* 0x00000004e1da7825 */ /* 0x020fc800078e02f8 */
[----:B------:R-:W5:Y:S02]  /*1b44d0*/  LDL.LU R228, [R1+0x2154] ;  /* 0x0021540001e47983 */ /* 0x000f640000300800 */
[----:B------:R-:W-:-:S04]  /*1b44e0*/  IMAD.WIDE R220, R216, 0x4, R78 ;  /* 0x00000004d8dc7825 */ /* 0x000fc800078e024e */
[C---:B------:R-:W-:Y:S01]  /*1b44f0*/  IMAD.WIDE R222, R216.reuse, 0x4, R76 ;  /* 0x00000004d8de7825 */ /* 0x040fe200078e024c */
[----:B----4-:R1:W-:Y:S03]  /*1b4500*/  @P0 STG.E [R218.64], R240 ;  /* 0x000000f0da000986 */ /* 0x0103e6000c101904 */
[----:B--2---:R2:W-:Y:S01]  /*1b4510*/  @P1 STG.E [R220.64], R229 ;  /* 0x000000e5dc001986 */ /* 0x0045e2000c101904 */
        /* <DEDUP_REMOVED lines=13> */
[----:B------:R-:W-:Y:S02]  /*1b45f0*/  ISETP.LT.AND P5, PT, R203, c[0x0][0x178], !P5 ;  /* 0x00005e00cb007a0c */ /* 0x000fe40006fa1270 */
[----:B------:R-:W-:Y:S01]  /*1b4600*/  ISETP.GE.AND P0, PT, R224, c[0x0][0x17c], PT ;  /* 0x00005f00e0007a0c */ /* 0x000fe20003f06270 */
[----:B------:R-:W3:Y:S01]  /*1b4610*/  LDL.LU R240, [R1+0x3b20] ;  /* 0x003b200001f07983 */ /* 0x000ee20000300800 */
[----:B------:R-:W-:-:S03]  /*1b4620*/  IMAD.WIDE R218, R216, 0x4, R248 ;  /* 0x00000004d8da7825 */ /* 0x000fc600078e02f8 */
[----:B------:R1:W-:Y:S01]  /*1b4630*/  @P3 STG.E [R220.64], R233 ;  /* 0x000000e9dc003986 */ /* 0x0003e2000c101904 */
        /* <DEDUP_REMOVED lines=255> */
[----:B-----5:R-:W-:Y:S01]  /*1b5630*/  IMAD.WIDE R218, R225, 0x4, R248 ;  /* 0x00000004e1da7825 */ /* 0x020fe200078e02f8 */
[----:B------:R-:W5:Y:S03]  /*1b5640*/  LDL.LU R237, [R1+0xd1c] ;  /* 0x000d1c0001ed7983 */ /* 0x000f660000300800 */
        /* <DEDUP_REMOVED lines=13> */
[----:B------:R-:W-:Y:S01]  /*1b5720*/  ISETP.LT.AND P6, PT, R87, c[0x0][0x178], !P5 ;  /* 0x00005e0057007a0c */ /* 0x000fe20006fc1270 */
[----:B------:R-:W-:Y:S01]  /*1b5730*/  IMAD.WIDE R220, R216, 0x4, R80 ;  /* 0x00000004d8dc7825 */ /* 0x000fe200078e0250 */
[----:B------:R-:W-:-:S03]  /*1b5740*/  ISETP.LT.AND P1, PT, R135, c[0x0][0x178], !P5 ;  /* 0x00005e0087007a0c */ /* 0x000fc60006f21270 */
[----:B------:R-:W-:Y:S01]  /*1b5750*/  IMAD.WIDE R222, R216, 0x4, R82 ;  /* 0x00000004d8de7825 */ /* 0x000fe200078e0252 */
[----:B------:R-:W-:Y:S02]  /*1b5760*/  ISETP.LT.AND P2, PT, R199, c[0x0][0x178], !P5 ;  /* 0x00005e00c7007a0c */ /* 0x000fe40006f41270 */
[----:B------:R-:W-:Y:S01]  /*1b5770*/  ISETP.GE.AND P0, PT, R224, c[0x0][0x17c], PT ;  /* 0x00005f00e0007a0c */ /* 0x000fe20003f06270 */
[----:B------:R-:W-:Y:S01]  /*1b5780*/  ISETP.LT.AND P5, PT, R203, c[0x0][0x178], !P5 ;  /* 0x00005e00cb007a0c */ /* 0x000fe20006fa1270 */
[----:B------:R-:W3:Y:S01]  /*1b5790*/  LDL.LU R240, [R1+0x1db8] ;  /* 0x001db80001f07983 */ /* 0x000ee20000300800 */
[----:B------:R-:W-:-:S03]  /*1b57a0*/  IMAD.WIDE R218, R216, 0x4, R244 ;  /* 0x00000004d8da7825 */ /* 0x000fc600078e02f4 */
[----:B------:R1:W-:Y:S01]  /*1b57b0*/  @P3 STG.E [R220.64], R233 ;  /* 0x000000e9dc003986 */ /* 0x0003e2000c101904 */
[----:B------:R1:W-:Y:S01]  /*1b57c0*/  @P6 STG.E [R222.64], R232 ;  /* 0x000000e8de006986 */ /* 0x0003e2000c101904 */
[----:B------:R-:W-:Y:S02]  /*1b57d0*/  ISETP.LT.AND P6, PT, R202, c[0x0][0x178], !P0 ;  /* 0x00005e00ca007a0c */ /* 0x000fe400047c1270 */
[----:B------:R-:W-:Y:S02]  /*1b57e0*/  ISETP.LT.AND P3, PT, R7, c[0x0][0x178], !P0 ;  /* 0x00005e0007007a0c */ /* 0x000fe40004761270 */
[----:B------:R-:W-:Y:S01]  /*1b57f0*/  ISETP.LT.AND P4, PT, R15, c[0x0][0x178], !P0 ;  /* 0x00005e000f007a0c */ /* 0x000fe20004781270 */
[----:B-----5:R5:W-:Y:S04]  /*1b5800*/  @P1 STG.E [R218.64], R237 ;  /* 0x000000edda001986 */ /* 0x020be8000c101904 */
[----:B-1----:R-:W3:Y:S01]  /*1b5810*/  LDL.LU R233, [R1+0x18a8] ;  /* 0x0018a80001e97983 */ /* 0x002ee20000300800 */
[----:B------:R-:W3:Y:S02]  /*1b5820*/  LDL.LU R232, [R1+0x11c8] ;  /* 0x0011c80001e87983 */ /* 0x000ee40000300800 */
[----:B------:R-:W-:-:S04]  /*1b5830*/  IMAD.WIDE R220, R216, 0x4, R246 ;  /* 0x00000004d8dc7825 */ /* 0x000fc800078e02f6 */
[C---:B------:R-:W-:Y:S01]  /*1b5840*/  IMAD.WIDE R222, R216.reuse, 0x4, R248 ;  /* 0x00000004d8de7825 */ /* 0x040fe200078e02f8 */
[----:B------:R-:W-:Y:S01]  /*1b5850*/  IADD3 R216, R216, c[0x0][0x198], RZ ;  /* 0x00006600d8d87a10 */ /* 0x000fe20007ffe0ff */
[----:B------:R-:W3:Y:S04]  /*1b5860*/  LDL.LU R225, [R1+0x86e4] ;  /* 0x0086e40001e17983 */ /* 0x000ee80000300800 */
[----:B------:R1:W-:Y:S01]  /*1b5870*/  @P2 STG.E [R220.64], R228 ;  /* 0x000000e4dc002986 */ /* 0x0003e2000c101904 */
[----:B-----5:R-:W5:Y:S02]  /*1b5880*/  LDL.LU R237, [R1+0xe78] ;  /* 0x000e780001ed7983 */ /* 0x020f640000300800 */
[----:B------:R4:W-:Y:S02]  /*1b5890*/  @P5 STG.E [R222.64], R226 ;  /* 0x000000e2de005986 */ /* 0x0009e4000c101904 */
[----:B------:R-:W-:-:S05]  /*1b58a0*/  IMAD.WIDE R218, R216, 0x4, R78 ;  /* 0x00000004d8da7825 */ /* 0x000fca00078e024e */
[----:B--2---:R2:W-:Y:S04]  /*1b58b0*/  @P6 STG.E [R218.64], R229 ;  /* 0x000000e5da006986 */ /* 0x0045e8000c101904 */
[----:B-1----:R-:W5:Y:S01]  /*1b58c0*/  LDL.LU R228, [R1+0x9c8] ;  /* 0x0009c80001e47983 */ /* 0x002f620000300800 */
[----:B------:R-:W-:-:S04]  /*1b58d0*/  IMAD.WIDE R220, R216, 0x4, R76 ;  /* 0x00000004d8dc7825 */ /* 0x000fc800078e024c */
[----:B----4-:R-:W4:Y:S02]  /*1b58e0*/  LDL.LU R226, [R1+0x355c] ;  /* 0x00355c0001e27983 */ /* 0x010f240000300800 */
[----:B------:R-:W-:Y:S01]  /*1b58f0*/  IMAD.WIDE R222, R216, 0x4, R2 ;  /* 0x00000004d8de7825 */ /* 0x000fe200078e0202 */
[----:B------:R1:W-:Y:S04]  /*1b5900*/  @P3 STG.E [R220.64], R236 ;  /* 0x000000ecdc003986 */ /* 0x0003e8000c101904 */
[----:B--2---:R-:W2:Y:S04]  /*1b5910*/  LDL.LU R229, [R1+0xe7c] ;  /* 0x000e7c0001e57983 */ /* 0x004ea80000300800 */
[----:B-1----:R-:W2:Y:S04]  /*1b5920*/  LDL.LU R236, [R1+0x337c] ;  /* 0x00337c0001ec7983 */ /* 0x002ea80000300800 */
        /* <DEDUP_REMOVED lines=16> */
[----:B------:R5:W-:Y:S01]  /*1b5a30*/  @P5 STG.E [R222.64], R232 ;  /* 0x000000e8de005986 */ /* 0x000be2000c101904 */
        /* <DEDUP_REMOVED lines=8> */
[----:B------:R1:W-:Y:S03]  /*1b5ac0*/  @P0 STG.E [R216.64], R228 ;  /* 0x000000e4d8000986 */ /* 0x0003e6000c101904 */
[----:B----4-:R4:W-:Y:S01]  /*1b5ad0*/  @P2 STG.E [R220.64], R226 ;  /* 0x000000e2dc002986 */ /* 0x0109e2000c101904 */
[----:B-1----:R-:W-:-:S04]  /*1b5ae0*/  IMAD.WIDE R216, R224, 0x4, R76 ;  /* 0x00000004e0d87825 */ /* 0x002fc800078e024c */
[----:B------:R-:W-:Y:S01]  /*1b5af0*/  IMAD.WIDE R218, R224, 0x4, R2 ;  /* 0x00000004e0da7825 */ /* 0x000fe200078e0202 */
[----:B----4-:R-:W4:Y:S03]  /*1b5b00*/  LDL.LU R226, [R1+0x9cc] ;  /* 0x0009cc0001e27983 */ /* 0x010f260000300800 */
[----:B------:R-:W4:Y:S01]  /*1b5b10*/  LDL.LU R228, [R1+0x3888] ;  /* 0x0038880001e47983 */ /* 0x000f220000300800 */
[----:B--2---:R1:W-:Y:S04]  /*1b5b20*/  @P5 STG.E [R216.64], R236 ;  /* 0x000000ecd8005986 */ /* 0x0043e8000c101904 */
[----:B-1----:R-:W2:Y:S01]  /*1b5b30*/  LDL.LU R236, [R1+0x3568] ;  /* 0x0035680001ec7983 */ /* 0x002ea20000300800 */
[----:B------:R-:W2:Y:S02]  /*1b5b40*/  LDL.LU R230, [R1+0x86e8] ;  /* 0x0086e80001e67983 */ /* 0x000ea40000300800 */
[----:B------:R-:W2:Y:S02]  /*1b5b50*/  LDL.LU R233, [R1+0x3388] ;  /* 0x0033880001e97983 */ /* 0x000ea40000300800 */
[----:B------:R-:W2:Y:S01]  /*1b5b60*/  LDL.LU R237, [R1+0x2398] ;  /* 0x0023980001ed7983 */ /* 0x000ea20000300800 */
        /* <DEDUP_REMOVED lines=26> */
[C---:B------:R-:W-:Y:S01]  /*1b5d10*/  IMAD.WIDE R220, R225.reuse, 0x4, R80 ;  /* 0x00000004e1dc7825 */ /* 0x040fe200078e0250 */
[----:B----4-:R1:W-:Y:S03]  /*1b5d20*/  @P6 STG.E [R216.64], R226 ;  /* 0x000000e2d8006986 */ /* 0x0103e6000c101904 */
[----:B------:R4:W-:Y:S02]  /*1b5d30*/  @P4 STG.E [R218.64], R228 ;  /* 0x000000e4da004986 */ /* 0x0009e4000c101904 */
[----:B------:R-:W-:-:S04]  /*1b5d40*/  IMAD.WIDE R222, R225, 0x4, R82 ;  /* 0x00000004e1de7825 */ /* 0x000fc800078e0252 */
[C---:B-1----:R-:W-:Y:S01]  /*1b5d50*/  IMAD.WIDE R216, R225.reuse, 0x4, R76 ;  /* 0x00000004e1d87825 */ /* 0x042fe200078e024c */
[----:B------:R-:W5:Y:S03]  /*1b5d60*/  LDL.LU R226, [R1+0x356c] ;  /* 0x00356c0001e27983 */ /* 0x000f660000300800 */
[----:B----4-:R-:W-:-:S04]  /*1b5d70*/  IMAD.WIDE R218, R225, 0x4, R2 ;  /* 0x00000004e1da7825 */ /* 0x010fc800078e0202 */
[----:B------:R-:W4:Y:S02]  /*1b5d80*/  LDL.LU R240, [R1+0xe68] ;  /* 0x000e680001f07983 */ /* 0x000f240000300800 */
[----:B------:R-:W4:Y:S01]  /*1b5d90*/  LDL.LU R224, [R1+0x86f0] ;  /* 0x0086f00001e07983 */ /* 0x000f220000300800 */
[----:B------:R-:W4:Y:S04]  /*1b5da0*/  LDL.LU R228, [R1+0x388c] ;  /* 0x00388c0001e47983 */ /* 0x000f280000300800 */
[----:B--2---:R1:W-:Y:S01]  /*1b5db0*/  @P0 STG.E [R216.64], R236 ;  /* 0x000000ecd8000986 */ /* 0x0043e2000c101904 */
[----:B------:R-:W-:Y:S02]  /*1b5dc0*/  @P2 STG.E [R218.64], R233 ;  /* 0x000000e9da002986 */ /* 0x000fe4000c101904 */
[----:B------:R-:W-:Y:S01]  /*1b5dd0*/  @P5 STG.E [R220.64], R237 ;  /* 0x000000eddc005986 */ /* 0x000fe2000c101904 */
[----:B-1----:R-:W2:Y:S04]  /*1b5de0*/  LDL.LU R236, [R1+0xe6c] ;  /* 0x000e6c0001ec7983 */ /* 0x002ea80000300800 */
[----:B---3--:R1:W-:Y:S04]  /*1b5df0*/  @P3 STG.E [R222.64], R227 ;  /* 0x000000e3de003986 */ /* 0x0083e8000c101904 */
[----:B-1----:R-:W3:Y:S01]  /*1b5e00*/  LDL.LU R227, [R1+0x338c] ;  /* 0x00338c0001e37983 */ /* 0x002ee20000300800 */
[----:B------:R-:W-:-:S02]  /*1b5e10*/  ISETP.LT.AND P6, PT, R135, c[0x0][0x178], !P1 ;  /* 0x00005e0087007a0c */ /* 0x000fc40004fc1270 */
[----:B------:R-:W-:Y:S02]  /*1b5e20*/  ISETP.LT.AND P4, PT, R199, c[0x0][0x178], !P1 ;  /* 0x00005e00c7007a0c */ /* 0x000fe40004f81270 */
[----:B------:R-:W-:Y:S01]  /*1b5e30*/  ISETP.GE.AND P0, PT, R230, c[0x0][0x17c], PT ;  /* 0x00005f00e6007a0c */ /* 0x000fe20003f06270 */
[----:B------:R-:W-:Y:S01]  /*1b5e40*/  IMAD.WIDE R216, R225, 0x4, R244 ;  /* 0x00000004e1d87825 */ /* 0x000fe200078e02f4 */
[----:B------:R-:W-:Y:S01]  /*1b5e50*/  ISETP.LT.AND P1, PT, R203, c[0x0][0x178], !P1 ;  /* 0x00005e00cb007a0c */ /* 0x000fe20004f21270 */
[----:B------:R-:W2:Y:S01]  /*1b5e60*/  LDL.LU R233, [R1+0x239c] ;  /* 0x00239c0001e97983 */ /* 0x000ea20000300800 */
[----:B------:R-:W-:Y:S01]  /*1b5e70*/  ISETP.LT.AND P2, PT, R202, c[0x0][0x178], !P0 ;  /* 0x00005e00ca007a0c */ /* 0x000fe20004741270 */
[----:B------:R-:W2:Y:S02]  /*1b5e80*/  LDL.LU R237, [R1+0x1d9c] ;  /* 0x001d9c0001ed7983 */ /* 0x000ea40000300800 */
[----:B------:R-:W-:Y:S01]  /*1b5e90*/  IMAD.WIDE R218, R225, 0x4, R246 ;  /* 0x00000004e1da7825 */ /* 0x000fe200078e02f6 */
[----:B------:R-:W-:-:S02]  /*1b5ea0*/  ISETP.LT.AND P3, PT, R7, c[0x0][0x178], !P0 ;  /* 0x00005e0007007a0c */ /* 0x000fc40004761270 */
[----:B------:R-:W-:Y:S01]  /*1b5eb0*/  ISETP.LT.AND P5, PT, R15, c[0x0][0x178], !P0 ;  /* 0x00005e000f007a0c */ /* 0x000fe200047a1270 */
[----:B-----5:R1:W-:Y:S01]  /*1b5ec0*/  @P6 STG.E [R216.64], R232 ;  /* 0x000000e8d8006986 */ /* 0x0203e2000c101904 */
        /* <DEDUP_REMOVED lines=8> */
[----:B------:R4:W-:Y:S01]  /*1b5f50*/  @P2 STG.E [R220.64], R228 ;  /* 0x000000e4dc002986 */ /* 0x0009e2000c101904 */
        /* <DEDUP_REMOVED lines=10> */
[----:B------:R-:W-:-:S04]  /*1b6000*/  IMAD.WIDE R220, R216, 0x4, R80 ;  /* 0x00000004d8dc7825 */ /* 0x000fc800078e0250 */
[----:B------:R-:W-:Y:S01]  /*1b6010*/  IMAD.WIDE R222, R216, 0x4, R82 ;  /* 0x00000004d8de7825 */ /* 0x000fe200078e0252 */
[----:B------:R-:W-:-:S03]  /*1b6020*/  ISETP.LT.AND P3, PT, R199, c[0x0][0x178], !P0 ;  /* 0x00005e00c7007a0c */ /* 0x000fc60004761270 */
        /* <DEDUP_REMOVED lines=9> */
[----:B-----5:R5:W-:Y:S04]  /*1b60c0*/  @P2 STG.E [R218.64], R232 ;  /* 0x000000e8da002986 */ /* 0x020be8000c101904 */
[----:B-1----:R-:W3:Y:S01]  /*1b60d0*/  LDL.LU R233, [R1+0x23a8] ;  /* 0x0023a80001e97983 */ /* 0x002ee20000300800 */
[----:B--2---:R-:W2:Y:S02]  /*1b60e0*/  LDL.LU R237, [R1+0x2128] ;  /* 0x0021280001ed7983 */ /* 0x004ea40000300800 */
[----:B------:R-:W-:-:S04]  /*1b60f0*/  IMAD.WIDE R220, R216, 0x4, R246 ;  /* 0x00000004d8dc7825 */ /* 0x000fc800078e02f6 */
[C---:B------:R-:W-:Y:S01]  /*1b6100*/  IMAD.WIDE R222, R216.reuse, 0x4, R248 ;  /* 0x00000004d8de7825 */ /* 0x040fe200078e02f8 */
[----:B------:R-:W-:Y:S01]  /*1b6110*/  IADD3 R216, R216, c[0x0][0x198], RZ ;  /* 0x00006600d8d87a10 */ /* 0x000fe20007ffe0ff */
[----:B------:R-:W2:Y:S04]  /*1b6120*/  LDL.LU R225, [R1+0x86f4] ;  /* 0x0086f40001e17983 */ /* 0x000ea80000300800 */
[----:B------:R1:W-:Y:S04]  /*1b6130*/  @P3 STG.E [R220.64], R229 ;  /* 0x000000e5dc003986 */ /* 0x0003e8000c101904 */
[----:B-----5:R-:W5:Y:S01]  /*1b6140*/  LDL.LU R232, [R1+0x1b98] ;  /* 0x001b980001e87983 */ /* 0x020f620000300800 */
[----:B------:R4:W-:Y:S02]  /*1b6150*/  @P0 STG.E [R222.64], R236 ;  /* 0x000000ecde000986 */ /* 0x0009e4000c101904 */
[C---:B------:R-:W-:Y:S01]  /*1b6160*/  IMAD.WIDE R218, R216.reuse, 0x4, R78 ;  /* 0x00000004d8da7825 */ /* 0x040fe200078e024e */
[----:B-1----:R-:W5:Y:S04]  /*1b6170*/  LDL.LU R229, [R1+0x11b8] ;  /* 0x0011b80001e57983 */ /* 0x002f680000300800 */
[----:B----4-:R-:W4:Y:S01]  /*1b6180*/  LDL.LU R236, [R1+0x3c1c] ;  /* 0x003c1c0001ec7983 */ /* 0x010f220000300800 */
        /* <DEDUP_REMOVED lines=30> */
[----:B-----5:R-:W-:Y:S03]  /*1b6370*/  @P4 STG.E [R218.64], R232 ;  /* 0x000000e8da004986 */ /* 0x020fe6000c101904 */
[----:B------:R1:W-:Y:S01]  /*1b6380*/  @P1 STG.E [R216.64], R229 ;  /* 0x000000e5d8001986 */ /* 0x0003e2000c101904 */
[----:B----4-:R4:W-:Y:S01]  /*1b6390*/  @P2 STG.E [R220.64], R236 ;  /* 0x000000ecdc002986 */ /* 0x0109e2000c101904 */
[----:B-1----:R-:W-:-:S03]  /*1b63a0*/  IMAD.WIDE R216, R224, 0x4, R76 ;  /* 0x00000004e0d87825 */ /* 0x002fc600078e024c */
[----:B----4-:R-:W4:Y:S01]  /*1b63b0*/  LDL.LU R236, [R1+0x11bc] ;  /* 0x0011bc0001ec7983 */ /* 0x010f220000300800 */
[----:B------:R-:W5:Y:S02]  /*1b63c0*/  LDL.LU R229, [R1+0x3c58] ;  /* 0x003c580001e57983 */ /* 0x000f640000300800 */
[----:B------:R-:W-:Y:S01]  /*1b63d0*/  IMAD.WIDE R218, R224, 0x4, R2 ;  /* 0x00000004e0da7825 */ /* 0x000fe200078e0202 */
[----:B------:R1:W-:Y:S03]  /*1b63e0*/  @P5 STG.E [R216.64], R226 ;  /* 0x000000e2d8005986 */ /* 0x0003e6000c101904 */
[----:B------:R-:W5:Y:S01]  /*1b63f0*/  LDL.LU R241, [R1+0x3c28] ;  /* 0x003c280001f17983 */ /* 0x000f620000300800 */
        /* <DEDUP_REMOVED lines=19> */
[----:B--2---:R2:W-:Y:S01]  /*1b6530*/  @P5 STG.E [R220.64], R237 ;  /* 0x000000eddc005986 */ /* 0x0045e2000c101904 */
[----:B------:R-:W-:Y:S01]  /*1b6540*/  ISETP.LT.AND P5, PT, R7, c[0x0][0x178], !P0 ;  /* 0x00005e0007007a0c */ /* 0x000fe200047a1270 */
[----:B------:R2:W-:Y:S01]  /*1b6550*/  @P4 STG.E [R222.64], R228 ;  /* 0x000000e4de004986 */ /* 0x0005e2000c101904 */
[----:B------:R-:W-:Y:S02]  /*1b6560*/  ISETP.LT.AND P1, PT, R15, c[0x0][0x178], !P0 ;  /* 0x00005e000f007a0c */ /* 0x000fe40004721270 */
[----:B------:R-:W-:-:S02]  /*1b6570*/  ISETP.LT.AND P4, PT, R47, c[0x0][0x178], !P0 ;  /* 0x00005e002f007a0c */ /* 0x000fc40004781270 */
[----:B------:R-:W-:Y:S01]  /*1b6580*/  ISETP.LT.AND P2, PT, R87, c[0x0][0x178], !P0 ;  /* 0x00005e0057007a0c */ /* 0x000fe20004741270 */
[----:B-1----:R-:W-:Y:S01]  /*1b6590*/  IMAD.WIDE R216, R224, 0x4, R248 ;  /* 0x00000004e0d87825 */ /* 0x002fe200078e02f8 */
[----:B--2---:R-:W2:Y:S03]  /*1b65a0*/  LDL.LU R237, [R1+0x2598] ;  /* 0x0025980001ed7983 */ /* 0x004ea60000300800 */
[----:B------:R-:W-:-:S04]  /*1b65b0*/  IMAD.WIDE R218, R225, 0x4, R78 ;  /* 0x00000004e1da7825 */ /* 0x000fc800078e024e */
[----:B------:R-:W2:Y:S02]  /*1b65c0*/  LDL.LU R228, [R1+0x2158] ;  /* 0x0021580001e47983 */ /* 0x000ea40000300800 */
[C---:B------:R-:W-:Y:S01]  /*1b65d0*/  IMAD.WIDE R220, R225.reuse, 0x4, R80 ;  /* 0x00000004e1dc7825 */ /* 0x040fe200078e0250 */
[----:B----4-:R1:W-:Y:S03]  /*1b65e0*/  @P6 STG.E [R216.64], R236 ;  /* 0x000000ecd8006986 */ /* 0x0103e6000c101904 */
[----:B-----5:R4:W-:Y:S02]  /*1b65f0*/  @P3 STG.E [R218.64], R229 ;  /* 0x000000e5da003986 */ /* 0x0209e4000c101904 */
[C---:B------:R-:W-:Y:S01]  /*1b6600*/  IMAD.WIDE R222, R225.reuse, 0x4, R82 ;  /* 0x00000004e1de7825 */ /* 0x040fe200078e0252 */
[----:B-1----:R-:W5:Y:S03]  /*1b6610*/  LDL.LU R236, [R1+0x3c2c] ;  /* 0x003c2c0001ec7983 */ /* 0x002f660000300800 */
[----:B------:R-:W-:-:S04]  /*1b6620*/  IMAD.WIDE R216, R225, 0x4, R76 ;  /* 0x00000004e1d87825 */ /* 0x000fc800078e024c */
[----:B------:R-:W5:Y:S02]  /*1b6630*/  LDL.LU R240, [R1+0x14e8] ;  /* 0x0014e80001f07983 */ /* 0x000f640000300800 */
[----:B----4-:R-:W-:Y:S01]  /*1b6640*/  IMAD.WIDE R218, R225, 0x4, R2 ;  /* 0x00000004e1da7825 */ /* 0x010fe200078e0202 */
[----:B------:R-:W4:Y:S03]  /*1b6650*/  LDL.LU R224, [R1+0x86fc] ;  /* 0x0086fc0001e07983 */ /* 0x000f260000300800 */
[----:B------:R-:W4:Y:S01]  /*1b6660*/  LDL.LU R229, [R1+0x3c5c] ;  /* 0x003c5c0001e57983 */ /* 0x000f220000300800 */
[----:B------:R-:W-:Y:S01]  /*1b6670*/  @P5 STG.E [R216.64], R241 ;  /* 0x000000f1d8005986 */ /* 0x000fe2000c101904 */
[----:B------:R-:W-:Y:S01]  /*1b6680*/  @P1 STG.E [R218.64], R233 ;  /* 0x000000e9da001986 */ /* 0x000fe2000c101904 */
[----:B------:R-:W-:Y:S01]  /*1b6690*/  ISETP.GE.AND P5, PT, R226, c[0x0][0x17c], PT ;  /* 0x00005f00e2007a0c */ /* 0x000fe20003fa6270 */
[----:B------:R-:W-:Y:S01]  /*1b66a0*/  @P4 STG.E [R220.64], R232 ;  /* 0x000000e8dc004986 */ /* 0x000fe2000c101904 */
[----:B------:R-:W4:Y:S04]  /*1b66b0*/  LDL.LU R226, [R1+0x14ec] ;  /* 0x0014ec0001e27983 */ /* 0x000f280000300800 */
        /* <DEDUP_REMOVED lines=12> */
[----:B--2---:R1:W-:Y:S02]  /*1b6780*/  @P3 STG.E [R216.64], R237 ;  /* 0x000000edd8003986 */ /* 0x0043e4000c101904 */
[----:B------:R2:W-:Y:S01]  /*1b6790*/  @P6 STG.E [R218.64], R228 ;  /* 0x000000e4da006986 */ /* 0x0005e2000c101904 */
[C---:B-1----:R-:W-:Y:S01]  /*1b67a0*/  IADD3 R216, R225.reuse, c[0x0][0x198], RZ ;  /* 0x00006600e1d87a10 */ /* 0x042fe20007ffe0ff */
[----:B--2---:R-:W-:Y:S01]  /*1b67b0*/  IMAD.WIDE R218, R225, 0x4, R248 ;  /* 0x00000004e1da7825 */ /* 0x004fe200078e02f8 */
[----:B------:R-:W2:Y:S03]  /*1b67c0*/  LDL.LU R237, [R1+0x259c] ;  /* 0x00259c0001ed7983 */ /* 0x000ea60000300800 */
[----:B------:R-:W2:Y:S02]  /*1b67d0*/  LDL.LU R228, [R1+0x215c] ;  /* 0x00215c0001e47983 */ /* 0x000ea40000300800 */
[----:B------:R-:W-:-:S04]  /*1b67e0*/  IMAD.WIDE R220, R216, 0x4, R78 ;  /* 0x00000004d8dc7825 */ /* 0x000fc800078e024e */
[C---:B------:R-:W-:Y:S01]  /*1b67f0*/  IMAD.WIDE R222, R216.reuse, 0x4, R76 ;  /* 0x00000004d8de7825 */ /* 0x040fe200078e024c */
[----:B-----5:R1:W-:Y:S03]  /*1b6800*/  @P0 STG.E [R218.64], R240 ;  /* 0x000000f0da000986 */ /* 0x0203e6000c101904 */
[----:B----4-:R4:W-:Y:S01]  /*1b6810*/  @P1 STG.E [R220.64], R229 ;  /* 0x000000e5dc001986 */ /* 0x0109e2000c101904 */
[----:B------:R5:W-:Y:S01]  /*1b6820*/  @P2 STG.E [R222.64], R236 ;  /* 0x000000ecde002986 */ /* 0x000be2000c101904 */
[----:B-1----:R-:W-:-:S03]  /*1b6830*/  IMAD.WIDE R218, R216, 0x4, R2 ;  /* 0x00000004d8da7825 */ /* 0x002fc600078e0202 */
[----:B----4-:R-:W4:Y:S01]  /*1b6840*/  LDL.LU R229, [R1+0x3c88] ;  /* 0x003c880001e57983 */ /* 0x010f220000300800 */
[----:B------:R-:W4:Y:S02]  /*1b6850*/  LDL.LU R217, [R1+0x8704] ;  /* 0x0087040001d97983 */ /* 0x000f240000300800 */
[----:B-----5:R-:W5:Y:S01]  /*1b6860*/  LDL.LU R236, [R1+0x3c68] ;  /* 0x003c680001ec7983 */ /* 0x020f620000300800 */
        /* <DEDUP_REMOVED lines=17> */
[----:B--2---:R2:W-:Y:S04]  /*1b6980*/  @P1 STG.E [R218.64], R237 ;  /* 0x000000edda001986 */ /* 0x0045e8000c101904 */
[----:B-1----:R-:W3:Y:S01]  /*1b6990*/  LDL.LU R233, [R1+0x2b98] ;  /* 0x002b980001e97983 */ /* 0x002ee20000300800 */
[----:B------:R-:W3:Y:S02]  /*1b69a0*/  LDL.LU R232, [R1+0x2998] ;  /* 0x0029980001e87983 */ /* 0x000ee40000300800 */
[----:B------:R-:W-:-:S04]  /*1b69b0*/  IMAD.WIDE R220, R216, 0x4, R246 ;  /* 0x00000004d8dc7825 */ /* 0x000fc800078e02f6 */
[C---:B------:R-:W-:Y:S01]  /*1b69c0*/  IMAD.WIDE R222, R216.reuse, 0x4, R248 ;  /* 0x00000004d8de7825 */ /* 0x040fe200078e02f8 */
[----:B------:R-:W-:Y:S01]  /*1b69d0*/  IADD3 R216, R216, c[0x0][0x198], RZ ;  /* 0x00006600d8d87a10 */ /* 0x000fe20007ffe0ff */
[----:B------:R-:W3:Y:S04]  /*1b69e0*/  LDL.LU R225, [R1+0x8700] ;  /* 0x0087000001e17983 */ /* 0x000ee80000300800 */
[----:B------:R1:W-:Y:S01]  /*1b69f0*/  @P2 STG.E [R220.64], R228 ;  /* 0x000000e4dc002986 */ /* 0x0003e2000c101904 */
[----:B--2---:R-:W2:Y:S02]  /*1b6a00*/  LDL.LU R237, [R1+0x25a8] ;  /* 0x0025a80001ed7983 */ /* 0x004ea40000300800 */
[----:B------:R5:W-:Y:S02]  /*1b6a10*/  @P5 STG.E [R222.64], R226 ;  /* 0x000000e2de005986 */ /* 0x000be4000c101904 */
[----:B------:R-:W-:-:S05]  /*1b6a20*/  IMAD.WIDE R218, R216, 0x4, R78 ;  /* 0x00000004d8da7825 */ /* 0x000fca00078e024e */
[----:B----4-:R4:W-:Y:S04]  /*1b6a30*/  @P6 STG.E [R218.64], R229 ;  /* 0x000000e5da006986 */ /* 0x0109e8000c101904 */
[----:B-1----:R-:W2:Y:S01]  /*1b6a40*/  LDL.LU R228, [R1+0x14f8] ;  /* 0x0014f80001e47983 */ /* 0x002ea20000300800 */
[----:B------:R-:W-:-:S04]  /*1b6a50*/  IMAD.WIDE R220, R216, 0x4, R76 ;  /* 0x00000004d8dc7825 */ /* 0x000fc800078e024c */
[----:B-----5:R-:W5:Y:S02]  /*1b6a60*/  LDL.LU R226, [R1+0x3c8c] ;  /* 0x003c8c0001e27983 */ /* 0x020f640000300800 */
[----:B------:R-:W-:Y:S01]  /*1b6a70*/  IMAD.WIDE R222, R216, 0x4, R2 ;  /* 0x00000004d8de7825 */ /* 0x000fe200078e0202 */
[----:B------:R1:W-:Y:S04]  /*1b6a80*/  @P3 STG.E [R220.64], R236 ;  /* 0x000000ecdc003986 */ /* 0x0003e8000c101904 */
[----:B----4-:R-:W4:Y:S04]  /*1b6a90*/  LDL.LU R229, [R1+0x25ac] ;  /* 0x0025ac0001e57983 */ /* 0x010f280000300800 */
[----:B-1----:R-:W4:Y:S04]  /*1b6aa0*/  LDL.LU R236, [R1+0x3c6c] ;  /* 0x003c6c0001ec7983 */ /* 0x002f280000300800 */
        /* <DEDUP_REMOVED lines=23> */
[----:B--2---:R-:W2:Y:S04]  /*1b6c20*/  LDL.LU R232, [R1+0x299c] ;  /* 0x00299c0001e87983 */ /* 0x004ea80000300800 */
[----:B------:R-:W-:Y:S01]  /*1b6c30*/  @P3 STG.E [R218.64], R237 ;  /* 0x000000edda003986 */ /* 0x000fe2000c101904 */
[----:B------:R1:W-:Y:S03]  /*1b6c40*/  @P0 STG.E [R216.64], R228 ;  /* 0x000000e4d8000986 */ /* 0x0003e6000c101904 */
[----:B-----5:R5:W-:Y:S01]  /*1b6c50*/  @P2 STG.E [R220.64], R226 ;  /* 0x000000e2dc002986 */ /* 0x020be2000c101904 */
[----:B-1----:R-:W-:-:S04]  /*1b6c60*/  IMAD.WIDE R216, R224, 0x4, R76 ;  /* 0x00000004e0d87825 */ /* 0x002fc800078e024c */
[----:B------:R-:W-:Y:S01]  /*1b6c70*/  IMAD.WIDE R218, R224, 0x4, R2 ;  /* 0x00000004e0da7825 */ /* 0x000fe200078e0202 */
[----:B-----5:R-:W5:Y:S03]  /*1b6c80*/  LDL.LU R226, [R1+0x14fc] ;  /* 0x0014fc0001e27983 */ /* 0x020f660000300800 */
[----:B------:R-:W5:Y:S01]  /*1b6c90*/  LDL.LU R228, [R1+0x3ca8] ;  /* 0x003ca80001e47983 */ /* 0x000f620000300800 */
[----:B----4-:R1:W-:Y:S04]  /*1b6ca0*/  @P5 STG.E [R216.64], R236 ;  /* 0x000000ecd8005986 */ /* 0x0103e8000c101904 */
        /* <DEDUP_REMOVED lines=20> */
[----:B--2---:R2:W-:Y:S01]  /*1b6df0*/  @P5 STG.E [R220.64], R232 ;  /* 0x000000e8dc005986 */ /* 0x0045e2000c101904 */
[----:B------:R-:W-:Y:S02]  /*1b6e00*/  ISETP.LT.AND P0, PT, R7, c[0x0][0x178], !P1 ;  /* 0x00005e0007007a0c */ /* 0x000fe40004f01270 */
[----:B------:R-:W-:Y:S01]  /*1b6e10*/  ISETP.LT.AND P2, PT, R15, c[0x0][0x178], !P1 ;  /* 0x00005e000f007a0c */ /* 0x000fe20004f41270 */
[----:B------:R2:W-:Y:S01]  /*1b6e20*/  @P3 STG.E [R222.64], R229 ;  /* 0x000000e5de003986 */ /* 0x0005e2000c101904 */
[----:B------:R-:W-:-:S02]  /*1b6e30*/  ISETP.LT.AND P5, PT, R47, c[0x0][0x178], !P1 ;  /* 0x00005e002f007a0c */ /* 0x000fc40004fa1270 */
[----:B------:R-:W-:Y:S01]  /*1b6e40*/  ISETP.LT.AND P3, PT, R87, c[0x0][0x178], !P1 ;  /* 0x00005e0057007a0c */ /* 0x000fe20004f61270 */
[----:B-1----:R-:W-:Y:S01]  /*1b6e50*/  IMAD.WIDE R216, R224, 0x4, R248 ;  /* 0x00000004e0d87825 */ /* 0x002fe200078e02f8 */
[----:B--2---:R-:W2:Y:S03]  /*1b6e60*/  LDL.LU R232, [R1+0x2ba8] ;  /* 0x002ba80001e87983 */ /* 0x004ea60000300800 */
[----:B------:R-:W-:-:S04]  /*1b6e70*/  IMAD.WIDE R218, R225, 0x4, R78 ;  /* 0x00000004e1da7825 */ /* 0x000fc800078e024e */
[----:B------:R-:W2:Y:S02]  /*1b6e80*/  LDL.LU R229, [R1+0x29a8] ;  /* 0x0029a80001e57983 */ /* 0x000ea40000300800 */
[C---:B------:R-:W-:Y:S01]  /*1b6e90*/  IMAD.WIDE R220, R225.reuse, 0x4, R80 ;  /* 0x00000004e1dc7825 */ /* 0x040fe200078e0250 */
[----:B-----5:R1:W-:Y:S03]  /*1b6ea0*/  @P6 STG.E [R216.64], R226 ;  /* 0x000000e2d8006986 */ /* 0x0203e6000c101904 */
[----:B------:R5:W-:Y:S02]  /*1b6eb0*/  @P4 STG.E [R218.64], R228 ;  /* 0x000000e4da004986 */ /* 0x000be4000c101904 */
[----:B------:R-:W-:-:S04]  /*1b6ec0*/  IMAD.WIDE R222, R225, 0x4, R82 ;  /* 0x00000004e1de7825 */ /* 0x000fc800078e0252 */
[C---:B-1----:R-:W-:Y:S01]  /*1b6ed0*/  IMAD.WIDE R216, R225.reuse, 0x4, R76 ;  /* 0x00000004e1d87825 */ /* 0x042fe200078e024c */
[----:B------:R-:W2:Y:S03]  /*1b6ee0*/  LDL.LU R226, [R1+0x3c9c] ;  /* 0x003c9c0001e27983 */ /* 0x000ea60000300800 */
[----:B-----5:R-:W-:-:S04]  /*1b6ef0*/  IMAD.WIDE R218, R225, 0x4, R2 ;  /* 0x00000004e1da7825 */ /* 0x020fc800078e0202 */
[----:B------:R-:W5:Y:S02]  /*1b6f00*/  LDL.LU R240, [R1+0x17e8] ;  /* 0x0017e80001f07983 */ /* 0x000f640000300800 */
[----:B------:R-:W5:Y:S01]  /*1b6f10*/  LDL.LU R224, [R1+0x870c] ;  /* 0x00870c0001e07983 */ /* 0x000f620000300800 */
[----:B------:R-:W5:Y:S04]  /*1b6f20*/  LDL.LU R228, [R1+0x3cac] ;  /* 0x003cac0001e47983 */ /* 0x000f680000300800 */
[----:B----4-:R1:W-:Y:S01]  /*1b6f30*/  @P0 STG.E [R216.64], R236 ;  /* 0x000000ecd8000986 */ /* 0x0103e2000c101904 */
        /* <DEDUP_REMOVED lines=10> */
[----:B------:R-:W4:Y:S01]  /*1b6fe0*/  LDL.LU R233, [R1+0x3c4c] ;  /* 0x003c4c0001e97983 */ /* 0x000f220000300800 */
[----:B------:R-:W-:Y:S01]  /*1b6ff0*/  ISETP.LT.AND P2, PT, R202, c[0x0][0x178], !P0 ;  /* 0x00005e00ca007a0c */ /* 0x000fe20004741270 */
[----:B------:R-:W4:Y:S02]  /*1b7000*/  LDL.LU R237, [R1+0x2d9c] ;  /* 0x002d9c0001ed7983 */ /* 0x000f240000300800 */
[----:B------:R-:W-:Y:S01]  /*1b7010*/  IMAD.WIDE R218, R225, 0x4, R246 ;  /* 0x00000004e1da7825 */ /* 0x000fe200078e02f6 */
[----:B------:R-:W-:-:S02]  /*1b7020*/  ISETP.LT.AND P3, PT, R7, c[0x0][0x178], !P0 ;  /* 0x00005e0007007a0c */ /* 0x000fc40004761270 */
[----:B------:R-:W-:Y:S01]  /*1b7030*/  ISETP.LT.AND P5, PT, R15, c[0x0][0x178], !P0 ;  /* 0x00005e000f007a0c */ /* 0x000fe200047a1270 */
[----:B--2---:R1:W-:Y:S01]  /*1b7040*/  @P6 STG.E [R216.64], R232 ;  /* 0x000000e8d8006986 */ /* 0x0043e2000c101904 */
[----:B------:R2:W-:Y:S01]  /*1b7050*/  @P4 STG.E [R218.64], R229 ;  /* 0x000000e5da004986 */ /* 0x0005e2000c101904 */
[C---:B-1----:R-:W-:Y:S02]  /*1b7060*/  IADD3 R216, R225.reuse, c[0x0][0x198], RZ ;  /* 0x00006600e1d87a10 */ /* 0x042fe40007ffe0ff */
[----:B------:R-:W4:Y:S01]  /*1b7070*/  LDL.LU R232, [R1+0x2bac] ;  /* 0x002bac0001e87983 */ /* 0x000f220000300800 */
[----:B--2---:R-:W-:-:S04]  /*1b7080*/  IMAD.WIDE R218, R225, 0x4, R248 ;  /* 0x00000004e1da7825 */ /* 0x004fc800078e02f8 */
[----:B------:R-:W2:Y:S02]  /*1b7090*/  LDL.LU R229, [R1+0x29ac] ;  /* 0x0029ac0001e57983 */ /* 0x000ea40000300800 */
[----:B------:R-:W-:-:S04]  /*1b70a0*/  IMAD.WIDE R220, R216, 0x4, R78 ;  /* 0x00000004d8dc7825 */ /* 0x000fc800078e024e */
[C---:B------:R-:W-:Y:S01]  /*1b70b0*/  IMAD.WIDE R222, R216.reuse, 0x4, R76 ;  /* 0x00000004d8de7825 */ /* 0x040fe200078e024c */
[----:B-----5:R1:W-:Y:S03]  /*1b70c0*/  @P1 STG.E [R218.64], R240 ;  /* 0x000000f0da001986 */ /* 0x0203e6000c101904 */
[----:B------:R5:W-:Y:S01]  /*1b70d0*/  @P2 STG.E [R220.64], R228 ;  /* 0x000000e4dc002986 */ /* 0x000be2000c101904 */
[----:B------:R5:W-:Y:S01]  /*1b70e0*/  @P3 STG.E [R222.64], R226 ;  /* 0x000000e2de003986 */ /* 0x000be2000c101904 */
[----:B-1----:R-:W-:-:S03]  /*1b70f0*/  IMAD.WIDE R218, R216, 0x4, R2 ;  /* 0x00000004d8da7825 */ /* 0x002fc600078e0202 */
[----:B-----5:R-:W5:Y:S01]  /*1b7100*/  LDL.LU R228, [R1+0x2f90] ;  /* 0x002f900001e47983 */ /* 0x020f620000300800 */
[----:B------:R-:W5:Y:S02]  /*1b7110*/  LDL.LU R217, [R1+0x8710] ;  /* 0x0087100001d97983 */ /* 0x000f640000300800 */
[----:B------:R-:W5:Y:S01]  /*1b7120*/  LDL.LU R226, [R1+0x2da0] ;  /* 0x002da00001e27983 */ /* 0x000f620000300800 */
        /* <DEDUP_REMOVED lines=12> */
[----:B----4-:R1:W-:Y:S02]  /*1b71f0*/  @P4 STG.E [R220.64], R233 ;  /* 0x000000e9dc004986 */ /* 0x0103e4000c101904 */
[----:B------:R4:W-:Y:S01]  /*1b7200*/  @P6 STG.E [R222.64], R237 ;  /* 0x000000edde006986 */ /* 0x0009e2000c101904 */
[----:B------:R-:W-:Y:S02]  /*1b7210*/  ISETP.LT.AND P6, PT, R202, c[0x0][0x178], !P1 ;  /* 0x00005e00ca007a0c */ /* 0x000fe40004fc1270 */
[----:B------:R-:W-:-:S02]  /*1b7220*/  ISETP.LT.AND P4, PT, R7, c[0x0][0x178], !P1 ;  /* 0x00005e0007007a0c */ /* 0x000fc40004f81270 */
[----:B------:R-:W-:Y:S01]  /*1b7230*/  ISETP.LT.AND P5, PT, R15, c[0x0][0x178], !P1 ;  /* 0x00005e000f007a0c */ /* 0x000fe20004fa1270 */
[----:B-1----:R-:W3:Y:S01]  /*1b7240*/  LDL.LU R233, [R1+0xce0] ;  /* 0x000ce00001e97983 */ /* 0x002ee20000300800 */
[----:B----4-:R-:W-:-:S04]  /*1b7250*/  IMAD.WIDE R222, R216, 0x4, R244 ;  /* 0x00000004d8de7825 */ /* 0x010fc800078e02f4 */
[----:B------:R-:W4:Y:S02]  /*1b7260*/  LDL.LU R237, [R1+0xaf0] ;  /* 0x000af00001ed7983 */ /* 0x000f240000300800 */
[C---:B------:R-:W-:Y:S01]  /*1b7270*/  IMAD.WIDE R220, R216.reuse, 0x4, R246 ;  /* 0x00000004d8dc7825 */ /* 0x040fe200078e02f6 */
[----:B------:R-:W-:Y:S01]  /*1b7280*/  IADD3 R216, R216, c[0x0][0x198], RZ ;  /* 0x00006600d8d87a10 */ /* 0x000fe20007ffe0ff */
[----:B------:R-:W4:Y:S04]  /*1b7290*/  LDL.LU R224, [R1+0x8714] ;  /* 0x0087140001e07983 */ /* 0x000f280000300800 */
[----:B------:R1:W-:Y:S01]  /*1b72a0*/  @P2 STG.E [R222.64], R232 ;  /* 0x000000e8de002986 */ /* 0x0003e2000c101904 */
[----:B--2---:R2:W-:Y:S02]  /*1b72b0*/  @P3 STG.E [R220.64], R229 ;  /* 0x000000e5dc003986 */ /* 0x0045e4000c101904 */
[----:B------:R5:W-:Y:S01]  /*1b72c0*/  @P0 STG.E [R218.64], R236 ;  /* 0x000000ecda000986 */ /* 0x000be2000c101904 */
[----:B-1----:R-:W4:Y:S01]  /*1b72d0*/  LDL.LU R232, [R1+0x990] ;  /* 0x0009900001e87983 */ /* 0x002f220000300800 */
[----:B--2---:R-:W2:Y:S02]  /*1b72e0*/  LDL.LU R229, [R1+0x490] ;  /* 0x0004900001e57983 */ /* 0x004ea40000300800 */
[----:B-----5:R-:W-:-:S04]  /*1b72f0*/  IMAD.WIDE R218, R216, 0x4, R78 ;  /* 0x00000004d8da7825 */ /* 0x020fc800078e024e */
[----:B------:R-:W5:Y:S02]  /*1b7300*/  LDL.LU R236, [R1+0x2f94] ;  /* 0x002f940001ec7983 */ /* 0x000f640000300800 */
[----:B------:R-:W-:-:S04]  /*1b7310*/  IMAD.WIDE R220, R216, 0x4, R76 ;  /* 0x00000004d8dc7825 */ /* 0x000fc800078e024c */
[----:B------:R-:W-:Y:S01]  /*1b7320*/  IMAD.WIDE R222, R216, 0x4, R2 ;  /* 0x00000004d8de7825 */ /* 0x000fe200078e0202 */
[----:B------:R1:W-:Y:S03]  /*1b7330*/  @P6 STG.E [R218.64], R228 ;  /* 0x000000e4da006986 */ /* 0x0003e6000c101904 */
[----:B------:R1:W-:Y:S02]  /*1b7340*/  @P4 STG.E [R220.64], R226 ;  /* 0x000000e2dc004986 */ /* 0x0003e4000c101904 */
[----:B-1----:R-:W5:Y:S01]  /*1b7350*/  LDL.LU R228, [R1+0x994] ;  /* 0x0009940001e47983 */ /* 0x002f620000300800 */
[----:B------:R-:W5:Y:S03]  /*1b7360*/  LDL.LU R226, [R1+0x2da4] ;  /* 0x002da40001e27983 */ /* 0x000f660000300800 */
        /* <DEDUP_REMOVED lines=17> */
[----:B----4-:R4:W-:Y:S01]  /*1b7480*/  @P3 STG.E [R222.64], R237 ;  /* 0x000000edde003986 */ /* 0x0109e2000c101904 */
[----:B------:R-:W-:-:S03]  /*1b7490*/  ISETP.LT.AND P3, PT, R15, c[0x0][0x178], !P6 ;  /* 0x00005e000f007a0c */ /* 0x000fc60007761270 */
[----:B-1----:R-:W3:Y:S01]  /*1b74a0*/  LDL.LU R240, [R1+0xce4] ;  /* 0x000ce40001f07983 */ /* 0x002ee20000300800 */
[----:B------:R-:W-:-:S04]  /*1b74b0*/  IMAD.WIDE R218, R216, 0x4, R246 ;  /* 0x00000004d8da7825 */ /* 0x000fc800078e02f6 */
[----:B------:R-:W-:Y:S01]  /*1b74c0*/  IMAD.WIDE R220, R216, 0x4, R248 ;  /* 0x00000004d8dc7825 */ /* 0x000fe200078e02f8 */
[----:B----4-:R-:W4:Y:S03]  /*1b74d0*/  LDL.LU R237, [R1+0xaf4] ;  /* 0x000af40001ed7983 */ /* 0x010f260000300800 */
[C---:B------:R-:W-:Y:S01]  /*1b74e0*/  IMAD.WIDE R216, R225.reuse, 0x4, R78 ;  /* 0x00000004e1d87825 */ /* 0x040fe200078e024e */
[----:B------:R1:W-:Y:S03]  /*1b74f0*/  @P4 STG.E [R218.64], R232 ;  /* 0x000000e8da004986 */ /* 0x0003e6000c101904 */
[----:B--2---:R-:W-:Y:S01]  /*1b7500*/  @P1 STG.E [R220.64], R229 ;  /* 0x000000e5dc001986 */ /* 0x004fe2000c101904 */
[----:B-----5:R2:W-:Y:S01]  /*1b7510*/  @P2 STG.E [R216.64], R236 ;  /* 0x000000ecd8002986 */ /* 0x0205e2000c101904 */
[----:B-1----:R-:W-:-:S03]  /*1b7520*/  IMAD.WIDE R218, R225, 0x4, R76 ;  /* 0x00000004e1da7825 */ /* 0x002fc600078e024c */
[----:B--2---:R-:W2:Y:S01]  /*1b7530*/  LDL.LU R236, [R1+0x494] ;  /* 0x0004940001ec7983 */ /* 0x004ea20000300800 */
[----:B------:R-:W5:Y:S02]  /*1b7540*/  LDL.LU R229, [R1+0x31a0] ;  /* 0x0031a00001e57983 */ /* 0x000f640000300800 */
[----:B------:R-:W-:-:S04]  /*1b7550*/  IMAD.WIDE R216, R225, 0x4, R2 ;  /* 0x00000004e1d87825 */ /* 0x000fc800078e0202 */
[----:B------:R-:W5:Y:S01]  /*1b7560*/  LDL.LU R241, [R1+0x2fa0] ;  /* 0x002fa00001f17983 */ /* 0x000f620000300800 */
[----:B------:R1:W-:Y:S04]  /*1b7570*/  @P5 STG.E [R218.64], R226 ;  /* 0x000000e2da005986 */ /* 0x0003e8000c101904 */
        /* <DEDUP_REMOVED lines=19> */
[----:B----4-:R1:W-:Y:S01]  /*1b76b0*/  @P5 STG.E [R216.64], R237 ;  /* 0x000000edd8005986 */ /* 0x0103e2000c101904 */
[----:B------:R-:W-:Y:S01]  /*1b76c0*/  ISETP.LT.AND P5, PT, R7, c[0x0][0x178], !P0 ;  /* 0x00005e0007007a0c */ /* 0x000fe200047a1270 */
[----:B------:R4:W-:Y:S01]  /*1b76d0*/  @P4 STG.E [R218.64], R228 ;  /* 0x000000e4da004986 */ /* 0x0009e2000c101904 */
[----:B------:R-:W-:Y:S02]  /*1b76e0*/  ISETP.LT.AND P1, PT, R15, c[0x0][0x178], !P0 ;  /* 0x00005e000f007a0c */ /* 0x000fe40004721270 */
[----:B------:R-:W-:-:S02]  /*1b76f0*/  ISETP.LT.AND P4, PT, R47, c[0x0][0x178], !P0 ;  /* 0x00005e002f007a0c */ /* 0x000fc40004781270 */
[----:B------:R-:W-:Y:S01]  /*1b7700*/  ISETP.LT.AND P2, PT, R87, c[0x0][0x178], !P0 ;  /* 0x00005e0057007a0c */ /* 0x000fe20004741270 */
[----:B-1----:R-:W3:Y:S01]  /*1b7710*/  LDL.LU R237, [R1+0xcf0] ;  /* 0x000cf00001ed7983 */ /* 0x002ee20000300800 */
[----:B------:R-:W-:-:S04]  /*1b7720*/  IMAD.WIDE R216, R225, 0x4, R248 ;  /* 0x00000004e1d87825 */ /* 0x000fc800078e02f8 */
[----:B----4-:R-:W-:-:S04]  /*1b7730*/  IMAD.WIDE R218, R224, 0x4, R78 ;  /* 0x00000004e0da7825 */ /* 0x010fc800078e024e */
[----:B------:R-:W4:Y:S01]  /*1b7740*/  LDL.LU R228, [R1+0xb00] ;  /* 0x000b000001e47983 */ /* 0x000f220000300800 */
[----:B--2---:R1:W-:Y:S01]  /*1b7750*/  @P6 STG.E [R216.64], R236 ;  /* 0x000000ecd8006986 */ /* 0x0043e2000c101904 */
[----:B-----5:R2:W-:Y:S02]  /*1b7760*/  @P3 STG.E [R218.64], R229 ;  /* 0x000000e5da003986 */ /* 0x0205e4000c101904 */
[----:B------:R-:W-:-:S04]  /*1b7770*/  IMAD.WIDE R220, R224, 0x4, R80 ;  /* 0x00000004e0dc7825 */ /* 0x000fc800078e0250 */
[C---:B------:R-:W-:Y:S01]  /*1b7780*/  IMAD.WIDE R222, R224.reuse, 0x4, R82 ;  /* 0x00000004e0de7825 */ /* 0x040fe200078e0252 */
[----:B-1----:R-:W5:Y:S03]  /*1b7790*/  LDL.LU R236, [R1+0x2fa4] ;  /* 0x002fa40001ec7983 */ /* 0x002f660000300800 */
[----:B------:R-:W-:-:S04]  /*1b77a0*/  IMAD.WIDE R216, R224, 0x4, R76 ;  /* 0x00000004e0d87825 */ /* 0x000fc800078e024c */
[----:B------:R-:W5:Y:S02]  /*1b77b0*/  LDL.LU R240, [R1+0x4a0] ;  /* 0x0004a00001f07983 */ /* 0x000f640000300800 */
        /* <DEDUP_REMOVED lines=17> */
[C---:B------:R-:W-:Y:S01]  /*1b78d0*/  IMAD.WIDE R218, R224.reuse, 0x4, R246 ;  /* 0x00000004e0da7825 */ /* 0x040fe200078e02f6 */
[----:B------:R-:W-:Y:S02]  /*1b78e0*/  ISETP.LT.AND P2, PT, R7, c[0x0][0x178], !P5 ;  /* 0x00005e0007007a0c */ /* 0x000fe40006f41270 */
[----:B------:R-:W-:Y:S01]  /*1b78f0*/  ISETP.LT.AND P4, PT, R15, c[0x0][0x178], !P5 ;  /* 0x00005e000f007a0c */ /* 0x000fe20006f81270 */
[----:B------:R1:W-:Y:S02]  /*1b7900*/  @P3 STG.E [R216.64], R237 ;  /* 0x000000edd8003986 */ /* 0x0003e4000c101904 */
[----:B----4-:R4:W-:Y:S01]  /*1b7910*/  @P6 STG.E [R218.64], R228 ;  /* 0x000000e4da006986 */ /* 0x0109e2000c101904 */
[C---:B-1----:R-:W-:Y:S01]  /*1b7920*/  IADD3 R216, R224.reuse, c[0x0][0x198], RZ ;  /* 0x00006600e0d87a10 */ /* 0x042fe20007ffe0ff */
[----:B------:R-:W3:Y:S01]  /*1b7930*/  LDL.LU R237, [R1+0xcf4] ;  /* 0x000cf40001ed7983 */ /* 0x000ee20000300800 */
[----:B----4-:R-:W-:-:S04]  /*1b7940*/  IMAD.WIDE R218, R224, 0x4, R248 ;  /* 0x00000004e0da7825 */ /* 0x010fc800078e02f8 */
[----:B------:R-:W4:Y:S02]  /*1b7950*/  LDL.LU R228, [R1+0xb04] ;  /* 0x000b040001e47983 */ /* 0x000f240000300800 */
[----:B------:R-:W-:-:S04]  /*1b7960*/  IMAD.WIDE R220, R216, 0x4, R78 ;  /* 0x00000004d8dc7825 */ /* 0x000fc800078e024e */
[C---:B------:R-:W-:Y:S01]  /*1b7970*/  IMAD.WIDE R222, R216.reuse, 0x4, R76 ;  /* 0x00000004d8de7825 */ /* 0x040fe200078e024c */
[----:B-----5:R1:W-:Y:S03]  /*1b7980*/  @P0 STG.E [R218.64], R240 ;  /* 0x000000f0da000986 */ /* 0x0203e6000c101904 */
[----:B--2---:R2:W-:Y:S01]  /*1b7990*/  @P1 STG.E [R220.64], R229 ;  /* 0x000000e5dc001986 */ /* 0x0045e2000c101904 */
[----:B------:R5:W-:Y:S01]  /*1b79a0*/  @P2 STG.E [R222.64], R236 ;  /* 0x000000ecde002986 */ /* 0x000be2000c101904 */
[----:B-1----:R-:W-:-:S03]  /*1b79b0*/  IMAD.WIDE R218, R216, 0x4, R2 ;  /* 0x00000004d8da7825 */ /* 0x002fc600078e0202 */
[----:B--2---:R-:W2:Y:S01]  /*1b79c0*/  LDL.LU R229, [R1+0x3570] ;  /* 0x0035700001e57983 */ /* 0x004ea20000300800 */
[----:B------:R-:W2:Y:S02]  /*1b79d0*/  LDL.LU R217, [R1+0x8720] ;  /* 0x0087200001d97983 */ /* 0x000ea40000300800 */
[----:B-----5:R-:W5:Y:S01]  /*1b79e0*/  LDL.LU R236, [R1+0x3390] ;  /* 0x0033900001ec7983 */ /* 0x020f620000300800 */
        /* <DEDUP_REMOVED lines=24> */
[----:B------:R2:W-:Y:S02]  /*1b7b70*/  @P2 STG.E [R220.64], R228 ;  /* 0x000000e4dc002986 */ /* 0x0005e4000c101904 */
[----:B------:R5:W-:Y:S01]  /*1b7b80*/  @P5 STG.E [R218.64], R226 ;  /* 0x000000e2da005986 */ /* 0x000be2000c101904 */
[----:B-1----:R-:W4:Y:S01]  /*1b7b90*/  LDL.LU R237, [R1+0xe50] ;  /* 0x000e500001ed7983 */ /* 0x002f220000300800 */
[----:B--2---:R-:W2:Y:S02]  /*1b7ba0*/  LDL.LU R228, [R1+0x9a0] ;  /* 0x0009a00001e47983 */ /* 0x004ea40000300800 */
[----:B-----5:R-:W-:-:S04]  /*1b7bb0*/  IMAD.WIDE R218, R216, 0x4, R78 ;  /* 0x00000004d8da7825 */ /* 0x020fc800078e024e */
[C---:B------:R-:W-:Y:S01]  /*1b7bc0*/  IMAD.WIDE R220, R216.reuse, 0x4, R76 ;  /* 0x00000004d8dc7825 */ /* 0x040fe200078e024c */
[----:B------:R-:W5:Y:S03]  /*1b7bd0*/  LDL.LU R226, [R1+0x3574] ;  /* 0x0035740001e27983 */ /* 0x000f660000300800 */
        /* <DEDUP_REMOVED lines=21> */
[----:B----4-:R4:W-:Y:S01]  /*1b7d30*/  @P5 STG.E [R222.64], R232 ;  /* 0x000000e8de005986 */ /* 0x0109e2000c101904 */
[----:B------:R-:W-:-:S02]  /*1b7d40*/  ISETP.LT.AND P5, PT, R7, c[0x0][0x178], !P6 ;  /* 0x00005e0007007a0c */ /* 0x000fc400077a1270 */
[----:B------:R-:W-:Y:S01]  /*1b7d50*/  ISETP.LT.AND P4, PT, R15, c[0x0][0x178], !P6 ;  /* 0x00005e000f007a0c */ /* 0x000fe20007781270 */
[----:B-1----:R-:W3:Y:S01]  /*1b7d60*/  LDL.LU R240, [R1+0x18d4] ;  /* 0x0018d40001f07983 */ /* 0x002ee20000300800 */
[----:B------:R-:W-:-:S04]  /*1b7d70*/  IMAD.WIDE R218, R216, 0x4, R246 ;  /* 0x00000004d8da7825 */ /* 0x000fc800078e02f6 */
[----:B------:R-:W-:-:S04]  /*1b7d80*/  IMAD.WIDE R216, R216, 0x4, R248 ;  /* 0x00000004d8d87825 */ /* 0x000fc800078e02f8 */
[C---:B------:R-:W-:Y:S01]  /*1b7d90*/  IMAD.WIDE R220, R224.reuse, 0x4, R78 ;  /* 0x00000004e0dc7825 */ /* 0x040fe200078e024e */
[----:B----4-:R-:W4:Y:S04]  /*1b7da0*/  LDL.LU R232, [R1+0x11a4] ;  /* 0x0011a40001e87983 */ /* 0x010f280000300800 */
[----:B------:R-:W-:Y:S01]  /*1b7db0*/  @P3 STG.E [R218.64], R237 ;  /* 0x000000edda003986 */ /* 0x000fe2000c101904 */
[----:B--2---:R1:W-:Y:S03]  /*1b7dc0*/  @P0 STG.E [R216.64], R228 ;  /* 0x000000e4d8000986 */ /* 0x0043e6000c101904 */
[----:B-----5:R2:W-:Y:S01]  /*1b7dd0*/  @P2 STG.E [R220.64], R226 ;  /* 0x000000e2dc002986 */ /* 0x0205e2000c101904 */
[----:B-1----:R-:W-:-:S03]  /*1b7de0*/  IMAD.WIDE R216, R224, 0x4, R76 ;  /* 0x00000004e0d87825 */ /* 0x002fc600078e024c */
[----:B--2---:R-:W2:Y:S01]  /*1b7df0*/  LDL.LU R226, [R1+0x9a4] ;  /* 0x0009a40001e27983 */ /* 0x004ea20000300800 */
[----:B------:R-:W5:Y:S02]  /*1b7e00*/  LDL.LU R228, [R1+0x3890] ;  /* 0x0038900001e47983 */ /* 0x000f640000300800 */
[----:B------:R-:W-:Y:S01]  /*1b7e10*/  IMAD.WIDE R218, R224, 0x4, R2 ;  /* 0x00000004e0da7825 */ /* 0x000fe200078e0202 */
[----:B------:R1:W-:Y:S04]  /*1b7e20*/  @P5 STG.E [R216.64], R236 ;  /* 0x000000ecd8005986 */ /* 0x0003e8000c101904 */
[----:B-1----:R-:W5:Y:S01]  /*1b7e30*/  LDL.LU R236, [R1+0x3580] ;  /* 0x0035800001ec7983 */ /* 0x002f620000300800 */
[----:B------:R-:W5:Y:S02]  /*1b7e40*/  LDL.LU R230, [R1+0x872c] ;  /* 0x00872c0001e67983 */ /* 0x000f640000300800 */
        /* <DEDUP_REMOVED lines=18> */
[----:B----4-:R4:W-:Y:S01]  /*1b7f70*/  @P5 STG.E [R220.64], R232 ;  /* 0x000000e8dc005986 */ /* 0x0109e2000c101904 */
[----:B------:R-:W-:Y:S02]  /*1b7f80*/  ISETP.LT.AND P0, PT, R7, c[0x0][0x178], !P1 ;  /* 0x00005e0007007a0c */ /* 0x000fe40004f01270 */
[----:B------:R-:W-:Y:S01]  /*1b7f90*/  ISETP.LT.AND P2, PT, R15, c[0x0][0x178], !P1 ;  /* 0x00005e000f007a0c */ /* 0x000fe20004f41270 */
[----:B------:R4:W-:Y:S01]  /*1b7fa0*/  @P3 STG.E [R222.64], R229 ;  /* 0x000000e5de003986 */ /* 0x0009e2000c101904 */
[----:B------:R-:W-:-:S02]  /*1b7fb0*/  ISETP.LT.AND P5, PT, R47, c[0x0][0x178], !P1 ;  /* 0x00005e002f007a0c */ /* 0x000fc40004fa1270 */
[----:B------:R-:W-:Y:S01]  /*1b7fc0*/  ISETP.LT.AND P3, PT, R87, c[0x0][0x178], !P1 ;  /* 0x00005e0057007a0c */ /* 0x000fe20004f61270 */
[----:B-1----:R-:W-:Y:S01]  /*1b7fd0*/  IMAD.WIDE R216, R224, 0x4, R248 ;  /* 0x00000004e0d87825 */ /* 0x002fe200078e02f8 */
[----:B----4-:R-:W4:Y:S03]  /*1b7fe0*/  LDL.LU R232, [R1+0x1900] ;  /* 0x0019000001e87983 */ /* 0x010f260000300800 */
[----:B------:R-:W-:-:S04]  /*1b7ff0*/  IMAD.WIDE R218, R225, 0x4, R78 ;  /* 0x00000004e1da7825 */ /* 0x000fc800078e024e */
[----:B------:R-:W4:Y:S02]  /*1b8000*/  LDL.LU R229, [R1+0x1380] ;  /* 0x0013800001e57983 */ /* 0x000f240000300800 */
[----:B------:R-:W-:-:S04]  /*1b8010*/  IMAD.WIDE R220, R225, 0x4, R80 ;  /* 0x00000004e1dc7825 */ /* 0x000fc800078e0250 */
[C---:B------:R-:W-:Y:S01]  /*1b8020*/  IMAD.WIDE R222, R225.reuse, 0x4, R82 ;  /* 0x00000004e1de7825 */ /* 0x040fe200078e0252 */
[----:B--2---:R1:W-:Y:S03]  /*1b8030*/  @P6 STG.E [R216.64], R226 ;  /* 0x000000e2d8006986 */ /* 0x0043e6000c101904 */
[----:B-----5:R2:W-:Y:S02]  /*1b8040*/  @P4 STG.E [R218.64], R228 ;  /* 0x000000e4da004986 */ /* 0x0205e4000c101904 */
[C---:B-1----:R-:W-:Y:S01]  /*1b8050*/  IMAD.WIDE R216, R225.reuse, 0x4, R76 ;  /* 0x00000004e1d87825 */ /* 0x042fe200078e024c */
[----:B------:R-:W5:Y:S03]  /*1b8060*/  LDL.LU R226, [R1+0x3584] ;  /* 0x0035840001e27983 */ /* 0x000f660000300800 */
[----:B--2---:R-:W-:-:S04]  /*1b8070*/  IMAD.WIDE R218, R225, 0x4, R2 ;  /* 0x00000004e1da7825 */ /* 0x004fc800078e0202 */
[----:B------:R-:W2:Y:S02]  /*1b8080*/  LDL.LU R240, [R1+0xe40] ;  /* 0x000e400001f07983 */ /* 0x000ea40000300800 */
[----:B------:R-:W5:Y:S01]  /*1b8090*/  LDL.LU R224, [R1+0x8728] ;  /* 0x0087280001e07983 */ /* 0x000f620000300800 */
[----:B------:R-:W5:Y:S04]  /*1b80a0*/  LDL.LU R228, [R1+0x3894] ;  /* 0x0038940001e47983 */ /* 0x000f680000300800 */
[----:B------:R1:W-:Y:S01]  /*1b80b0*/  @P0 STG.E [R216.64], R236 ;  /* 0x000000ecd8000986 */ /* 0x0003e2000c101904 */
[----:B------:R-:W-:Y:S02]  /*1b80c0*/  @P2 STG.E [R218.64], R233 ;  /* 0x000000e9da002986 */ /* 0x000fe4000c101904 */
[----:B------:R-:W-:Y:S01]  /*1b80d0*/  @P5 STG.E [R220.64], R237 ;  /* 0x000000eddc005986 */ /* 0x000fe2000c101904 */
[----:B-1----:R-:W5:Y:S04]  /*1b80e0*/  LDL.LU R236, [R1+0xe44] ;  /* 0x000e440001ec7983 */ /* 0x002f680000300800 */
        /* <DEDUP_REMOVED lines=13> */
[----:B----4-:R1:W-:Y:S01]  /*1b81c0*/  @P6 STG.E [R216.64], R232 ;  /* 0x000000e8d8006986 */ /* 0x0103e2000c101904 */
[----:B------:R4:W-:Y:S01]  /*1b81d0*/  @P4 STG.E [R218.64], R229 ;  /* 0x000000e5da004986 */ /* 0x0009e2000c101904 */
[C---:B-1----:R-:W-:Y:S02]  /*1b81e0*/  IADD3 R216, R225.reuse, c[0x0][0x198], RZ ;  /* 0x00006600e1d87a10 */ /* 0x042fe40007ffe0ff */
[----:B------:R-:W3:Y:S01]  /*1b81f0*/  LDL.LU R232, [R1+0x1904] ;  /* 0x0019040001e87983 */ /* 0x000ee20000300800 */
[----:B----4-:R-:W-:-:S04]  /*1b8200*/  IMAD.WIDE R218, R225, 0x4, R248 ;  /* 0x00000004e1da7825 */ /* 0x010fc800078e02f8 */
[----:B------:R-:W4:Y:S02]  /*1b8210*/  LDL.LU R229, [R1+0x1384] ;  /* 0x0013840001e57983 */ /* 0x000f240000300800 */
[----:B------:R-:W-:-:S04]  /*1b8220*/  IMAD.WIDE R220, R216, 0x4, R78 ;  /* 0x00000004d8dc7825 */ /* 0x000fc800078e024e */
[C---:B------:R-:W-:Y:S01]  /*1b8230*/  IMAD.WIDE R222, R216.reuse, 0x4, R76 ;  /* 0x00000004d8de7825 */ /* 0x040fe200078e024c */
[----:B--2---:R1:W-:Y:S03]  /*1b8240*/  @P1 STG.E [R218.64], R240 ;  /* 0x000000f0da001986 */ /* 0x0043e6000c101904 */
[----:B-----5:R2:W-:Y:S01]  /*1b8250*/  @P2 STG.E [R220.64], R228 ;  /* 0x000000e4dc002986 */ /* 0x0205e2000c101904 */
        /* <DEDUP_REMOVED lines=65> */
[----:B------:R-:W-:Y:S03]  /*1b8670*/  @P4 STG.E [R218.64], R232 ;  /* 0x000000e8da004986 */ /* 0x000fe6000c101904 */
[----:B--2---:R1:W-:Y:S01]  /*1b8680*/  @P1 STG.E [R216.64], R229 ;  /* 0x000000e5d8001986 */ /* 0x0043e2000c101904 */
        /* <DEDUP_REMOVED lines=26> */
[----:B----4-:R4:W-:Y:S01]  /*1b8830*/  @P5 STG.E [R220.64], R237 ;  /* 0x000000eddc005986 */ /* 0x0109e2000c101904 */
[----:B------:R-:W-:Y:S01]  /*1b8840*/  ISETP.LT.AND P5, PT, R7, c[0x0][0x178], !P0 ;  /* 0x00005e0007007a0c */ /* 0x000fe200047a1270 */
[----:B------:R4:W-:Y:S01]  /*1b8850*/  @P4 STG.E [R222.64], R228 ;  /* 0x000000e4de004986 */ /* 0x0009e2000c101904 */
[----:B------:R-:W-:Y:S02]  /*1b8860*/  ISETP.LT.AND P1, PT, R15, c[0x0][0x178], !P0 ;  /* 0x00005e000f007a0c */ /* 0x000fe40004721270 */
[----:B------:R-:W-:-:S02]  /*1b8870*/  ISETP.LT.AND P4, PT, R47, c[0x0][0x178], !P0 ;  /* 0x00005e002f007a0c */ /* 0x000fc40004781270 */
[----:B------:R-:W-:Y:S01]  /*1b8880*/  ISETP.LT.AND P2, PT, R87, c[0x0][0x178], !P0 ;  /* 0x00005e0057007a0c */ /* 0x000fe20004741270 */
[----:B-1----:R-:W-:Y:S01]  /*1b8890*/  IMAD.WIDE R216, R224, 0x4, R248 ;  /* 0x00000004e0d87825 */ /* 0x002fe200078e02f8 */
[----:B----4-:R-:W4:Y:S03]  /*1b88a0*/  LDL.LU R237, [R1+0x25b0] ;  /* 0x0025b00001ed7983 */ /* 0x010f260000300800 */
[----:B------:R-:W-:-:S04]  /*1b88b0*/  IMAD.WIDE R218, R225, 0x4, R78 ;  /* 0x00000004e1da7825 */ /* 0x000fc800078e024e */
[----:B------:R-:W4:Y:S02]  /*1b88c0*/  LDL.LU R228, [R1+0x2190] ;  /* 0x0021900001e47983 */ /* 0x000f240000300800 */
[C---:B------:R-:W-:Y:S01]  /*1b88d0*/  IMAD.WIDE R220, R225.reuse, 0x4, R80 ;  /* 0x00000004e1dc7825 */ /* 0x040fe200078e0250 */
[----:B--2---:R1:W-:Y:S03]  /*1b88e0*/  @P6 STG.E [R216.64], R236 ;  /* 0x000000ecd8006986 */ /* 0x0043e6000c101904 */
[----:B-----5:R2:W-:Y:S02]  /*1b88f0*/  @P3 STG.E [R218.64], R229 ;  /* 0x000000e5da003986 */ /* 0x0205e4000c101904 */
        /* <DEDUP_REMOVED lines=24> */
[----:B----4-:R1:W-:Y:S02]  /*1b8a80*/  @P3 STG.E [R216.64], R237 ;  /* 0x000000edd8003986 */ /* 0x0103e4000c101904 */
[----:B------:R4:W-:Y:S01]  /*1b8a90*/  @P6 STG.E [R218.64], R228 ;  /* 0x000000e4da006986 */ /* 0x0009e2000c101904 */
        /* <DEDUP_REMOVED lines=281> */
[----:B----4-:R-:W-:Y:S01]  /*1b9c30*/  IMAD.WIDE R218, R225, 0x4, R248 ;  /* 0x00000004e1da7825 */ /* 0x010fe200078e02f8 */
[----:B------:R-:W4:Y:S03]  /*1b9c40*/  LDL.LU R237, [R1+0xcfc] ;  /* 0x000cfc0001ed7983 */ /* 0x000f260000300800 */
        /* <DEDUP_REMOVED lines=27> */
[----:B----4-:R4:W-:Y:S04]  /*1b9e00*/  @P1 STG.E [R218.64], R237 ;  /* 0x000000edda001986 */ /* 0x0109e8000c101904 */
[----:B-1----:R-:W3:Y:S01]  /*1b9e10*/  LDL.LU R233, [R1+0x18d8] ;  /* 0x0018d80001e97983 */ /* 0x002ee20000300800 */
[----:B------:R-:W3:Y:S02]  /*1b9e20*/  LDL.LU R232, [R1+0x11a8] ;  /* 0x0011a80001e87983 */ /* 0x000ee40000300800 */
[----:B------:R-:W-:-:S04]  /*1b9e30*/  IMAD.WIDE R220, R216, 0x4, R246 ;  /* 0x00000004d8dc7825 */ /* 0x000fc800078e02f6 */
[C---:B------:R-:W-:Y:S01]  /*1b9e40*/  IMAD.WIDE R222, R216.reuse, 0x4, R248 ;  /* 0x00000004d8de7825 */ /* 0x040fe200078e02f8 */
[----:B------:R-:W-:Y:S01]  /*1b9e50*/  IADD3 R216, R216, c[0x0][0x198], RZ ;  /* 0x00006600d8d87a10 */ /* 0x000fe20007ffe0ff */
[----:B------:R-:W3:Y:S04]  /*1b9e60*/  LDL.LU R225, [R1+0x8764] ;  /* 0x0087640001e17983 */ /* 0x000ee80000300800 */
[----:B------:R1:W-:Y:S01]  /*1b9e70*/  @P2 STG.E [R220.64], R228 ;  /* 0x000000e4dc002986 */ /* 0x0003e2000c101904 */
[----:B----4-:R-:W4:Y:S02]  /*1b9e80*/  LDL.LU R237, [R1+0xe58] ;  /* 0x000e580001ed7983 */ /* 0x010f240000300800 */
[----:B------:R5:W-:Y:S02]  /*1b9e90*/  @P5 STG.E [R222.64], R226 ;  /* 0x000000e2de005986 */ /* 0x000be4000c101904 */
[----:B------:R-:W-:-:S05]  /*1b9ea0*/  IMAD.WIDE R218, R216, 0x4, R78 ;  /* 0x00000004d8da7825 */ /* 0x000fca00078e024e */
[----:B--2---:R2:W-:Y:S04]  /*1b9eb0*/  @P6 STG.E [R218.64], R229 ;  /* 0x000000e5da006986 */ /* 0x0045e8000c101904 */
[----:B-1----:R-:W4:Y:S01]  /*1b9ec0*/  LDL.LU R228, [R1+0x9a8] ;  /* 0x0009a80001e47983 */ /* 0x002f220000300800 */
[----:B------:R-:W-:-:S04]  /*1b9ed0*/  IMAD.WIDE R220, R216, 0x4, R76 ;  /* 0x00000004d8dc7825 */ /* 0x000fc800078e024c */
[----:B-----5:R-:W5:Y:S02]  /*1b9ee0*/  LDL.LU R226, [R1+0x357c] ;  /* 0x00357c0001e27983 */ /* 0x020f640000300800 */
        /* <DEDUP_REMOVED lines=29> */
[----:B------:R1:W-:Y:S03]  /*1ba0c0*/  @P0 STG.E [R216.64], R228 ;  /* 0x000000e4d8000986 */ /* 0x0003e6000c101904 */
[----:B-----5:R5:W-:Y:S01]  /*1ba0d0*/  @P2 STG.E [R220.64], R226 ;  /* 0x000000e2dc002986 */ /* 0x020be2000c101904 */
[----:B-1----:R-:W-:-:S04]  /*1ba0e0*/  IMAD.WIDE R216, R224, 0x4, R76 ;  /* 0x00000004e0d87825 */ /* 0x002fc800078e024c */
[----:B------:R-:W-:Y:S01]  /*1ba0f0*/  IMAD.WIDE R218, R224, 0x4, R2 ;  /* 0x00000004e0da7825 */ /* 0x000fe200078e0202 */
[----:B-----5:R-:W5:Y:S03]  /*1ba100*/  LDL.LU R226, [R1+0x9ac] ;  /* 0x0009ac0001e27983 */ /* 0x020f660000300800 */
[----:B------:R-:W5:Y:S01]  /*1ba110*/  LDL.LU R228, [R1+0x3898] ;  /* 0x0038980001e47983 */ /* 0x000f620000300800 */
        /* <DEDUP_REMOVED lines=31> */
[C---:B------:R-:W-:Y:S01]  /*1ba310*/  IMAD.WIDE R220, R225.reuse, 0x4, R80 ;  /* 0x00000004e1dc7825 */ /* 0x040fe200078e0250 */
[----:B-----5:R1:W-:Y:S03]  /*1ba320*/  @P6 STG.E [R216.64], R226 ;  /* 0x000000e2d8006986 */ /* 0x0203e6000c101904 */
[----:B------:R5:W-:Y:S02]  /*1ba330*/  @P4 STG.E [R218.64], R228 ;  /* 0x000000e4da004986 */ /* 0x000be4000c101904 */
[----:B------:R-:W-:-:S04]  /*1ba340*/  IMAD.WIDE R222, R225, 0x4, R82 ;  /* 0x00000004e1de7825 */ /* 0x000fc800078e0252 */
[C---:B-1----:R-:W-:Y:S01]  /*1ba350*/  IMAD.WIDE R216, R225.reuse, 0x4, R76 ;  /* 0x00000004e1d87825 */ /* 0x042fe200078e024c */
[----:B------:R-:W4:Y:S03]  /*1ba360*/  LDL.LU R226, [R1+0x358c] ;  /* 0x00358c0001e27983 */ /* 0x000f260000300800 */
[----:B-----5:R-:W-:-:S04]  /*1ba370*/  IMAD.WIDE R218, R225, 0x4, R2 ;  /* 0x00000004e1da7825 */ /* 0x020fc800078e0202 */
[----:B------:R-:W5:Y:S02]  /*1ba380*/  LDL.LU R240, [R1+0xe48] ;  /* 0x000e480001f07983 */ /* 0x000f640000300800 */
[----:B------:R-:W5:Y:S01]  /*1ba390*/  LDL.LU R224, [R1+0x876c] ;  /* 0x00876c0001e07983 */ /* 0x000f620000300800 */
[----:B------:R-:W5:Y:S04]  /*1ba3a0*/  LDL.LU R228, [R1+0x389c] ;  /* 0x00389c0001e47983 */ /* 0x000f680000300800 */
        /* <DEDUP_REMOVED lines=17> */
[----:B----4-:R1:W-:Y:S01]  /*1ba4c0*/  @P6 STG.E [R216.64], R232 ;  /* 0x000000e8d8006986 */ /* 0x0103e2000c101904 */
        /* <DEDUP_REMOVED lines=31> */
[----:B----4-:R4:W-:Y:S04]  /*1ba6c0*/  @P2 STG.E [R218.64], R232 ;  /* 0x000000e8da002986 */ /* 0x0109e8000c101904 */
[----:B-1----:R-:W3:Y:S01]  /*1ba6d0*/  LDL.LU R233, [R1+0x23c8] ;  /* 0x0023c80001e97983 */ /* 0x002ee20000300800 */
[----:B--2---:R-:W2:Y:S02]  /*1ba6e0*/  LDL.LU R237, [R1+0x2168] ;  /* 0x0021680001ed7983 */ /* 0x004ea40000300800 */
[----:B------:R-:W-:-:S04]  /*1ba6f0*/  IMAD.WIDE R220, R216, 0x4, R246 ;  /* 0x00000004d8dc7825 */ /* 0x000fc800078e02f6 */
[C---:B------:R-:W-:Y:S01]  /*1ba700*/  IMAD.WIDE R222, R216.reuse, 0x4, R248 ;  /* 0x00000004d8de7825 */ /* 0x040fe200078e02f8 */
[----:B------:R-:W-:Y:S01]  /*1ba710*/  IADD3 R216, R216, c[0x0][0x198], RZ ;  /* 0x00006600d8d87a10 */ /* 0x000fe20007ffe0ff */
[----:B------:R-:W2:Y:S04]  /*1ba720*/  LDL.LU R225, [R1+0x8774] ;  /* 0x0087740001e17983 */ /* 0x000ea80000300800 */
[----:B------:R1:W-:Y:S04]  /*1ba730*/  @P3 STG.E [R220.64], R229 ;  /* 0x000000e5dc003986 */ /* 0x0003e8000c101904 */
[----:B----4-:R-:W4:Y:S01]  /*1ba740*/  LDL.LU R232, [R1+0x1bb8] ;  /* 0x001bb80001e87983 */ /* 0x010f220000300800 */
[----:B------:R5:W-:Y:S02]  /*1ba750*/  @P0 STG.E [R222.64], R236 ;  /* 0x000000ecde000986 */ /* 0x000be4000c101904 */
[C---:B------:R-:W-:Y:S01]  /*1ba760*/  IMAD.WIDE R218, R216.reuse, 0x4, R78 ;  /* 0x00000004d8da7825 */ /* 0x040fe200078e024e */
[----:B-1----:R-:W4:Y:S04]  /*1ba770*/  LDL.LU R229, [R1+0x1198] ;  /* 0x0011980001e57983 */ /* 0x002f280000300800 */
[----:B-----5:R-:W5:Y:S01]  /*1ba780*/  LDL.LU R236, [R1+0x3cbc] ;  /* 0x003cbc0001ec7983 */ /* 0x020f620000300800 */
        /* <DEDUP_REMOVED lines=30> */
[----:B----4-:R-:W-:Y:S03]  /*1ba970*/  @P4 STG.E [R218.64], R232 ;  /* 0x000000e8da004986 */ /* 0x010fe6000c101904 */
[----:B------:R1:W-:Y:S01]  /*1ba980*/  @P1 STG.E [R216.64], R229 ;  /* 0x000000e5d8001986 */ /* 0x0003e2000c101904 */
[----:B-----5:R4:W-:Y:S01]  /*1ba990*/  @P2 STG.E [R220.64], R236 ;  /* 0x000000ecdc002986 */ /* 0x0209e2000c101904 */
        /* <DEDUP_REMOVED lines=1993> */
[----:B------:R-:W4:Y:S02]  /*1c2630*/  LDL.LU R228, [R1+0xac8] ;  /* 0x000ac80001e47983 */ /* 0x000f240000300800 */
[----:B------:R-:W-:-:S04]  /*1c2640*/  IMAD.WIDE R218, R225, 0x4, R78 ;  /* 0x00000004e1da7825 */ /* 0x000fc800078e024e */
        /* <DEDUP_REMOVED lines=17> */
[----:B------:R-:W3:Y:S02]  /*1c2760*/  LDL.LU R233, [R1+0x173c] ;  /* 0x00173c0001e97983 */ /* 0x000ee40000300800 */
[----:B------:R-:W3:Y:S01]  /*1c2770*/  LDL.LU R232, [R1+0xffc] ;  /* 0x000ffc0001e87983 */ /* 0x000ee20000300800 */
[----:B------:R-:W-:-:S02]  /*1c2780*/  ISETP.LT.AND P3, PT, R135, c[0x0][0x178], !P0 ;  /* 0x00005e0087007a0c */ /* 0x000fc40004761270 */
[----:B------:R-:W-:Y:S01]  /*1c2790*/  ISETP.LT.AND P6, PT, R199, c[0x0][0x178], !P0 ;  /* 0x00005e00c7007a0c */ /* 0x000fe200047c1270 */
[----:B------:R-:W-:Y:S01]  /*1c27a0*/  IMAD.WIDE R216, R225, 0x4, R244 ;  /* 0x00000004e1d87825 */ /* 0x000fe200078e02f4 */
[----:B------:R-:W-:-:S03]  /*1c27b0*/  ISETP.LT.AND P0, PT, R203, c[0x0][0x178], !P0 ;  /* 0x00005e00cb007a0c */ /* 0x000fc60004701270 */
[----:B------:R-:W-:Y:S01]  /*1c27c0*/  IMAD.WIDE R218, R225, 0x4, R246 ;  /* 0x00000004e1da7825 */ /* 0x000fe200078e02f6 */
[----:B------:R-:W-:Y:S02]  /*1c27d0*/  ISETP.LT.AND P1, PT, R202, c[0x0][0x178], !P5 ;  /* 0x00005e00ca007a0c */ /* 0x000fe40006f21270 */
[----:B------:R-:W-:Y:S02]  /*1c27e0*/  ISETP.LT.AND P2, PT, R7, c[0x0][0x178], !P5 ;  /* 0x00005e0007007a0c */ /* 0x000fe40006f41270 */
[----:B------:R-:W-:Y:S01]  /*1c27f0*/  ISETP.LT.AND P4, PT, R15, c[0x0][0x178], !P5 ;  /* 0x00005e000f007a0c */ /* 0x000fe20006f81270 */
[----:B----4-:R1:W-:Y:S02]  /*1c2800*/  @P3 STG.E [R216.64], R237 ;  /* 0x000000edd8003986 */ /* 0x0103e4000c101904 */
[----:B------:R4:W-:Y:S01]  /*1c2810*/  @P6 STG.E [R218.64], R228 ;  /* 0x000000e4da006986 */ /* 0x0009e2000c101904 */
[C---:B-1----:R-:W-:Y:S01]  /*1c2820*/  IADD3 R216, R225.reuse, c[0x0][0x198], RZ ;  /* 0x00006600e1d87a10 */ /* 0x042fe20007ffe0ff */
[----:B------:R-:W3:Y:S01]  /*1c2830*/  LDL.LU R237, [R1+0xcbc] ;  /* 0x000cbc0001ed7983 */ /* 0x000ee20000300800 */
[----:B----4-:R-:W4:Y:S02]  /*1c2840*/  LDL.LU R228, [R1+0xacc] ;  /* 0x000acc0001e47983 */ /* 0x010f240000300800 */
[----:B------:R-:W-:-:S04]  /*1c2850*/  IMAD.WIDE R218, R225, 0x4, R248 ;  /* 0x00000004e1da7825 */ /* 0x000fc800078e02f8 */
[----:B------:R-:W-:-:S04]  /*1c2860*/  IMAD.WIDE R220, R216, 0x4, R78 ;  /* 0x00000004d8dc7825 */ /* 0x000fc800078e024e */
[C---:B------:R-:W-:Y:S01]  /*1c2870*/  IMAD.WIDE R222, R216.reuse, 0x4, R76 ;  /* 0x00000004d8de7825 */ /* 0x040fe200078e024c */
[----:B-----5:R1:W-:Y:S03]  /*1c2880*/  @P0 STG.E [R218.64], R240 ;  /* 0x000000f0da000986 */ /* 0x0203e6000c101904 */
[----:B--2---:R2:W-:Y:S01]  /*1c2890*/  @P1 STG.E [R220.64], R229 ;  /* 0x000000e5dc001986 */ /* 0x0045e2000c101904 */
[----:B------:R5:W-:Y:S01]  /*1c28a0*/  @P2 STG.E [R222.64], R236 ;  /* 0x000000ecde002986 */ /* 0x000be2000c101904 */
[----:B------:R-:W-:Y:S02]  /*1c28b0*/  ISETP.LT.AND P3, PT, R47, c[0x0][0x178], !P5 ;  /* 0x00005e002f007a0c */ /* 0x000fe40006f61270 */
[----:B------:R-:W-:Y:S01]  /*1c28c0*/  ISETP.LT.AND P6, PT, R87, c[0x0][0x178], !P5 ;  /* 0x00005e0057007a0c */ /* 0x000fe20006fc1270 */
[C---:B-1----:R-:W-:Y:S01]  /*1c28d0*/  IMAD.WIDE R218, R216.reuse, 0x4, R2 ;  /* 0x00000004d8da7825 */ /* 0x042fe200078e0202 */
[----:B--2---:R-:W2:Y:S03]  /*1c28e0*/  LDL.LU R229, [R1+0x35d8] ;  /* 0x0035d80001e57983 */ /* 0x004ea60000300800 */
[----:B------:R-:W2:Y:S02]  /*1c28f0*/  LDL.LU R217, [R1+0x8860] ;  /* 0x0088600001d97983 */ /* 0x000ea40000300800 */
[----:B-----5:R-:W2:Y:S02]  /*1c2900*/  LDL.LU R236, [R1+0x33d8] ;  /* 0x0033d80001ec7983 */ /* 0x020ea40000300800 */
[----:B------:R-:W-:-:S04]  /*1c2910*/  IMAD.WIDE R220, R216, 0x4, R80 ;  /* 0x00000004d8dc7825 */ /* 0x000fc800078e0250 */
[----:B------:R-:W-:Y:S01]  /*1c2920*/  IMAD.WIDE R222, R216, 0x4, R82 ;  /* 0x00000004d8de7825 */ /* 0x000fe200078e0252 */
[----:B---3--:R1:W-:Y:S03]  /*1c2930*/  @P4 STG.E [R218.64], R227 ;  /* 0x000000e3da004986 */ /* 0x0083e6000c101904 */
[----:B------:R3:W-:Y:S01]  /*1c2940*/  @P3 STG.E [R220.64], R233 ;  /* 0x000000e9dc003986 */ /* 0x0007e2000c101904 */
[----:B-1----:R-:W5:Y:S01]  /*1c2950*/  LDL.LU R227, [R1+0x31d8] ;  /* 0x0031d80001e37983 */ /* 0x002f620000300800 */
[----:B------:R-:W5:Y:S02]  /*1c2960*/  LDL.LU R240, [R1+0x1e78] ;  /* 0x001e780001f07983 */ /* 0x000f640000300800 */
[----:B------:R1:W-:Y:S02]  /*1c2970*/  @P6 STG.E [R222.64], R232 ;  /* 0x000000e8de006986 */ /* 0x0003e4000c101904 */
[----:B---3--:R-:W3:Y:S01]  /*1c2980*/  LDL.LU R233, [R1+0x1948] ;  /* 0x0019480001e97983 */ /* 0x008ee20000300800 */
[----:B-1----:R-:W3:Y:S01]  /*1c2990*/  LDL.LU R232, [R1+0x1168] ;  /* 0x0011680001e87983 */ /* 0x002ee20000300800 */
[----:B------:R-:W-:-:S02]  /*1c29a0*/  ISETP.LT.AND P1, PT, R135, c[0x0][0x178], !P5 ;  /* 0x00005e0087007a0c */ /* 0x000fc40006f21270 */
[----:B------:R-:W-:Y:S01]  /*1c29b0*/  ISETP.LT.AND P2, PT, R199, c[0x0][0x178], !P5 ;  /* 0x00005e00c7007a0c */ /* 0x000fe20006f41270 */
[----:B------:R-:W-:Y:S01]  /*1c29c0*/  ISETP.LT.AND P5, PT, R203, c[0x0][0x178], !P5 ;  /* 0x00005e00cb007a0c */ /* 0x000fe20006fa1270 */
[----:B------:R-:W-:Y:S01]  /*1c29d0*/  ISETP.GE.AND P0, PT, R224, c[0x0][0x17c], PT ;  /* 0x00005f00e0007a0c */ /* 0x000fe20003f06270 */
[----:B------:R-:W-:-:S04]  /*1c29e0*/  IMAD.WIDE R218, R216, 0x4, R244 ;  /* 0x00000004d8da7825 */ /* 0x000fc800078e02f4 */
[----:B------:R-:W-:-:S04]  /*1c29f0*/  IMAD.WIDE R220, R216, 0x4, R246 ;  /* 0x00000004d8dc7825 */ /* 0x000fc800078e02f6 */
[----:B------:R-:W-:Y:S01]  /*1c2a00*/  IMAD.WIDE R222, R216, 0x4, R248 ;  /* 0x00000004d8de7825 */ /* 0x000fe200078e02f8 */
[----:B------:R-:W-:Y:S02]  /*1c2a10*/  ISETP.LT.AND P6, PT, R202, c[0x0][0x178], !P0 ;  /* 0x00005e00ca007a0c */ /* 0x000fe400047c1270 */
[----:B------:R-:W-:Y:S02]  /*1c2a20*/  ISETP.LT.AND P3, PT, R7, c[0x0][0x178], !P0 ;  /* 0x00005e0007007a0c */ /* 0x000fe40004761270 */
[----:B------:R-:W-:Y:S01]  /*1c2a30*/  IADD3 R216, R216, c[0x0][0x198], RZ ;  /* 0x00006600d8d87a10 */ /* 0x000fe20007ffe0ff */
[----:B------:R-:W3:Y:S04]  /*1c2a40*/  LDL.LU R225, [R1+0x8864] ;  /* 0x0088640001e17983 */ /* 0x000ee80000300800 */
[----:B------:R1:W-:Y:S01]  /*1c2a50*/  @P1 STG.E [R218.64], R237 ;  /* 0x000000edda001986 */ /* 0x0003e2000c101904 */
[----:B----4-:R4:W-:Y:S01]  /*1c2a60*/  @P2 STG.E [R220.64], R228 ;  /* 0x000000e4dc002986 */ /* 0x0109e2000c101904 */
[----:B------:R-:W-:-:S02]  /*1c2a70*/  ISETP.LT.AND P4, PT, R15, c[0x0][0x178], !P0 ;  /* 0x00005e000f007a0c */ /* 0x000fc40004781270 */
[----:B------:R2:W-:Y:S04]  /*1c2a80*/  @P5 STG.E [R222.64], R226 ;  /* 0x000000e2de005986 */ /* 0x0005e8000c101904 */
[----:B-1----:R-:W3:Y:S01]  /*1c2a90*/  LDL.LU R237, [R1+0xe18] ;  /* 0x000e180001ed7983 */ /* 0x002ee20000300800 */
[----:B----4-:R-:W4:Y:S02]  /*1c2aa0*/  LDL.LU R228, [R1+0x968] ;  /* 0x0009680001e47983 */ /* 0x010f240000300800 */
[C---:B------:R-:W-:Y:S01]  /*1c2ab0*/  IMAD.WIDE R218, R216.reuse, 0x4, R78 ;  /* 0x00000004d8da7825 */ /* 0x040fe200078e024e */
[----:B--2---:R-:W4:Y:S03]  /*1c2ac0*/  LDL.LU R226, [R1+0x35dc] ;  /* 0x0035dc0001e27983 */ /* 0x004f260000300800 */
[----:B------:R-:W-:-:S04]  /*1c2ad0*/  IMAD.WIDE R220, R216, 0x4, R76 ;  /* 0x00000004d8dc7825 */ /* 0x000fc800078e024c */
[C---:B------:R-:W-:Y:S01]  /*1c2ae0*/  IMAD.WIDE R222, R216.reuse, 0x4, R2 ;  /* 0x00000004d8de7825 */ /* 0x040fe200078e0202 */
[----:B------:R1:W-:Y:S03]  /*1c2af0*/  @P6 STG.E [R218.64], R229 ;  /* 0x000000e5da006986 */ /* 0x0003e6000c101904 */
[----:B------:R1:W-:Y:S01]  /*1c2b00*/  @P3 STG.E [R220.64], R236 ;  /* 0x000000ecdc003986 */ /* 0x0003e2000c101904 */
[----:B------:R-:W-:Y:S02]  /*1c2b10*/  ISETP.LT.AND P2, PT, R47, c[0x0][0x178], !P0 ;  /* 0x00005e002f007a0c */ /* 0x000fe40004741270 */
[----:B------:R-:W-:Y:S02]  /*1c2b20*/  ISETP.LT.AND P1, PT, R87, c[0x0][0x178], !P0 ;  /* 0x00005e0057007a0c */ /* 0x000fe40004721270 */
[----:B------:R-:W-:Y:S01]  /*1c2b30*/  ISETP.LT.AND P5, PT, R135, c[0x0][0x178], !P0 ;  /* 0x00005e0087007a0c */ /* 0x000fe200047a1270 */
[----:B-1----:R-:W4:Y:S01]  /*1c2b40*/  LDL.LU R229, [R1+0xe1c] ;  /* 0x000e1c0001e57983 */ /* 0x002f220000300800 */
[----:B------:R-:W4:Y:S02]  /*1c2b50*/  LDL.LU R236, [R1+0x33dc] ;  /* 0x0033dc0001ec7983 */ /* 0x000f240000300800 */
[----:B------:R-:W-:-:S04]  /*1c2b60*/  IMAD.WIDE R218, R216, 0x4, R80 ;  /* 0x00000004d8da7825 */ /* 0x000fc800078e0250 */
[C---:B------:R-:W-:Y:S01]  /*1c2b70*/  IMAD.WIDE R220, R216.reuse, 0x4, R82 ;  /* 0x00000004d8dc7825 */ /* 0x040fe200078e0252 */
[----:B-----5:R1:W-:Y:S03]  /*1c2b80*/  @P4 STG.E [R222.64], R227 ;  /* 0x000000e3de004986 */ /* 0x0203e6000c101904 */
[----:B------:R5:W-:Y:S01]  /*1c2b90*/  @P2 STG.E [R218.64], R240 ;  /* 0x000000f0da002986 */ /* 0x000be2000c101904 */
[----:B-1----:R-:W2:Y:S01]  /*1c2ba0*/  LDL.LU R227, [R1+0x31dc] ;  /* 0x0031dc0001e37983 */ /* 0x002ea20000300800 */
[----:B------:R-:W-:-:S04]  /*1c2bb0*/  IMAD.WIDE R222, R216, 0x4, R244 ;  /* 0x00000004d8de7825 */ /* 0x000fc800078e02f4 */
[----:B---3--:R-:W-:Y:S01]  /*1c2bc0*/  @P1 STG.E [R220.64], R233 ;  /* 0x000000e9dc001986 */ /* 0x008fe2000c101904 */
[----:B------:R-:W3:Y:S04]  /*1c2bd0*/  LDL.LU R241, [R1+0x1e7c] ;  /* 0x001e7c0001f17983 */ /* 0x000ee80000300800 */
[----:B-----5:R-:W5:Y:S04]  /*1c2be0*/  LDL.LU R240, [R1+0x194c] ;  /* 0x00194c0001f07983 */ /* 0x020f680000300800 */
[----:B------:R1:W-:Y:S04]  /*1c2bf0*/  @P5 STG.E [R222.64], R232 ;  /* 0x000000e8de005986 */ /* 0x0003e8000c101904 */
[----:B-1----:R-:W5:Y:S01]  /*1c2c00*/  LDL.LU R232, [R1+0x116c] ;  /* 0x00116c0001e87983 */ /* 0x002f620000300800 */
[----:B------:R-:W-:-:S02]  /*1c2c10*/  ISETP.GE.AND P6, PT, R217, c[0x0][0x17c], PT ;  /* 0x00005f00d9007a0c */ /* 0x000fc40003fc6270 */
[----:B------:R-:W-:Y:S01]  /*1c2c20*/  ISETP.LT.AND P3, PT, R199, c[0x0][0x178], !P0 ;  /* 0x00005e00c7007a0c */ /* 0x000fe20004761270 */
[----:B------:R-:W-:Y:S01]  /*1c2c30*/  ISETP.LT.AND P0, PT, R203, c[0x0][0x178], !P0 ;  /* 0x00005e00cb007a0c */ /* 0x000fe20004701270 */
[----:B------:R-:W-:Y:S02]  /*1c2c40*/  ISETP.LT.AND P2, PT, R202, c[0x0][0x178], !P6 ;  /* 0x00005e00ca007a0c */ /* 0x000fe40007741270 */
[C---:B------:R-:W-:Y:S01]  /*1c2c50*/  IADD3 R224, R216.reuse, c[0x0][0x198], RZ ;  /* 0x00006600d8e07a10 */ /* 0x040fe20007ffe0ff */
[----:B------:R-:W-:-:S04]  /*1c2c60*/  IMAD.WIDE R218, R216, 0x4, R246 ;  /* 0x00000004d8da7825 */ /* 0x000fc800078e02f6 */
[----:B------:R-:W-:-:S04]  /*1c2c70*/  IMAD.WIDE R216, R216, 0x4, R248 ;  /* 0x00000004d8d87825 */ /* 0x000fc800078e02f8 */
[C---:B------:R-:W-:Y:S01]  /*1c2c80*/  IMAD.WIDE R220, R224.reuse, 0x4, R78 ;  /* 0x00000004e0dc7825 */ /* 0x040fe200078e024e */
[----:B------:R-:W-:Y:S02]  /*1c2c90*/  ISETP.LT.AND P5, PT, R7, c[0x0][0x178], !P6 ;  /* 0x00005e0007007a0c */ /* 0x000fe400077a1270 */
[----:B------:R-:W-:Y:S01]  /*1c2ca0*/  ISETP.LT.AND P4, PT, R15, c[0x0][0x178], !P6 ;  /* 0x00005e000f007a0c */ /* 0x000fe20007781270 */
[----:B------:R-:W-:Y:S01]  /*1c2cb0*/  @P3 STG.E [R218.64], R237 ;  /* 0x000000edda003986 */ /* 0x000fe2000c101904 */
[----:B----4-:R-:W-:Y:S02]  /*1c2cc0*/  @P0 STG.E [R216.64], R228 ;  /* 0x000000e4d8000986 */ /* 0x010fe4000c101904 */
[----:B------:R1:W-:Y:S01]  /*1c2cd0*/  @P2 STG.E [R220.64], R226 ;  /* 0x000000e2dc002986 */ /* 0x0003e2000c101904 */
[----:B------:R-:W-:Y:S01]  /*1c2ce0*/  ISETP.LT.AND P0, PT, R47, c[0x0][0x178], !P6 ;  /* 0x00005e002f007a0c */ /* 0x000fe20007701270 */
[----:B-1----:R-:W4:Y:S01]  /*1c2cf0*/  LDL.LU R226, [R1+0x96c] ;  /* 0x00096c0001e27983 */ /* 0x002f220000300800 */
[----:B------:R-:W-:-:S04]  /*1c2d00*/  IMAD.WIDE R216, R224, 0x4, R76 ;  /* 0x00000004e0d87825 */ /* 0x000fc800078e024c */
[----:B------:R-:W4:Y:S02]  /*1c2d10*/  LDL.LU R237, [R1+0x3928] ;  /* 0x0039280001ed7983 */ /* 0x000f240000300800 */
[C---:B------:R-:W-:Y:S01]  /*1c2d20*/  IMAD.WIDE R218, R224.reuse, 0x4, R2 ;  /* 0x00000004e0da7825 */ /* 0x040fe200078e0202 */
[----:B------:R1:W-:Y:S01]  /*1c2d30*/  @P5 STG.E [R216.64], R236 ;  /* 0x000000ecd8005986 */ /* 0x0003e2000c101904 */
[----:B------:R-:W-:Y:S02]  /*1c2d40*/  ISETP.LT.AND P2, PT, R87, c[0x0][0x178], !P6 ;  /* 0x00005e0057007a0c */ /* 0x000fe40007741270 */
[----:B------:R-:W-:Y:S02]  /*1c2d50*/  ISETP.LT.AND P5, PT, R135, c[0x0][0x178], !P6 ;  /* 0x00005e0087007a0c */ /* 0x000fe400077a1270 */
[----:B------:R-:W-:Y:S01]  /*1c2d60*/  ISETP.LT.AND P3, PT, R199, c[0x0][0x178], !P6 ;  /* 0x00005e00c7007a0c */ /* 0x000fe20007761270 */
[----:B-1----:R-:W4:Y:S01]  /*1c2d70*/  LDL.LU R236, [R1+0x35f8] ;  /* 0x0035f80001ec7983 */ /* 0x002f220000300800 */
[----:B------:R-:W4:Y:S02]  /*1c2d80*/  LDL.LU R230, [R1+0x8868] ;  /* 0x0088680001e67983 */ /* 0x000f240000300800 */
[----:B------:R-:W4:Y:S02]  /*1c2d90*/  LDL.LU R233, [R1+0x33e8] ;  /* 0x0033e80001e97983 */ /* 0x000f240000300800 */
[----:B------:R-:W4:Y:S02]  /*1c2da0*/  LDL.LU R228, [R1+0x23f8] ;  /* 0x0023f80001e47983 */ /* 0x000f240000300800 */
[----:B------:R-:W-:-:S04]  /*1c2db0*/  IMAD.WIDE R216, R224, 0x4, R80 ;  /* 0x00000004e0d87825 */ /* 0x000fc800078e0250 */
[----:B------:R-:W-:-:S04]  /*1c2dc0*/  IMAD.WIDE R220, R224, 0x4, R244 ;  /* 0x00000004e0dc7825 */ /* 0x000fc800078e02f4 */
[C---:B------:R-:W-:Y:S01]  /*1c2dd0*/  IMAD.WIDE R222, R224.reuse, 0x4, R246 ;  /* 0x00000004e0de7825 */ /* 0x040fe200078e02f6 */
[----:B--2---:R1:W-:Y:S04]  /*1c2de0*/  @P4 STG.E [R218.64], R227 ;  /* 0x000000e3da004986 */ /* 0x0043e8000c101904 */
[----:B---3--:R-:W-:Y:S04]  /*1c2df0*/  @P0 STG.E [R216.64], R241 ;  /* 0x000000f1d8000986 */ /* 0x008fe8000c101904 */
[----:B-1----:R-:W2:Y:S01]  /*1c2e00*/  LDL.LU R227, [R1+0x1e48] ;  /* 0x001e480001e37983 */ /* 0x002ea20000300800 */
[----:B------:R-:W-:-:S05]  /*1c2e10*/  IMAD.WIDE R218, R224, 0x4, R82 ;  /* 0x00000004e0da7825 */ /* 0x000fca00078e0252 */
[----:B-----5:R-:W-:Y:S01]  /*1c2e20*/  @P2 STG.E [R218.64], R240 ;  /* 0x000000f0da002986 */ /* 0x020fe2000c101904 */
[----:B------:R1:W-:Y:S02]  /*1c2e30*/  @P5 STG.E [R220.64], R232 ;  /* 0x000000e8dc005986 */ /* 0x0003e4000c101904 */
[----:B------:R3:W-:Y:S01]  /*1c2e40*/  @P3 STG.E [R222.64], R229 ;  /* 0x000000e5de003986 */ /* 0x0007e2000c101904 */
[----:B-1----:R-:W5:Y:S01]  /*1c2e50*/  LDL.LU R232, [R1+0x1968] ;  /* 0x0019680001e87983 */ /* 0x002f620000300800 */
[----:B---3--:R-:W3:Y:S01]  /*1c2e60*/  LDL.LU R229, [R1+0x1348] ;  /* 0x0013480001e57983 */ /* 0x008ee20000300800 */
[----:B------:R-:W-:Y:S02]  /*1c2e70*/  ISETP.GE.AND P1, PT, R225, c[0x0][0x17c], PT ;  /* 0x00005f00e1007a0c */ /* 0x000fe40003f26270 */
[----:B------:R-:W-:Y:S02]  /*1c2e80*/  ISETP.LT.AND P6, PT, R203, c[0x0][0x178], !P6 ;  /* 0x00005e00cb007a0c */ /* 0x000fe400077c1270 */
[----:B------:R-:W-:Y:S01]  /*1c2e90*/  ISETP.LT.AND P4, PT, R202, c[0x0][0x178], !P1 ;  /* 0x00005e00ca007a0c */ /* 0x000fe20004f81270 */
[----:B------:R-:W-:-:S02]  /*1c2ea0*/  IADD3 R225, R224, c[0x0][0x198], RZ ;  /* 0x00006600e0e17a10 */ /* 0x000fc40007ffe0ff */
[----:B------:R-:W-:Y:S01]  /*1c2eb0*/  IMAD.WIDE R216, R224, 0x4, R248 ;  /* 0x00000004e0d87825 */ /* 0x000fe200078e02f8 */
[----:B------:R-:W-:Y:S02]  /*1c2ec0*/  ISETP.LT.AND P0, PT, R7, c[0x0][0x178], !P1 ;  /* 0x00005e0007007a0c */ /* 0x000fe40004f01270 */
[----:B------:R-:W-:Y:S02]  /*1c2ed0*/  ISETP.LT.AND P2, PT, R15, c[0x0][0x178], !P1 ;  /* 0x00005e000f007a0c */ /* 0x000fe40004f41270 */
[----:B------:R-:W-:Y:S01]  /*1c2ee0*/  ISETP.LT.AND P5, PT, R47, c[0x0][0x178], !P1 ;  /* 0x00005e002f007a0c */ /* 0x000fe20004fa1270 */
[----:B------:R-:W-:Y:S01]  /*1c2ef0*/  IMAD.WIDE R218, R225, 0x4, R78 ;  /* 0x00000004e1da7825 */ /* 0x000fe200078e024e */
[----:B------:R-:W-:Y:S01]  /*1c2f00*/  ISETP.LT.AND P3, PT, R87, c[0x0][0x178], !P1 ;  /* 0x00005e0057007a0c */ /* 0x000fe20004f61270 */
[----:B----4-:R1:W-:Y:S03]  /*1c2f10*/  @P6 STG.E [R216.64], R226 ;  /* 0x000000e2d8006986 */ /* 0x0103e6000c101904 */
[----:B------:R4:W-:Y:S02]  /*1c2f20*/  @P4 STG.E [R218.64], R237 ;  /* 0x000000edda004986 */ /* 0x0009e4000c101904 */
[----:B------:R-:W-:-:S04]  /*1c2f30*/  IMAD.WIDE R220, R225, 0x4, R80 ;  /* 0x00000004e1dc7825 */ /* 0x000fc800078e0250 */
[C---:B------:R-:W-:Y:S01]  /*1c2f40*/  IMAD.WIDE R222, R225.reuse, 0x4, R82 ;  /* 0x00000004e1de7825 */ /* 0x040fe200078e0252 */
[----:B-1----:R-:W3:Y:S03]  /*1c2f50*/  LDL.LU R226, [R1+0x35fc] ;  /* 0x0035fc0001e27983 */ /* 0x002ee60000300800 */
[----:B------:R-:W3:Y:S02]  /*1c2f60*/  LDL.LU R240, [R1+0xe08] ;  /* 0x000e080001f07983 */ /* 0x000ee40000300800 */
[----:B------:R-:W3:Y:S02]  /*1c2f70*/  LDL.LU R224, [R1+0x886c] ;  /* 0x00886c0001e07983 */ /* 0x000ee40000300800 */
[----:B----4-:R-:W4:Y:S02]  /*1c2f80*/  LDL.LU R237, [R1+0x392c] ;  /* 0x00392c0001ed7983 */ /* 0x010f240000300800 */
[----:B------:R-:W-:-:S04]  /*1c2f90*/  IMAD.WIDE R216, R225, 0x4, R76 ;  /* 0x00000004e1d87825 */ /* 0x000fc800078e024c */
[----:B------:R-:W-:Y:S01]  /*1c2fa0*/  IMAD.WIDE R218, R225, 0x4, R2 ;  /* 0x00000004e1da7825 */ /* 0x000fe200078e0202 */
[----:B------:R-:W-:Y:S01]  /*1c2fb0*/  ISETP.LT.AND P6, PT, R135, c[0x0][0x178], !P1 ;  /* 0x00005e0087007a0c */ /* 0x000fe20004fc1270 */
[----:B------:R1:W-:Y:S03]  /*1c2fc0*/  @P0 STG.E [R216.64], R236 ;  /* 0x000000ecd8000986 */ /* 0x0003e6000c101904 */
[----:B------:R1:W-:Y:S02]  /*1c2fd0*/  @P2 STG.E [R218.64], R233 ;  /* 0x000000e9da002986 */ /* 0x0003e4000c101904 */
[----:B------:R-:W-:Y:S01]  /*1c2fe0*/  @P5 STG.E [R220.64], R228 ;  /* 0x000000e4dc005986 */ /* 0x000fe2000c101904 */
[----:B------:R-:W-:Y:S01]  /*1c2ff0*/  ISETP.LT.AND P4, PT, R199, c[0x0][0x178], !P1 ;  /* 0x00005e00c7007a0c */ /* 0x000fe20004f81270 */
[----:B-1----:R-:W4:Y:S01]  /*1c3000*/  LDL.LU R236, [R1+0xe0c] ;  /* 0x000e0c0001ec7983 */ /* 0x002f220000300800 */
[----:B------:R-:W-:-:S04]  /*1c3010*/  IMAD.WIDE R216, R225, 0x4, R244 ;  /* 0x00000004e1d87825 */ /* 0x000fc800078e02f4 */
[----:B------:R-:W-:Y:S01]  /*1c3020*/  IMAD.WIDE R218, R225, 0x4, R246 ;  /* 0x00000004e1da7825 */ /* 0x000fe200078e02f6 */
[----:B--2---:R1:W-:Y:S04]  /*1c3030*/  @P3 STG.E [R222.64], R227 ;  /* 0x000000e3de003986 */ /* 0x0043e8000c101904 */
[----:B-1----:R-:W2:Y:S01]  /*1c3040*/  LDL.LU R227, [R1+0x33ec] ;  /* 0x0033ec0001e37983 */ /* 0x002ea20000300800 */
[----:B------:R-:W2:Y:S02]  /*1c3050*/  LDL.LU R233, [R1+0x23fc] ;  /* 0x0023fc0001e97983 */ /* 0x000ea40000300800 */
[----:B------:R-:W2:Y:S01]  /*1c3060*/  LDL.LU R228, [R1+0x1e4c] ;  /* 0x001e4c0001e47983 */ /* 0x000ea20000300800 */
[----:B-----5:R1:W-:Y:S01]  /*1c3070*/  @P6 STG.E [R216.64], R232 ;  /* 0x000000e8d8006986 */ /* 0x0203e2000c101904 */
[----:B---3--:R3:W-:Y:S03]  /*1c3080*/  @P4 STG.E [R218.64], R229 ;  /* 0x000000e5da004986 */ /* 0x0087e6000c101904 */
[----:B-1----:R-:W5:Y:S04]  /*1c3090*/  LDL.LU R232, [R1+0x196c] ;  /* 0x00196c0001e87983 */ /* 0x002f680000300800 */
[----:B---3--:R-:W3:Y:S01]  /*1c30a0*/  LDL.LU R229, [R1+0x134c] ;  /* 0x00134c0001e57983 */ /* 0x008ee20000300800 */
[----:B------:R-:W-:-:S02]  /*1c30b0*/  ISETP.GE.AND P0, PT, R230, c[0x0][0x17c], PT ;  /* 0x00005f00e6007a0c */ /* 0x000fc40003f06270 */
[----:B------:R-:W-:Y:S02]  /*1c30c0*/  ISETP.LT.AND P1, PT, R203, c[0x0][0x178], !P1 ;  /* 0x00005e00cb007a0c */ /* 0x000fe40004f21270 */
[----:B------:R-:W-:Y:S02]  /*1c30d0*/  ISETP.LT.AND P2, PT, R202, c[0x0][0x178], !P0 ;  /* 0x00005e00ca007a0c */ /* 0x000fe40004741270 */
[----:B------:R-:W-:Y:S02]  /*1c30e0*/  ISETP.LT.AND P3, PT, R7, c[0x0][0x178], !P0 ;  /* 0x00005e0007007a0c */ /* 0x000fe40004761270 */
[C---:B------:R-:W-:Y:S01]  /*1c30f0*/  IADD3 R216, R225.reuse, c[0x0][0x198], RZ ;  /* 0x00006600e1d87a10 */ /* 0x040fe20007ffe0ff */
[----:B------:R-:W-:Y:S01]  /*1c3100*/  IMAD.WIDE R218, R225, 0x4, R248 ;  /* 0x00000004e1da7825 */ /* 0x000fe200078e02f8 */
[----:B------:R-:W-:-:S03]  /*1c3110*/  ISETP.LT.AND P5, PT, R15, c[0x0][0x178], !P0 ;  /* 0x00005e000f007a0c */ /* 0x000fc600047a1270 */
[----:B------:R-:W-:-:S04]  /*1c3120*/  IMAD.WIDE R220, R216, 0x4, R78 ;  /* 0x00000004d8dc7825 */ /* 0x000fc800078e024e */
[C---:B------:R-:W-:Y:S01]  /*1c3130*/  IMAD.WIDE R222, R216.reuse, 0x4, R76 ;  /* 0x00000004d8de7825 */ /* 0x040fe200078e024c */
[----:B------:R-:W-:Y:S03]  /*1c3140*/  @P1 STG.E [R218.64], R240 ;  /* 0x000000f0da001986 */ /* 0x000fe6000c101904 */
[----:B----4-:R-:W-:Y:S01]  /*1c3150*/  @P2 STG.E [R220.64], R237 ;  /* 0x000000eddc002986 */ /* 0x010fe2000c101904 */
[----:B------:R1:W-:Y:S01]  /*1c3160*/  @P3 STG.E [R222.64], R226 ;  /* 0x000000e2de003986 */ /* 0x0003e2000c101904 */
[----:B------:R-:W-:Y:S02]  /*1c3170*/  ISETP.LT.AND P4, PT, R47, c[0x0][0x178], !P0 ;  /* 0x00005e002f007a0c */ /* 0x000fe40004781270 */
[----:B------:R-:W-:Y:S02]  /*1c3180*/  ISETP.LT.AND P6, PT, R87, c[0x0][0x178], !P0 ;  /* 0x00005e0057007a0c */ /* 0x000fe400047c1270 */
[----:B------:R-:W-:Y:S01]  /*1c3190*/  ISETP.LT.AND P2, PT, R135, c[0x0][0x178], !P0 ;  /* 0x00005e0087007a0c */ /* 0x000fe20004741270 */
[----:B-1----:R-:W3:Y:S01]  /*1c31a0*/  LDL.LU R226, [R1+0x3dd8] ;  /* 0x003dd80001e27983 */ /* 0x002ee20000300800 */
[----:B------:R-:W3:Y:S02]  /*1c31b0*/  LDL.LU R217, [R1+0x8870] ;  /* 0x0088700001d97983 */ /* 0x000ee40000300800 */
[----:B------:R-:W3:Y:S02]  /*1c31c0*/  LDL.LU R237, [R1+0x3948] ;  /* 0x0039480001ed7983 */ /* 0x000ee40000300800 */
[----:B------:R-:W-:-:S04]  /*1c31d0*/  IMAD.WIDE R218, R216, 0x4, R2 ;  /* 0x00000004d8da7825 */ /* 0x000fc800078e0202 */
[----:B------:R-:W-:Y:S01]  /*1c31e0*/  IMAD.WIDE R220, R216, 0x4, R80 ;  /* 0x00000004d8dc7825 */ /* 0x000fe200078e0250 */
[----:B------:R-:W-:-:S03]  /*1c31f0*/  ISETP.LT.AND P3, PT, R199, c[0x0][0x178], !P0 ;  /* 0x00005e00c7007a0c */ /* 0x000fc60004761270 */
[C---:B------:R-:W-:Y:S01]  /*1c3200*/  IMAD.WIDE R222, R216.reuse, 0x4, R82 ;  /* 0x00000004d8de7825 */ /* 0x040fe200078e0252 */
[----:B------:R-:W-:Y:S01]  /*1c3210*/  ISETP.LT.AND P0, PT, R203, c[0x0][0x178], !P0 ;  /* 0x00005e00cb007a0c */ /* 0x000fe20004701270 */
[----:B--2---:R1:W-:Y:S02]  /*1c3220*/  @P5 STG.E [R218.64], R227 ;  /* 0x000000e3da005986 */ /* 0x0043e4000c101904 */
[----:B------:R2:W-:Y:S02]  /*1c3230*/  @P4 STG.E [R220.64], R233 ;  /* 0x000000e9dc004986 */ /* 0x0005e4000c101904 */
[----:B------:R2:W-:Y:S01]  /*1c3240*/  @P6 STG.E [R222.64], R228 ;  /* 0x000000e4de006986 */ /* 0x0005e2000c101904 */
[----:B-1----:R-:W4:Y:S01]  /*1c3250*/  LDL.LU R227, [R1+0x37a8] ;  /* 0x0037a80001e37983 */ /* 0x002f220000300800 */
[----:B------:R-:W4:Y:S02]  /*1c3260*/  LDL.LU R240, [R1+0x2808] ;  /* 0x0028080001f07983 */ /* 0x000f240000300800 */
[----:B--2---:R-:W2:Y:S02]  /*1c3270*/  LDL.LU R233, [R1+0x2408] ;  /* 0x0024080001e97983 */ /* 0x004ea40000300800 */
[----:B------:R-:W2:Y:S02]  /*1c3280*/  LDL.LU R228, [R1+0x21d8] ;  /* 0x0021d80001e47983 */ /* 0x000ea40000300800 */
[----:B------:R-:W-:-:S04]  /*1c3290*/  IMAD.WIDE R218, R216, 0x4, R244 ;  /* 0x00000004d8da7825 */ /* 0x000fc800078e02f4 */
[----:B------:R-:W-:-:S04]  /*1c32a0*/  IMAD.WIDE R220, R216, 0x4, R246 ;  /* 0x00000004d8dc7825 */ /* 0x000fc800078e02f6 */
[----:B------:R-:W-:Y:S01]  /*1c32b0*/  IMAD.WIDE R222, R216, 0x4, R248 ;  /* 0x00000004d8de7825 */ /* 0x000fe200078e02f8 */
[----:B------:R-:W2:Y:S04]  /*1c32c0*/  LDL.LU R225, [R1+0x8874] ;  /* 0x0088740001e17983 */ /* 0x000ea80000300800 */
[----:B-----5:R1:W-:Y:S04]  /*1c32d0*/  @P2 STG.E [R218.64], R232 ;  /* 0x000000e8da002986 */ /* 0x0203e8000c101904 */
[----:B---3--:R3:W-:Y:S01]  /*1c32e0*/  @P3 STG.E [R220.64], R229 ;  /* 0x000000e5dc003986 */ /* 0x0087e2000c101904 */
[----:B------:R5:W-:Y:S03]  /*1c32f0*/  @P0 STG.E [R222.64], R236 ;  /* 0x000000ecde000986 */ /* 0x000be6000c101904 */
[----:B-1----:R-:W2:Y:S04]  /*1c3300*/  LDL.LU R232, [R1+0x1bf8] ;  /* 0x001bf80001e87983 */ /* 0x002ea80000300800 */
[----:B---3--:R-:W3:Y:S01]  /*1c3310*/  LDL.LU R229, [R1+0x1158] ;  /* 0x0011580001e57983 */ /* 0x008ee20000300800 */
[----:B-----5:R-:W3:Y:S01]  /*1c3320*/  LDL.LU R236, [R1+0x3ddc] ;  /* 0x003ddc0001ec7983 */ /* 0x020ee20000300800 */
[----:B------:R-:W-:-:S02]  /*1c3330*/  ISETP.GE.AND P1, PT, R224, c[0x0][0x17c], PT ;  /* 0x00005f00e0007a0c */ /* 0x000fc40003f26270 */
[----:B------:R-:W-:Y:S02]  /*1c3340*/  IADD3 R216, R216, c[0x0][0x198], RZ ;  /* 0x00006600d8d87a10 */ /* 0x000fe40007ffe0ff */
[----:B------:R-:W-:Y:S02]  /*1c3350*/  ISETP.LT.AND P6, PT, R202, c[0x0][0x178], !P1 ;  /* 0x00005e00ca007a0c */ /* 0x000fe40004fc1270 */
[----:B------:R-:W-:Y:S02]  /*1c3360*/  ISETP.LT.AND P4, PT, R7, c[0x0][0x178], !P1 ;  /* 0x00005e0007007a0c */ /* 0x000fe40004f81270 */
[----:B------:R-:W-:Y:S01]  /*1c3370*/  ISETP.LT.AND P5, PT, R15, c[0x0][0x178], !P1 ;  /* 0x00005e000f007a0c */ /* 0x000fe20004fa1270 */
[----:B------:R-:W-:Y:S01]  /*1c3380*/  IMAD.WIDE R218, R216, 0x4, R78 ;  /* 0x00000004d8da7825 */ /* 0x000fe200078e024e */
[----:B------:R-:W-:-:S03]  /*1c3390*/  ISETP.LT.AND P2, PT, R47, c[0x0][0x178], !P1 ;  /* 0x00005e002f007a0c */ /* 0x000fc60004f41270 */
[C---:B------:R-:W-:Y:S01]  /*1c33a0*/  IMAD.WIDE R220, R216.reuse, 0x4, R76 ;  /* 0x00000004d8dc7825 */ /* 0x040fe200078e024c */
[----:B------:R-:W-:Y:S02]  /*1c33b0*/  ISETP.LT.AND P0, PT, R87, c[0x0][0x178], !P1 ;  /* 0x00005e0057007a0c */ /* 0x000fe40004f01270 */
[----:B------:R-:W-:Y:S01]  /*1c33c0*/  ISETP.LT.AND P3, PT, R135, c[0x0][0x178], !P1 ;  /* 0x00005e0087007a0c */ /* 0x000fe20004f61270 */
[C---:B------:R-:W-:Y:S01]  /*1c33d0*/  IMAD.WIDE R222, R216.reuse, 0x4, R2 ;  /* 0x00000004d8de7825 */ /* 0x040fe200078e0202 */
[----:B------:R1:W-:Y:S03]  /*1c33e0*/  @P6 STG.E [R218.64], R226 ;  /* 0x000000e2da006986 */ /* 0x0003e6000c101904 */
[----:B------:R1:W-:Y:S01]  /*1c33f0*/  @P4 STG.E [R220.64], R237 ;  /* 0x000000eddc004986 */ /* 0x0003e2000c101904 */
[----:B------:R-:W-:Y:S02]  /*1c3400*/  ISETP.GE.AND P6, PT, R217, c[0x0][0x17c], PT ;  /* 0x00005f00d9007a0c */ /* 0x000fe40003fc6270 */
[----:B------:R-:W-:Y:S01]  /*1c3410*/  ISETP.LT.AND P4, PT, R199, c[0x0][0x178], !P1 ;  /* 0x00005e00c7007a0c */ /* 0x000fe20004f81270 */
[----:B------:R-:W-:Y:S01]  /*1c3420*/  ISETP.LT.AND P1, PT, R203, c[0x0][0x178], !P1 ;  /* 0x00005e00cb007a0c */ /* 0x000fe20004f21270 */
[----:B-1----:R-:W3:Y:S01]  /*1c3430*/  LDL.LU R226, [R1+0x1bfc] ;  /* 0x001bfc0001e27983 */ /* 0x002ee20000300800 */
[----:B------:R-:W3:Y:S02]  /*1c3440*/  LDL.LU R237, [R1+0x394c] ;  /* 0x00394c0001ed7983 */ /* 0x000ee40000300800 */
[----:B------:R-:W-:-:S04]  /*1c3450*/  IMAD.WIDE R218, R216, 0x4, R80 ;  /* 0x00000004d8da7825 */ /* 0x000fc800078e0250 */
[C---:B------:R-:W-:Y:S01]  /*1c3460*/  IMAD.WIDE R220, R216.reuse, 0x4, R82 ;  /* 0x00000004d8dc7825 */ /* 0x040fe200078e0252 */
[----:B------:R-:W-:Y:S01]  /*1c3470*/  IADD3 R224, R216, c[0x0][0x198], RZ ;  /* 0x00006600d8e07a10 */ /* 0x000fe20007ffe0ff */
[----:B----4-:R1:W-:Y:S02]  /*1c3480*/  @P5 STG.E [R222.64], R227 ;  /* 0x000000e3de005986 */ /* 0x0103e4000c101904 */
[----:B------:R4:W-:Y:S01]  /*1c3490*/  @P2 STG.E [R218.64], R240 ;  /* 0x000000f0da002986 */ /* 0x0009e2000c101904 */
[----:B------:R-:W-:Y:S01]  /*1c34a0*/  ISETP.LT.AND P2, PT, R202, c[0x0][0x178], !P6 ;  /* 0x00005e00ca007a0c */ /* 0x000fe20007741270 */
[----:B--2---:R2:W-:Y:S01]  /*1c34b0*/  @P0 STG.E [R220.64], R233 ;  /* 0x000000e9dc000986 */ /* 0x0045e2000c101904 */
[----:B-1----:R-:W5:Y:S01]  /*1c34c0*/  LDL.LU R227, [R1+0x37ac] ;  /* 0x0037ac0001e37983 */ /* 0x002f620000300800 */
[----:B------:R-:W-:-:S04]  /*1c34d0*/  IMAD.WIDE R222, R216, 0x4, R244 ;  /* 0x00000004d8de7825 */ /* 0x000fc800078e02f4 */
[----:B------:R-:W5:Y:S02]  /*1c34e0*/  LDL.LU R238, [R1+0x280c] ;  /* 0x00280c0001ee7983 */ /* 0x000f640000300800 */
[----:B----4-:R-:W4:Y:S02]  /*1c34f0*/  LDL.LU R240, [R1+0x240c] ;  /* 0x00240c0001f07983 */ /* 0x010f240000300800 */
[C---:B------:R-:W-:Y:S01]  /*1c3500*/  IMAD.WIDE R218, R216.reuse, 0x4, R246 ;  /* 0x00000004d8da7825 */ /* 0x040fe200078e02f6 */
[----:B------:R1:W-:Y:S03]  /*1c3510*/  @P3 STG.E [R222.64], R228 ;  /* 0x000000e4de003986 */ /* 0x0003e6000c101904 */
[----:B------:R-:W-:-:S04]  /*1c3520*/  IMAD.WIDE R216, R216, 0x4, R248 ;  /* 0x00000004d8d87825 */ /* 0x000fc800078e02f8 */
[----:B--2---:R-:W-:Y:S01]  /*1c3530*/  IMAD.WIDE R220, R224, 0x4, R78 ;  /* 0x00000004e0dc7825 */ /* 0x004fe200078e024e */
[----:B------:R-:W-:Y:S04]  /*1c3540*/  @P4 STG.E [R218.64], R232 ;  /* 0x000000e8da004986 */ /* 0x000fe8000c101904 */
[----:B---3--:R-:W-:Y:S04]  /*1c3550*/  @P1 STG.E [R216.64], R229 ;  /* 0x000000e5d8001986 */ /* 0x008fe8000c101904 */
[----:B-1----:R-:W2:Y:S01]  /*1c3560*/  LDL.LU R228, [R1+0x21dc] ;  /* 0x0021dc0001e47983 */ /* 0x002ea20000300800 */
[----:B------:R1:W-:Y:S03]  /*1c3570*/  @P2 STG.E [R220.64], R236 ;  /* 0x000000ecdc002986 */ /* 0x0003e6000c101904 */
[----:B-1----:R-:W5:Y:S01]  /*1c3580*/  LDL.LU R236, [R1+0x115c] ;  /* 0x00115c0001ec7983 */ /* 0x002f620000300800 */
[----:B------:R-:W5:Y:S01]  /*1c3590*/  LDL.LU R233, [R1+0x3e78] ;  /* 0x003e780001e97983 */ /* 0x000f620000300800 */
[----:B------:R-:W-:-:S02]  /*1c35a0*/  ISETP.LT.AND P5, PT, R7, c[0x0][0x178], !P6 ;  /* 0x00005e0007007a0c */ /* 0x000fc400077a1270 */
[----:B------:R-:W-:Y:S01]  /*1c35b0*/  ISETP.LT.AND P3, PT, R15, c[0x0][0x178], !P6 ;  /* 0x00005e000f007a0c */ /* 0x000fe20007761270 */
[C---:B------:R-:W-:Y:S01]  /*1c35c0*/  IMAD.WIDE R216, R224.reuse, 0x4, R76 ;  /* 0x00000004e0d87825 */ /* 0x040fe200078e024c */
[----:B------:R-:W-:Y:S02]  /*1c35d0*/  ISETP.LT.AND P1, PT, R47, c[0x0][0x178], !P6 ;  /* 0x00005e002f007a0c */ /* 0x000fe40007721270 */
[----:B------:R-:W-:Y:S01]  /*1c35e0*/  ISETP.LT.AND P2, PT, R87, c[0x0][0x178], !P6 ;  /* 0x00005e0057007a0c */ /* 0x000fe20007741270 */
[----:B------:R-:W-:Y:S01]  /*1c35f0*/  IMAD.WIDE R218, R224, 0x4, R2 ;  /* 0x00000004e0da7825 */ /* 0x000fe200078e0202 */
[----:B------:R-:W-:Y:S02]  /*1c3600*/  ISETP.LT.AND P4, PT, R199, c[0x0][0x178], !P6 ;  /* 0x00005e00c7007a0c */ /* 0x000fe40007781270 */
[----:B------:R-:W-:Y:S01]  /*1c3610*/  ISETP.GE.AND P0, PT, R225, c[0x0][0x17c], PT ;  /* 0x00005f00e1007a0c */ /* 0x000fe20003f06270 */
[----:B------:R-:W5:Y:S04]  /*1c3620*/  LDL.LU R241, [R1+0x3de8] ;  /* 0x003de80001f17983 */ /* 0x000f680000300800 */
[----:B------:R1:W-:Y:S01]  /*1c3630*/  @P5 STG.E [R216.64], R237 ;  /* 0x000000edd8005986 */ /* 0x0003e2000c101904 */
[----:B------:R-:W-:Y:S01]  /*1c3640*/  ISETP.LT.AND P5, PT, R135, c[0x0][0x178], !P6 ;  /* 0x00005e0087007a0c */ /* 0x000fe200077a1270 */
[----:B------:R-:W-:-:S02]  /*1c3650*/  ISETP.LT.AND P6, PT, R203, c[0x0][0x178], !P6 ;  /* 0x00005e00cb007a0c */ /* 0x000fc400077c1270 */
[----:B------:R-:W-:-:S04]  /*1c3660*/  IMAD.WIDE R220, R224, 0x4, R244 ;  /* 0x00000004e0dc7825 */ /* 0x000fc800078e02f4 */
[----:B------:R-:W-:-:S04]  /*1c3670*/  IMAD.WIDE R222, R224, 0x4, R246 ;  /* 0x00000004e0de7825 */ /* 0x000fc800078e02f6 */
[C---:B-1----:R-:W-:Y:S01]  /*1c3680*/  IMAD.WIDE R216, R224.reuse, 0x4, R80 ;  /* 0x00000004e0d87825 */ /* 0x042fe200078e0250 */
[----:B------:R-:W-:Y:S01]  /*1c3690*/  IADD3 R225, R224, c[0x0][0x198], RZ ;  /* 0x00006600e0e17a10 */ /* 0x000fe20007ffe0ff */
[----:B-----5:R1:W-:Y:S01]  /*1c36a0*/  @P3 STG.E [R218.64], R227 ;  /* 0x000000e3da003986 */ /* 0x0203e2000c101904 */
[----:B------:R-:W-:Y:S02]  /*1c36b0*/  ISETP.LT.AND P3, PT, R202, c[0x0][0x178], !P0 ;  /* 0x00005e00ca007a0c */ /* 0x000fe40004761270 */
[----:B------:R5:W-:Y:S02]  /*1c36c0*/  @P1 STG.E [R216.64], R238 ;  /* 0x000000eed8001986 */ /* 0x000be4000c101904 */
[C---:B-1----:R-:W-:Y:S01]  /*1c36d0*/  IMAD.WIDE R218, R224.reuse, 0x4, R82 ;  /* 0x00000004e0da7825 */ /* 0x042fe200078e0252 */
[----:B------:R-:W3:Y:S03]  /*1c36e0*/  LDL.LU R227, [R1+0x8878] ;  /* 0x0088780001e37983 */ /* 0x000ee60000300800 */
[----:B------:R-:W3:Y:S02]  /*1c36f0*/  LDL.LU R232, [R1+0x3b78] ;  /* 0x003b780001e87983 */ /* 0x000ee40000300800 */
[----:B------:R-:W3:Y:S02]  /*1c3700*/  LDL.LU R229, [R1+0x37b8] ;  /* 0x0037b80001e57983 */ /* 0x000ee40000300800 */
[----:B------:R-:W3:Y:S01]  /*1c3710*/  LDL.LU R237, [R1+0x27f8] ;  /* 0x0027f80001ed7983 */ /* 0x000ee20000300800 */
[----:B----4-:R-:W-:Y:S01]  /*1c3720*/  @P2 STG.E [R218.64], R240 ;  /* 0x000000f0da002986 */ /* 0x010fe2000c101904 */
[----:B--2---:R1:W-:Y:S02]  /*1c3730*/  @P5 STG.E [R220.64], R228 ;  /* 0x000000e4dc005986 */ /* 0x0043e4000c101904 */
[----:B-----5:R-:W-:-:S04]  /*1c3740*/  IMAD.WIDE R216, R224, 0x4, R248 ;  /* 0x00000004e0d87825 */ /* 0x020fc800078e02f8 */
[----:B------:R2:W-:Y:S01]  /*1c3750*/  @P4 STG.E [R222.64], R226 ;  /* 0x000000e2de004986 */ /* 0x0005e2000c101904 */
[----:B-1----:R-:W4:Y:S01]  /*1c3760*/  LDL.LU R228, [R1+0x25f8] ;  /* 0x0025f80001e47983 */ /* 0x002f220000300800 */
[----:B--2---:R-:W2:Y:S02]  /*1c3770*/  LDL.LU R226, [R1+0x21f8] ;  /* 0x0021f80001e27983 */ /* 0x004ea40000300800 */
[----:B------:R-:W-:Y:S01]  /*1c3780*/  IMAD.WIDE R218, R225, 0x4, R78 ;  /* 0x00000004e1da7825 */ /* 0x000fe200078e024e */
[----:B------:R1:W-:Y:S04]  /*1c3790*/  @P6 STG.E [R216.64], R236 ;  /* 0x000000ecd8006986 */ /* 0x0003e8000c101904 */
[----:B------:R5:W-:Y:S04]  /*1c37a0*/  @P3 STG.E [R218.64], R233 ;  /* 0x000000e9da003986 */ /* 0x000be8000c101904 */
[----:B-1----:R-:W2:Y:S01]  /*1c37b0*/  LDL.LU R236, [R1+0x3dec] ;  /* 0x003dec0001ec7983 */ /* 0x002ea20000300800 */
[----:B------:R-:W2:Y:S02]  /*1c37c0*/  LDL.LU R240, [R1+0x1488] ;  /* 0x0014880001f07983 */ /* 0x000ea40000300800 */
[----:B------:R-:W2:Y:S01]  /*1c37d0*/  LDL.LU R224, [R1+0x887c] ;  /* 0x00887c0001e07983 */ /* 0x000ea20000300800 */
[----:B-----5:R-:W2:Y:S01]  /*1c37e0*/  LDL.LU R233, [R1+0x3e7c] ;  /* 0x003e7c0001e97983 */ /* 0x020ea20000300800 */
[----:B------:R-:W-:-:S02]  /*1c37f0*/  ISETP.LT.AND P5, PT, R7, c[0x0][0x178], !P0 ;  /* 0x00005e0007007a0c */ /* 0x000fc400047a1270 */
[----:B------:R-:W-:Y:S02]  /*1c3800*/  ISETP.LT.AND P1, PT, R15, c[0x0][0x178], !P0 ;  /* 0x00005e000f007a0c */ /* 0x000fe40004721270 */
[----:B------:R-:W-:Y:S02]  /*1c3810*/  ISETP.LT.AND P4, PT, R47, c[0x0][0x178], !P0 ;  /* 0x00005e002f007a0c */ /* 0x000fe40004781270 */
[----:B------:R-:W-:Y:S02]  /*1c3820*/  ISETP.LT.AND P2, PT, R87, c[0x0][0x178], !P0 ;  /* 0x00005e0057007a0c */ /* 0x000fe40004741270 */
[----:B------:R-:W-:Y:S01]  /*1c3830*/  ISETP.LT.AND P3, PT, R135, c[0x0][0x178], !P0 ;  /* 0x00005e0087007a0c */ /* 0x000fe20004761270 */
[----:B------:R-:W-:-:S04]  /*1c3840*/  IMAD.WIDE R216, R225, 0x4, R76 ;  /* 0x00000004e1d87825 */ /* 0x000fc800078e024c */
[----:B------:R-:W-:Y:S01]  /*1c3850*/  IMAD.WIDE R218, R225, 0x4, R2 ;  /* 0x00000004e1da7825 */ /* 0x000fe200078e0202 */
[----:B------:R-:W-:-:S03]  /*1c3860*/  ISETP.LT.AND P6, PT, R199, c[0x0][0x178], !P0 ;  /* 0x00005e00c7007a0c */ /* 0x000fc600047c1270 */
[----:B------:R-:W-:-:S04]  /*1c3870*/  IMAD.WIDE R220, R225, 0x4, R80 ;  /* 0x00000004e1dc7825 */ /* 0x000fc800078e0250 */
[----:B------:R-:W-:Y:S01]  /*1c3880*/  IMAD.WIDE R222, R225, 0x4, R82 ;  /* 0x00000004e1de7825 */ /* 0x000fe200078e0252 */
[----:B------:R1:W-:Y:S01]  /*1c3890*/  @P5 STG.E [R216.64], R241 ;  /* 0x000000f1d8005986 */ /* 0x0003e2000c101904 */
[----:B------:R-:W-:Y:S02]  /*1c38a0*/  ISETP.LT.AND P0, PT, R203, c[0x0][0x178], !P0 ;  /* 0x00005e00cb007a0c */ /* 0x000fe40004701270 */
[----:B-1----:R-:W-:Y:S01]  /*1c38b0*/  IMAD.WIDE R216, R225, 0x4, R244 ;  /* 0x00000004e1d87825 */ /* 0x002fe200078e02f4 */
[----:B---3--:R-:W-:Y:S01]  /*1c38c0*/  ISETP.GE.AND P5, PT, R227, c[0x0][0x17c], PT ;  /* 0x00005f00e3007a0c */ /* 0x008fe20003fa6270 */
[----:B------:R1:W-:Y:S02]  /*1c38d0*/  @P1 STG.E [R218.64], R232 ;  /* 0x000000e8da001986 */ /* 0x0003e4000c101904 */
[----:B------:R3:W-:Y:S02]  /*1c38e0*/  @P4 STG.E [R220.64], R229 ;  /* 0x000000e5dc004986 */ /* 0x0007e4000c101904 */
[----:B------:R-:W5:Y:S01]  /*1c38f0*/  LDL.LU R227, [R1+0x148c] ;  /* 0x00148c0001e37983 */ /* 0x000f620000300800 */
[----:B------:R4:W-:Y:S01]  /*1c3900*/  @P2 STG.E [R222.64], R237 ;  /* 0x000000edde002986 */ /* 0x0009e2000c101904 */
[----:B------:R-:W-:-:S02]  /*1c3910*/  ISETP.LT.AND P2, PT, R202, c[0x0][0x178], !P5 ;  /* 0x00005e00ca007a0c */ /* 0x000fc40006f41270 */
[----:B------:R-:W-:Y:S01]  /*1c3920*/  ISETP.LT.AND P1, PT, R7, c[0x0][0x178], !P5 ;  /* 0x00005e0007007a0c */ /* 0x000fe20006f21270 */
[----:B-1----:R-:W5:Y:S01]  /*1c3930*/  LDL.LU R232, [R1+0x3b7c] ;  /* 0x003b7c0001e87983 */ /* 0x002f620000300800 */
[----:B---3--:R-:W3:Y:S02]  /*1c3940*/  LDL.LU R229, [R1+0x37bc] ;  /* 0x0037bc0001e57983 */ /* 0x008ee40000300800 */
[----:B------:R-:W-:-:S04]  /*1c3950*/  IMAD.WIDE R218, R225, 0x4, R246 ;  /* 0x00000004e1da7825 */ /* 0x000fc800078e02f6 */
[----:B----4-:R-:W4:Y:S01]  /*1c3960*/  LDL.LU R237, [R1+0x27fc] ;  /* 0x0027fc0001ed7983 */ /* 0x010f220000300800 */
[----:B------:R1:W-:Y:S01]  /*1c3970*/  @P3 STG.E [R216.64], R228 ;  /* 0x000000e4d8003986 */ /* 0x0003e2000c101904 */
[----:B--2---:R2:W-:Y:S01]  /*1c3980*/  @P6 STG.E [R218.64], R226 ;  /* 0x000000e2da006986 */ /* 0x0045e2000c101904 */
[C---:B-1----:R-:W-:Y:S01]  /*1c3990*/  IADD3 R216, R225.reuse, c[0x0][0x198], RZ ;  /* 0x00006600e1d87a10 */ /* 0x042fe20007ffe0ff */
[----:B--2---:R-:W-:Y:S01]  /*1c39a0*/  IMAD.WIDE R218, R225, 0x4, R248 ;  /* 0x00000004e1da7825 */ /* 0x004fe200078e02f8 */
[----:B------:R-:W2:Y:S03]  /*1c39b0*/  LDL.LU R228, [R1+0x25fc] ;  /* 0x0025fc0001e47983 */ /* 0x000ea60000300800 */
[----:B------:R-:W2:Y:S02]  /*1c39c0*/  LDL.LU R226, [R1+0x21fc] ;  /* 0x0021fc0001e27983 */ /* 0x000ea40000300800 */
[----:B------:R-:W-:-:S04]  /*1c39d0*/  IMAD.WIDE R220, R216, 0x4, R78 ;  /* 0x00000004d8dc7825 */ /* 0x000fc800078e024e */
[----:B------:R-:W-:Y:S01]  /*1c39e0*/  IMAD.WIDE R222, R216, 0x4, R76 ;  /* 0x00000004d8de7825 */ /* 0x000fe200078e024c */
[----:B------:R-:W-:Y:S03]  /*1c39f0*/  @P0 STG.E [R218.64], R240 ;  /* 0x000000f0da000986 */ /* 0x000fe6000c101904 */
[----:B------:R-:W-:Y:S01]  /*1c3a00*/  @P2 STG.E [R220.64], R233 ;  /* 0x000000e9dc002986 */ /* 0x000fe2000c101904 */
[----:B------:R1:W-:Y:S04]  /*1c3a10*/  @P1 STG.E [R222.64], R236 ;  /* 0x000000ecde001986 */ /* 0x0003e8000c101904 */
[----:B-1----:R-:W2:Y:S01]  /*1c3a20*/  LDL.LU R236, [R1+0x3ea8] ;  /* 0x003ea80001ec7983 */ /* 0x002ea20000300800 */
[----:B------:R-:W2:Y:S02]  /*1c3a30*/  LDL.LU R217, [R1+0x8880] ;  /* 0x0088800001d97983 */ /* 0x000ea40000300800 */
[----:B------:R-:W2:Y:S02]  /*1c3a40*/  LDL.LU R240, [R1+0x3e88] ;  /* 0x003e880001f07983 */ /* 0x000ea40000300800 */
[----:B------:R-:W2:Y:S01]  /*1c3a50*/  LDL.LU R233, [R1+0x3e58] ;  /* 0x003e580001e97983 */ /* 0x000ea20000300800 */
[----:B------:R-:W-:-:S02]  /*1c3a60*/  ISETP.LT.AND P3, PT, R15, c[0x0][0x178], !P5 ;  /* 0x00005e000f007a0c */ /* 0x000fc40006f61270 */
[----:B------:R-:W-:Y:S02]  /*1c3a70*/  ISETP.LT.AND P4, PT, R47, c[0x0][0x178], !P5 ;  /* 0x00005e002f007a0c */ /* 0x000fe40006f81270 */
[----:B------:R-:W-:Y:S01]  /*1c3a80*/  ISETP.LT.AND P6, PT, R87, c[0x0][0x178], !P5 ;  /* 0x00005e0057007a0c */ /* 0x000fe20006fc1270 */
[----:B------:R-:W-:Y:S01]  /*1c3a90*/  IMAD.WIDE R218, R216, 0x4, R2 ;  /* 0x00000004d8da7825 */ /* 0x000fe200078e0202 */
[----:B------:R-:W-:-:S03]  /*1c3aa0*/  ISETP.LT.AND P2, PT, R135, c[0x0][0x178], !P5 ;  /* 0x00005e0087007a0c */ /* 0x000fc60006f41270 */
[----:B------:R-:W-:Y:S01]  /*1c3ab0*/  IMAD.WIDE R220, R216, 0x4, R80 ;  /* 0x00000004d8dc7825 */ /* 0x000fe200078e0250 */
[----:B------:R-:W-:Y:S02]  /*1c3ac0*/  ISETP.LT.AND P1, PT, R199, c[0x0][0x178], !P5 ;  /* 0x00005e00c7007a0c */ /* 0x000fe40006f21270 */
[----:B------:R-:W-:Y:S01]  /*1c3ad0*/  ISETP.GE.AND P0, PT, R224, c[0x0][0x17c], PT ;  /* 0x00005f00e0007a0c */ /* 0x000fe20003f06270 */
[----:B------:R-:W-:Y:S01]  /*1c3ae0*/  IMAD.WIDE R222, R216, 0x4, R82 ;  /* 0x00000004d8de7825 */ /* 0x000fe200078e0252 */
[----:B------:R-:W-:Y:S01]  /*1c3af0*/  ISETP.LT.AND P5, PT, R203, c[0x0][0x178], !P5 ;  /* 0x00005e00cb007a0c */ /* 0x000fe20006fa1270 */
[----:B------:R-:W2:Y:S04]  /*1c3b00*/  LDL.LU R241, [R1+0x3b88] ;  /* 0x003b880001f17983 */ /* 0x000ea80000300800 */
[----:B-----5:R1:W-:Y:S01]  /*1c3b10*/  @P3 STG.E [R218.64], R232 ;  /* 0x000000e8da003986 */ /* 0x0203e2000c101904 */
[----:B---3--:R3:W-:Y:S01]  /*1c3b20*/  @P4 STG.E [R220.64], R229 ;  /* 0x000000e5dc004986 */ /* 0x0087e2000c101904 */
[----:B------:R-:W-:-:S02]  /*1c3b30*/  ISETP.LT.AND P4, PT, R202, c[0x0][0x178], !P0 ;  /* 0x00005e00ca007a0c */ /* 0x000fc40004781270 */
[----:B----4-:R4:W-:Y:S01]  /*1c3b40*/  @P6 STG.E [R222.64], R237 ;  /* 0x000000edde006986 */ /* 0x0109e2000c101904 */
[----:B------:R-:W-:Y:S02]  /*1c3b50*/  ISETP.LT.AND P3, PT, R7, c[0x0][0x178], !P0 ;  /* 0x00005e0007007a0c */ /* 0x000fe40004761270 */
[----:B------:R-:W-:Y:S01]  /*1c3b60*/  ISETP.LT.AND P6, PT, R15, c[0x0][0x178], !P0 ;  /* 0x00005e000f007a0c */ /* 0x000fe200047c1270 */
[C---:B-1----:R-:W-:Y:S01]  /*1c3b70*/  IMAD.WIDE R218, R216.reuse, 0x4, R244 ;  /* 0x00000004d8da7825 */ /* 0x042fe200078e02f4 */
[----:B---3--:R-:W3:Y:S03]  /*1c3b80*/  LDL.LU R229, [R1+0x2bf8] ;  /* 0x002bf80001e57983 */ /* 0x008ee60000300800 */
[----:B------:R-:W-:-:S04]  /*1c3b90*/  IMAD.WIDE R220, R216, 0x4, R246 ;  /* 0x00000004d8dc7825 */ /* 0x000fc800078e02f6 */
[C---:B----4-:R-:W-:Y:S01]  /*1c3ba0*/  IMAD.WIDE R222, R216.reuse, 0x4, R248 ;  /* 0x00000004d8de7825 */ /* 0x050fe200078e02f8 */
[----:B------:R-:W-:Y:S01]  /*1c3bb0*/  IADD3 R216, R216, c[0x0][0x198], RZ ;  /* 0x00006600d8d87a10 */ /* 0x000fe20007ffe0ff */
[----:B------:R-:W4:Y:S04]  /*1c3bc0*/  LDL.LU R237, [R1+0x29f8] ;  /* 0x0029f80001ed7983 */ /* 0x000f280000300800 */
[----:B--2---:R1:W-:Y:S01]  /*1c3bd0*/  @P2 STG.E [R218.64], R228 ;  /* 0x000000e4da002986 */ /* 0x0043e2000c101904 */
[----:B------:R2:W-:Y:S02]  /*1c3be0*/  @P1 STG.E [R220.64], R226 ;  /* 0x000000e2dc001986 */ /* 0x0005e4000c101904 */
[----:B------:R5:W-:Y:S01]  /*1c3bf0*/  @P5 STG.E [R222.64], R227 ;  /* 0x000000e3de005986 */ /* 0x000be2000c101904 */
[----:B-1----:R-:W4:Y:S01]  /*1c3c00*/  LDL.LU R228, [R1+0x2608] ;  /* 0x0026080001e47983 */ /* 0x002f220000300800 */
[----:B------:R-:W-:-:S04]  /*1c3c10*/  IMAD.WIDE R218, R216, 0x4, R78 ;  /* 0x00000004d8da7825 */ /* 0x000fc800078e024e */
[----:B--2---:R-:W2:Y:S02]  /*1c3c20*/  LDL.LU R226, [R1+0x1498] ;  /* 0x0014980001e27983 */ /* 0x004ea40000300800 */
[----:B-----5:R-:W5:Y:S02]  /*1c3c30*/  LDL.LU R227, [R1+0x3eac] ;  /* 0x003eac0001e37983 */ /* 0x020f640000300800 */
[C---:B------:R-:W-:Y:S01]  /*1c3c40*/  IMAD.WIDE R220, R216.reuse, 0x4, R76 ;  /* 0x00000004d8dc7825 */ /* 0x040fe200078e024c */
[----:B------:R-:W5:Y:S03]  /*1c3c50*/  LDL.LU R232, [R1+0x3b8c] ;  /* 0x003b8c0001e87983 */ /* 0x000f660000300800 */
[----:B------:R-:W-:Y:S01]  /*1c3c60*/  IMAD.WIDE R222, R216, 0x4, R2 ;  /* 0x00000004d8de7825 */ /* 0x000fe200078e0202 */
[----:B------:R1:W-:Y:S03]  /*1c3c70*/  @P4 STG.E [R218.64], R236 ;  /* 0x000000ecda004986 */ /* 0x0003e6000c101904 */
[----:B------:R1:W-:Y:S01]  /*1c3c80*/  @P3 STG.E [R220.64], R240 ;  /* 0x000000f0dc003986 */ /* 0x0003e2000c101904 */
[----:B------:R1:W-:Y:S04]  /*1c3c90*/  @P6 STG.E [R222.64], R233 ;  /* 0x000000e9de006986 */ /* 0x0003e8000c101904 */
[----:B-1----:R-:W5:Y:S01]  /*1c3ca0*/  LDL.LU R236, [R1+0x2bfc] ;  /* 0x002bfc0001ec7983 */ /* 0x002f620000300800 */
[----:B------:R-:W5:Y:S02]  /*1c3cb0*/  LDL.LU R224, [R1+0x8884] ;  /* 0x0088840001e07983 */ /* 0x000f640000300800 */
[----:B------:R-:W5:Y:S02]  /*1c3cc0*/  LDL.LU R240, [R1+0x3e8c] ;  /* 0x003e8c0001f07983 */ /* 0x000f640000300800 */
[----:B------:R-:W5:Y:S01]  /*1c3cd0*/  LDL.LU R233, [R1+0x3e5c] ;  /* 0x003e5c0001e97983 */ /* 0x000f620000300800 */
[----:B------:R-:W-:-:S02]  /*1c3ce0*/  ISETP.LT.AND P1, PT, R47, c[0x0][0x178], !P0 ;  /* 0x00005e002f007a0c */ /* 0x000fc40004721270 */
[----:B------:R-:W-:Y:S02]  /*1c3cf0*/  ISETP.LT.AND P2, PT, R87, c[0x0][0x178], !P0 ;  /* 0x00005e0057007a0c */ /* 0x000fe40004741270 */
[----:B------:R-:W-:Y:S01]  /*1c3d00*/  ISETP.LT.AND P5, PT, R135, c[0x0][0x178], !P0 ;  /* 0x00005e0087007a0c */ /* 0x000fe200047a1270 */
[C---:B------:R-:W-:Y:S01]  /*1c3d10*/  IMAD.WIDE R218, R216.reuse, 0x4, R80 ;  /* 0x00000004d8da7825 */ /* 0x040fe200078e0250 */
[----:B------:R-:W-:Y:S02]  /*1c3d20*/  ISETP.GE.AND P4, PT, R217, c[0x0][0x17c], PT ;  /* 0x00005f00d9007a0c */ /* 0x000fe40003f86270 */
[----:B------:R-:W-:Y:S01]  /*1c3d30*/  ISETP.LT.AND P3, PT, R199, c[0x0][0x178], !P0 ;  /* 0x00005e00c7007a0c */ /* 0x000fe20004761270 */
[----:B------:R-:W-:Y:S02]  /*1c3d40*/  ISETP.LT.AND P0, PT, R203, c[0x0][0x178], !P0 ;  /* 0x00005e00cb007a0c */ /* 0x000fe40004701270 */
[----:B------:R-:W-:-:S04]  /*1c3d50*/  IMAD.WIDE R220, R216, 0x4, R82 ;  /* 0x00000004d8dc7825 */ /* 0x000fc800078e0252 */
[----:B------:R-:W-:Y:S01]  /*1c3d60*/  IMAD.WIDE R222, R216, 0x4, R244 ;  /* 0x00000004d8de7825 */ /* 0x000fe200078e02f4 */
[----:B------:R1:W-:Y:S01]  /*1c3d70*/  @P1 STG.E [R218.64], R241 ;  /* 0x000000f1da001986 */ /* 0x0003e2000c101904 */
[----:B------:R-:W-:Y:S02]  /*1c3d80*/  ISETP.LT.AND P1, PT, R202, c[0x0][0x178], !P4 ;  /* 0x00005e00ca007a0c */ /* 0x000fe40006721270 */
[----:B------:R-:W-:Y:S02]  /*1c3d90*/  ISETP.LT.AND P6, PT, R7, c[0x0][0x178], !P4 ;  /* 0x00005e0007007a0c */ /* 0x000fe400067c1270 */
[----:B-1----:R-:W-:Y:S01]  /*1c3da0*/  IADD3 R218, R216, c[0x0][0x198], RZ ;  /* 0x00006600d8da7a10 */ /* 0x002fe20007ffe0ff */
[----:B---3--:R1:W-:Y:S04]  /*1c3db0*/  @P2 STG.E [R220.64], R229 ;  /* 0x000000e5dc002986 */ /* 0x0083e8000c101904 */
[----:B----4-:R3:W-:Y:S01]  /*1c3dc0*/  @P5 STG.E [R222.64], R237 ;  /* 0x000000edde005986 */ /* 0x0107e2000c101904 */
[----:B------:R-:W-:-:S02]  /*1c3dd0*/  ISETP.LT.AND P5, PT, R15, c[0x0][0x178], !P4 ;  /* 0x00005e000f007a0c */ /* 0x000fc400067a1270 */
[----:B------:R-:W-:Y:S01]  /*1c3de0*/  ISETP.LT.AND P2, PT, R47, c[0x0][0x178], !P4 ;  /* 0x00005e002f007a0c */ /* 0x000fe20006741270 */
[C---:B-1----:R-:W-:Y:S01]  /*1c3df0*/  IMAD.WIDE R220, R216.reuse, 0x4, R246 ;  /* 0x00000004d8dc7825 */ /* 0x042fe200078e02f6 */
[----:B------:R-:W4:Y:S03]  /*1c3e00*/  LDL.LU R229, [R1+0x29fc] ;  /* 0x0029fc0001e57983 */ /* 0x000f260000300800 */
[----:B------:R-:W-:-:S04]  /*1c3e10*/  IMAD.WIDE R216, R216, 0x4, R248 ;  /* 0x00000004d8d87825 */ /* 0x000fc800078e02f8 */
[C---:B---3--:R-:W-:Y:S01]  /*1c3e20*/  IMAD.WIDE R222, R218.reuse, 0x4, R78 ;  /* 0x00000004dade7825 */ /* 0x048fe200078e024e */
[----:B------:R1:W-:Y:S03]  /*1c3e30*/  @P3 STG.E [R220.64], R228 ;  /* 0x000000e4dc003986 */ /* 0x0003e6000c101904 */
[----:B--2---:R2:W-:Y:S01]  /*1c3e40*/  @P0 STG.E [R216.64], R226 ;  /* 0x000000e2d8000986 */ /* 0x0045e2000c101904 */
[----:B------:R-:W-:Y:S01]  /*1c3e50*/  ISETP.LT.AND P3, PT, R87, c[0x0][0x178], !P4 ;  /* 0x00005e0057007a0c */ /* 0x000fe20006761270 */
[----:B-----5:R3:W-:Y:S04]  /*1c3e60*/  @P1 STG.E [R222.64], R227 ;  /* 0x000000e3de001986 */ /* 0x0207e8000c101904 */
[----:B-1----:R-:W5:Y:S01]  /*1c3e70*/  LDL.LU R228, [R1+0x260c] ;  /* 0x00260c0001e47983 */ /* 0x002f620000300800 */
[----:B------:R-:W5:Y:S02]  /*1c3e80*/  LDL.LU R225, [R1+0x8888] ;  /* 0x0088880001e17983 */ /* 0x000f640000300800 */
[----:B--2---:R-:W2:Y:S02]  /*1c3e90*/  LDL.LU R226, [R1+0x149c] ;  /* 0x00149c0001e27983 */ /* 0x004ea40000300800 */
[C---:B---3--:R-:W-:Y:S01]  /*1c3ea0*/  IMAD.WIDE R222, R218.reuse, 0x4, R76 ;  /* 0x00000004dade7825 */ /* 0x048fe200078e024c */
[----:B------:R-:W3:Y:S03]  /*1c3eb0*/  LDL.LU R237, [R1+0x3ec8] ;  /* 0x003ec80001ed7983 */ /* 0x000ee60000300800 */
[----:B------:R-:W-:-:S04]  /*1c3ec0*/  IMAD.WIDE R216, R218, 0x4, R2 ;  /* 0x00000004dad87825 */ /* 0x000fc800078e0202 */
[----:B------:R-:W3:Y:S02]  /*1c3ed0*/  LDL.LU R227, [R1+0x3eb8] ;  /* 0x003eb80001e37983 */ /* 0x000ee40000300800 */
[C---:B------:R-:W-:Y:S01]  /*1c3ee0*/  IMAD.WIDE R220, R218.reuse, 0x4, R80 ;  /* 0x00000004dadc7825 */ /* 0x040fe200078e0250 */
[----:B------:R1:W-:Y:S03]  /*1c3ef0*/  @P6 STG.E [R222.64], R240 ;  /* 0x000000f0de006986 */ /* 0x0003e6000c101904 */
[----:B------:R1:W-:Y:S01]  /*1c3f00*/  @P5 STG.E [R216.64], R233 ;  /* 0x000000e9d8005986 */ /* 0x0003e2000c101904 */
[----:B------:R-:W-:Y:S01]  /*1c3f10*/  @P2 STG.E [R220.64], R232 ;  /* 0x000000e8dc002986 */ /* 0x000fe2000c101904 */
[----:B-1----:R-:W-:-:S03]  /*1c3f20*/  IMAD.WIDE R222, R218, 0x4, R82 ;  /* 0x00000004dade7825 */ /* 0x002fc600078e0252 */
[----:B------:R-:W3:Y:S04]  /*1c3f30*/  LDL.LU R233, [R1+0x3e98] ;  /* 0x003e980001e97983 */ /* 0x000ee80000300800 */
[----:B------:R1:W-:Y:S04]  /*1c3f40*/  @P3 STG.E [R222.64], R236 ;  /* 0x000000ecde003986 */ /* 0x0003e8000c101904 */
[----:B-1----:R-:W3:Y:S01]  /*1c3f50*/  LDL.LU R236, [R1+0x3e68] ;  /* 0x003e680001ec7983 */ /* 0x002ee20000300800 */
[----:B------:R-:W-:Y:S02]  /*1c3f60*/  ISETP.LT.AND P1, PT, R135, c[0x0][0x178], !P4 ;  /* 0x00005e0087007a0c */ /* 0x000fe40006721270 */
[----:B------:R-:W-:-:S02]  /*1c3f70*/  ISETP.GE.AND P0, PT, R224, c[0x0][0x17c], PT ;  /* 0x00005f00e0007a0c */ /* 0x000fc40003f06270 */
[----:B------:R-:W-:Y:S01]  /*1c3f80*/  ISETP.LT.AND P2, PT, R199, c[0x0][0x178], !P4 ;  /* 0x00005e00c7007a0c */ /* 0x000fe20006741270 */
[----:B------:R-:W-:Y:S02]  /*1c3f90*/  ISETP.LT.AND P4, PT, R203, c[0x0][0x178], !P4 ;  /* 0x00005e00cb007a0c */ /* 0x000fe40006781270 */
[----:B------:R-:W-:Y:S01]  /*1c3fa0*/  IMAD.WIDE R216, R218, 0x4, R244 ;  /* 0x00000004dad87825 */ /* 0x000fe200078e02f4 */
[----:B------:R-:W-:Y:S02]  /*1c3fb0*/  ISETP.LT.AND P5, PT, R202, c[0x0][0x178], !P0 ;  /* 0x00005e00ca007a0c */ /* 0x000fe400047a1270 */
[----:B------:R-:W-:Y:S01]  /*1c3fc0*/  ISETP.LT.AND P3, PT, R7, c[0x0][0x178], !P0 ;  /* 0x00005e0007007a0c */ /* 0x000fe20004761270 */
[----:B------:R-:W3:Y:S01]  /*1c3fd0*/  LDL.LU R241, [R1+0x2df8] ;  /* 0x002df80001f17983 */ /* 0x000ee20000300800 */
[----:B------:R-:W-:Y:S01]  /*1c3fe0*/  IADD3 R224, R218, c[0x0][0x198], RZ ;  /* 0x00006600dae07a10 */ /* 0x000fe20007ffe0ff */
[----:B------:R-:W3:Y:S01]  /*1c3ff0*/  LDL.LU R232, [R1+0x2c08] ;  /* 0x002c080001e87983 */ /* 0x000ee20000300800 */
[----:B------:R-:W-:-:S03]  /*1c4000*/  ISETP.LT.AND P6, PT, R15, c[0x0][0x178], !P0 ;  /* 0x00005e000f007a0c */ /* 0x000fc600047c1270 */
[----:B------:R-:W-:-:S04]  /*1c4010*/  IMAD.WIDE R220, R224, 0x4, R78 ;  /* 0x00000004e0dc7825 */ /* 0x000fc800078e024e */
[----:B------:R-:W-:Y:S01]  /*1c4020*/  IMAD.WIDE R222, R224, 0x4, R76 ;  /* 0x00000004e0de7825 */ /* 0x000fe200078e024c */
[----:B----4-:R1:W-:Y:S01]  /*1c4030*/  @P1 STG.E [R216.64], R229 ;  /* 0x000000e5d8001986 */ /* 0x0103e2000c101904 */
[----:B------:R-:W-:Y:S02]  /*1c4040*/  ISETP.LT.AND P1, PT, R47, c[0x0][0x178], !P0 ;  /* 0x00005e002f007a0c */ /* 0x000fe40004721270 */
[----:B-1----:R-:W-:-:S04]  /*1c4050*/  IMAD.WIDE R216, R218, 0x4, R246 ;  /* 0x00000004dad87825 */ /* 0x002fc800078e02f6 */
[----:B------:R-:W-:Y:S01]  /*1c4060*/  IMAD.WIDE R218, R218, 0x4, R248 ;  /* 0x00000004dada7825 */ /* 0x000fe200078e02f8 */
[----:B------:R-:W4:Y:S04]  /*1c4070*/  LDL.LU R229, [R1+0x2a08] ;  /* 0x002a080001e57983 */ /* 0x000f280000300800 */
[----:B-----5:R-:W-:Y:S01]  /*1c4080*/  @P2 STG.E [R216.64], R228 ;  /* 0x000000e4d8002986 */ /* 0x020fe2000c101904 */
[----:B--2---:R1:W-:Y:S03]  /*1c4090*/  @P4 STG.E [R218.64], R226 ;  /* 0x000000e2da004986 */ /* 0x0043e6000c101904 */
[----:B---3--:R2:W-:Y:S01]  /*1c40a0*/  @P5 STG.E [R220.64], R237 ;  /* 0x000000eddc005986 */ /* 0x0085e2000c101904 */
[----:B------:R3:W-:Y:S03]  /*1c40b0*/  @P3 STG.E [R222.64], R227 ;  /* 0x000000e3de003986 */ /* 0x0007e6000c101904 */
[----:B-1----:R-:W5:Y:S01]  /*1c40c0*/  LDL.LU R226, [R1+0x2dfc] ;  /* 0x002dfc0001e27983 */ /* 0x002f620000300800 */
[----:B------:R-:W5:Y:S02]  /*1c40d0*/  LDL.LU R228, [R1+0x165c] ;  /* 0x00165c0001e47983 */ /* 0x000f640000300800 */
[----:B------:R-:W5:Y:S01]  /*1c40e0*/  LDL.LU R240, [R1+0x1658] ;  /* 0x0016580001f07983 */ /* 0x000f620000300800 */
[----:B--2---:R-:W2:Y:S01]  /*1c40f0*/  LDL.LU R237, [R1+0x3ecc] ;  /* 0x003ecc0001ed7983 */ /* 0x004ea20000300800 */
[----:B---3--:R-:W3:Y:S02]  /*1c4100*/  LDL.LU R227, [R1+0x3ebc] ;  /* 0x003ebc0001e37983 */ /* 0x008ee40000300800 */
[----:B------:R-:W-:-:S04]  /*1c4110*/  IMAD.WIDE R216, R224, 0x4, R2 ;  /* 0x00000004e0d87825 */ /* 0x000fc800078e0202 */
[----:B------:R-:W-:Y:S01]  /*1c4120*/  IMAD.WIDE R218, R224, 0x4, R80 ;  /* 0x00000004e0da7825 */ /* 0x000fe200078e0250 */
[----:B------:R-:W-:Y:S02]  /*1c4130*/  ISETP.GE.AND P2, PT, R225, c[0x0][0x17c], PT ;  /* 0x00005f00e1007a0c */ /* 0x000fe40003f46270 */
[----:B------:R-:W3:Y:S04]  /*1c4140*/  LDL.LU R225, [R1+0x888c] ;  /* 0x00888c0001e17983 */ /* 0x000ee80000300800 */
[----:B------:R1:W-:Y:S04]  /*1c4150*/  @P6 STG.E [R216.64], R233 ;  /* 0x000000e9d8006986 */ /* 0x0003e8000c101904 */
[----:B-1----:R-:W3:Y:S04]  /*1c4160*/  LDL.LU R233, [R1+0x3e9c] ;  /* 0x003e9c0001e97983 */ /* 0x002ee80000300800 */
[----:B------:R1:W-:Y:S04]  /*1c4170*/  @P1 STG.E [R218.64], R236 ;  /* 0x000000ecda001986 */ /* 0x0003e8000c101904 */
[----:B-1----:R-:W3:Y:S01]  /*1c4180*/  LDL.LU R236, [R1+0x3e6c] ;  /* 0x003e6c0001ec7983 */ /* 0x002ee20000300800 */
[----:B------:R-:W-:-:S02]  /*1c4190*/  ISETP.LT.AND P3, PT, R87, c[0x0][0x178], !P0 ;  /* 0x00005e0057007a0c */ /* 0x000fc40004761270 */
[----:B------:R-:W-:Y:S02]  /*1c41a0*/  ISETP.LT.AND P5, PT, R135, c[0x0][0x178], !P0 ;  /* 0x00005e0087007a0c */ /* 0x000fe400047a1270 */
[----:B------:R-:W-:Y:S01]  /*1c41b0*/  ISETP.LT.AND P4, PT, R199, c[0x0][0x178], !P0 ;  /* 0x00005e00c7007a0c */ /* 0x000fe20004781270 */
[----:B------:R-:W-:Y:S01]  /*1c41c0*/  IMAD.WIDE R216, R224, 0x4, R82 ;  /* 0x00000004e0d87825 */ /* 0x000fe200078e0252 */
[----:B------:R-:W-:Y:S02]  /*1c41d0*/  ISETP.LT.AND P0, PT, R203, c[0x0][0x178], !P0 ;  /* 0x00005e00cb007a0c */ /* 0x000fe40004701270 */
[----:B------:R-:W-:Y:S01]  /*1c41e0*/  ISETP.LT.AND P1, PT, R202, c[0x0][0x178], !P2 ;  /* 0x00005e00ca007a0c */ /* 0x000fe20005721270 */
[----:B------:R-:W-:-:S04]  /*1c41f0*/  IMAD.WIDE R218, R224, 0x4, R244 ;  /* 0x00000004e0da7825 */ /* 0x000fc800078e02f4 */
[C---:B------:R-:W-:Y:S01]  /*1c4200*/  IMAD.WIDE R220, R224.reuse, 0x4, R246 ;  /* 0x00000004e0dc7825 */ /* 0x040fe200078e02f6 */
[----:B------:R-:W-:Y:S01]  /*1c4210*/  ISETP.LT.AND P6, PT, R7, c[0x0][0x178], !P2 ;  /* 0x00005e0007007a0c */ /* 0x000fe200057c1270 */
[----:B------:R1:W-:Y:S02]  /*1c4220*/  @P3 STG.E [R216.64], R241 ;  /* 0x000000f1d8003986 */ /* 0x0003e4000c101904 */
[----:B------:R1:W-:Y:S01]  /*1c4230*/  @P5 STG.E [R218.64], R232 ;  /* 0x000000e8da005986 */ /* 0x0003e2000c101904 */
[----:B------:R-:W-:Y:S02]  /*1c4240*/  ISETP.LT.AND P5, PT, R15, c[0x0][0x178], !P2 ;  /* 0x00005e000f007a0c */ /* 0x000fe400057a1270 */
[C---:B-1----:R-:W-:Y:S01]  /*1c4250*/  IADD3 R216, R224.reuse, c[0x0][0x198], RZ ;  /* 0x00006600e0d87a10 */ /* 0x042fe20007ffe0ff */
[----:B------:R-:W3:Y:S01]  /*1c4260*/  LDL.LU R232, [R1+0x2c0c] ;  /* 0x002c0c0001e87983 */ /* 0x000ee20000300800 */
[----:B------:R-:W-:-:S04]  /*1c4270*/  IMAD.WIDE R218, R224, 0x4, R248 ;  /* 0x00000004e0da7825 */ /* 0x000fc800078e02f8 */
[----:B------:R-:W-:Y:S01]  /*1c4280*/  IMAD.WIDE R222, R216, 0x4, R76 ;  /* 0x00000004d8de7825 */ /* 0x000fe200078e024c */
[----:B------:R-:W-:Y:S01]  /*1c4290*/  ISETP.LT.AND P3, PT, R87, c[0x0][0x178], !P2 ;  /* 0x00005e0057007a0c */ /* 0x000fe20005761270 */
[----:B----4-:R1:W-:Y:S01]  /*1c42a0*/  @P4 STG.E [R220.64], R229 ;  /* 0x000000e5dc004986 */ /* 0x0103e2000c101904 */
[----:B------:R-:W-:-:S03]  /*1c42b0*/  ISETP.LT.AND P4, PT, R47, c[0x0][0x178], !P2 ;  /* 0x00005e002f007a0c */ /* 0x000fc60005781270 */
[----:B-1----:R-:W4:Y:S01]  /*1c42c0*/  LDL.LU R229, [R1+0x2a0c] ;  /* 0x002a0c0001e57983 */ /* 0x002f220000300800 */
[----:B------:R-:W-:-:S03]  /*1c42d0*/  IMAD.WIDE R220, R216, 0x4, R78 ;  /* 0x00000004d8dc7825 */ /* 0x000fc600078e024e */
[----:B-----5:R-:W-:Y:S04]  /*1c42e0*/  @P0 STG.E [R218.64], R240 ;  /* 0x000000f0da000986 */ /* 0x020fe8000c101904 */
[----:B--2---:R1:W-:Y:S01]  /*1c42f0*/  @P1 STG.E [R220.64], R237 ;  /* 0x000000eddc001986 */ /* 0x0043e2000c101904 */
[----:B---3--:R2:W-:Y:S01]  /*1c4300*/  @P6 STG.E [R222.64], R227 ;  /* 0x000000e3de006986 */ /* 0x0085e2000c101904 */
[----:B------:R-:W-:Y:S02]  /*1c4310*/  ISETP.GE.AND P0, PT, R225, c[0x0][0x17c], PT ;  /* 0x00005f00e1007a0c */ /* 0x000fe40003f06270 */
[----:B-1----:R-:W3:Y:S04]  /*1c4320*/  LDL.LU R237, [R1+0x2ff0] ;  /* 0x002ff00001ed7983 */ /* 0x002ee80000300800 */
[----:B--2---:R-:W2:Y:S01]  /*1c4330*/  LDL.LU R227, [R1+0x2e00] ;  /* 0x002e000001e37983 */ /* 0x004ea20000300800 */
[----:B------:R-:W-:-:S04]  /*1c4340*/  IMAD.WIDE R218, R216, 0x4, R2 ;  /* 0x00000004d8da7825 */ /* 0x000fc800078e0202 */
[C---:B------:R-:W-:Y:S01]  /*1c4350*/  IMAD.WIDE R220, R216.reuse, 0x4, R80 ;  /* 0x00000004d8dc7825 */ /* 0x040fe200078e0250 */
[----:B------:R-:W5:Y:S03]  /*1c4360*/  LDL.LU R225, [R1+0x8890] ;  /* 0x0088900001e17983 */ /* 0x000f660000300800 */
[----:B------:R-:W5:Y:S02]  /*1c4370*/  LDL.LU R238, [R1+0x1330] ;  /* 0x0013300001ee7983 */ /* 0x000f640000300800 */
[----:B------:R-:W5:Y:S01]  /*1c4380*/  LDL.LU R241, [R1+0xfd0] ;  /* 0x000fd00001f17983 */ /* 0x000f620000300800 */
[----:B------:R-:W-:Y:S01]  /*1c4390*/  @P5 STG.E [R218.64], R233 ;  /* 0x000000e9da005986 */ /* 0x000fe2000c101904 */
[----:B------:R-:W-:-:S03]  /*1c43a0*/  IMAD.WIDE R222, R216, 0x4, R82 ;  /* 0x00000004d8de7825 */ /* 0x000fc600078e0252 */
[----:B------:R1:W-:Y:S04]  /*1c43b0*/  @P4 STG.E [R220.64], R236 ;  /* 0x000000ecdc004986 */ /* 0x0003e8000c101904 */
[----:B------:R1:W-:Y:S04]  /*1c43c0*/  @P3 STG.E [R222.64], R226 ;  /* 0x000000e2de003986 */ /* 0x0003e8000c101904 */
[----:B-1----:R-:W5:Y:S01]  /*1c43d0*/  LDL.LU R236, [R1+0xc80] ;  /* 0x000c800001ec7983 */ /* 0x002f620000300800 */
[----:B------:R-:W5:Y:S02]  /*1c43e0*/  LDL.LU R226, [R1+0xa90] ;  /* 0x000a900001e27983 */ /* 0x000f640000300800 */
[----:B------:R-:W5:Y:S01]  /*1c43f0*/  LDL.LU R233, [R1+0x930] ;  /* 0x0009300001e97983 */ /* 0x000f620000300800 */
[----:B------:R-:W-:-:S02]  /*1c4400*/  ISETP.LT.AND P6, PT, R135, c[0x0][0x178], !P2 ;  /* 0x00005e0087007a0c */ /* 0x000fc400057c1270 */
[----:B------:R-:W-:Y:S01]  /*1c4410*/  ISETP.LT.AND P1, PT, R199, c[0x0][0x178], !P2 ;  /* 0x00005e00c7007a0c */ /* 0x000fe20005721270 */
[----:B------:R-:W-:Y:S01]  /*1c4420*/  ISETP.LT.AND P2, PT, R203, c[0x0][0x178], !P2 ;  /* 0x00005e00cb007a0c */ /* 0x000fe20005741270 */
[----:B------:R-:W-:Y:S01]  /*1c4430*/  ISETP.LT.AND P3, PT, R202, c[0x0][0x178], !P0 ;  /* 0x00005e00ca007a0c */ /* 0x000fe20004761270 */
[----:B------:R-:W-:-:S04]  /*1c4440*/  IMAD.WIDE R222, R216, 0x4, R244 ;  /* 0x00000004d8de7825 */ /* 0x000fc800078e02f4 */
[----:B------:R-:W-:Y:S01]  /*1c4450*/  IMAD.WIDE R218, R216, 0x4, R246 ;  /* 0x00000004d8da7825 */ /* 0x000fe200078e02f6 */
[----:B------:R-:W-:-:S03]  /*1c4460*/  ISETP.LT.AND P4, PT, R7, c[0x0][0x178], !P0 ;  /* 0x00005e0007007a0c */ /* 0x000fc60004781270 */
[C---:B------:R-:W-:Y:S01]  /*1c4470*/  IMAD.WIDE R220, R216.reuse, 0x4, R248 ;  /* 0x00000004d8dc7825 */ /* 0x040fe200078e02f8 */
[----:B------:R-:W-:Y:S02]  /*1c4480*/  IADD3 R224, R216, c[0x0][0x198], RZ ;  /* 0x00006600d8e07a10 */ /* 0x000fe40007ffe0ff */
[----:B------:R-:W-:Y:S01]  /*1c4490*/  ISETP.LT.AND P5, PT, R47, c[0x0][0x178], !P0 ;  /* 0x00005e002f007a0c */ /* 0x000fe200047a1270 */
[----:B------:R1:W-:Y:S01]  /*1c44a0*/  @P6 STG.E [R222.64], R232 ;  /* 0x000000e8de006986 */ /* 0x0003e2000c101904 */
[----:B------:R-:W-:Y:S01]  /*1c44b0*/  ISETP.LT.AND P6, PT, R15, c[0x0][0x178], !P0 ;  /* 0x00005e000f007a0c */ /* 0x000fe200047c1270 */
[----:B------:R-:W-:-:S04]  /*1c44c0*/  IMAD.WIDE R216, R224, 0x4, R78 ;  /* 0x00000004e0d87825 */ /* 0x000fc800078e024e */
[C---:B-1----:R-:W-:Y:S01]  /*1c44d0*/  IMAD.WIDE R222, R224.reuse, 0x4, R244 ;  /* 0x00000004e0de7825 */ /* 0x042fe200078e02f4 */
[----:B----4-:R1:W-:Y:S03]  /*1c44e0*/  @P1 STG.E [R218.64], R229 ;  /* 0x000000e5da001986 */ /* 0x0103e6000c101904 */
[----:B------:R4:W-:Y:S01]  /*1c44f0*/  @P2 STG.E [R220.64], R228 ;  /* 0x000000e4dc002986 */ /* 0x0009e2000c101904 */
[----:B------:R-:W-:Y:S02]  /*1c4500*/  ISETP.LT.AND P2, PT, R87, c[0x0][0x178], !P0 ;  /* 0x00005e0057007a0c */ /* 0x000fe40004741270 */
[----:B------:R-:W-:Y:S01]  /*1c4510*/  ISETP.LT.AND P1, PT, R135, c[0x0][0x178], !P0 ;  /* 0x00005e0087007a0c */ /* 0x000fe20004721270 */
[C---:B-1----:R-:W-:Y:S01]  /*1c4520*/  IMAD.WIDE R218, R224.reuse, 0x4, R76 ;  /* 0x00000004e0da7825 */ /* 0x042fe200078e024c */
[----:B----4-:R-:W4:Y:S03]  /*1c4530*/  LDL.LU R228, [R1+0x1334] ;  /* 0x0013340001e47983 */ /* 0x010f260000300800 */
[----:B------:R-:W4:Y:S02]  /*1c4540*/  LDL.LU R240, [R1+0x290] ;  /* 0x0002900001f07983 */ /* 0x000f240000300800 */
[----:B------:R-:W4:Y:S02]  /*1c4550*/  LDL.LU R230, [R1+0x8894] ;  /* 0x0088940001e67983 */ /* 0x000f240000300800 */
[----:B------:R-:W4:Y:S01]  /*1c4560*/  LDL.LU R229, [R1+0x2ff4] ;  /* 0x002ff40001e57983 */ /* 0x000f220000300800 */
[----:B---3--:R1:W-:Y:S04]  /*1c4570*/  @P3 STG.E [R216.64], R237 ;  /* 0x000000edd8003986 */ /* 0x0083e8000c101904 */
[----:B--2---:R2:W-:Y:S01]  /*1c4580*/  @P4 STG.E [R218.64], R227 ;  /* 0x000000e3da004986 */ /* 0x0045e2000c101904 */
[----:B------:R-:W-:Y:S01]  /*1c4590*/  IMAD.WIDE R220, R224, 0x4, R82 ;  /* 0x00000004e0dc7825 */ /* 0x000fe200078e0252 */
[----:B------:R-:W-:-:S02]  /*1c45a0*/  ISETP.LT.AND P4, PT, R199, c[0x0][0x178], !P0 ;  /* 0x00005e00c7007a0c */ /* 0x000fc40004781270 */
[----:B-1----:R-:W3:Y:S01]  /*1c45b0*/  LDL.LU R237, [R1+0x2e04] ;  /* 0x002e040001ed7983 */ /* 0x002ee20000300800 */
[----:B------:R-:W-:-:S04]  /*1c45c0*/  IMAD.WIDE R216, R224, 0x4, R2 ;  /* 0x00000004e0d87825 */ /* 0x000fc800078e0202 */
[C---:B--2---:R-:W-:Y:S01]  /*1c45d0*/  IMAD.WIDE R218, R224.reuse, 0x4, R80 ;  /* 0x00000004e0da7825 */ /* 0x044fe200078e0250 */
[----:B------:R-:W2:Y:S04]  /*1c45e0*/  LDL.LU R232, [R1+0x294] ;  /* 0x0002940001e87983 */ /* 0x000ea80000300800 */
[----:B------:R-:W2:Y:S04]  /*1c45f0*/  LDL.LU R227, [R1+0x3200] ;  /* 0x0032000001e37983 */ /* 0x000ea80000300800 */
[----:B-----5:R1:W-:Y:S01]  /*1c4600*/  @P6 STG.E [R216.64], R238 ;  /* 0x000000eed8006986 */ /* 0x0203e2000c101904 */
[----:B------:R-:W-:Y:S02]  /*1c4610*/  @P5 STG.E [R218.64], R241 ;  /* 0x000000f1da005986 */ /* 0x000fe4000c101904 */
[----:B-1----:R-:W-:Y:S01]  /*1c4620*/  IMAD.WIDE R216, R224, 0x4, R246 ;  /* 0x00000004e0d87825 */ /* 0x002fe200078e02f6 */
[----:B------:R1:W-:Y:S03]  /*1c4630*/  @P2 STG.E [R220.64], R236 ;  /* 0x000000ecdc002986 */ /* 0x0003e6000c101904 */
[----:B------:R5:W-:Y:S01]  /*1c4640*/  @P1 STG.E [R222.64], R226 ;  /* 0x000000e2de001986 */ /* 0x000be2000c101904 */
[----:B-1----:R-:W2:Y:S01]  /*1c4650*/  LDL.LU R236, [R1+0xfd4] ;  /* 0x000fd40001ec7983 */ /* 0x002ea20000300800 */
[----:B-----5:R-:W5:Y:S02]  /*1c4660*/  LDL.LU R226, [R1+0xc84] ;  /* 0x000c840001e27983 */ /* 0x020f640000300800 */
[----:B------:R1:W-:Y:S02]  /*1c4670*/  @P4 STG.E [R216.64], R233 ;  /* 0x000000e9d8004986 */ /* 0x0003e4000c101904 */
[----:B------:R-:W5:Y:S01]  /*1c4680*/  LDL.LU R238, [R1+0xa94] ;  /* 0x000a940001ee7983 */ /* 0x000f620000300800 */
[----:B-1----:R-:W5:Y:S01]  /*1c4690*/  LDL.LU R233, [R1+0x934] ;  /* 0x0009340001e97983 */ /* 0x002f620000300800 */
[----:B------:R-:W-:-:S02]  /*1c46a0*/  ISETP.GE.AND P3, PT, R225, c[0x0][0x17c], PT ;  /* 0x00005f00e1007a0c */ /* 0x000fc40003f66270 */
[----:B------:R-:W-:Y:S02]  /*1c46b0*/  ISETP.LT.AND P0, PT, R203, c[0x0][0x178], !P0 ;  /* 0x00005e00cb007a0c */ /* 0x000fe40004701270 */
[----:B------:R-:W-:Y:S02]  /*1c46c0*/  ISETP.LT.AND P1, PT, R202, c[0x0][0x178], !P3 ;  /* 0x00005e00ca007a0c */ /* 0x000fe40005f21270 */
[----:B------:R-:W-:Y:S01]  /*1c46d0*/  ISETP.LT.AND P5, PT, R7, c[0x0][0x178], !P3 ;  /* 0x00005e0007007a0c */ /* 0x000fe20005fa1270 */
[C---:B------:R-:W-:Y:S01]  /*1c46e0*/  IADD3 R225, R224.reuse, c[0x0][0x198], RZ ;  /* 0x00006600e0e17a10 */ /* 0x040fe20007ffe0ff */
[----:B------:R-:W-:Y:S01]  /*1c46f0*/  ISETP.LT.AND P2, PT, R15, c[0x0][0x178], !P3 ;  /* 0x00005e000f007a0c */ /* 0x000fe20005f41270 */
[----:B------:R-:W-:-:S04]  /*1c4700*/  IMAD.WIDE R216, R224, 0x4, R248 ;  /* 0x00000004e0d87825 */ /* 0x000fc800078e02f8 */
[----:B------:R-:W-:-:S04]  /*1c4710*/  IMAD.WIDE R218, R225, 0x4, R78 ;  /* 0x00000004e1da7825 */ /* 0x000fc800078e024e */
[----:B------:R-:W-:Y:S01]  /*1c4720*/  IMAD.WIDE R220, R225, 0x4, R76 ;  /* 0x00000004e1dc7825 */ /* 0x000fe200078e024c */
[----:B------:R-:W-:-:S03]  /*1c4730*/  ISETP.LT.AND P4, PT, R47, c[0x0][0x178], !P3 ;  /* 0x00005e002f007a0c */ /* 0x000fc60005f81270 */
[----:B------:R-:W-:Y:S01]  /*1c4740*/  IMAD.WIDE R222, R225, 0x4, R2 ;  /* 0x00000004e1de7825 */ /* 0x000fe200078e0202 */
[----:B------:R-:W-:Y:S02]  /*1c4750*/  ISETP.LT.AND P6, PT, R87, c[0x0][0x178], !P3 ;  /* 0x00005e0057007a0c */ /* 0x000fe40005fc1270 */
[----:B------:R-:W-:Y:S01]  /*1c4760*/  IADD3 R224, R225, c[0x0][0x198], RZ ;  /* 0x00006600e1e07a10 */ /* 0x000fe20007ffe0ff */
[----:B----4-:R1:W-:Y:S01]  /*1c4770*/  @P0 STG.E [R216.64], R240 ;  /* 0x000000f0d8000986 */ /* 0x0103e2000c101904 */
[----:B------:R-:W-:Y:S01]  /*1c4780*/  @P1 STG.E [R218.64], R229 ;  /* 0x000000e5da001986 */ /* 0x000fe2000c101904 */
[----:B------:R-:W-:Y:S02]  /*1c4790*/  ISETP.GE.AND P0, PT, R230, c[0x0][0x17c], PT ;  /* 0x00005f00e6007a0c */ /* 0x000fe40003f06270 */
[----:B------:R-:W-:Y:S01]  /*1c47a0*/  ISETP.LT.AND P1, PT, R199, c[0x0][0x178], !P3 ;  /* 0x00005e00c7007a0c */ /* 0x000fe20005f21270 */
[----:B---3--:R3:W-:Y:S01]  /*1c47b0*/  @P5 STG.E [R220.64], R237 ;  /* 0x000000eddc005986 */ /* 0x0087e2000c101904 */
[----:B-1----:R-:W-:-:S04]  /*1c47c0*/  IMAD.WIDE R216, R225, 0x4, R80 ;  /* 0x00000004e1d87825 */ /* 0x002fc800078e0250 */
[----:B------:R1:W-:Y:S01]  /*1c47d0*/  @P2 STG.E [R222.64], R228 ;  /* 0x000000e4de002986 */ /* 0x0003e2000c101904 */
[----:B------:R-:W-:Y:S01]  /*1c47e0*/  ISETP.LT.AND P2, PT, R135, c[0x0][0x178], !P3 ;  /* 0x00005e0087007a0c */ /* 0x000fe20005f41270 */
[----:B------:R-:W-:Y:S01]  /*1c47f0*/  ISETP.LT.AND P3, PT, R203, c[0x0][0x178], !P3 ;  /* 0x00005e00cb007a0c */ /* 0x000fe20005f61270 */
[----:B---3--:R-:W3:Y:S01]  /*1c4800*/  LDL.LU R237, [R1+0x3000] ;  /* 0x0030000001ed7983 */ /* 0x008ee20000300800 */
[----:B-1----:R-:W4:Y:S02]  /*1c4810*/  LDL.LU R228, [R1+0x8898] ;  /* 0x0088980001e47983 */ /* 0x002f240000300800 */
[----:B------:R-:W4:Y:S02]  /*1c4820*/  LDL.LU R229, [R1+0x1c20] ;  /* 0x001c200001e57983 */ /* 0x000f240000300800 */
[C---:B------:R-:W-:Y:S01]  /*1c4830*/  IMAD.WIDE R218, R225.reuse, 0x4, R82 ;  /* 0x00000004e1da7825 */ /* 0x040fe200078e0252 */
[----:B------:R-:W4:Y:S03]  /*1c4840*/  LDL.LU R241, [R1+0x16b0] ;  /* 0x0016b00001f17983 */ /* 0x000f260000300800 */
[----:B------:R-:W4:Y:S02]  /*1c4850*/  LDL.LU R240, [R1+0xfe0] ;  /* 0x000fe00001f07983 */ /* 0x000f240000300800 */
[----:B------:R-:W-:-:S04]  /*1c4860*/  IMAD.WIDE R220, R225, 0x4, R248 ;  /* 0x00000004e1dc7825 */ /* 0x000fc800078e02f8 */
[----:B------:R-:W-:Y:S01]  /*1c4870*/  IMAD.WIDE R222, R224, 0x4, R78 ;  /* 0x00000004e0de7825 */ /* 0x000fe200078e024e */
[----:B--2---:R1:W-:Y:S01]  /*1c4880*/  @P4 STG.E [R216.64], R236 ;  /* 0x000000ecd8004986 */ /* 0x0043e2000c101904 */
[----:B------:R-:W-:Y:S02]  /*1c4890*/  ISETP.LT.AND P4, PT, R202, c[0x0][0x178], !P0 ;  /* 0x00005e00ca007a0c */ /* 0x000fe40004781270 */
[----:B-----5:R2:W-:Y:S01]  /*1c48a0*/  @P6 STG.E [R218.64], R226 ;  /* 0x000000e2da006986 */ /* 0x0205e2000c101904 */
[----:B-1----:R-:W5:Y:S01]  /*1c48b0*/  LDL.LU R236, [R1+0xde0] ;  /* 0x000de00001ec7983 */ /* 0x002f620000300800 */
[----:B------:R-:W-:-:S04]  /*1c48c0*/  IMAD.WIDE R216, R225, 0x4, R244 ;  /* 0x00000004e1d87825 */ /* 0x000fc800078e02f4 */
[----:B--2---:R-:W-:Y:S01]  /*1c48d0*/  IMAD.WIDE R218, R225, 0x4, R246 ;  /* 0x00000004e1da7825 */ /* 0x004fe200078e02f6 */
[----:B------:R-:W2:Y:S04]  /*1c48e0*/  LDL.LU R226, [R1+0xaa0] ;  /* 0x000aa00001e27983 */ /* 0x000ea80000300800 */
[----:B------:R-:W-:Y:S01]  /*1c48f0*/  @P2 STG.E [R216.64], R238 ;  /* 0x000000eed8002986 */ /* 0x000fe2000c101904 */
[----:B------:R1:W-:Y:S02]  /*1c4900*/  @P1 STG.E [R218.64], R233 ;  /* 0x000000e9da001986 */ /* 0x0003e4000c101904 */
[----:B------:R-:W-:Y:S02]  /*1c4910*/  @P3 STG.E [R220.64], R232 ;  /* 0x000000e8dc003986 */ /* 0x000fe4000c101904 */
[----:B------:R1:W-:Y:S02]  /*1c4920*/  @P4 STG.E [R222.64], R227 ;  /* 0x000000e3de004986 */ /* 0x0003e4000c101904 */
[----:B-1----:R-:W2:Y:S01]  /*1c4930*/  LDL.LU R233, [R1+0x870] ;  /* 0x0008700001e97983 */ /* 0x002ea20000300800 */
[----:B------:R-:W2:Y:S01]  /*1c4940*/  LDL.LU R227, [R1+0x3204] ;  /* 0x0032040001e37983 */ /* 0x000ea20000300800 */
[----:B------:R-:W-:-:S02]  /*1c4950*/  ISETP.LT.AND P6, PT, R7, c[0x0][0x178], !P0 ;  /* 0x00005e0007007a0c */ /* 0x000fc400047c1270 */
[----:B------:R-:W-:Y:S01]  /*1c4960*/  ISETP.LT.AND P5, PT, R15, c[0x0][0x178], !P0 ;  /* 0x00005e000f007a0c */ /* 0x000fe200047a1270 */
[C---:B------:R-:W-:Y:S01]  /*1c4970*/  IMAD.WIDE R216, R224.reuse, 0x4, R76 ;  /* 0x00000004e0d87825 */ /* 0x040fe200078e024c */
[----:B------:R-:W-:Y:S02]  /*1c4980*/  ISETP.LT.AND P2, PT, R47, c[0x0][0x178], !P0 ;  /* 0x00005e002f007a0c */ /* 0x000fe40004741270 */
[----:B------:R-:W-:Y:S01]  /*1c4990*/  ISETP.LT.AND P3, PT, R87, c[0x0][0x178], !P0 ;  /* 0x00005e0057007a0c */ /* 0x000fe20004761270 */
[----:B------:R-:W-:Y:S01]  /*1c49a0*/  IMAD.WIDE R218, R224, 0x4, R2 ;  /* 0x00000004e0da7825 */ /* 0x000fe200078e0202 */
[----:B------:R-:W-:-:S03]  /*1c49b0*/  ISETP.LT.AND P4, PT, R199, c[0x0][0x178], !P0 ;  /* 0x00005e00c7007a0c */ /* 0x000fc60004781270 */
[----:B------:R-:W-:-:S04]  /*1c49c0*/  IMAD.WIDE R220, R224, 0x4, R244 ;  /* 0x00000004e0dc7825 */ /* 0x000fc800078e02f4 */
[C---:B------:R-:W-:Y:S01]  /*1c49d0*/  IMAD.WIDE R222, R224.reuse, 0x4, R246 ;  /* 0x00000004e0de7825 */ /* 0x040fe200078e02f6 */
[----:B------:R-:W-:Y:S01]  /*1c49e0*/  IADD3 R225, R224, c[0x0][0x198], RZ ;  /* 0x00006600e0e17a10 */ /* 0x000fe20007ffe0ff */
[----:B---3--:R1:W-:Y:S01]  /*1c49f0*/  @P6 STG.E [R216.64], R237 ;  /* 0x000000edd8006986 */ /* 0x0083e2000c101904 */
[----:B------:R-:W-:Y:S02]  /*1c4a00*/  ISETP.LT.AND P6, PT, R135, c[0x0][0x178], !P0 ;  /* 0x00005e0087007a0c */ /* 0x000fe400047c1270 */
[----:B----4-:R-:W-:Y:S01]  /*1c4a10*/  ISETP.GE.AND P1, PT, R228, c[0x0][0x17c], PT ;  /* 0x00005f00e4007a0c */ /* 0x010fe20003f26270 */
[----:B------:R3:W-:Y:S01]  /*1c4a20*/  @P5 STG.E [R218.64], R229 ;  /* 0x000000e5da005986 */ /* 0x0007e2000c101904 */
[----:B------:R-:W-:Y:S02]  /*1c4a30*/  ISETP.LT.AND P0, PT, R203, c[0x0][0x178], !P0 ;  /* 0x00005e00cb007a0c */ /* 0x000fe40004701270 */
[----:B------:R-:W-:Y:S01]  /*1c4a40*/  ISETP.LT.AND P5, PT, R202, c[0x0][0x178], !P1 ;  /* 0x00005e00ca007a0c */ /* 0x000fe20004fa1270 */
[----:B-1----:R-:W4:Y:S01]  /*1c4a50*/  LDL.LU R237, [R1+0x16b4] ;  /* 0x0016b40001ed7983 */ /* 0x002f220000300800 */
[----:B------:R-:W4:Y:S02]  /*1c4a60*/  LDL.LU R228, [R1+0xfe4] ;  /* 0x000fe40001e47983 */ /* 0x000f240000300800 */
[----:B------:R-:W4:Y:S02]  /*1c4a70*/  LDL.LU R232, [R1+0x3004] ;  /* 0x0030040001e87983 */ /* 0x000f240000300800 */
[C---:B------:R-:W-:Y:S01]  /*1c4a80*/  IMAD.WIDE R216, R224.reuse, 0x4, R80 ;  /* 0x00000004e0d87825 */ /* 0x040fe200078e0250 */
[----:B------:R-:W4:Y:S03]  /*1c4a90*/  LDL.LU R230, [R1+0x889c] ;  /* 0x00889c0001e67983 */ /* 0x000f260000300800 */
[----:B---3--:R-:W-:-:S04]  /*1c4aa0*/  IMAD.WIDE R218, R224, 0x4, R82 ;  /* 0x00000004e0da7825 */ /* 0x008fc800078e0252 */
[----:B------:R-:W3:Y:S01]  /*1c4ab0*/  LDL.LU R229, [R1+0x1c24] ;  /* 0x001c240001e57983 */ /* 0x000ee20000300800 */
[----:B------:R1:W-:Y:S01]  /*1c4ac0*/  @P2 STG.E [R216.64], R241 ;  /* 0x000000f1d8002986 */ /* 0x0003e2000c101904 */
[----:B------:R1:W-:Y:S02]  /*1c4ad0*/  @P3 STG.E [R218.64], R240 ;  /* 0x000000f0da003986 */ /* 0x0003e4000c101904 */
[----:B-1----:R-:W-:-:S04]  /*1c4ae0*/  IMAD.WIDE R216, R224, 0x4, R248 ;  /* 0x00000004e0d87825 */ /* 0x002fc800078e02f8 */
[----:B------:R-:W-:Y:S01]  /*1c4af0*/  IMAD.WIDE R218, R225, 0x4, R78 ;  /* 0x00000004e1da7825 */ /* 0x000fe200078e024e */
[----:B-----5:R1:W-:Y:S04]  /*1c4b00*/  @P6 STG.E [R220.64], R236 ;  /* 0x000000ecdc006986 */ /* 0x0203e8000c101904 */
[----:B--2---:R2:W-:Y:S04]  /*1c4b10*/  @P4 STG.E [R222.64], R226 ;  /* 0x000000e2de004986 */ /* 0x0045e8000c101904 */
[----:B-1----:R-:W5:Y:S04]  /*1c4b20*/  LDL.LU R236, [R1+0xde4] ;  /* 0x000de40001ec7983 */ /* 0x002f680000300800 */
[----:B--2---:R-:W2:Y:S04]  /*1c4b30*/  LDL.LU R226, [R1+0xaa4] ;  /* 0x000aa40001e27983 */ /* 0x004ea80000300800 */
[----:B------:R-:W-:Y:S01]  /*1c4b40*/  @P0 STG.E [R216.64], R233 ;  /* 0x000000e9d8000986 */ /* 0x000fe2000c101904 */
[----:B------:R1:W-:Y:S03]  /*1c4b50*/  @P5 STG.E [R218.64], R227 ;  /* 0x000000e3da005986 */ /* 0x0003e6000c101904 */
[----:B-1----:R-:W2:Y:S01]  /*1c4b60*/  LDL.LU R227, [R1+0x874] ;  /* 0x0008740001e37983 */ /* 0x002ea20000300800 */
[----:B------:R-:W2:Y:S02]  /*1c4b70*/  LDL.LU R224, [R1+0x88a0] ;  /* 0x0088a00001e07983 */ /* 0x000ea40000300800 */
[----:B------:R-:W2:Y:S02]  /*1c4b80*/  LDL.LU R240, [R1+0x3600] ;  /* 0x0036000001f07983 */ /* 0x000ea40000300800 */
[----:B------:R-:W2:Y:S01]  /*1c4b90*/  LDL.LU R233, [R1+0x33f0] ;  /* 0x0033f00001e97983 */ /* 0x000ea20000300800 */
[----:B------:R-:W-:-:S02]  /*1c4ba0*/  ISETP.LT.AND P3, PT, R7, c[0x0][0x178], !P1 ;  /* 0x00005e0007007a0c */ /* 0x000fc40004f61270 */
[----:B------:R-:W-:Y:S02]  /*1c4bb0*/  ISETP.LT.AND P2, PT, R15, c[0x0][0x178], !P1 ;  /* 0x00005e000f007a0c */ /* 0x000fe40004f41270 */
[----:B------:R-:W-:Y:S02]  /*1c4bc0*/  ISETP.LT.AND P6, PT, R47, c[0x0][0x178], !P1 ;  /* 0x00005e002f007a0c */ /* 0x000fe40004fc1270 */
[----:B------:R-:W-:Y:S02]  /*1c4bd0*/  ISETP.LT.AND P4, PT, R87, c[0x0][0x178], !P1 ;  /* 0x00005e0057007a0c */ /* 0x000fe40004f81270 */
[----:B------:R-:W-:Y:S01]  /*1c4be0*/  ISETP.LT.AND P0, PT, R135, c[0x0][0x178], !P1 ;  /* 0x00005e0087007a0c */ /* 0x000fe20004f01270 */
[----:B------:R-:W-:-:S04]  /*1c4bf0*/  IMAD.WIDE R216, R225, 0x4, R76 ;  /* 0x00000004e1d87825 */ /* 0x000fc800078e024c */
[----:B------:R-:W-:-:S04]  /*1c4c00*/  IMAD.WIDE R218, R225, 0x4, R2 ;  /* 0x00000004e1da7825 */ /* 0x000fc800078e0202 */
[----:B------:R-:W-:Y:S01]  /*1c4c10*/  IMAD.WIDE R220, R225, 0x4, R80 ;  /* 0x00000004e1dc7825 */ /* 0x000fe200078e0250 */
[----:B------:R-:W-:-:S03]  /*1c4c20*/  ISETP.LT.AND P5, PT, R199, c[0x0][0x178], !P1 ;  /* 0x00005e00c7007a0c */ /* 0x000fc60004fa1270 */
[----:B------:R-:W-:Y:S01]  /*1c4c30*/  IMAD.WIDE R222, R225, 0x4, R82 ;  /* 0x00000004e1de7825 */ /* 0x000fe200078e0252 */
[----:B------:R-:W2:Y:S01]  /*1c4c40*/  LDL.LU R238, [R1+0x31f0] ;  /* 0x0031f00001ee7983 */ /* 0x000ea20000300800 */
[----:B------:R-:W-:-:S03]  /*1c4c50*/  ISETP.LT.AND P1, PT, R203, c[0x0][0x178], !P1 ;  /* 0x00005e00cb007a0c */ /* 0x000fc60004f21270 */
[----:B----4-:R1:W-:Y:S01]  /*1c4c60*/  @P3 STG.E [R216.64], R232 ;  /* 0x000000e8d8003986 */ /* 0x0103e2000c101904 */
[----:B------:R-:W-:-:S03]  /*1c4c70*/  ISETP.GE.AND P3, PT, R230, c[0x0][0x17c], PT ;  /* 0x00005f00e6007a0c */ /* 0x000fc60003f66270 */
[----:B---3--:R-:W-:Y:S01]  /*1c4c80*/  @P2 STG.E [R218.64], R229 ;  /* 0x000000e5da002986 */ /* 0x008fe2000c101904 */
[----:B------:R3:W-:Y:S02]  /*1c4c90*/  @P6 STG.E [R220.64], R237 ;  /* 0x000000eddc006986 */ /* 0x0007e4000c101904 */
[----:B------:R4:W-:Y:S01]  /*1c4ca0*/  @P4 STG.E [R222.64], R228 ;  /* 0x000000e4de004986 */ /* 0x0009e2000c101904 */
[----:B------:R-:W-:Y:S01]  /*1c4cb0*/  ISETP.LT.AND P2, PT, R202, c[0x0][0x178], !P3 ;  /* 0x00005e00ca007a0c */ /* 0x000fe20005f41270 */
[----:B-1----:R-:W-:Y:S01]  /*1c4cc0*/  IMAD.WIDE R216, R225, 0x4, R244 ;  /* 0x00000004e1d87825 */ /* 0x002fe200078e02f4 */
[----:B------:R-:W-:Y:S01]  /*1c4cd0*/  ISETP.LT.AND P4, PT, R7, c[0x0][0x178], !P3 ;  /* 0x00005e0007007a0c */ /* 0x000fe20005f81270 */
[----:B---3--:R-:W3:Y:S02]  /*1c4ce0*/  LDL.LU R237, [R1+0x1e80] ;  /* 0x001e800001ed7983 */ /* 0x008ee40000300800 */
[----:B----4-:R-:W4:Y:S02]  /*1c4cf0*/  LDL.LU R228, [R1+0x1970] ;  /* 0x0019700001e47983 */ /* 0x010f240000300800 */
[----:B------:R-:W-:-:S04]  /*1c4d00*/  IMAD.WIDE R218, R225, 0x4, R246 ;  /* 0x00000004e1da7825 */ /* 0x000fc800078e02f6 */
[----:B------:R-:W4:Y:S01]  /*1c4d10*/  LDL.LU R241, [R1+0x1320] ;  /* 0x0013200001f17983 */ /* 0x000f220000300800 */
[----:B------:R-:W4:Y:S01]  /*1c4d20*/  LDL.LU R232, [R1+0xdf0] ;  /* 0x000df00001e87983 */ /* 0x000f220000300800 */
[----:B------:R-:W4:Y:S03]  /*1c4d30*/  LDL.LU R229, [R1+0x940] ;  /* 0x0009400001e57983 */ /* 0x000f260000300800 */
[----:B-----5:R1:W-:Y:S04]  /*1c4d40*/  @P0 STG.E [R216.64], R236 ;  /* 0x000000ecd8000986 */ /* 0x0203e8000c101904 */
[----:B--2---:R2:W-:Y:S01]  /*1c4d50*/  @P5 STG.E [R218.64], R226 ;  /* 0x000000e2da005986 */ /* 0x0045e2000c101904 */
[C---:B-1----:R-:W-:Y:S01]  /*1c4d60*/  IADD3 R216, R225.reuse, c[0x0][0x198], RZ ;  /* 0x00006600e1d87a10 */ /* 0x042fe20007ffe0ff */
[----:B--2---:R-:W-:-:S02]  /*1c4d70*/  IMAD.WIDE R218, R225, 0x4, R248 ;  /* 0x00000004e1da7825 */ /* 0x004fc400078e02f8 */
[----:B------:R-:W2:Y:S02]  /*1c4d80*/  LDL.LU R236, [R1+0x31f4] ;  /* 0x0031f40001ec7983 */ /* 0x000ea40000300800 */
[----:B------:R-:W5:Y:S02]  /*1c4d90*/  LDL.LU R226, [R1+0x1324] ;  /* 0x0013240001e27983 */ /* 0x000f640000300800 */
[----:B------:R-:W-:-:S04]  /*1c4da0*/  IMAD.WIDE R220, R216, 0x4, R78 ;  /* 0x00000004d8dc7825 */ /* 0x000fc800078e024e */
[----:B------:R-:W-:Y:S01]  /*1c4db0*/  IMAD.WIDE R222, R216, 0x4, R76 ;  /* 0x00000004d8de7825 */ /* 0x000fe200078e024c */
[----:B------:R1:W-:Y:S03]  /*1c4dc0*/  @P1 STG.E [R218.64], R227 ;  /* 0x000000e3da001986 */ /* 0x0003e6000c101904 */
[----:B------:R1:W-:Y:S01]  /*1c4dd0*/  @P2 STG.E [R220.64], R240 ;  /* 0x000000f0dc002986 */ /* 0x0003e2000c101904 */
[----:B------:R1:W-:Y:S04]  /*1c4de0*/  @P4 STG.E [R222.64], R233 ;  /* 0x000000e9de004986 */ /* 0x0003e8000c101904 */
[----:B-1----:R-:W2:Y:S01]  /*1c4df0*/  LDL.LU R227, [R1+0x3960] ;  /* 0x0039600001e37983 */ /* 0x002ea20000300800 */
[----:B------:R-:W2:Y:S02]  /*1c4e00*/  LDL.LU R240, [R1+0x3604] ;  /* 0x0036040001f07983 */ /* 0x000ea40000300800 */
[----:B------:R-:W5:Y:S02]  /*1c4e10*/  LDL.LU R217, [R1+0x88a4] ;  /* 0x0088a40001d97983 */ /* 0x000f640000300800 */
[----:B------:R-:W5:Y:S01]  /*1c4e20*/  LDL.LU R233, [R1+0x33f4] ;  /* 0x0033f40001e97983 */ /* 0x000f620000300800 */
[----:B------:R-:W-:-:S02]  /*1c4e30*/  ISETP.LT.AND P0, PT, R15, c[0x0][0x178], !P3 ;  /* 0x00005e000f007a0c */ /* 0x000fc40005f01270 */
[----:B------:R-:W-:Y:S02]  /*1c4e40*/  ISETP.LT.AND P5, PT, R47, c[0x0][0x178], !P3 ;  /* 0x00005e002f007a0c */ /* 0x000fe40005fa1270 */
[----:B------:R-:W-:Y:S01]  /*1c4e50*/  ISETP.LT.AND P6, PT, R87, c[0x0][0x178], !P3 ;  /* 0x00005e0057007a0c */ /* 0x000fe20005fc1270 */
[----:B------:R-:W-:Y:S01]  /*1c4e60*/  IMAD.WIDE R218, R216, 0x4, R2 ;  /* 0x00000004d8da7825 */ /* 0x000fe200078e0202 */
[----:B------:R-:W-:-:S03]  /*1c4e70*/  ISETP.LT.AND P4, PT, R135, c[0x0][0x178], !P3 ;  /* 0x00005e0087007a0c */ /* 0x000fc60005f81270 */
[----:B------:R-:W-:-:S04]  /*1c4e80*/  IMAD.WIDE R220, R216, 0x4, R80 ;  /* 0x00000004d8dc7825 */ /* 0x000fc800078e0250 */
[----:B------:R-:W-:Y:S01]  /*1c4e90*/  IMAD.WIDE R222, R216, 0x4, R82 ;  /* 0x00000004d8de7825 */ /* 0x000fe200078e0252 */
[----:B------:R-:W-:-:S03]  /*1c4ea0*/  ISETP.LT.AND P2, PT, R199, c[0x0][0x178], !P3 ;  /* 0x00005e00c7007a0c */ /* 0x000fc60005f41270 */
[----:B------:R-:W-:Y:S01]  /*1c4eb0*/  ISETP.LT.AND P3, PT, R203, c[0x0][0x178], !P3 ;  /* 0x00005e00cb007a0c */ /* 0x000fe20005f61270 */
[----:B------:R-:W-:Y:S01]  /*1c4ec0*/  ISETP.GE.AND P1, PT, R224, c[0x0][0x17c], PT ;  /* 0x00005f00e0007a0c */ /* 0x000fe20003f26270 */
[----:B------:R1:W-:Y:S03]  /*1c4ed0*/  @P0 STG.E [R218.64], R238 ;  /* 0x000000eeda000986 */ /* 0x0003e6000c101904 */
[----:B------:R-:W-:Y:S01]  /*1c4ee0*/  ISETP.LT.AND P0, PT, R202, c[0x0][0x178], !P1 ;  /* 0x00005e00ca007a0c */ /* 0x000fe20004f01270 */
[----:B-1----:R-:W-:Y:S01]  /*1c4ef0*/  IMAD.WIDE R218, R216, 0x4, R248 ;  /* 0x00000004d8da7825 */ /* 0x002fe200078e02f8 */
[----:B---3--:R1:W-:Y:S03]  /*1c4f00*/  @P5 STG.E [R220.64], R237 ;  /* 0x000000eddc005986 */ /* 0x0083e6000c101904 */
[----:B----4-:R3:W-:Y:S01]  /*1c4f10*/  @P6 STG.E [R222.64], R228 ;  /* 0x000000e4de006986 */ /* 0x0107e2000c101904 */
[----:B------:R-:W-:-:S02]  /*1c4f20*/  ISETP.LT.AND P5, PT, R7, c[0x0][0x178], !P1 ;  /* 0x00005e0007007a0c */ /* 0x000fc40004fa1270 */
[----:B------:R-:W-:Y:S01]  /*1c4f30*/  ISETP.LT.AND P6, PT, R15, c[0x0][0x178], !P1 ;  /* 0x00005e000f007a0c */ /* 0x000fe20004fc1270 */
[----:B-1----:R-:W4:Y:S04]  /*1c4f40*/  LDL.LU R237, [R1+0x1e84] ;  /* 0x001e840001ed7983 */ /* 0x002f280000300800 */
[----:B---3--:R-:W3:Y:S01]  /*1c4f50*/  LDL.LU R228, [R1+0x1974] ;  /* 0x0019740001e47983 */ /* 0x008ee20000300800 */
[----:B------:R-:W-:-:S04]  /*1c4f60*/  IMAD.WIDE R222, R216, 0x4, R244 ;  /* 0x00000004d8de7825 */ /* 0x000fc800078e02f4 */
[C---:B------:R-:W-:Y:S01]  /*1c4f70*/  IMAD.WIDE R220, R216.reuse, 0x4, R246 ;  /* 0x00000004d8dc7825 */ /* 0x040fe200078e02f6 */
[----:B------:R-:W-:Y:S01]  /*1c4f80*/  IADD3 R216, R216, c[0x0][0x198], RZ ;  /* 0x00006600d8d87a10 */ /* 0x000fe20007ffe0ff */
[----:B------:R-:W-:Y:S03]  /*1c4f90*/  @P4 STG.E [R222.64], R241 ;  /* 0x000000f1de004986 */ /* 0x000fe6000c101904 */
[----:B------:R1:W-:Y:S02]  /*1c4fa0*/  @P2 STG.E [R220.64], R232 ;  /* 0x000000e8dc002986 */ /* 0x0003e4000c101904 */
[----:B------:R1:W-:Y:S02]  /*1c4fb0*/  @P3 STG.E [R218.64], R229 ;  /* 0x000000e5da003986 */ /* 0x0003e4000c101904 */
[----:B-1----:R-:W3:Y:S01]  /*1c4fc0*/  LDL.LU R232, [R1+0xdf4] ;  /* 0x000df40001e87983 */ /* 0x002ee20000300800 */
[----:B------:R-:W3:Y:S02]  /*1c4fd0*/  LDL.LU R229, [R1+0x944] ;  /* 0x0009440001e57983 */ /* 0x000ee40000300800 */
[----:B------:R-:W-:-:S04]  /*1c4fe0*/  IMAD.WIDE R218, R216, 0x4, R78 ;  /* 0x00000004d8da7825 */ /* 0x000fc800078e024e */
[----:B------:R-:W-:-:S04]  /*1c4ff0*/  IMAD.WIDE R220, R216, 0x4, R76 ;  /* 0x00000004d8dc7825 */ /* 0x000fc800078e024c */
[----:B------:R-:W-:Y:S01]  /*1c5000*/  IMAD.WIDE R222, R216, 0x4, R2 ;  /* 0x00000004d8de7825 */ /* 0x000fe200078e0202 */
[----:B--2---:R-:W-:Y:S03]  /*1c5010*/  @P0 STG.E [R218.64], R240 ;  /* 0x000000f0da000986 */ /* 0x004fe6000c101904 */
[----:B-----5:R-:W-:Y:S02]  /*1c5020*/  @P5 STG.E [R220.64], R233 ;  /* 0x000000e9dc005986 */ /* 0x020fe4000c101904 */
[----:B------:R1:W-:Y:S02]  /*1c5030*/  @P6 STG.E [R222.64], R236 ;  /* 0x000000ecde006986 */ /* 0x0003e4000c101904 */
[----:B-1----:R-:W2:Y:S01]  /*1c5040*/  LDL.LU R236, [R1+0x3750] ;  /* 0x0037500001ec7983 */ /* 0x002ea20000300800 */
[----:B------:R-:W-:Y:S02]  /*1c5050*/  ISETP.LT.AND P3, PT, R47, c[0x0][0x178], !P1 ;  /* 0x00005e002f007a0c */ /* 0x000fe40004f61270 */
[----:B------:R-:W-:-:S02]  /*1c5060*/  ISETP.LT.AND P2, PT, R87, c[0x0][0x178], !P1 ;  /* 0x00005e0057007a0c */ /* 0x000fc40004f41270 */
[----:B------:R-:W-:Y:S02]  /*1c5070*/  ISETP.LT.AND P4, PT, R135, c[0x0][0x178], !P1 ;  /* 0x00005e0087007a0c */ /* 0x000fe40004f81270 */
[----:B------:R-:W-:Y:S01]  /*1c5080*/  ISETP.GE.AND P0, PT, R217, c[0x0][0x17c], PT ;  /* 0x00005f00d9007a0c */ /* 0x000fe20003f06270 */
[----:B------:R-:W2:Y:S01]  /*1c5090*/  LDL.LU R224, [R1+0x88a8] ;  /* 0x0088a80001e07983 */ /* 0x000ea20000300800 */
[----:B------:R-:W-:-:S04]  /*1c50a0*/  IMAD.WIDE R220, R216, 0x4, R80 ;  /* 0x00000004d8dc7825 */ /* 0x000fc800078e0250 */
[----:B------:R-:W2:Y:S01]  /*1c50b0*/  LDL.LU R241, [R1+0x3400] ;  /* 0x0034000001f17983 */ /* 0x000ea20000300800 */
[----:B------:R-:W-:Y:S01]  /*1c50c0*/  ISETP.LT.AND P5, PT, R199, c[0x0][0x178], !P1 ;  /* 0x00005e00c7007a0c */ /* 0x000fe20004fa1270 */
[C---:B------:R-:W-:Y:S01]  /*1c50d0*/  IMAD.WIDE R222, R216.reuse, 0x4, R82 ;  /* 0x00000004d8de7825 */ /* 0x040fe200078e0252 */
[----:B------:R-:W2:Y:S01]  /*1c50e0*/  LDL.LU R240, [R1+0x2410] ;  /* 0x0024100001f07983 */ /* 0x000ea20000300800 */
[----:B------:R-:W-:Y:S02]  /*1c50f0*/  ISETP.LT.AND P1, PT, R203, c[0x0][0x178], !P1 ;  /* 0x00005e00cb007a0c */ /* 0x000fe40004f21270 */
[----:B------:R-:W-:Y:S01]  /*1c5100*/  IMAD.WIDE R218, R216, 0x4, R244 ;  /* 0x00000004d8da7825 */ /* 0x000fe200078e02f4 */
[----:B------:R-:W-:Y:S02]  /*1c5110*/  ISETP.LT.AND P6, PT, R202, c[0x0][0x178], !P0 ;  /* 0x00005e00ca007a0c */ /* 0x000fe400047c1270 */
[----:B------:R-:W-:Y:S01]  /*1c5120*/  IADD3 R217, R216, c[0x0][0x198], RZ ;  /* 0x00006600d8d97a10 */ /* 0x000fe20007ffe0ff */
[----:B----4-:R1:W-:Y:S04]  /*1c5130*/  @P3 STG.E [R220.64], R237 ;  /* 0x000000eddc003986 */ /* 0x0103e8000c101904 */
[----:B---3--:R3:W-:Y:S01]  /*1c5140*/  @P2 STG.E [R222.64], R228 ;  /* 0x000000e4de002986 */ /* 0x0087e2000c101904 */
[----:B------:R4:W-:Y:S01]  /*1c5150*/  @P4 STG.E [R218.64], R226 ;  /* 0x000000e2da004986 */ /* 0x0009e2000c101904 */
[----:B------:R-:W-:-:S02]  /*1c5160*/  ISETP.LT.AND P4, PT, R7, c[0x0][0x178], !P0 ;  /* 0x00005e0007007a0c */ /* 0x000fc40004781270 */
[----:B-1----:R-:W5:Y:S04]  /*1c5170*/  LDL.LU R237, [R1+0x1eb0] ;  /* 0x001eb00001ed7983 */ /* 0x002f680000300800 */
[----:B---3--:R-:W3:Y:S01]  /*1c5180*/  LDL.LU R228, [R1+0x19a0] ;  /* 0x0019a00001e47983 */ /* 0x008ee20000300800 */
[----:B----4-:R-:W4:Y:S02]  /*1c5190*/  LDL.LU R226, [R1+0x1140] ;  /* 0x0011400001e27983 */ /* 0x010f240000300800 */
[----:B------:R-:W-:-:S04]  /*1c51a0*/  IMAD.WIDE R218, R216, 0x4, R246 ;  /* 0x00000004d8da7825 */ /* 0x000fc800078e02f6 */
[----:B------:R-:W-:-:S04]  /*1c51b0*/  IMAD.WIDE R220, R216, 0x4, R248 ;  /* 0x00000004d8dc7825 */ /* 0x000fc800078e02f8 */
[C---:B------:R-:W-:Y:S01]  /*1c51c0*/  IMAD.WIDE R222, R217.reuse, 0x4, R78 ;  /* 0x00000004d9de7825 */ /* 0x040fe200078e024e */
[----:B------:R1:W-:Y:S03]  /*1c51d0*/  @P5 STG.E [R218.64], R232 ;  /* 0x000000e8da005986 */ /* 0x0003e6000c101904 */
[----:B------:R-:W-:Y:S02]  /*1c51e0*/  @P1 STG.E [R220.64], R229 ;  /* 0x000000e5dc001986 */ /* 0x000fe4000c101904 */
[----:B------:R1:W-:Y:S02]  /*1c51f0*/  @P6 STG.E [R222.64], R227 ;  /* 0x000000e3de006986 */ /* 0x0003e4000c101904 */
[----:B-1----:R-:W-:Y:S01]  /*1c5200*/  IMAD.WIDE R218, R217, 0x4, R76 ;  /* 0x00000004d9da7825 */ /* 0x002fe200078e024c */
[----:B------:R-:W4:Y:S03]  /*1c5210*/  LDL.LU R227, [R1+0x3964] ;  /* 0x0039640001e37983 */ /* 0x000f260000300800 */
[----:B------:R-:W4:Y:S02]  /*1c5220*/  LDL.LU R225, [R1+0x88ac] ;  /* 0x0088ac0001e17983 */ /* 0x000f240000300800 */
[----:B------:R-:W4:Y:S02]  /*1c5230*/  LDL.LU R233, [R1+0x3754] ;  /* 0x0037540001e97983 */ /* 0x000f240000300800 */
[----:B------:R-:W4:Y:S01]  /*1c5240*/  LDL.LU R232, [R1+0x3404] ;  /* 0x0034040001e87983 */ /* 0x000f220000300800 */
[----:B------:R-:W4:Y:S04]  /*1c5250*/  LDL.LU R229, [R1+0x2414] ;  /* 0x0024140001e57983 */ /* 0x000f280000300800 */
[----:B--2---:R1:W-:Y:S04]  /*1c5260*/  @P4 STG.E [R218.64], R236 ;  /* 0x000000ecda004986 */ /* 0x0043e8000c101904 */
[----:B-1----:R-:W4:Y:S01]  /*1c5270*/  LDL.LU R236, [R1+0x1eb4] ;  /* 0x001eb40001ec7983 */ /* 0x002f220000300800 */
[----:B------:R-:W-:-:S02]  /*1c5280*/  ISETP.LT.AND P2, PT, R15, c[0x0][0x178], !P0 ;  /* 0x00005e000f007a0c */ /* 0x000fc40004741270 */
[----:B------:R-:W-:Y:S02]  /*1c5290*/  ISETP.LT.AND P3, PT, R47, c[0x0][0x178], !P0 ;  /* 0x00005e002f007a0c */ /* 0x000fe40004761270 */
[----:B------:R-:W-:Y:S02]  /*1c52a0*/  ISETP.LT.AND P1, PT, R87, c[0x0][0x178], !P0 ;  /* 0x00005e0057007a0c */ /* 0x000fe40004721270 */
[----:B------:R-:W-:Y:S01]  /*1c52b0*/  ISETP.LT.AND P5, PT, R135, c[0x0][0x178], !P0 ;  /* 0x00005e0087007a0c */ /* 0x000fe200047a1270 */
[----:B------:R-:W-:Y:S01]  /*1c52c0*/  IMAD.WIDE R220, R217, 0x4, R2 ;  /* 0x00000004d9dc7825 */ /* 0x000fe200078e0202 */
[----:B------:R-:W-:-:S03]  /*1c52d0*/  ISETP.LT.AND P6, PT, R199, c[0x0][0x178], !P0 ;  /* 0x00005e00c7007a0c */ /* 0x000fc600047c1270 */
[----:B------:R-:W-:Y:S01]  /*1c52e0*/  IMAD.WIDE R222, R217, 0x4, R80 ;  /* 0x00000004d9de7825 */ /* 0x000fe200078e0250 */
[----:B------:R-:W-:Y:S02]  /*1c52f0*/  ISETP.GE.AND P4, PT, R224, c[0x0][0x17c], PT ;  /* 0x00005f00e0007a0c */ /* 0x000fe40003f86270 */
[----:B------:R-:W-:Y:S01]  /*1c5300*/  ISETP.LT.AND P0, PT, R203, c[0x0][0x178], !P0 ;  /* 0x00005e00cb007a0c */ /* 0x000fe20004701270 */
[C---:B------:R-:W-:Y:S01]  /*1c5310*/  IMAD.WIDE R218, R217.reuse, 0x4, R246 ;  /* 0x00000004d9da7825 */ /* 0x040fe200078e02f6 */
[----:B------:R1:W-:Y:S03]  /*1c5320*/  @P2 STG.E [R220.64], R241 ;  /* 0x000000f1dc002986 */ /* 0x0003e6000c101904 */
[----:B------:R1:W-:Y:S01]  /*1c5330*/  @P3 STG.E [R222.64], R240 ;  /* 0x000000f0de003986 */ /* 0x0003e2000c101904 */
[----:B------:R-:W-:Y:S02]  /*1c5340*/  ISETP.LT.AND P2, PT, R202, c[0x0][0x178], !P4 ;  /* 0x00005e00ca007a0c */ /* 0x000fe40006741270 */
[C---:B------:R-:W-:Y:S01]  /*1c5350*/  IADD3 R224, R217.reuse, c[0x0][0x198], RZ ;  /* 0x00006600d9e07a10 */ /* 0x040fe20007ffe0ff */
[----:B-1----:R-:W-:-:S04]  /*1c5360*/  IMAD.WIDE R220, R217, 0x4, R82 ;  /* 0x00000004d9dc7825 */ /* 0x002fc800078e0252 */
[----:B------:R-:W-:-:S04]  /*1c5370*/  IMAD.WIDE R222, R217, 0x4, R244 ;  /* 0x00000004d9de7825 */ /* 0x000fc800078e02f4 */
[----:B------:R-:W-:Y:S01]  /*1c5380*/  IMAD.WIDE R216, R217, 0x4, R248 ;  /* 0x00000004d9d87825 */ /* 0x000fe200078e02f8 */
[----:B------:R-:W-:Y:S01]  /*1c5390*/  ISETP.LT.AND P3, PT, R47, c[0x0][0x178], !P4 ;  /* 0x00005e002f007a0c */ /* 0x000fe20006761270 */
[----:B-----5:R1:W-:Y:S04]  /*1c53a0*/  @P1 STG.E [R220.64], R237 ;  /* 0x000000eddc001986 */ /* 0x0203e8000c101904 */
[----:B---3--:R3:W-:Y:S01]  /*1c53b0*/  @P5 STG.E [R222.64], R228 ;  /* 0x000000e4de005986 */ /* 0x0087e2000c101904 */
[----:B----4-:R4:W-:Y:S01]  /*1c53c0*/  @P6 STG.E [R218.64], R226 ;  /* 0x000000e2da006986 */ /* 0x0109e2000c101904 */
[----:B------:R-:W-:Y:S02]  /*1c53d0*/  ISETP.LT.AND P6, PT, R7, c[0x0][0x178], !P4 ;  /* 0x00005e0007007a0c */ /* 0x000fe400067c1270 */
[----:B------:R-:W-:-:S02]  /*1c53e0*/  ISETP.LT.AND P5, PT, R15, c[0x0][0x178], !P4 ;  /* 0x00005e000f007a0c */ /* 0x000fc400067a1270 */
[----:B------:R-:W-:Y:S01]  /*1c53f0*/  ISETP.LT.AND P1, PT, R87, c[0x0][0x178], !P4 ;  /* 0x00005e0057007a0c */ /* 0x000fe20006721270 */
[----:B------:R5:W-:Y:S04]  /*1c5400*/  @P0 STG.E [R216.64], R212 ;  /* 0x000000d4d8000986 */ /* 0x000be8000c101904 */
[----:B-1----:R-:W2:Y:S01]  /*1c5410*/  LDL.LU R237, [R1+0x19a4] ;  /* 0x0019a40001ed7983 */ /* 0x002ea20000300800 */
[----:B---3--:R-:W3:Y:S02]  /*1c5420*/  LDL.LU R228, [R1+0x1144] ;  /* 0x0011440001e47983 */ /* 0x008ee40000300800 */
[C---:B----4-:R-:W-:Y:S01]  /*1c5430*/  IMAD.WIDE R218, R224.reuse, 0x4, R78 ;  /* 0x00000004e0da7825 */ /* 0x050fe200078e024e */
[----:B------:R-:W4:Y:S03]  /*1c5440*/  LDL.LU R226, [R1+0x3df0] ;  /* 0x003df00001e27983 */ /* 0x000f260000300800 */
[----:B------:R-:W-:-:S04]  /*1c5450*/  IMAD.WIDE R220, R224, 0x4, R80 ;  /* 0x00000004e0dc7825 */ /* 0x000fc800078e0250 */
[----:B-----5:R-:W-:-:S04]  /*1c5460*/  IMAD.WIDE R216, R224, 0x4, R76 ;  /* 0x00000004e0d87825 */ /* 0x020fc800078e024c */
[C---:B------:R-:W-:Y:S01]  /*1c5470*/  IMAD.WIDE R222, R224.reuse, 0x4, R82 ;  /* 0x00000004e0de7825 */ /* 0x040fe200078e0252 */
[----:B------:R1:W-:Y:S03]  /*1c5480*/  @P2 STG.E [R218.64], R227 ;  /* 0x000000e3da002986 */ /* 0x0003e6000c101904 */
[----:B------:R5:W-:Y:S01]  /*1c5490*/  @P6 STG.E [R216.64], R233 ;  /* 0x000000e9d8006986 */ /* 0x000be2000c101904 */
[----:B------:R-:W-:Y:S01]  /*1c54a0*/  ISETP.GE.AND P0, PT, R225, c[0x0][0x17c], PT ;  /* 0x00005f00e1007a0c */ /* 0x000fe20003f06270 */
[----:B-1----:R-:W-:Y:S01]  /*1c54b0*/  IMAD.WIDE R218, R224, 0x4, R2 ;  /* 0x00000004e0da7825 */ /* 0x002fe200078e0202 */
[----:B------:R-:W4:Y:S03]  /*1c54c0*/  LDL.LU R227, [R1+0x3970] ;  /* 0x0039700001e37983 */ /* 0x000f260000300800 */
[----:B------:R-:W4:Y:S02]  /*1c54d0*/  LDL.LU R225, [R1+0x88b0] ;  /* 0x0088b00001e17983 */ /* 0x000f240000300800 */
[----:B-----5:R-:W5:Y:S01]  /*1c54e0*/  LDL.LU R233, [R1+0x3610] ;  /* 0x0036100001e97983 */ /* 0x020f620000300800 */
[----:B------:R-:W-:Y:S01]  /*1c54f0*/  @P5 STG.E [R218.64], R232 ;  /* 0x000000e8da005986 */ /* 0x000fe2000c101904 */
[----:B------:R-:W-:Y:S03]  /*1c5500*/  @P3 STG.E [R220.64], R229 ;  /* 0x000000e5dc003986 */ /* 0x000fe6000c101904 */
[----:B------:R1:W-:Y:S04]  /*1c5510*/  @P1 STG.E [R222.64], R236 ;  /* 0x000000ecde001986 */ /* 0x0003e8000c101904 */
[----:B-1----:R-:W5:Y:S01]  /*1c5520*/  LDL.LU R236, [R1+0x2810] ;  /* 0x0028100001ec7983 */ /* 0x002f620000300800 */
[----:B------:R-:W5:Y:S02]  /*1c5530*/  LDL.LU R241, [R1+0x2420] ;  /* 0x0024200001f17983 */ /* 0x000f640000300800 */
[----:B------:R-:W5:Y:S02]  /*1c5540*/  LDL.LU R232, [R1+0x2200] ;  /* 0x0022000001e87983 */ /* 0x000f640000300800 */
[----:B------:R-:W5:Y:S01]  /*1c5550*/  LDL.LU R229, [R1+0x1c10] ;  /* 0x001c100001e57983 */ /* 0x000f620000300800 */
[----:B------:R-:W-:-:S02]  /*1c5560*/  ISETP.LT.AND P2, PT, R135, c[0x0][0x178], !P4 ;  /* 0x00005e0087007a0c */ /* 0x000fc40006741270 */
[----:B------:R-:W-:Y:S01]  /*1c5570*/  ISETP.LT.AND P1, PT, R199, c[0x0][0x178], !P4 ;  /* 0x00005e00c7007a0c */ /* 0x000fe20006721270 */
[----:B------:R-:W-:Y:S02]  /*1c5580*/  ISETP.LT.AND P4, PT, R203, c[0x0][0x178], !P4 ;  /* 0x00005e00cb007a0c */ /* 0x000fe40006781270 */
[----:B------:R-:W-:Y:S01]  /*1c5590*/  IMAD.WIDE R216, R224, 0x4, R244 ;  /* 0x00000004e0d87825 */ /* 0x000fe200078e02f4 */
[----:B------:R-:W-:Y:S02]  /*1c55a0*/  ISETP.LT.AND P5, PT, R202, c[0x0][0x178], !P0 ;  /* 0x00005e00ca007a0c */ /* 0x000fe400047a1270 */
[----:B------:R-:W-:Y:S02]  /*1c55b0*/  ISETP.LT.AND P3, PT, R7, c[0x0][0x178], !P0 ;  /* 0x00005e0007007a0c */ /* 0x000fe40004761270 */
[C---:B------:R-:W-:Y:S02]  /*1c55c0*/  IADD3 R212, R224.reuse, c[0x0][0x198], RZ ;  /* 0x00006600e0d47a10 */ /* 0x040fe40007ffe0ff */
[----:B------:R-:W-:Y:S01]  /*1c55d0*/  ISETP.LT.AND P6, PT, R15, c[0x0][0x178], !P0 ;  /* 0x00005e000f007a0c */ /* 0x000fe200047c1270 */
[----:B------:R-:W-:-:S04]  /*1c55e0*/  IMAD.WIDE R218, R224, 0x4, R248 ;  /* 0x00000004e0da7825 */ /* 0x000fc800078e02f8 */
[----:B------:R-:W-:-:S04]  /*1c55f0*/  IMAD.WIDE R220, R212, 0x4, R78 ;  /* 0x00000004d4dc7825 */ /* 0x000fc800078e024e */
[----:B------:R-:W-:Y:S01]  /*1c5600*/  IMAD.WIDE R222, R212, 0x4, R76 ;  /* 0x00000004d4de7825 */ /* 0x000fe200078e024c */
[----:B------:R-:W5:Y:S04]  /*1c5610*/  LDL.LU R240, [R1+0x1130] ;  /* 0x0011300001f07983 */ /* 0x000f680000300800 */
[----:B--2---:R1:W-:Y:S01]  /*1c5620*/  @P2 STG.E [R216.64], R237 ;  /* 0x000000edd8002986 */ /* 0x0043e2000c101904 */
[----:B------:R-:W-:Y:S01]  /*1c5630*/  ISETP.LT.AND P2, PT, R47, c[0x0][0x178], !P0 ;  /* 0x00005e002f007a0c */ /* 0x000fe20004741270 */
[----:B-1----:R-:W-:Y:S02]  /*1c5640*/  IMAD.WIDE R216, R224, 0x4, R246 ;  /* 0x00000004e0d87825 */ /* 0x002fe400078e02f6 */
[----:B------:R-:W2:Y:S04]  /*1c5650*/  LDL.LU R237, [R1+0x3df4] ;  /* 0x003df40001ed7983 */ /* 0x000ea80000300800 */
[----:B---3--:R1:W-:Y:S01]  /*1c5660*/  @P1 STG.E [R216.64], R228 ;  /* 0x000000e4d8001986 */ /* 0x0083e2000c101904 */
[----:B------:R3:W-:Y:S02]  /*1c5670*/  @P4 STG.E [R218.64], R213 ;  /* 0x000000d5da004986 */ /* 0x0007e4000c101904 */
[----:B----4-:R-:W-:Y:S01]  /*1c5680*/  @P5 STG.E [R220.64], R226 ;  /* 0x000000e2dc005986 */ /* 0x010fe2000c101904 */
[----:B------:R-:W-:Y:S01]  /*1c5690*/  ISETP.LT.AND P4, PT, R135, c[0x0][0x178], !P0 ;  /* 0x00005e0087007a0c */ /* 0x000fe20004781270 */
[----:B------:R4:W-:Y:S01]  /*1c56a0*/  @P3 STG.E [R222.64], R227 ;  /* 0x000000e3de003986 */ /* 0x0009e2000c101904 */
[----:B------:R-:W-:-:S02]  /*1c56b0*/  ISETP.LT.AND P3, PT, R87, c[0x0][0x178], !P0 ;  /* 0x00005e0057007a0c */ /* 0x000fc40004761270 */
[----:B------:R-:W-:Y:S01]  /*1c56c0*/  ISETP.LT.AND P5, PT, R199, c[0x0][0x178], !P0 ;  /* 0x00005e00c7007a0c */ /* 0x000fe200047a1270 */
[----:B-1----:R-:W-:-:S04]  /*1c56d0*/  IMAD.WIDE R216, R212, 0x4, R2 ;  /* 0x00000004d4d87825 */ /* 0x002fc800078e0202 */
[C---:B---3--:R-:W-:Y:S01]  /*1c56e0*/  IMAD.WIDE R218, R212.reuse, 0x4, R80 ;  /* 0x00000004d4da7825 */ /* 0x048fe200078e0250 */
[----:B----4-:R-:W3:Y:S03]  /*1c56f0*/  LDL.LU R227, [R1+0x3974] ;  /* 0x0039740001e37983 */ /* 0x010ee60000300800 */
[----:B------:R-:W4:Y:S02]  /*1c5700*/  LDL.LU R226, [R1+0x2424] ;  /* 0x0024240001e27983 */ /* 0x000f240000300800 */
[----:B------:R-:W4:Y:S01]  /*1c5710*/  LDL.LU R228, [R1+0x1134] ;  /* 0x0011340001e47983 */ /* 0x000f220000300800 */
[----:B-----5:R1:W-:Y:S01]  /*1c5720*/  @P6 STG.E [R216.64], R233 ;  /* 0x000000e9d8006986 */ /* 0x0203e2000c101904 */
[----:B------:R-:W5:Y:S02]  /*1c5730*/  LDL.LU R222, [R1+0x88b4] ;  /* 0x0088b40001de7983 */ /* 0x000f640000300800 */
[C---:B------:R-:W-:Y:S01]  /*1c5740*/  IMAD.WIDE R220, R212.reuse, 0x4, R82 ;  /* 0x00000004d4dc7825 */ /* 0x040fe200078e0252 */
[----:B-1----:R-:W4:Y:S04]  /*1c5750*/  LDL.LU R233, [R1+0x3614] ;  /* 0x0036140001e97983 */ /* 0x002f280000300800 */
[----:B------:R1:W-:Y:S01]  /*1c5760*/  @P2 STG.E [R218.64], R236 ;  /* 0x000000ecda002986 */ /* 0x0003e2000c101904 */
[----:B------:R-:W-:-:S04]  /*1c5770*/  IMAD.WIDE R216, R212, 0x4, R244 ;  /* 0x00000004d4d87825 */ /* 0x000fc800078e02f4 */
[----:B------:R-:W-:Y:S01]  /*1c5780*/  @P3 STG.E [R220.64], R241 ;  /* 0x000000f1dc003986 */ /* 0x000fe2000c101904 */
[----:B-1----:R-:W5:Y:S01]  /*1c5790*/  LDL.LU R236, [R1+0x2814] ;  /* 0x0028140001ec7983 */ /* 0x002f620000300800 */
[----:B------:R-:W-:-:S03]  /*1c57a0*/  IMAD.WIDE R218, R212, 0x4, R246 ;  /* 0x00000004d4da7825 */ /* 0x000fc600078e02f6 */
[----:B------:R1:W-:Y:S04]  /*1c57b0*/  @P4 STG.E [R216.64], R232 ;  /* 0x000000e8d8004986 */ /* 0x0003e8000c101904 */
[----:B------:R1:W-:Y:S04]  /*1c57c0*/  @P5 STG.E [R218.64], R229 ;  /* 0x000000e5da005986 */ /* 0x0003e8000c101904 */
[----:B-1----:R-:W5:Y:S04]  /*1c57d0*/  LDL.LU R232, [R1+0x2204] ;  /* 0x0022040001e87983 */ /* 0x002f680000300800 */
[----:B------:R-:W5:Y:S01]  /*1c57e0*/  LDL.LU R229, [R1+0x1c14] ;  /* 0x001c140001e57983 */ /* 0x000f620000300800 */
[----:B------:R-:W-:-:S02]  /*1c57f0*/  ISETP.GE.AND P1, PT, R225, c[0x0][0x17c], PT ;  /* 0x00005f00e1007a0c */ /* 0x000fc40003f26270 */
[----:B------:R-:W-:Y:S02]  /*1c5800*/  ISETP.LT.AND P0, PT, R203, c[0x0][0x178], !P0 ;  /* 0x00005e00cb007a0c */ /* 0x000fe40004701270 */
[----:B------:R-:W-:Y:S02]  /*1c5810*/  ISETP.LT.AND P6, PT, R202, c[0x0][0x178], !P1 ;  /* 0x00005e00ca007a0c */ /* 0x000fe40004fc1270 */
[----:B------:R-:W-:Y:S02]  /*1c5820*/  ISETP.LT.AND P2, PT, R7, c[0x0][0x178], !P1 ;  /* 0x00005e0007007a0c */ /* 0x000fe40004f41270 */
[C---:B------:R-:W-:Y:S02]  /*1c5830*/  IADD3 R213, R212.reuse, c[0x0][0x198], RZ ;  /* 0x00006600d4d57a10 */ /* 0x040fe40007ffe0ff */
[----:B------:R-:W-:Y:S01]  /*1c5840*/  ISETP.LT.AND P5, PT, R15, c[0x0][0x178], !P1 ;  /* 0x00005e000f007a0c */ /* 0x000fe20004fa1270 */
[----:B------:R-:W-:-:S04]  /*1c5850*/  IMAD.WIDE R216, R212, 0x4, R248 ;  /* 0x00000004d4d87825 */ /* 0x000fc800078e02f8 */
[----:B------:R-:W-:Y:S01]  /*1c5860*/  IMAD.WIDE R218, R213, 0x4, R78 ;  /* 0x00000004d5da7825 */ /* 0x000fe200078e024e */
[----:B------:R-:W-:-:S03]  /*1c5870*/  ISETP.LT.AND P4, PT, R47, c[0x0][0x178], !P1 ;  /* 0x00005e002f007a0c */ /* 0x000fc60004f81270 */
[----:B------:R-:W-:Y:S01]  /*1c5880*/  IMAD.WIDE R220, R213, 0x4, R76 ;  /* 0x00000004d5dc7825 */ /* 0x000fe200078e024c */
[----:B------:R-:W-:Y:S01]  /*1c5890*/  ISETP.LT.AND P3, PT, R87, c[0x0][0x178], !P1 ;  /* 0x00005e0057007a0c */ /* 0x000fe20004f61270 */
[----:B------:R1:W-:Y:S02]  /*1c58a0*/  @P0 STG.E [R216.64], R240 ;  /* 0x000000f0d8000986 */ /* 0x0003e4000c101904 */
[----:B-1----:R-:W-:Y:S02]  /*1c58b0*/  IMAD.WIDE R216, R213, 0x4, R2 ;  /* 0x00000004d5d87825 */ /* 0x002fe400078e0202 */
[----:B--2---:R1:W-:Y:S01]  /*1c58c0*/  @P6 STG.E [R218.64], R237 ;  /* 0x000000edda006986 */ /* 0x0043e2000c101904 */
[----:B------:R-:W-:-:S03]  /*1c58d0*/  ISETP.LT.AND P6, PT, R199, c[0x0][0x178], !P1 ;  /* 0x00005e00c7007a0c */ /* 0x000fc60004fc1270 */
[----:B-1----:R-:W2:Y:S01]  /*1c58e0*/  LDL.LU R237, [R1+0x3ef0] ;  /* 0x003ef00001ed7983 */ /* 0x002ea20000300800 */
[----:B------:R-:W-:-:S03]  /*1c58f0*/  IMAD.WIDE R218, R213, 0x4, R80 ;  /* 0x00000004d5da7825 */ /* 0x000fc600078e0250 */
[----:B---3--:R1:W-:Y:S01]  /*1c5900*/  @P2 STG.E [R220.64], R227 ;  /* 0x000000e3dc002986 */ /* 0x0083e2000c101904 */
[----:B------:R-:W-:Y:S01]  /*1c5910*/  ISETP.LT.AND P2, PT, R135, c[0x0][0x178], !P1 ;  /* 0x00005e0087007a0c */ /* 0x000fe20004f41270 */
[----:B------:R-:W-:Y:S02]  /*1c5920*/  ISETP.LT.AND P1, PT, R203, c[0x0][0x178], !P1 ;  /* 0x00005e00cb007a0c */ /* 0x000fe40004f21270 */
[----:B-1----:R-:W3:Y:S01]  /*1c5930*/  LDL.LU R227, [R1+0x3e00] ;  /* 0x003e000001e37983 */ /* 0x002ee20000300800 */
[----:B------:R-:W-:-:S04]  /*1c5940*/  IMAD.WIDE R220, R213, 0x4, R82 ;  /* 0x00000004d5dc7825 */ /* 0x000fc800078e0252 */
[----:B------:R-:W3:Y:S01]  /*1c5950*/  LDL.LU R223, [R1+0x88b8] ;  /* 0x0088b80001df7983 */ /* 0x000ee20000300800 */
[----:B----4-:R1:W-:Y:S01]  /*1c5960*/  @P5 STG.E [R216.64], R233 ;  /* 0x000000e9d8005986 */ /* 0x0103e2000c101904 */
[----:B------:R-:W4:Y:S03]  /*1c5970*/  LDL.LU R238, [R1+0x3b90] ;  /* 0x003b900001ee7983 */ /* 0x000f260000300800 */
[----:B-1----:R-:W4:Y:S04]  /*1c5980*/  LDL.LU R233, [R1+0x3770] ;  /* 0x0037700001e97983 */ /* 0x002f280000300800 */
[----:B-----5:R1:W-:Y:S01]  /*1c5990*/  @P4 STG.E [R218.64], R236 ;  /* 0x000000ecda004986 */ /* 0x0203e2000c101904 */
[----:B------:R5:W-:Y:S02]  /*1c59a0*/  @P3 STG.E [R220.64], R226 ;  /* 0x000000e2dc003986 */ /* 0x000be4000c101904 */
[C---:B------:R-:W-:Y:S01]  /*1c59b0*/  IMAD.WIDE R216, R213.reuse, 0x4, R244 ;  /* 0x00000004d5d87825 */ /* 0x040fe200078e02f4 */
[----:B-1----:R-:W4:Y:S03]  /*1c59c0*/  LDL.LU R236, [R1+0x2820] ;  /* 0x0028200001ec7983 */ /* 0x002f260000300800 */
[----:B-----5:R-:W5:Y:S02]  /*1c59d0*/  LDL.LU R226, [R1+0x2610] ;  /* 0x0026100001e27983 */ /* 0x020f640000300800 */
[----:B------:R-:W-:-:S04]  /*1c59e0*/  IMAD.WIDE R218, R213, 0x4, R246 ;  /* 0x00000004d5da7825 */ /* 0x000fc800078e02f6 */
[C---:B------:R-:W-:Y:S01]  /*1c59f0*/  IMAD.WIDE R220, R213.reuse, 0x4, R248 ;  /* 0x00000004d5dc7825 */ /* 0x040fe200078e02f8 */
[----:B------:R1:W-:Y:S03]  /*1c5a00*/  @P2 STG.E [R216.64], R232 ;  /* 0x000000e8d8002986 */ /* 0x0003e6000c101904 */
[----:B------:R-:W-:Y:S01]  /*1c5a10*/  @P6 STG.E [R218.64], R229 ;  /* 0x000000e5da006986 */ /* 0x000fe2000c101904 */
[----:B------:R1:W-:Y:S04]  /*1c5a20*/  @P1 STG.E [R220.64], R228 ;  /* 0x000000e4dc001986 */ /* 0x0003e8000c101904 */
[----:B-1----:R-:W5:Y:S04]  /*1c5a30*/  LDL.LU R232, [R1+0x2220] ;  /* 0x0022200001e87983 */ /* 0x002f680000300800 */
[----:B------:R-:W5:Y:S01]  /*1c5a40*/  LDL.LU R228, [R1+0x3b94] ;  /* 0x003b940001e47983 */ /* 0x000f620000300800 */
[----:B------:R-:W5:Y:S02]  /*1c5a50*/  LDL.LU R241, [R1+0xc90] ;  /* 0x000c900001f17983 */ /* 0x000f640000300800 */
[----:B------:R-:W5:Y:S02]  /*1c5a60*/  LDL.LU R224, [R1+0x88bc] ;  /* 0x0088bc0001e07983 */ /* 0x000f640000300800 */
[----:B------:R-:W5:Y:S01]  /*1c5a70*/  LDL.LU R240, [R1+0x3ef4] ;  /* 0x003ef40001f07983 */ /* 0x000f620000300800 */
[----:B------:R-:W5:Y:S01]  /*1c5a80*/  LDL.LU R229, [R1+0x3e04] ;  /* 0x003e040001e57983 */ /* 0x000f620000300800 */
[----:B------:R-:W-:Y:S01]  /*1c5a90*/  ISETP.GE.AND P0, PT, R222, c[0x0][0x17c], PT ;  /* 0x00005f00de007a0c */ /* 0x000fe20003f06270 */
[----:B------:R-:W-:-:S03]  /*1c5aa0*/  IADD3 R222, R213, c[0x0][0x198], RZ ;  /* 0x00006600d5de7a10 */ /* 0x000fc60007ffe0ff */
[----:B------:R-:W-:Y:S02]  /*1c5ab0*/  ISETP.LT.AND P3, PT, R202, c[0x0][0x178], !P0 ;  /* 0x00005e00ca007a0c */ /* 0x000fe40004761270 */
[----:B------:R-:W-:Y:S02]  /*1c5ac0*/  ISETP.LT.AND P4, PT, R7, c[0x0][0x178], !P0 ;  /* 0x00005e0007007a0c */ /* 0x000fe40004781270 */
[----:B------:R-:W-:Y:S02]  /*1c5ad0*/  ISETP.LT.AND P6, PT, R15, c[0x0][0x178], !P0 ;  /* 0x00005e000f007a0c */ /* 0x000fe400047c1270 */
[----:B------:R-:W-:Y:S01]  /*1c5ae0*/  ISETP.LT.AND P5, PT, R47, c[0x0][0x178], !P0 ;  /* 0x00005e002f007a0c */ /* 0x000fe200047a1270 */
[----:B------:R-:W-:Y:S01]  /*1c5af0*/  IMAD.WIDE R212, R222, 0x4, R78 ;  /* 0x00000004ded47825 */ /* 0x000fe200078e024e */
[----:B------:R-:W-:-:S03]  /*1c5b00*/  ISETP.LT.AND P2, PT, R87, c[0x0][0x178], !P0 ;  /* 0x00005e0057007a0c */ /* 0x000fc60004741270 */
[----:B------:R-:W-:Y:S01]  /*1c5b10*/  IMAD.WIDE R216, R222, 0x4, R76 ;  /* 0x00000004ded87825 */ /* 0x000fe200078e024c */
[----:B------:R-:W-:-:S03]  /*1c5b20*/  ISETP.LT.AND P1, PT, R135, c[0x0][0x178], !P0 ;  /* 0x00005e0087007a0c */ /* 0x000fc60004721270 */
[----:B------:R-:W-:-:S04]  /*1c5b30*/  IMAD.WIDE R218, R222, 0x4, R82 ;  /* 0x00000004deda7825 */ /* 0x000fc800078e0252 */
[C---:B------:R-:W-:Y:S01]  /*1c5b40*/  IMAD.WIDE R220, R222.reuse, 0x4, R244 ;  /* 0x00000004dedc7825 */ /* 0x040fe200078e02f4 */
[----:B--2---:R1:W-:Y:S03]  /*1c5b50*/  @P3 STG.E [R212.64], R237 ;  /* 0x000000edd4003986 */ /* 0x0043e6000c101904 */
[----:B-1----:R-:W-:Y:S01]  /*1c5b60*/  IMAD.WIDE R212, R222, 0x4, R2 ;  /* 0x00000004ded47825 */ /* 0x002fe200078e0202 */
[----:B------:R-:W2:Y:S04]  /*1c5b70*/  LDL.LU R237, [R1+0xc94] ;  /* 0x000c940001ed7983 */ /* 0x000ea80000300800 */
[----:B---3--:R1:W-:Y:S01]  /*1c5b80*/  @P4 STG.E [R216.64], R227 ;  /* 0x000000e3d8004986 */ /* 0x0083e2000c101904 */
[----:B------:R-:W-:-:S02]  /*1c5b90*/  ISETP.LT.AND P4, PT, R199, c[0x0][0x178], !P0 ;  /* 0x00005e00c7007a0c */ /* 0x000fc40004781270 */
[----:B------:R-:W-:Y:S01]  /*1c5ba0*/  ISETP.GE.AND P3, PT, R223, c[0x0][0x17c], PT ;  /* 0x00005f00df007a0c */ /* 0x000fe20003f66270 */
[----:B----4-:R3:W-:Y:S01]  /*1c5bb0*/  @P6 STG.E [R212.64], R238 ;  /* 0x000000eed4006986 */ /* 0x0107e2000c101904 */
[----:B------:R-:W-:Y:S01]  /*1c5bc0*/  ISETP.LT.AND P0, PT, R203, c[0x0][0x178], !P0 ;  /* 0x00005e00cb007a0c */ /* 0x000fe20004701270 */
[C---:B-1----:R-:W-:Y:S02]  /*1c5bd0*/  IMAD.WIDE R216, R222.reuse, 0x4, R80 ;  /* 0x00000004ded87825 */ /* 0x042fe400078e0250 */
[----:B------:R-:W4:Y:S04]  /*1c5be0*/  LDL.LU R227, [R1+0x3f20] ;  /* 0x003f200001e37983 */ /* 0x000f280000300800 */
[----:B------:R-:W-:Y:S01]  /*1c5bf0*/  @P5 STG.E [R216.64], R233 ;  /* 0x000000e9d8005986 */ /* 0x000fe2000c101904 */
[----:B---3--:R-:W-:Y:S01]  /*1c5c00*/  IMAD.WIDE R212, R222, 0x4, R246 ;  /* 0x00000004ded47825 */ /* 0x008fe200078e02f6 */
[----:B------:R-:W-:-:S02]  /*1c5c10*/  ISETP.LT.AND P5, PT, R7, c[0x0][0x178], !P3 ;  /* 0x00005e0007007a0c */ /* 0x000fc40005fa1270 */
[----:B------:R-:W-:Y:S01]  /*1c5c20*/  IADD3 R223, R222, c[0x0][0x198], RZ ;  /* 0x00006600dedf7a10 */ /* 0x000fe20007ffe0ff */
[----:B------:R1:W-:Y:S01]  /*1c5c30*/  @P2 STG.E [R218.64], R236 ;  /* 0x000000ecda002986 */ /* 0x0003e2000c101904 */
[----:B-----5:R3:W-:Y:S01]  /*1c5c40*/  @P1 STG.E [R220.64], R226 ;  /* 0x000000e2dc001986 */ /* 0x0207e2000c101904 */
[----:B------:R-:W-:Y:S02]  /*1c5c50*/  ISETP.LT.AND P1, PT, R202, c[0x0][0x178], !P3 ;  /* 0x00005e00ca007a0c */ /* 0x000fe40005f21270 */
[----:B------:R-:W-:Y:S01]  /*1c5c60*/  ISETP.LT.AND P2, PT, R15, c[0x0][0x178], !P3 ;  /* 0x00005e000f007a0c */ /* 0x000fe20005f41270 */
[----:B-1----:R-:W5:Y:S04]  /*1c5c70*/  LDL.LU R236, [R1+0x3774] ;  /* 0x0037740001ec7983 */ /* 0x002f680000300800 */
[----:B---3--:R-:W3:Y:S01]  /*1c5c80*/  LDL.LU R226, [R1+0x2824] ;  /* 0x0028240001e27983 */ /* 0x008ee20000300800 */
[----:B------:R-:W-:-:S04]  /*1c5c90*/  IMAD.WIDE R216, R223, 0x4, R78 ;  /* 0x00000004dfd87825 */ /* 0x000fc800078e024e */
[C---:B------:R-:W-:Y:S01]  /*1c5ca0*/  IMAD.WIDE R218, R223.reuse, 0x4, R76 ;  /* 0x00000004dfda7825 */ /* 0x040fe200078e024c */
[----:B------:R1:W-:Y:S04]  /*1c5cb0*/  @P4 STG.E [R212.64], R232 ;  /* 0x000000e8d4004986 */ /* 0x0003e8000c101904 */
[----:B------:R-:W2:Y:S01]  /*1c5cc0*/  LDL.LU R233, [R1+0x2614] ;  /* 0x0026140001e97983 */ /* 0x000ea20000300800 */
[----:B------:R-:W-:-:S04]  /*1c5cd0*/  IMAD.WIDE R220, R223, 0x4, R2 ;  /* 0x00000004dfdc7825 */ /* 0x000fc800078e0202 */
[----:B-1----:R-:W-:Y:S01]  /*1c5ce0*/  IMAD.WIDE R212, R222, 0x4, R248 ;  /* 0x00000004ded47825 */ /* 0x002fe200078e02f8 */
[----:B------:R-:W4:Y:S04]  /*1c5cf0*/  LDL.LU R232, [R1+0x2224] ;  /* 0x0022240001e87983 */ /* 0x000f280000300800 */
[----:B------:R-:W-:Y:S01]  /*1c5d00*/  @P0 STG.E [R212.64], R241 ;  /* 0x000000f1d4000986 */ /* 0x000fe2000c101904 */
[----:B------:R-:W-:Y:S02]  /*1c5d10*/  @P1 STG.E [R216.64], R240 ;  /* 0x000000f0d8001986 */ /* 0x000fe4000c101904 */
[----:B------:R-:W-:Y:S02]  /*1c5d20*/  @P5 STG.E [R218.64], R229 ;  /* 0x000000e5da005986 */ /* 0x000fe4000c101904 */
[----:B------:R1:W-:Y:S02]  /*1c5d30*/  @P2 STG.E [R220.64], R228 ;  /* 0x000000e4dc002986 */ /* 0x0003e4000c101904 */
[----:B-1----:R-:W4:Y:S01]  /*1c5d40*/  LDL.LU R228, [R1+0x3f00] ;  /* 0x003f000001e47983 */ /* 0x002f220000300800 */
[----:B------:R-:W-:-:S02]  /*1c5d50*/  ISETP.LT.AND P4, PT, R47, c[0x0][0x178], !P3 ;  /* 0x00005e002f007a0c */ /* 0x000fc40005f81270 */
[----:B------:R-:W-:Y:S01]  /*1c5d60*/  ISETP.LT.AND P6, PT, R87, c[0x0][0x178], !P3 ;  /* 0x00005e0057007a0c */ /* 0x000fe20005fc1270 */
[----:B------:R-:W-:Y:S01]  /*1c5d70*/  IMAD.WIDE R212, R223, 0x4, R80 ;  /* 0x00000004dfd47825 */ /* 0x000fe200078e0250 */
[----:B------:R-:W-:Y:S02]  /*1c5d80*/  ISETP.GE.AND P0, PT, R224, c[0x0][0x17c], PT ;  /* 0x00005f00e0007a0c */ /* 0x000fe40003f06270 */
[----:B------:R-:W-:Y:S01]  /*1c5d90*/  ISETP.LT.AND P2, PT, R135, c[0x0][0x178], !P3 ;  /* 0x00005e0087007a0c */ /* 0x000fe20005f41270 */
[----:B------:R-:W4:Y:S01]  /*1c5da0*/  LDL.LU R224, [R1+0x88c0] ;  /* 0x0088c00001e07983 */ /* 0x000f220000300800 */
[----:B------:R-:W-:-:S04]  /*1c5db0*/  IMAD.WIDE R216, R223, 0x4, R82 ;  /* 0x00000004dfd87825 */ /* 0x000fc800078e0252 */
[----:B------:R-:W4:Y:S01]  /*1c5dc0*/  LDL.LU R229, [R1+0x3ed0] ;  /* 0x003ed00001e57983 */ /* 0x000f220000300800 */
[----:B------:R-:W-:Y:S01]  /*1c5dd0*/  ISETP.LT.AND P1, PT, R199, c[0x0][0x178], !P3 ;  /* 0x00005e00c7007a0c */ /* 0x000fe20005f21270 */
[----:B------:R-:W-:Y:S01]  /*1c5de0*/  ISETP.LT.AND P3, PT, R203, c[0x0][0x178], !P3 ;  /* 0x00005e00cb007a0c */ /* 0x000fe20005f61270 */
[----:B------:R-:W4:Y:S01]  /*1c5df0*/  LDL.LU R241, [R1+0x3bc0] ;  /* 0x003bc00001f17983 */ /* 0x000f220000300800 */
[C---:B------:R-:W-:Y:S01]  /*1c5e00*/  IADD3 R222, R223.reuse, c[0x0][0x198], RZ ;  /* 0x00006600dfde7a10 */ /* 0x040fe20007ffe0ff */
[----:B------:R-:W4:Y:S02]  /*1c5e10*/  LDL.LU R240, [R1+0x2c10] ;  /* 0x002c100001f07983 */ /* 0x000f240000300800 */
[----:B------:R-:W-:-:S04]  /*1c5e20*/  IMAD.WIDE R218, R223, 0x4, R248 ;  /* 0x00000004dfda7825 */ /* 0x000fc800078e02f8 */
[----:B------:R-:W-:Y:S01]  /*1c5e30*/  IMAD.WIDE R220, R222, 0x4, R78 ;  /* 0x00000004dedc7825 */ /* 0x000fe200078e024e */
[----:B-----5:R1:W-:Y:S01]  /*1c5e40*/  @P4 STG.E [R212.64], R236 ;  /* 0x000000ecd4004986 */ /* 0x0203e2000c101904 */
[----:B------:R-:W-:-:S03]  /*1c5e50*/  ISETP.LT.AND P4, PT, R202, c[0x0][0x178], !P0 ;  /* 0x00005e00ca007a0c */ /* 0x000fc60004781270 */
[----:B---3--:R3:W-:Y:S01]  /*1c5e60*/  @P6 STG.E [R216.64], R226 ;  /* 0x000000e2d8006986 */ /* 0x0087e2000c101904 */
[----:B------:R-:W-:Y:S01]  /*1c5e70*/  ISETP.LT.AND P6, PT, R7, c[0x0][0x178], !P0 ;  /* 0x00005e0007007a0c */ /* 0x000fe200047c1270 */
[----:B-1----:R-:W-:-:S04]  /*1c5e80*/  IMAD.WIDE R212, R223, 0x4, R244 ;  /* 0x00000004dfd47825 */ /* 0x002fc800078e02f4 */
[----:B---3--:R-:W-:Y:S01]  /*1c5e90*/  IMAD.WIDE R216, R223, 0x4, R246 ;  /* 0x00000004dfd87825 */ /* 0x008fe200078e02f6 */
[----:B------:R-:W3:Y:S03]  /*1c5ea0*/  LDL.LU R236, [R1+0x2a10] ;  /* 0x002a100001ec7983 */ /* 0x000ee60000300800 */
[----:B------:R-:W5:Y:S01]  /*1c5eb0*/  LDL.LU R226, [R1+0x2620] ;  /* 0x0026200001e27983 */ /* 0x000f620000300800 */
[----:B--2---:R1:W-:Y:S01]  /*1c5ec0*/  @P2 STG.E [R212.64], R233 ;  /* 0x000000e9d4002986 */ /* 0x0043e2000c101904 */
[----:B----4-:R-:W-:Y:S03]  /*1c5ed0*/  @P1 STG.E [R216.64], R232 ;  /* 0x000000e8d8001986 */ /* 0x010fe6000c101904 */
[----:B------:R-:W-:Y:S01]  /*1c5ee0*/  @P3 STG.E [R218.64], R237 ;  /* 0x000000edda003986 */ /* 0x000fe2000c101904 */
[----:B------:R2:W-:Y:S02]  /*1c5ef0*/  @P4 STG.E [R220.64], R227 ;  /* 0x000000e3dc004986 */ /* 0x0005e4000c101904 */
[----:B-1----:R-:W-:Y:S01]  /*1c5f00*/  IMAD.WIDE R212, R222, 0x4, R76 ;  /* 0x00000004ded47825 */ /* 0x002fe200078e024c */
[----:B------:R-:W4:Y:S04]  /*1c5f10*/  LDL.LU R233, [R1+0x280] ;  /* 0x0002800001e97983 */ /* 0x000f280000300800 */
[----:B--2---:R-:W2:Y:S01]  /*1c5f20*/  LDL.LU R227, [R1+0x3f24] ;  /* 0x003f240001e37983 */ /* 0x004ea20000300800 */
[----:B------:R-:W2:Y:S03]  /*1c5f30*/  LDL.LU R237, [R1+0x3bc4] ;  /* 0x003bc40001ed7983 */ /* 0x000ea60000300800 */
[----:B------:R1:W-:Y:S04]  /*1c5f40*/  @P6 STG.E [R212.64], R228 ;  /* 0x000000e4d4006986 */ /* 0x0003e8000c101904 */
[----:B-1----:R-:W2:Y:S01]  /*1c5f50*/  LDL.LU R228, [R1+0x2c14] ;  /* 0x002c140001e47983 */ /* 0x002ea20000300800 */
[----:B------:R-:W2:Y:S01]  /*1c5f60*/  LDL.LU R232, [R1+0x3f04] ;  /* 0x003f040001e87983 */ /* 0x000ea20000300800 */
[----:B------:R-:W-:-:S02]  /*1c5f70*/  ISETP.LT.AND P5, PT, R15, c[0x0][0x178], !P0 ;  /* 0x00005e000f007a0c */ /* 0x000fc400047a1270 */
[----:B------:R-:W-:Y:S02]  /*1c5f80*/  ISETP.LT.AND P2, PT, R47, c[0x0][0x178], !P0 ;  /* 0x00005e002f007a0c */ /* 0x000fe40004741270 */
[----:B------:R-:W-:Y:S01]  /*1c5f90*/  ISETP.LT.AND P3, PT, R87, c[0x0][0x178], !P0 ;  /* 0x00005e0057007a0c */ /* 0x000fe20004761270 */
[----:B------:R-:W-:Y:S01]  /*1c5fa0*/  IMAD.WIDE R216, R222, 0x4, R2 ;  /* 0x00000004ded87825 */ /* 0x000fe200078e0202 */
[----:B------:R-:W-:Y:S02]  /*1c5fb0*/  ISETP.LT.AND P6, PT, R135, c[0x0][0x178], !P0 ;  /* 0x00005e0087007a0c */ /* 0x000fe400047c1270 */
[----:B------:R-:W-:Y:S02]  /*1c5fc0*/  ISETP.LT.AND P4, PT, R199, c[0x0][0x178], !P0 ;  /* 0x00005e00c7007a0c */ /* 0x000fe40004781270 */
[----:B------:R-:W-:Y:S01]  /*1c5fd0*/  ISETP.GE.AND P1, PT, R224, c[0x0][0x17c], PT ;  /* 0x00005f00e0007a0c */ /* 0x000fe20003f26270 */
[----:B------:R-:W-:Y:S01]  /*1c5fe0*/  IMAD.WIDE R212, R222, 0x4, R80 ;  /* 0x00000004ded47825 */ /* 0x000fe200078e0250 */
[----:B------:R-:W-:Y:S01]  /*1c5ff0*/  ISETP.LT.AND P0, PT, R203, c[0x0][0x178], !P0 ;  /* 0x00005e00cb007a0c */ /* 0x000fe20004701270 */
[----:B------:R-:W2:Y:S04]  /*1c6000*/  LDL.LU R224, [R1+0x88c8] ;  /* 0x0088c80001e07983 */ /* 0x000ea80000300800 */
[----:B------:R1:W-:Y:S01]  /*1c6010*/  @P5 STG.E [R216.64], R229 ;  /* 0x000000e5d8005986 */ /* 0x0003e2000c101904 */
[----:B------:R-:W-:Y:S01]  /*1c6020*/  ISETP.LT.AND P5, PT, R202, c[0x0][0x178], !P1 ;  /* 0x00005e00ca007a0c */ /* 0x000fe20004fa1270 */
[----:B------:R-:W-:-:S04]  /*1c6030*/  IMAD.WIDE R218, R222, 0x4, R244 ;  /* 0x00000004deda7825 */ /* 0x000fc800078e02f4 */
[----:B------:R1:W-:Y:S02]  /*1c6040*/  @P2 STG.E [R212.64], R241 ;  /* 0x000000f1d4002986 */ /* 0x0003e4000c101904 */
[C---:B------:R-:W-:Y:S01]  /*1c6050*/  IMAD.WIDE R220, R222.reuse, 0x4, R246 ;  /* 0x00000004dedc7825 */ /* 0x040fe200078e02f6 */
[----:B------:R-:W-:-:S03]  /*1c6060*/  IADD3 R223, R222, c[0x0][0x198], RZ ;  /* 0x00006600dedf7a10 */ /* 0x000fc60007ffe0ff */
[C---:B-1----:R-:W-:Y:S01]  /*1c6070*/  IMAD.WIDE R216, R222.reuse, 0x4, R82 ;  /* 0x00000004ded87825 */ /* 0x042fe200078e0252 */
[----:B------:R-:W2:Y:S03]  /*1c6080*/  LDL.LU R229, [R1+0x3ed4] ;  /* 0x003ed40001e57983 */ /* 0x000ea60000300800 */
[----:B------:R-:W-:Y:S01]  /*1c6090*/  IMAD.WIDE R212, R222, 0x4, R248 ;  /* 0x00000004ded47825 */ /* 0x000fe200078e02f8 */
[----:B------:R1:W-:Y:S01]  /*1c60a0*/  @P3 STG.E [R216.64], R240 ;  /* 0x000000f0d8003986 */ /* 0x0003e2000c101904 */
[----:B------:R-:W-:Y:S02]  /*1c60b0*/  ISETP.LT.AND P3, PT, R7, c[0x0][0x178], !P1 ;  /* 0x00005e0007007a0c */ /* 0x000fe40004f61270 */
[C---:B-1----:R-:W-:Y:S01]  /*1c60c0*/  IMAD.WIDE R216, R223.reuse, 0x4, R78 ;  /* 0x00000004dfd87825 */ /* 0x042fe200078e024e */
[----:B---3--:R1:W-:Y:S03]  /*1c60d0*/  @P6 STG.E [R218.64], R236 ;  /* 0x000000ecda006986 */ /* 0x0083e6000c101904 */
[----:B-----5:R3:W-:Y:S01]  /*1c60e0*/  @P4 STG.E [R220.64], R226 ;  /* 0x000000e2dc004986 */ /* 0x0207e2000c101904 */
[----:B-1----:R-:W5:Y:S01]  /*1c60f0*/  LDL.LU R236, [R1+0x2a14] ;  /* 0x002a140001ec7983 */ /* 0x002f620000300800 */
[----:B---3--:R-:W3:Y:S03]  /*1c6100*/  LDL.LU R226, [R1+0x2624] ;  /* 0x0026240001e27983 */ /* 0x008ee60000300800 */
[----:B----4-:R1:W-:Y:S04]  /*1c6110*/  @P0 STG.E [R212.64], R233 ;  /* 0x000000e9d4000986 */ /* 0x0103e8000c101904 */
[----:B--2---:R2:W-:Y:S01]  /*1c6120*/  @P5 STG.E [R216.64], R227 ;  /* 0x000000e3d8005986 */ /* 0x0045e2000c101904 */
[----:B-1----:R-:W-:-:S03]  /*1c6130*/  IMAD.WIDE R212, R223, 0x4, R76 ;  /* 0x00000004dfd47825 */ /* 0x002fc600078e024c */
[----:B--2---:R-:W2:Y:S01]  /*1c6140*/  LDL.LU R227, [R1+0x284] ;  /* 0x0002840001e37983 */ /* 0x004ea20000300800 */
[----:B------:R-:W4:Y:S02]  /*1c6150*/  LDL.LU R222, [R1+0x88cc] ;  /* 0x0088cc0001de7983 */ /* 0x000f240000300800 */
[----:B------:R-:W2:Y:S01]  /*1c6160*/  LDL.LU R233, [R1+0x3f40] ;  /* 0x003f400001e97983 */ /* 0x000ea20000300800 */
[----:B------:R1:W-:Y:S04]  /*1c6170*/  @P3 STG.E [R212.64], R232 ;  /* 0x000000e8d4003986 */ /* 0x0003e8000c101904 */
[----:B-1----:R-:W4:Y:S01]  /*1c6180*/  LDL.LU R232, [R1+0x3f30] ;  /* 0x003f300001e87983 */ /* 0x002f220000300800 */
[----:B------:R-:W-:Y:S02]  /*1c6190*/  ISETP.LT.AND P2, PT, R15, c[0x0][0x178], !P1 ;  /* 0x00005e000f007a0c */ /* 0x000fe40004f41270 */
[----:B------:R-:W-:-:S02]  /*1c61a0*/  ISETP.LT.AND P6, PT, R47, c[0x0][0x178], !P1 ;  /* 0x00005e002f007a0c */ /* 0x000fc40004fc1270 */
[----:B------:R-:W-:Y:S02]  /*1c61b0*/  ISETP.LT.AND P4, PT, R87, c[0x0][0x178], !P1 ;  /* 0x00005e0057007a0c */ /* 0x000fe40004f81270 */
[----:B------:R-:W-:Y:S02]  /*1c61c0*/  ISETP.LT.AND P0, PT, R135, c[0x0][0x178], !P1 ;  /* 0x00005e0087007a0c */ /* 0x000fe40004f01270 */
[----:B------:R-:W-:Y:S01]  /*1c61d0*/  ISETP.LT.AND P5, PT, R199, c[0x0][0x178], !P1 ;  /* 0x00005e00c7007a0c */ /* 0x000fe20004fa1270 */
[----:B------:R-:W-:-:S04]  /*1c61e0*/  IMAD.WIDE R216, R223, 0x4, R2 ;  /* 0x00000004dfd87825 */ /* 0x000fc800078e0202 */
[----:B------:R-:W-:-:S04]  /*1c61f0*/  IMAD.WIDE R218, R223, 0x4, R80 ;  /* 0x00000004dfda7825 */ /* 0x000fc800078e0250 */
[----:B------:R-:W-:Y:S01]  /*1c6200*/  IMAD.WIDE R220, R223, 0x4, R82 ;  /* 0x00000004dfdc7825 */ /* 0x000fe200078e0252 */
[----:B------:R-:W-:Y:S01]  /*1c6210*/  ISETP.GE.AND P3, PT, R224, c[0x0][0x17c], PT ;  /* 0x00005f00e0007a0c */ /* 0x000fe20003f66270 */
[----:B------:R-:W4:Y:S01]  /*1c6220*/  LDL.LU R238, [R1+0x3f10] ;  /* 0x003f100001ee7983 */ /* 0x000f220000300800 */
[----:B------:R-:W-:Y:S01]  /*1c6230*/  ISETP.LT.AND P1, PT, R203, c[0x0][0x178], !P1 ;  /* 0x00005e00cb007a0c */ /* 0x000fe20004f21270 */
[----:B------:R-:W-:Y:S02]  /*1c6240*/  IMAD.WIDE R212, R223, 0x4, R246 ;  /* 0x00000004dfd47825 */ /* 0x000fe400078e02f6 */
[----:B------:R1:W-:Y:S02]  /*1c6250*/  @P2 STG.E [R216.64], R229 ;  /* 0x000000e5d8002986 */ /* 0x0003e4000c101904 */
[----:B------:R1:W-:Y:S01]  /*1c6260*/  @P6 STG.E [R218.64], R237 ;  /* 0x000000edda006986 */ /* 0x0003e2000c101904 */
[----:B------:R-:W-:Y:S01]  /*1c6270*/  ISETP.LT.AND P2, PT, R202, c[0x0][0x178], !P3 ;  /* 0x00005e00ca007a0c */ /* 0x000fe20005f41270 */
[----:B------:R1:W-:Y:S01]  /*1c6280*/  @P4 STG.E [R220.64], R228 ;  /* 0x000000e4dc004986 */ /* 0x0003e2000c101904 */
[----:B------:R-:W-:Y:S01]  /*1c6290*/  ISETP.LT.AND P4, PT, R7, c[0x0][0x178], !P3 ;  /* 0x00005e0007007a0c */ /* 0x000fe20005f81270 */
[----:B-1----:R-:W4:Y:S01]  /*1c62a0*/  LDL.LU R229, [R1+0x3ee0] ;  /* 0x003ee00001e57983 */ /* 0x002f220000300800 */
[----:B------:R-:W-:-:S04]  /*1c62b0*/  IMAD.WIDE R216, R223, 0x4, R244 ;  /* 0x00000004dfd87825 */ /* 0x000fc800078e02f4 */
[----:B------:R-:W4:Y:S01]  /*1c62c0*/  LDL.LU R237, [R1+0x2e70] ;  /* 0x002e700001ed7983 */ /* 0x000f220000300800 */
[----:B------:R-:W-:Y:S01]  /*1c62d0*/  IADD3 R220, R223, c[0x0][0x198], RZ ;  /* 0x00006600dfdc7a10 */ /* 0x000fe20007ffe0ff */
[----:B------:R-:W4:Y:S01]  /*1c62e0*/  LDL.LU R241, [R1+0x2c30] ;  /* 0x002c300001f17983 */ /* 0x000f220000300800 */
[----:B------:R-:W4:Y:S03]  /*1c62f0*/  LDL.LU R240, [R1+0x2a20] ;  /* 0x002a200001f07983 */ /* 0x000f260000300800 */
[C---:B------:R-:W-:Y:S01]  /*1c6300*/  IMAD.WIDE R218, R220.reuse, 0x4, R76 ;  /* 0x00000004dcda7825 */ /* 0x040fe200078e024c */
[----:B-----5:R1:W-:Y:S03]  /*1c6310*/  @P0 STG.E [R216.64], R236 ;  /* 0x000000ecd8000986 */ /* 0x0203e6000c101904 */
[----:B---3--:R3:W-:Y:S02]  /*1c6320*/  @P5 STG.E [R212.64], R226 ;  /* 0x000000e2d4005986 */ /* 0x0087e4000c101904 */
[----:B-1----:R-:W-:-:S04]  /*1c6330*/  IMAD.WIDE R216, R220, 0x4, R78 ;  /* 0x00000004dcd87825 */ /* 0x002fc800078e024e */
[----:B---3--:R-:W-:Y:S01]  /*1c6340*/  IMAD.WIDE R212, R223, 0x4, R248 ;  /* 0x00000004dfd47825 */ /* 0x008fe200078e02f8 */
[----:B------:R-:W3:Y:S03]  /*1c6350*/  LDL.LU R236, [R1+0x1470] ;  /* 0x0014700001ec7983 */ /* 0x000ee60000300800 */
[----:B------:R-:W5:Y:S02]  /*1c6360*/  LDL.LU R226, [R1+0x3f14] ;  /* 0x003f140001e27983 */ /* 0x000f640000300800 */
[----:B------:R-:W5:Y:S01]  /*1c6370*/  LDL.LU R228, [R1+0x2c34] ;  /* 0x002c340001e47983 */ /* 0x000f620000300800 */
[----:B--2---:R1:W-:Y:S01]  /*1c6380*/  @P1 STG.E [R212.64], R227 ;  /* 0x000000e3d4001986 */ /* 0x0043e2000c101904 */
[----:B------:R2:W-:Y:S03]  /*1c6390*/  @P2 STG.E [R216.64], R233 ;  /* 0x000000e9d8002986 */ /* 0x0005e6000c101904 */
[----:B-1----:R-:W5:Y:S01]  /*1c63a0*/  LDL.LU R227, [R1+0x2ff8] ;  /* 0x002ff80001e37983 */ /* 0x002f620000300800 */
[----:B--2---:R-:W2:Y:S02]  /*1c63b0*/  LDL.LU R233, [R1+0x3f44] ;  /* 0x003f440001e97983 */ /* 0x004ea40000300800 */
[----:B------:R-:W5:Y:S01]  /*1c63c0*/  LDL.LU R221, [R1+0x88d4] ;  /* 0x0088d40001dd7983 */ /* 0x000f620000300800 */
[----:B----4-:R1:W-:Y:S04]  /*1c63d0*/  @P4 STG.E [R218.64], R232 ;  /* 0x000000e8da004986 */ /* 0x0103e8000c101904 */
[----:B-1----:R-:W4:Y:S01]  /*1c63e0*/  LDL.LU R232, [R1+0x3f34] ;  /* 0x003f340001e87983 */ /* 0x002f220000300800 */
[----:B------:R-:W-:-:S02]  /*1c63f0*/  ISETP.LT.AND P0, PT, R15, c[0x0][0x178], !P3 ;  /* 0x00005e000f007a0c */ /* 0x000fc40005f01270 */
[----:B------:R-:W-:Y:S02]  /*1c6400*/  ISETP.LT.AND P5, PT, R47, c[0x0][0x178], !P3 ;  /* 0x00005e002f007a0c */ /* 0x000fe40005fa1270 */
[----:B------:R-:W-:Y:S02]  /*1c6410*/  ISETP.LT.AND P6, PT, R87, c[0x0][0x178], !P3 ;  /* 0x00005e0057007a0c */ /* 0x000fe40005fc1270 */
[----:B------:R-:W-:Y:S01]  /*1c6420*/  ISETP.LT.AND P4, PT, R135, c[0x0][0x178], !P3 ;  /* 0x00005e0087007a0c */ /* 0x000fe20005f81270 */
[----:B------:R-:W-:-:S04]  /*1c6430*/  IMAD.WIDE R212, R220, 0x4, R2 ;  /* 0x00000004dcd47825 */ /* 0x000fc800078e0202 */
[----:B------:R-:W-:Y:S01]  /*1c6440*/  IMAD.WIDE R216, R220, 0x4, R80 ;  /* 0x00000004dcd87825 */ /* 0x000fe200078e0250 */
[----:B------:R-:W-:-:S03]  /*1c6450*/  ISETP.LT.AND P2, PT, R199, c[0x0][0x178], !P3 ;  /* 0x00005e00c7007a0c */ /* 0x000fc60005f41270 */
[----:B------:R-:W-:Y:S01]  /*1c6460*/  IMAD.WIDE R218, R220, 0x4, R82 ;  /* 0x00000004dcda7825 */ /* 0x000fe200078e0252 */
[----:B------:R-:W-:Y:S02]  /*1c6470*/  ISETP.LT.AND P3, PT, R203, c[0x0][0x178], !P3 ;  /* 0x00005e00cb007a0c */ /* 0x000fe40005f61270 */
[----:B------:R-:W-:Y:S01]  /*1c6480*/  ISETP.GE.AND P1, PT, R222, c[0x0][0x17c], PT ;  /* 0x00005f00de007a0c */ /* 0x000fe20003f26270 */
[----:B------:R-:W-:Y:S01]  /*1c6490*/  @P0 STG.E [R212.64], R238 ;  /* 0x000000eed4000986 */ /* 0x000fe2000c101904 */
[----:B------:R1:W-:Y:S02]  /*1c64a0*/  @P5 STG.E [R216.64], R229 ;  /* 0x000000e5d8005986 */ /* 0x0003e4000c101904 */
[----:B------:R1:W-:Y:S01]  /*1c64b0*/  @P6 STG.E [R218.64], R237 ;  /* 0x000000edda006986 */ /* 0x0003e2000c101904 */
[----:B------:R-:W-:Y:S02]  /*1c64c0*/  ISETP.LT.AND P0, PT, R202, c[0x0][0x178], !P1 ;  /* 0x00005e00ca007a0c */ /* 0x000fe40004f01270 */
[----:B------:R-:W-:-:S02]  /*1c64d0*/  ISETP.LT.AND P5, PT, R7, c[0x0][0x178], !P1 ;  /* 0x00005e0007007a0c */ /* 0x000fc40004fa1270 */
[----:B------:R-:W-:Y:S01]  /*1c64e0*/  ISETP.LT.AND P6, PT, R15, c[0x0][0x178], !P1 ;  /* 0x00005e000f007a0c */ /* 0x000fe20004fc1270 */
[----:B-1----:R-:W5:Y:S01]  /*1c64f0*/  LDL.LU R229, [R1+0x3ee4] ;  /* 0x003ee40001e57983 */ /* 0x002f620000300800 */
[----:B------:R-:W-:-:S04]  /*1c6500*/  IMAD.WIDE R218, R220, 0x4, R244 ;  /* 0x00000004dcda7825 */ /* 0x000fc800078e02f4 */
[----:B------:R-:W5:Y:S02]  /*1c6510*/  LDL.LU R237, [R1+0x2e74] ;  /* 0x002e740001ed7983 */ /* 0x000f640000300800 */
[----:B------:R-:W-:-:S04]  /*1c6520*/  IMAD.WIDE R216, R220, 0x4, R246 ;  /* 0x00000004dcd87825 */ /* 0x000fc800078e02f6 */
[C---:B------:R-:W-:Y:S01]  /*1c6530*/  IMAD.WIDE R212, R220.reuse, 0x4, R248 ;  /* 0x00000004dcd47825 */ /* 0x040fe200078e02f8 */
[----:B------:R-:W-:Y:S01]  /*1c6540*/  IADD3 R220, R220, c[0x0][0x198], RZ ;  /* 0x00006600dcdc7a10 */ /* 0x000fe20007ffe0ff */
[----:B------:R1:W-:Y:S02]  /*1c6550*/  @P4 STG.E [R218.64], R241 ;  /* 0x000000f1da004986 */ /* 0x0003e4000c101904 */
[----:B------:R1:W-:Y:S02]  /*1c6560*/  @P2 STG.E [R216.64], R240 ;  /* 0x000000f0d8002986 */ /* 0x0003e4000c101904 */
[----:B-1----:R-:W-:-:S04]  /*1c6570*/  IMAD.WIDE R218, R220, 0x4, R2 ;  /* 0x00000004dcda7825 */ /* 0x002fc800078e0202 */
[C---:B------:R-:W-:Y:S01]  /*1c6580*/  IMAD.WIDE R216, R220.reuse, 0x4, R76 ;  /* 0x00000004dcd87825 */ /* 0x040fe200078e024c */
[----:B------:R-:W5:Y:S04]  /*1c6590*/  LDL.LU R240, [R1+0x2a24] ;  /* 0x002a240001f07983 */ /* 0x000f680000300800 */
[----:B---3--:R1:W-:Y:S02]  /*1c65a0*/  @P3 STG.E [R212.64], R236 ;  /* 0x000000ecd4003986 */ /* 0x0083e4000c101904 */
[----:B-1----:R-:W-:Y:S02]  /*1c65b0*/  IMAD.WIDE R212, R220, 0x4, R78 ;  /* 0x00000004dcd47825 */ /* 0x002fe400078e024e */
[----:B------:R-:W3:Y:S04]  /*1c65c0*/  LDL.LU R236, [R1+0x1474] ;  /* 0x0014740001ec7983 */ /* 0x000ee80000300800 */
[----:B--2---:R-:W-:Y:S04]  /*1c65d0*/  @P0 STG.E [R212.64], R233 ;  /* 0x000000e9d4000986 */ /* 0x004fe8000c101904 */
[----:B----4-:R-:W-:Y:S01]  /*1c65e0*/  @P5 STG.E [R216.64], R232 ;  /* 0x000000e8d8005986 */ /* 0x010fe2000c101904 */
[----:B-----5:R1:W-:Y:S03]  /*1c65f0*/  @P6 STG.E [R218.64], R226 ;  /* 0x000000e2da006986 */ /* 0x0203e6000c101904 */
[----:B-1----:R-:W2:Y:S01]  /*1c6600*/  LDL.LU R226, [R1+0x2e08] ;  /* 0x002e080001e27983 */ /* 0x002ea20000300800 */
[----:B------:R-:W5:Y:S02]  /*1c6610*/  LDL.LU R222, [R1+0x88d8] ;  /* 0x0088d80001de7983 */ /* 0x000f640000300800 */
[----:B------:R-:W5:Y:S02]  /*1c6620*/  LDL.LU R233, [R1+0x1338] ;  /* 0x0013380001e97983 */ /* 0x000f640000300800 */
[----:B------:R-:W5:Y:S01]  /*1c6630*/  LDL.LU R232, [R1+0xfd8] ;  /* 0x000fd80001e87983 */ /* 0x000f620000300800 */
[----:B------:R-:W-:-:S02]  /*1c6640*/  ISETP.LT.AND P3, PT, R47, c[0x0][0x178], !P1 ;  /* 0x00005e002f007a0c */ /* 0x000fc40004f61270 */
[----:B------:R-:W-:Y:S02]  /*1c6650*/  ISETP.LT.AND P2, PT, R87, c[0x0][0x178], !P1 ;  /* 0x00005e0057007a0c */ /* 0x000fe40004f41270 */
[----:B------:R-:W-:Y:S01]  /*1c6660*/  ISETP.LT.AND P4, PT, R135, c[0x0][0x178], !P1 ;  /* 0x00005e0087007a0c */ /* 0x000fe20004f81270 */
[----:B------:R-:W-:Y:S01]  /*1c6670*/  IMAD.WIDE R212, R220, 0x4, R80 ;  /* 0x00000004dcd47825 */ /* 0x000fe200078e0250 */
[----:B------:R-:W-:-:S03]  /*1c6680*/  ISETP.GE.AND P0, PT, R221, c[0x0][0x17c], PT ;  /* 0x00005f00dd007a0c */ /* 0x000fc60003f06270 */
[----:B------:R-:W-:Y:S01]  /*1c6690*/  IMAD.WIDE R218, R220, 0x4, R82 ;  /* 0x00000004dcda7825 */ /* 0x000fe200078e0252 */
[----:B------:R-:W-:-:S03]  /*1c66a0*/  ISETP.LT.AND P5, PT, R199, c[0x0][0x178], !P1 ;  /* 0x00005e00c7007a0c */ /* 0x000fc60004fa1270 */
[----:B------:R-:W-:Y:S01]  /*1c66b0*/  IMAD.WIDE R216, R220, 0x4, R244 ;  /* 0x00000004dcd87825 */ /* 0x000fe200078e02f4 */
[----:B------:R-:W-:Y:S02]  /*1c66c0*/  ISETP.LT.AND P1, PT, R203, c[0x0][0x178], !P1 ;  /* 0x00005e00cb007a0c */ /* 0x000fe40004f21270 */
[----:B------:R-:W-:Y:S01]  /*1c66d0*/  ISETP.LT.AND P6, PT, R202, c[0x0][0x178], !P0 ;  /* 0x00005e00ca007a0c */ /* 0x000fe200047c1270 */
[----:B------:R1:W-:Y:S01]  /*1c66e0*/  @P3 STG.E [R212.64], R229 ;  /* 0x000000e5d4003986 */ /* 0x0003e2000c101904 */
[----:B------:R1:W-:Y:S02]  /*1c66f0*/  @P2 STG.E [R218.64], R237 ;  /* 0x000000edda002986 */ /* 0x0003e4000c101904 */
[----:B------:R1:W-:Y:S01]  /*1c6700*/  @P4 STG.E [R216.64], R228 ;  /* 0x000000e4d8004986 */ /* 0x0003e2000c101904 */
[----:B------:R-:W-:Y:S02]  /*1c6710*/  ISETP.LT.AND P4, PT, R7, c[0x0][0x178], !P0 ;  /* 0x00005e0007007a0c */ /* 0x000fe40004781270 */
[----:B------:R-:W-:-:S02]  /*1c6720*/  ISETP.LT.AND P2, PT, R15, c[0x0][0x178], !P0 ;  /* 0x00005e000f007a0c */ /* 0x000fc40004741270 */
[----:B------:R-:W-:Y:S01]  /*1c6730*/  ISETP.LT.AND P3, PT, R47, c[0x0][0x178], !P0 ;  /* 0x00005e002f007a0c */ /* 0x000fe20004761270 */
[----:B-1----:R-:W5:Y:S01]  /*1c6740*/  LDL.LU R229, [R1+0xc88] ;  /* 0x000c880001e57983 */ /* 0x002f620000300800 */
[C---:B------:R-:W-:Y:S01]  /*1c6750*/  IADD3 R212, R220.reuse, c[0x0][0x198], RZ ;  /* 0x00006600dcd47a10 */ /* 0x040fe20007ffe0ff */
[----:B------:R-:W5:Y:S02]  /*1c6760*/  LDL.LU R237, [R1+0xa98] ;  /* 0x000a980001ed7983 */ /* 0x000f640000300800 */
[----:B------:R-:W5:Y:S02]  /*1c6770*/  LDL.LU R228, [R1+0x938] ;  /* 0x0009380001e47983 */ /* 0x000f640000300800 */
[----:B------:R-:W-:-:S04]  /*1c6780*/  IMAD.WIDE R216, R220, 0x4, R246 ;  /* 0x00000004dcd87825 */ /* 0x000fc800078e02f6 */
[----:B------:R-:W-:-:S04]  /*1c6790*/  IMAD.WIDE R218, R220, 0x4, R248 ;  /* 0x00000004dcda7825 */ /* 0x000fc800078e02f8 */
[C---:B------:R-:W-:Y:S01]  /*1c67a0*/  IMAD.WIDE R220, R212.reuse, 0x4, R78 ;  /* 0x00000004d4dc7825 */ /* 0x040fe200078e024e */
[----:B------:R1:W-:Y:S03]  /*1c67b0*/  @P5 STG.E [R216.64], R240 ;  /* 0x000000f0d8005986 */ /* 0x0003e6000c101904 */
[C---:B-1----:R-:W-:Y:S01]  /*1c67c0*/  IMAD.WIDE R216, R212.reuse, 0x4, R76 ;  /* 0x00000004d4d87825 */ /* 0x042fe200078e024c */
[----:B---3--:R1:W-:Y:S03]  /*1c67d0*/  @P1 STG.E [R218.64], R236 ;  /* 0x000000ecda001986 */ /* 0x0083e6000c101904 */
[----:B------:R3:W-:Y:S01]  /*1c67e0*/  @P6 STG.E [R220.64], R227 ;  /* 0x000000e3dc006986 */ /* 0x0007e2000c101904 */
[----:B-1----:R-:W4:Y:S01]  /*1c67f0*/  LDL.LU R236, [R1+0x298] ;  /* 0x0002980001ec7983 */ /* 0x002f220000300800 */
[----:B---3--:R-:W3:Y:S02]  /*1c6800*/  LDL.LU R227, [R1+0x2ffc] ;  /* 0x002ffc0001e37983 */ /* 0x008ee40000300800 */
[----:B------:R-:W-:-:S04]  /*1c6810*/  IMAD.WIDE R218, R212, 0x4, R2 ;  /* 0x00000004d4da7825 */ /* 0x000fc800078e0202 */
[----:B------:R-:W-:Y:S01]  /*1c6820*/  IMAD.WIDE R220, R212, 0x4, R80 ;  /* 0x00000004d4dc7825 */ /* 0x000fe200078e0250 */
[----:B--2---:R1:W-:Y:S03]  /*1c6830*/  @P4 STG.E [R216.64], R226 ;  /* 0x000000e2d8004986 */ /* 0x0043e6000c101904 */
[----:B-----5:R2:W-:Y:S01]  /*1c6840*/  @P2 STG.E [R218.64], R233 ;  /* 0x000000e9da002986 */ /* 0x0205e2000c101904 */
[----:B------:R5:W-:Y:S04]  /*1c6850*/  @P3 STG.E [R220.64], R232 ;  /* 0x000000e8dc003986 */ /* 0x000be8000c101904 */
[----:B-1----:R-:W3:Y:S01]  /*1c6860*/  LDL.LU R226, [R1+0xc8c] ;  /* 0x000c8c0001e27983 */ /* 0x002ee20000300800 */
[----:B------:R-:W3:Y:S02]  /*1c6870*/  LDL.LU R223, [R1+0x88dc] ;  /* 0x0088dc0001df7983 */ /* 0x000ee40000300800 */
[----:B------:R-:W3:Y:S01]  /*1c6880*/  LDL.LU R240, [R1+0x2e0c] ;  /* 0x002e0c0001f07983 */ /* 0x000ee20000300800 */
[----:B--2---:R-:W2:Y:S04]  /*1c6890*/  LDL.LU R233, [R1+0x133c] ;  /* 0x00133c0001e97983 */ /* 0x004ea80000300800 */
[----:B-----5:R-:W5:Y:S01]  /*1c68a0*/  LDL.LU R232, [R1+0xfdc] ;  /* 0x000fdc0001e87983 */ /* 0x020f620000300800 */
        /* <DEDUP_REMOVED lines=9> */
[C---:B------:R-:W-:Y:S01]  /*1c6940*/  IADD3 R222, R212.reuse, c[0x0][0x198], RZ ;  /* 0x00006600d4de7a10 */ /* 0x040fe20007ffe0ff */
[----:B------:R1:W-:Y:S01]  /*1c6950*/  @P1 STG.E [R216.64], R229 ;  /* 0x000000e5d8001986 */ /* 0x0003e2000c101904 */
[----:B------:R1:W-:Y:S02]  /*1c6960*/  @P5 STG.E [R218.64], R237 ;  /* 0x000000edda005986 */ /* 0x0003e4000c101904 */
[----:B------:R1:W-:Y:S01]  /*1c6970*/  @P6 STG.E [R220.64], R228 ;  /* 0x000000e4dc006986 */ /* 0x0003e2000c101904 */
[----:B------:R-:W-:Y:S02]  /*1c6980*/  ISETP.LT.AND P6, PT, R7, c[0x0][0x178], !P4 ;  /* 0x00005e0007007a0c */ /* 0x000fe400067c1270 */
[----:B------:R-:W-:Y:S01]  /*1c6990*/  ISETP.LT.AND P5, PT, R15, c[0x0][0x178], !P4 ;  /* 0x00005e000f007a0c */ /* 0x000fe200067a1270 */
[----:B------:R-:W-:Y:S01]  /*1c69a0*/  IMAD.WIDE R212, R212, 0x4, R248 ;  /* 0x00000004d4d47825 */ /* 0x000fe200078e02f8 */
[----:B------:R-:W-:Y:S01]  /*1c69b0*/  ISETP.LT.AND P3, PT, R47, c[0x0][0x178], !P4 ;  /* 0x00005e002f007a0c */ /* 0x000fe20006761270 */
[----:B-1----:R-:W5:Y:S02]  /*1c69c0*/  LDL.LU R229, [R1+0xa9c] ;  /* 0x000a9c0001e57983 */ /* 0x002f640000300800 */
[----:B------:R-:W5:Y:S02]  /*1c69d0*/  LDL.LU R237, [R1+0x93c] ;  /* 0x00093c0001ed7983 */ /* 0x000f640000300800 */
[C---:B------:R-:W-:Y:S01]  /*1c69e0*/  IMAD.WIDE R216, R222.reuse, 0x4, R78 ;  /* 0x00000004ded87825 */ /* 0x040fe200078e024e */
[----:B------:R-:W-:Y:S01]  /*1c69f0*/  ISETP.LT.AND P1, PT, R87, c[0x0][0x178], !P4 ;  /* 0x00005e0057007a0c */ /* 0x000fe20006721270 */
[----:B------:R-:W5:Y:S02]  /*1c6a00*/  LDL.LU R228, [R1+0x29c] ;  /* 0x00029c0001e47983 */ /* 0x000f640000300800 */
[----:B------:R-:W-:-:S04]  /*1c6a10*/  IMAD.WIDE R218, R222, 0x4, R80 ;  /* 0x00000004deda7825 */ /* 0x000fc800078e0250 */
[C---:B------:R-:W-:Y:S01]  /*1c6a20*/  IMAD.WIDE R220, R222.reuse, 0x4, R82 ;  /* 0x00000004dedc7825 */ /* 0x040fe200078e0252 */
[----:B----4-:R1:W-:Y:S03]  /*1c6a30*/  @P0 STG.E [R212.64], R236 ;  /* 0x000000ecd4000986 */ /* 0x0103e6000c101904 */
[----:B---3--:R3:W-:Y:S02]  /*1c6a40*/  @P2 STG.E [R216.64], R227 ;  /* 0x000000e3d8002986 */ /* 0x0087e4000c101904 */
[----:B-1----:R-:W-:-:S04]  /*1c6a50*/  IMAD.WIDE R212, R222, 0x4, R76 ;  /* 0x00000004ded47825 */ /* 0x002fc800078e024c */
[----:B---3--:R-:W-:Y:S01]  /*1c6a60*/  IMAD.WIDE R216, R222, 0x4, R2 ;  /* 0x00000004ded87825 */ /* 0x008fe200078e0202 */
[----:B------:R-:W3:Y:S03]  /*1c6a70*/  LDL.LU R236, [R1+0x3208] ;  /* 0x0032080001ec7983 */ /* 0x000ee60000300800 */
[----:B------:R-:W4:Y:S02]  /*1c6a80*/  LDL.LU R227, [R1+0x3008] ;  /* 0x0030080001e37983 */ /* 0x000f240000300800 */
[----:B------:R-:W4:Y:S01]  /*1c6a90*/  LDL.LU R224, [R1+0x88e8] ;  /* 0x0088e80001e07983 */ /* 0x000f220000300800 */
[----:B------:R-:W-:Y:S04]  /*1c6aa0*/  @P6 STG.E [R212.64], R240 ;  /* 0x000000f0d4006986 */ /* 0x000fe8000c101904 */
[----:B--2---:R1:W-:Y:S01]  /*1c6ab0*/  @P5 STG.E [R216.64], R233 ;  /* 0x000000e9d8005986 */ /* 0x0043e2000c101904 */
[----:B-----5:R-:W-:Y:S03]  /*1c6ac0*/  @P3 STG.E [R218.64], R232 ;  /* 0x000000e8da003986 */ /* 0x020fe6000c101904 */
[----:B------:R2:W-:Y:S04]  /*1c6ad0*/  @P1 STG.E [R220.64], R226 ;  /* 0x000000e2dc001986 */ /* 0x0005e8000c101904 */
[----:B-1----:R-:W5:Y:S04]  /*1c6ae0*/  LDL.LU R233, [R1+0x1c28] ;  /* 0x001c280001e97983 */ /* 0x002f680000300800 */
[----:B--2---:R-:W2:Y:S01]  /*1c6af0*/  LDL.LU R226, [R1+0x16b8] ;  /* 0x0016b80001e27983 */ /* 0x004ea20000300800 */
[----:B------:R-:W2:Y:S02]  /*1c6b00*/  LDL.LU R241, [R1+0xfe8] ;  /* 0x000fe80001f17983 */ /* 0x000ea40000300800 */
[----:B------:R-:W2:Y:S01]  /*1c6b10*/  LDL.LU R232, [R1+0xde8] ;  /* 0x000de80001e87983 */ /* 0x000ea20000300800 */
[----:B------:R-:W-:-:S02]  /*1c6b20*/  ISETP.LT.AND P2, PT, R135, c[0x0][0x178], !P4 ;  /* 0x00005e0087007a0c */ /* 0x000fc40006741270 */
[----:B------:R-:W-:Y:S01]  /*1c6b30*/  ISETP.LT.AND P1, PT, R199, c[0x0][0x178], !P4 ;  /* 0x00005e00c7007a0c */ /* 0x000fe20006721270 */
[----:B------:R-:W-:Y:S01]  /*1c6b40*/  IMAD.WIDE R212, R222, 0x4, R244 ;  /* 0x00000004ded47825 */ /* 0x000fe200078e02f4 */
[----:B------:R-:W-:Y:S02]  /*1c6b50*/  ISETP.GE.AND P0, PT, R223, c[0x0][0x17c], PT ;  /* 0x00005f00df007a0c */ /* 0x000fe40003f06270 */
[----:B------:R-:W-:Y:S02]  /*1c6b60*/  ISETP.LT.AND P4, PT, R203, c[0x0][0x178], !P4 ;  /* 0x00005e00cb007a0c */ /* 0x000fe40006781270 */
[----:B------:R-:W-:Y:S02]  /*1c6b70*/  ISETP.LT.AND P5, PT, R202, c[0x0][0x178], !P0 ;  /* 0x00005e00ca007a0c */ /* 0x000fe400047a1270 */
[----:B------:R-:W-:-:S03]  /*1c6b80*/  ISETP.LT.AND P3, PT, R7, c[0x0][0x178], !P0 ;  /* 0x00005e0007007a0c */ /* 0x000fc60004761270 */
[----:B------:R1:W-:Y:S01]  /*1c6b90*/  @P2 STG.E [R212.64], R229 ;  /* 0x000000e5d4002986 */ /* 0x0003e2000c101904 */
[C---:B------:R-:W-:Y:S02]  /*1c6ba0*/  IADD3 R223, R222.reuse, c[0x0][0x198], RZ ;  /* 0x00006600dedf7a10 */ /* 0x040fe40007ffe0ff */
[----:B------:R-:W-:Y:S02]  /*1c6bb0*/  ISETP.LT.AND P6, PT, R15, c[0x0][0x178], !P0 ;  /* 0x00005e000f007a0c */ /* 0x000fe400047c1270 */
[----:B------:R-:W-:Y:S01]  /*1c6bc0*/  ISETP.LT.AND P2, PT, R47, c[0x0][0x178], !P0 ;  /* 0x00005e002f007a0c */ /* 0x000fe20004741270 */
[C---:B------:R-:W-:Y:S01]  /*1c6bd0*/  IMAD.WIDE R216, R222.reuse, 0x4, R248 ;  /* 0x00000004ded87825 */ /* 0x040fe200078e02f8 */
[----:B-1----:R-:W2:Y:S03]  /*1c6be0*/  LDL.LU R229, [R1+0xaa8] ;  /* 0x000aa80001e57983 */ /* 0x002ea60000300800 */
[----:B------:R-:W-:-:S04]  /*1c6bf0*/  IMAD.WIDE R212, R222, 0x4, R246 ;  /* 0x00000004ded47825 */ /* 0x000fc800078e02f6 */
[----:B------:R-:W2:Y:S01]  /*1c6c00*/  LDL.LU R240, [R1+0x878] ;  /* 0x0008780001f07983 */ /* 0x000ea20000300800 */
[----:B------:R1:W-:Y:S01]  /*1c6c10*/  @P1 STG.E [R212.64], R237 ;  /* 0x000000edd4001986 */ /* 0x0003e2000c101904 */
[----:B------:R-:W-:-:S04]  /*1c6c20*/  IMAD.WIDE R218, R223, 0x4, R78 ;  /* 0x00000004dfda7825 */ /* 0x000fc800078e024e */
[----:B------:R-:W-:-:S04]  /*1c6c30*/  IMAD.WIDE R220, R223, 0x4, R76 ;  /* 0x00000004dfdc7825 */ /* 0x000fc800078e024c */
[----:B------:R1:W-:Y:S02]  /*1c6c40*/  @P4 STG.E [R216.64], R228 ;  /* 0x000000e4d8004986 */ /* 0x0003e4000c101904 */
[----:B-1----:R-:W2:Y:S01]  /*1c6c50*/  LDL.LU R237, [R1+0x320c] ;  /* 0x00320c0001ed7983 */ /* 0x002ea20000300800 */
[----:B------:R-:W2:Y:S02]  /*1c6c60*/  LDL.LU R228, [R1+0x300c] ;  /* 0x00300c0001e47983 */ /* 0x000ea40000300800 */
[----:B------:R-:W-:-:S04]  /*1c6c70*/  IMAD.WIDE R212, R223, 0x4, R2 ;  /* 0x00000004dfd47825 */ /* 0x000fc800078e0202 */
[----:B------:R-:W-:Y:S01]  /*1c6c80*/  IMAD.WIDE R216, R223, 0x4, R80 ;  /* 0x00000004dfd87825 */ /* 0x000fe200078e0250 */
[----:B------:R-:W-:Y:S01]  /*1c6c90*/  ISETP.LT.AND P4, PT, R135, c[0x0][0x178], !P0 ;  /* 0x00005e0087007a0c */ /* 0x000fe20004781270 */
[----:B---3--:R-:W-:Y:S02]  /*1c6ca0*/  @P5 STG.E [R218.64], R236 ;  /* 0x000000ecda005986 */ /* 0x008fe4000c101904 */
[----:B----4-:R1:W-:Y:S01]  /*1c6cb0*/  @P3 STG.E [R220.64], R227 ;  /* 0x000000e3dc003986 */ /* 0x0103e2000c101904 */
[----:B------:R-:W-:Y:S01]  /*1c6cc0*/  ISETP.LT.AND P3, PT, R87, c[0x0][0x178], !P0 ;  /* 0x00005e0057007a0c */ /* 0x000fe20004761270 */
[----:B-1----:R-:W3:Y:S01]  /*1c6cd0*/  LDL.LU R227, [R1+0xfec] ;  /* 0x000fec0001e37983 */ /* 0x002ee20000300800 */
[----:B------:R-:W4:Y:S02]  /*1c6ce0*/  LDL.LU R236, [R1+0x87c] ;  /* 0x00087c0001ec7983 */ /* 0x000f240000300800 */
[----:B------:R-:W3:Y:S01]  /*1c6cf0*/  LDL.LU R222, [R1+0x88f0] ;  /* 0x0088f00001de7983 */ /* 0x000ee20000300800 */
[----:B-----5:R1:W-:Y:S04]  /*1c6d00*/  @P6 STG.E [R212.64], R233 ;  /* 0x000000e9d4006986 */ /* 0x0203e8000c101904 */
[----:B--2---:R2:W-:Y:S04]  /*1c6d10*/  @P2 STG.E [R216.64], R226 ;  /* 0x000000e2d8002986 */ /* 0x0045e8000c101904 */
[----:B-1----:R-:W5:Y:S04]  /*1c6d20*/  LDL.LU R233, [R1+0x1c2c] ;  /* 0x001c2c0001e97983 */ /* 0x002f680000300800 */
[----:B--2---:R-:W2:Y:S01]  /*1c6d30*/  LDL.LU R226, [R1+0x16bc] ;  /* 0x0016bc0001e27983 */ /* 0x004ea20000300800 */
[----:B------:R-:W-:-:S04]  /*1c6d40*/  IMAD.WIDE R212, R223, 0x4, R82 ;  /* 0x00000004dfd47825 */ /* 0x000fc800078e0252 */
[----:B------:R-:W-:Y:S01]  /*1c6d50*/  IMAD.WIDE R216, R223, 0x4, R244 ;  /* 0x00000004dfd87825 */ /* 0x000fe200078e02f4 */
[----:B------:R-:W-:Y:S04]  /*1c6d60*/  @P3 STG.E [R212.64], R241 ;  /* 0x000000f1d4003986 */ /* 0x000fe8000c101904 */
[----:B------:R1:W-:Y:S02]  /*1c6d70*/  @P4 STG.E [R216.64], R232 ;  /* 0x000000e8d8004986 */ /* 0x0003e4000c101904 */
[----:B-1----:R-:W4:Y:S01]  /*1c6d80*/  LDL.LU R232, [R1+0xdec] ;  /* 0x000dec0001e87983 */ /* 0x002f220000300800 */
[----:B------:R-:W-:Y:S02]  /*1c6d90*/  ISETP.LT.AND P5, PT, R199, c[0x0][0x178], !P0 ;  /* 0x00005e00c7007a0c */ /* 0x000fe400047a1270 */
[----:B------:R-:W-:Y:S01]  /*1c6da0*/  ISETP.GE.AND P1, PT, R224, c[0x0][0x17c], PT ;  /* 0x00005f00e0007a0c */ /* 0x000fe20003f26270 */
[----:B------:R-:W-:-:S02]  /*1c6db0*/  ISETP.LT.AND P0, PT, R203, c[0x0][0x178], !P0 ;  /* 0x00005e00cb007a0c */ /* 0x000fc40004701270 */
[C---:B------:R-:W-:Y:S01]  /*1c6dc0*/  IMAD.WIDE R218, R223.reuse, 0x4, R246 ;  /* 0x00000004dfda7825 */ /* 0x040fe200078e02f6 */
[----:B------:R-:W-:Y:S02]  /*1c6dd0*/  ISETP.LT.AND P6, PT, R202, c[0x0][0x178], !P1 ;  /* 0x00005e00ca007a0c */ /* 0x000fe40004fc1270 */
[C---:B------:R-:W-:Y:S01]  /*1c6de0*/  IADD3 R212, R223.reuse, c[0x0][0x198], RZ ;  /* 0x00006600dfd47a10 */ /* 0x040fe20007ffe0ff */
[----:B------:R-:W-:Y:S01]  /*1c6df0*/  IMAD.WIDE R216, R223, 0x4, R248 ;  /* 0x00000004dfd87825 */ /* 0x000fe200078e02f8 */
[----:B------:R-:W-:-:S03]  /*1c6e00*/  ISETP.LT.AND P2, PT, R7, c[0x0][0x178], !P1 ;  /* 0x00005e0007007a0c */ /* 0x000fc60004f41270 */
[----:B------:R1:W-:Y:S03]  /*1c6e10*/  @P5 STG.E [R218.64], R229 ;  /* 0x000000e5da005986 */ /* 0x0003e6000c101904 */
[----:B------:R1:W-:Y:S01]  /*1c6e20*/  @P0 STG.E [R216.64], R240 ;  /* 0x000000f0d8000986 */ /* 0x0003e2000c101904 */
[----:B------:R-:W-:Y:S02]  /*1c6e30*/  ISETP.LT.AND P5, PT, R15, c[0x0][0x178], !P1 ;  /* 0x00005e000f007a0c */ /* 0x000fe40004fa1270 */
[----:B------:R-:W-:Y:S01]  /*1c6e40*/  ISETP.LT.AND P4, PT, R47, c[0x0][0x178], !P1 ;  /* 0x00005e002f007a0c */ /* 0x000fe20004f81270 */
[----:B------:R-:W-:-:S04]  /*1c6e50*/  IMAD.WIDE R220, R212, 0x4, R76 ;  /* 0x00000004d4dc7825 */ /* 0x000fc800078e024c */
[----:B-1----:R-:W-:Y:S01]  /*1c6e60*/  IMAD.WIDE R218, R212, 0x4, R78 ;  /* 0x00000004d4da7825 */ /* 0x002fe200078e024e */
[----:B------:R-:W4:Y:S01]  /*1c6e70*/  LDL.LU R229, [R1+0xaac] ;  /* 0x000aac0001e57983 */ /* 0x000f220000300800 */
[----:B------:R-:W-:-:S03]  /*1c6e80*/  ISETP.LT.AND P3, PT, R87, c[0x0][0x178], !P1 ;  /* 0x00005e0057007a0c */ /* 0x000fc60004f61270 */
[----:B------:R1:W-:Y:S01]  /*1c6e90*/  @P6 STG.E [R218.64], R237 ;  /* 0x000000edda006986 */ /* 0x0003e2000c101904 */
[----:B------:R1:W-:Y:S02]  /*1c6ea0*/  @P2 STG.E [R220.64], R228 ;  /* 0x000000e4dc002986 */ /* 0x0003e4000c101904 */
[C---:B------:R-:W-:Y:S01]  /*1c6eb0*/  IMAD.WIDE R216, R212.reuse, 0x4, R2 ;  /* 0x00000004d4d87825 */ /* 0x040fe200078e0202 */
[----:B-1----:R-:W4:Y:S03]  /*1c6ec0*/  LDL.LU R237, [R1+0x3608] ;  /* 0x0036080001ed7983 */ /* 0x002f260000300800 */
[----:B------:R-:W4:Y:S02]  /*1c6ed0*/  LDL.LU R228, [R1+0x33f8] ;  /* 0x0033f80001e47983 */ /* 0x000f240000300800 */
[----:B------:R-:W-:-:S04]  /*1c6ee0*/  IMAD.WIDE R218, R212, 0x4, R80 ;  /* 0x00000004d4da7825 */ /* 0x000fc800078e0250 */
[C---:B------:R-:W-:Y:S01]  /*1c6ef0*/  IMAD.WIDE R220, R212.reuse, 0x4, R82 ;  /* 0x00000004d4dc7825 */ /* 0x040fe200078e0252 */
[----:B------:R-:W-:Y:S01]  /*1c6f00*/  ISETP.LT.AND P2, PT, R135, c[0x0][0x178], !P1 ;  /* 0x00005e0087007a0c */ /* 0x000fe20004f41270 */
[----:B------:R-:W4:Y:S02]  /*1c6f10*/  LDL.LU R223, [R1+0x88f8] ;  /* 0x0088f80001df7983 */ /* 0x000f240000300800 */
[----:B------:R-:W4:Y:S02]  /*1c6f20*/  LDL.LU R238, [R1+0x31f8] ;  /* 0x0031f80001ee7983 */ /* 0x000f240000300800 */
[----:B------:R-:W4:Y:S01]  /*1c6f30*/  LDL.LU R241, [R1+0x1e88] ;  /* 0x001e880001f17983 */ /* 0x000f220000300800 */
[----:B-----5:R-:W-:Y:S04]  /*1c6f40*/  @P5 STG.E [R216.64], R233 ;  /* 0x000000e9d8005986 */ /* 0x020fe8000c101904 */
[----:B--2---:R1:W-:Y:S01]  /*1c6f50*/  @P4 STG.E [R218.64], R226 ;  /* 0x000000e2da004986 */ /* 0x0043e2000c101904 */
[----:B---3--:R2:W-:Y:S03]  /*1c6f60*/  @P3 STG.E [R220.64], R227 ;  /* 0x000000e3dc003986 */ /* 0x0085e6000c101904 */
[----:B-1----:R-:W3:Y:S01]  /*1c6f70*/  LDL.LU R226, [R1+0x1978] ;  /* 0x0019780001e27983 */ /* 0x002ee20000300800 */
[----:B--2---:R-:W2:Y:S02]  /*1c6f80*/  LDL.LU R227, [R1+0x1328] ;  /* 0x0013280001e37983 */ /* 0x004ea40000300800 */
[----:B------:R-:W-:-:S05]  /*1c6f90*/  IMAD.WIDE R216, R212, 0x4, R244 ;  /* 0x00000004d4d87825 */ /* 0x000fca00078e02f4 */
[----:B----4-:R1:W-:Y:S04]  /*1c6fa0*/  @P2 STG.E [R216.64], R232 ;  /* 0x000000e8d8002986 */ /* 0x0103e8000c101904 */
[----:B-1----:R-:W4:Y:S01]  /*1c6fb0*/  LDL.LU R232, [R1+0xdf8] ;  /* 0x000df80001e87983 */ /* 0x002f220000300800 */
[----:B------:R-:W-:Y:S01]  /*1c6fc0*/  ISETP.LT.AND P6, PT, R199, c[0x0][0x178], !P1 ;  /* 0x00005e00c7007a0c */ /* 0x000fe20004fc1270 */
[----:B------:R-:W-:Y:S01]  /*1c6fd0*/  ISETP.LT.AND P1, PT, R203, c[0x0][0x178], !P1 ;  /* 0x00005e00cb007a0c */ /* 0x000fe20004f21270 */
[----:B------:R-:W-:Y:S01]  /*1c6fe0*/  ISETP.GE.AND P0, PT, R222, c[0x0][0x17c], PT ;  /* 0x00005f00de007a0c */ /* 0x000fe20003f06270 */
[----:B------:R-:W-:-:S03]  /*1c6ff0*/  IMAD.WIDE R218, R212, 0x4, R246 ;  /* 0x00000004d4da7825 */ /* 0x000fc600078e02f6 */
[----:B------:R-:W-:Y:S02]  /*1c7000*/  ISETP.LT.AND P3, PT, R202, c[0x0][0x178], !P0 ;  /* 0x00005e00ca007a0c */ /* 0x000fe40004761270 */
[C---:B------:R-:W-:Y:S01]  /*1c7010*/  IADD3 R222, R212.reuse, c[0x0][0x198], RZ ;  /* 0x00006600d4de7a10 */ /* 0x040fe20007ffe0ff */
[----:B------:R-:W-:Y:S01]  /*1c7020*/  IMAD.WIDE R220, R212, 0x4, R248 ;  /* 0x00000004d4dc7825 */ /* 0x000fe200078e02f8 */
[----:B------:R-:W-:-:S03]  /*1c7030*/  ISETP.LT.AND P4, PT, R7, c[0x0][0x178], !P0 ;  /* 0x00005e0007007a0c */ /* 0x000fc60004781270 */
[C---:B------:R-:W-:Y:S01]  /*1c7040*/  IMAD.WIDE R212, R222.reuse, 0x4, R78 ;  /* 0x00000004ded47825 */ /* 0x040fe200078e024e */
[----:B------:R-:W-:Y:S03]  /*1c7050*/  @P6 STG.E [R218.64], R229 ;  /* 0x000000e5da006986 */ /* 0x000fe6000c101904 */
[----:B------:R1:W-:Y:S01]  /*1c7060*/  @P1 STG.E [R220.64], R236 ;  /* 0x000000ecdc001986 */ /* 0x0003e2000c101904 */
[----:B------:R-:W-:Y:S02]  /*1c7070*/  ISETP.LT.AND P6, PT, R15, c[0x0][0x178], !P0 ;  /* 0x00005e000f007a0c */ /* 0x000fe400047c1270 */
[----:B------:R-:W-:Y:S02]  /*1c7080*/  ISETP.LT.AND P5, PT, R47, c[0x0][0x178], !P0 ;  /* 0x00005e002f007a0c */ /* 0x000fe400047a1270 */
[----:B------:R-:W-:Y:S01]  /*1c7090*/  ISETP.LT.AND P2, PT, R87, c[0x0][0x178], !P0 ;  /* 0x00005e0057007a0c */ /* 0x000fe20004741270 */
[C---:B------:R-:W-:Y:S01]  /*1c70a0*/  IMAD.WIDE R216, R222.reuse, 0x4, R76 ;  /* 0x00000004ded87825 */ /* 0x040fe200078e024c */
[----:B------:R-:W-:Y:S01]  /*1c70b0*/  ISETP.LT.AND P1, PT, R135, c[0x0][0x178], !P0 ;  /* 0x00005e0087007a0c */ /* 0x000fe20004721270 */
[----:B-1----:R-:W5:Y:S02]  /*1c70c0*/  LDL.LU R236, [R1+0x31fc] ;  /* 0x0031fc0001ec7983 */ /* 0x002f640000300800 */
[----:B------:R-:W5:Y:S02]  /*1c70d0*/  LDL.LU R240, [R1+0x948] ;  /* 0x0009480001f07983 */ /* 0x000f640000300800 */
[----:B------:R-:W5:Y:S01]  /*1c70e0*/  LDL.LU R224, [R1+0x88fc] ;  /* 0x0088fc0001e07983 */ /* 0x000f620000300800 */
[----:B------:R1:W-:Y:S01]  /*1c70f0*/  @P3 STG.E [R212.64], R237 ;  /* 0x000000edd4003986 */ /* 0x0003e2000c101904 */
[----:B------:R-:W5:Y:S02]  /*1c7100*/  LDL.LU R233, [R1+0x360c] ;  /* 0x00360c0001e97983 */ /* 0x000f640000300800 */
[----:B------:R1:W-:Y:S02]  /*1c7110*/  @P4 STG.E [R216.64], R228 ;  /* 0x000000e4d8004986 */ /* 0x0003e4000c101904 */
[C---:B------:R-:W-:Y:S01]  /*1c7120*/  IMAD.WIDE R218, R222.reuse, 0x4, R82 ;  /* 0x00000004deda7825 */ /* 0x040fe200078e0252 */
[----:B-1----:R-:W5:Y:S03]  /*1c7130*/  LDL.LU R237, [R1+0x33fc] ;  /* 0x0033fc0001ed7983 */ /* 0x002f660000300800 */
[----:B------:R-:W-:-:S04]  /*1c7140*/  IMAD.WIDE R212, R222, 0x4, R2 ;  /* 0x00000004ded47825 */ /* 0x000fc800078e0202 */
[----:B------:R-:W-:-:S04]  /*1c7150*/  IMAD.WIDE R216, R222, 0x4, R80 ;  /* 0x00000004ded87825 */ /* 0x000fc800078e0250 */
[C---:B------:R-:W-:Y:S01]  /*1c7160*/  IMAD.WIDE R220, R222.reuse, 0x4, R244 ;  /* 0x00000004dedc7825 */ /* 0x040fe200078e02f4 */
[----:B------:R-:W-:Y:S01]  /*1c7170*/  ISETP.LT.AND P4, PT, R199, c[0x0][0x178], !P0 ;  /* 0x00005e00c7007a0c */ /* 0x000fe20004781270 */
[----:B------:R-:W5:Y:S04]  /*1c7180*/  LDL.LU R229, [R1+0x94c] ;  /* 0x00094c0001e57983 */ /* 0x000f680000300800 */
[----:B------:R1:W-:Y:S01]  /*1c7190*/  @P6 STG.E [R212.64], R238 ;  /* 0x000000eed4006986 */ /* 0x0003e2000c101904 */
[----:B------:R-:W-:Y:S02]  /*1c71a0*/  @P5 STG.E [R216.64], R241 ;  /* 0x000000f1d8005986 */ /* 0x000fe4000c101904 */
[----:B------:R-:W5:Y:S02]  /*1c71b0*/  LDL.LU R228, [R1+0x3968] ;  /* 0x0039680001e47983 */ /* 0x000f640000300800 */
[----:B-1----:R-:W-:Y:S01]  /*1c71c0*/  IMAD.WIDE R212, R222, 0x4, R246 ;  /* 0x00000004ded47825 */ /* 0x002fe200078e02f6 */
[----:B---3--:R1:W-:Y:S03]  /*1c71d0*/  @P2 STG.E [R218.64], R226 ;  /* 0x000000e2da002986 */ /* 0x0083e6000c101904 */
[----:B--2---:R2:W-:Y:S01]  /*1c71e0*/  @P1 STG.E [R220.64], R227 ;  /* 0x000000e3dc001986 */ /* 0x0045e2000c101904 */
[----:B-1----:R-:W3:Y:S01]  /*1c71f0*/  LDL.LU R226, [R1+0x1e8c] ;  /* 0x001e8c0001e27983 */ /* 0x002ee20000300800 */
[----:B--2---:R-:W2:Y:S02]  /*1c7200*/  LDL.LU R227, [R1+0x197c] ;  /* 0x00197c0001e37983 */ /* 0x004ea40000300800 */
[----:B------:R-:W2:Y:S01]  /*1c7210*/  LDL.LU R241, [R1+0x132c] ;  /* 0x00132c0001f17983 */ /* 0x000ea20000300800 */
[----:B----4-:R1:W-:Y:S04]  /*1c7220*/  @P4 STG.E [R212.64], R232 ;  /* 0x000000e8d4004986 */ /* 0x0103e8000c101904 */
[----:B-1----:R-:W4:Y:S01]  /*1c7230*/  LDL.LU R232, [R1+0xdfc] ;  /* 0x000dfc0001e87983 */ /* 0x002f220000300800 */
[----:B------:R-:W-:-:S02]  /*1c7240*/  ISETP.GE.AND P3, PT, R223, c[0x0][0x17c], PT ;  /* 0x00005f00df007a0c */ /* 0x000fc40003f66270 */
[----:B------:R-:W-:Y:S02]  /*1c7250*/  ISETP.LT.AND P0, PT, R203, c[0x0][0x178], !P0 ;  /* 0x00005e00cb007a0c */ /* 0x000fe40004701270 */
[----:B------:R-:W-:Y:S02]  /*1c7260*/  ISETP.LT.AND P1, PT, R202, c[0x0][0x178], !P3 ;  /* 0x00005e00ca007a0c */ /* 0x000fe40005f21270 */
[----:B------:R-:W-:Y:S02]  /*1c7270*/  ISETP.LT.AND P5, PT, R7, c[0x0][0x178], !P3 ;  /* 0x00005e0007007a0c */ /* 0x000fe40005fa1270 */
[----:B------:R-:W-:Y:S01]  /*1c7280*/  ISETP.LT.AND P2, PT, R15, c[0x0][0x178], !P3 ;  /* 0x00005e000f007a0c */ /* 0x000fe20005f41270 */
[C---:B------:R-:W-:Y:S02]  /*1c7290*/  IADD3 R223, R222.reuse, c[0x0][0x198], RZ ;  /* 0x00006600dedf7a10 */ /* 0x040fe40007ffe0ff */
[----:B------:R-:W-:-:S04]  /*1c72a0*/  IMAD.WIDE R212, R222, 0x4, R248 ;  /* 0x00000004ded47825 */ /* 0x000fc800078e02f8 */
[----:B------:R-:W-:-:S04]  /*1c72b0*/  IMAD.WIDE R216, R223, 0x4, R78 ;  /* 0x00000004dfd87825 */ /* 0x000fc800078e024e */
[----:B------:R-:W-:-:S04]  /*1c72c0*/  IMAD.WIDE R218, R223, 0x4, R76 ;  /* 0x00000004dfda7825 */ /* 0x000fc800078e024c */
[----:B------:R-:W-:Y:S01]  /*1c72d0*/  IMAD.WIDE R220, R223, 0x4, R2 ;  /* 0x00000004dfdc7825 */ /* 0x000fe200078e0202 */
[----:B-----5:R1:W-:Y:S03]  /*1c72e0*/  @P0 STG.E [R212.64], R240 ;  /* 0x000000f0d4000986 */ /* 0x0203e6000c101904 */
[----:B------:R5:W-:Y:S01]  /*1c72f0*/  @P1 STG.E [R216.64], R233 ;  /* 0x000000e9d8001986 */ /* 0x000be2000c101904 */
[----:B------:R-:W-:Y:S02]  /*1c7300*/  ISETP.LT.AND P4, PT, R47, c[0x0][0x178], !P3 ;  /* 0x00005e002f007a0c */ /* 0x000fe40005f81270 */
[----:B------:R-:W-:Y:S02]  /*1c7310*/  ISETP.LT.AND P6, PT, R87, c[0x0][0x178], !P3 ;  /* 0x00005e0057007a0c */ /* 0x000fe40005fc1270 */
[----:B------:R-:W-:Y:S01]  /*1c7320*/  ISETP.GE.AND P0, PT, R224, c[0x0][0x17c], PT ;  /* 0x00005f00e0007a0c */ /* 0x000fe20003f06270 */
[----:B------:R-:W-:Y:S01]  /*1c7330*/  @P5 STG.E [R218.64], R237 ;  /* 0x000000edda005986 */ /* 0x000fe2000c101904 */
[----:B------:R5:W-:Y:S02]  /*1c7340*/  @P2 STG.E [R220.64], R236 ;  /* 0x000000ecdc002986 */ /* 0x000be4000c101904 */
[----:B-1----:R-:W-:Y:S01]  /*1c7350*/  IMAD.WIDE R212, R223, 0x4, R80 ;  /* 0x00000004dfd47825 */ /* 0x002fe200078e0250 */
[----:B------:R-:W-:-:S03]  /*1c7360*/  ISETP.LT.AND P2, PT, R135, c[0x0][0x178], !P3 ;  /* 0x00005e0087007a0c */ /* 0x000fc60005f41270 */
[----:B-----5:R-:W-:Y:S01]  /*1c7370*/  IMAD.WIDE R216, R223, 0x4, R82 ;  /* 0x00000004dfd87825 */ /* 0x020fe200078e0252 */
[----:B------:R-:W5:Y:S03]  /*1c7380*/  LDL.LU R236, [R1+0x3758] ;  /* 0x0037580001ec7983 */ /* 0x000f660000300800 */
[----:B------:R-:W5:Y:S02]  /*1c7390*/  LDL.LU R224, [R1+0x8900] ;  /* 0x0089000001e07983 */ /* 0x000f640000300800 */
[----:B------:R-:W5:Y:S01]  /*1c73a0*/  LDL.LU R237, [R1+0x3408] ;  /* 0x0034080001ed7983 */ /* 0x000f620000300800 */
[----:B------:R-:W-:Y:S01]  /*1c73b0*/  ISETP.LT.AND P1, PT, R199, c[0x0][0x178], !P3 ;  /* 0x00005e00c7007a0c */ /* 0x000fe20005f21270 */
[----:B------:R-:W5:Y:S01]  /*1c73c0*/  LDL.LU R240, [R1+0x2418] ;  /* 0x0024180001f07983 */ /* 0x000f620000300800 */
[----:B------:R-:W5:Y:S03]  /*1c73d0*/  LDL.LU R233, [R1+0x1eb8] ;  /* 0x001eb80001e97983 */ /* 0x000f660000300800 */
[----:B---3--:R1:W-:Y:S01]  /*1c73e0*/  @P4 STG.E [R212.64], R226 ;  /* 0x000000e2d4004986 */ /* 0x0083e2000c101904 */
[----:B--2---:R2:W-:Y:S03]  /*1c73f0*/  @P6 STG.E [R216.64], R227 ;  /* 0x000000e3d8006986 */ /* 0x0045e6000c101904 */
[----:B-1----:R-:W3:Y:S01]  /*1c7400*/  LDL.LU R226, [R1+0x19a8] ;  /* 0x0019a80001e27983 */ /* 0x002ee20000300800 */
[----:B--2---:R-:W2:Y:S02]  /*1c7410*/  LDL.LU R227, [R1+0x1148] ;  /* 0x0011480001e37983 */ /* 0x004ea40000300800 */
[----:B------:R-:W-:-:S04]  /*1c7420*/  IMAD.WIDE R212, R223, 0x4, R244 ;  /* 0x00000004dfd47825 */ /* 0x000fc800078e02f4 */
[----:B------:R-:W-:Y:S01]  /*1c7430*/  IMAD.WIDE R216, R223, 0x4, R246 ;  /* 0x00000004dfd87825 */ /* 0x000fe200078e02f6 */
[----:B------:R-:W-:Y:S04]  /*1c7440*/  @P2 STG.E [R212.64], R241 ;  /* 0x000000f1d4002986 */ /* 0x000fe8000c101904 */
[----:B----4-:R1:W-:Y:S04]  /*1c7450*/  @P1 STG.E [R216.64], R232 ;  /* 0x000000e8d8001986 */ /* 0x0103e8000c101904 */
[----:B-1----:R-:W4:Y:S01]  /*1c7460*/  LDL.LU R232, [R1+0x396c] ;  /* 0x00396c0001e87983 */ /* 0x002f220000300800 */
[----:B------:R-:W-:-:S02]  /*1c7470*/  ISETP.LT.AND P3, PT, R203, c[0x0][0x178], !P3 ;  /* 0x00005e00cb007a0c */ /* 0x000fc40005f61270 */
[----:B------:R-:W-:Y:S02]  /*1c7480*/  ISETP.LT.AND P4, PT, R202, c[0x0][0x178], !P0 ;  /* 0x00005e00ca007a0c */ /* 0x000fe40004781270 */
[----:B------:R-:W-:Y:S02]  /*1c7490*/  ISETP.LT.AND P6, PT, R7, c[0x0][0x178], !P0 ;  /* 0x00005e0007007a0c */ /* 0x000fe400047c1270 */
[C---:B------:R-:W-:Y:S01]  /*1c74a0*/  IADD3 R222, R223.reuse, c[0x0][0x198], RZ ;  /* 0x00006600dfde7a10 */ /* 0x040fe20007ffe0ff */
[----:B------:R-:W-:Y:S01]  /*1c74b0*/  IMAD.WIDE R218, R223, 0x4, R248 ;  /* 0x00000004dfda7825 */ /* 0x000fe200078e02f8 */
[----:B------:R-:W-:-:S03]  /*1c74c0*/  ISETP.LT.AND P5, PT, R15, c[0x0][0x178], !P0 ;  /* 0x00005e000f007a0c */ /* 0x000fc600047a1270 */
[----:B------:R-:W-:-:S04]  /*1c74d0*/  IMAD.WIDE R220, R222, 0x4, R78 ;  /* 0x00000004dedc7825 */ /* 0x000fc800078e024e */
[C---:B------:R-:W-:Y:S01]  /*1c74e0*/  IMAD.WIDE R212, R222.reuse, 0x4, R76 ;  /* 0x00000004ded47825 */ /* 0x040fe200078e024c */
[----:B------:R-:W-:Y:S01]  /*1c74f0*/  ISETP.LT.AND P2, PT, R47, c[0x0][0x178], !P0 ;  /* 0x00005e002f007a0c */ /* 0x000fe20004741270 */
[----:B------:R-:W-:Y:S02]  /*1c7500*/  @P3 STG.E [R218.64], R229 ;  /* 0x000000e5da003986 */ /* 0x000fe4000c101904 */
[----:B------:R1:W-:Y:S01]  /*1c7510*/  @P4 STG.E [R220.64], R228 ;  /* 0x000000e4dc004986 */ /* 0x0003e2000c101904 */
[----:B------:R-:W-:Y:S01]  /*1c7520*/  ISETP.LT.AND P3, PT, R87, c[0x0][0x178], !P0 ;  /* 0x00005e0057007a0c */ /* 0x000fe20004761270 */
[----:B------:R-:W-:Y:S01]  /*1c7530*/  IMAD.WIDE R216, R222, 0x4, R2 ;  /* 0x00000004ded87825 */ /* 0x000fe200078e0202 */
[----:B------:R-:W-:Y:S01]  /*1c7540*/  ISETP.LT.AND P4, PT, R199, c[0x0][0x178], !P0 ;  /* 0x00005e00c7007a0c */ /* 0x000fe20004781270 */
[----:B-1----:R-:W4:Y:S04]  /*1c7550*/  LDL.LU R228, [R1+0x241c] ;  /* 0x00241c0001e47983 */ /* 0x002f280000300800 */
[----:B-----5:R1:W-:Y:S01]  /*1c7560*/  @P6 STG.E [R212.64], R236 ;  /* 0x000000ecd4006986 */ /* 0x0203e2000c101904 */
[----:B------:R-:W-:-:S02]  /*1c7570*/  ISETP.LT.AND P6, PT, R135, c[0x0][0x178], !P0 ;  /* 0x00005e0087007a0c */ /* 0x000fc400047c1270 */
[----:B------:R-:W-:Y:S01]  /*1c7580*/  ISETP.GE.AND P1, PT, R224, c[0x0][0x17c], PT ;  /* 0x00005f00e0007a0c */ /* 0x000fe20003f26270 */
[----:B------:R5:W-:Y:S02]  /*1c7590*/  @P5 STG.E [R216.64], R237 ;  /* 0x000000edd8005986 */ /* 0x000be4000c101904 */
[----:B------:R-:W-:Y:S01]  /*1c75a0*/  IMAD.WIDE R218, R222, 0x4, R244 ;  /* 0x00000004deda7825 */ /* 0x000fe200078e02f4 */
[----:B------:R-:W-:-:S03]  /*1c75b0*/  ISETP.LT.AND P0, PT, R203, c[0x0][0x178], !P0 ;  /* 0x00005e00cb007a0c */ /* 0x000fc60004701270 */
[C---:B------:R-:W-:Y:S01]  /*1c75c0*/  IMAD.WIDE R220, R222.reuse, 0x4, R246 ;  /* 0x00000004dedc7825 */ /* 0x040fe200078e02f6 */
[----:B-1----:R-:W4:Y:S03]  /*1c75d0*/  LDL.LU R236, [R1+0x1ebc] ;  /* 0x001ebc0001ec7983 */ /* 0x002f260000300800 */
[----:B------:R-:W4:Y:S02]  /*1c75e0*/  LDL.LU R229, [R1+0x375c] ;  /* 0x00375c0001e57983 */ /* 0x000f240000300800 */
[----:B------:R-:W4:Y:S02]  /*1c75f0*/  LDL.LU R224, [R1+0x8904] ;  /* 0x0089040001e07983 */ /* 0x000f240000300800 */
[----:B------:R-:W-:-:S04]  /*1c7600*/  IMAD.WIDE R212, R222, 0x4, R80 ;  /* 0x00000004ded47825 */ /* 0x000fc800078e0250 */
[----:B-----5:R-:W-:Y:S01]  /*1c7610*/  IMAD.WIDE R216, R222, 0x4, R82 ;  /* 0x00000004ded87825 */ /* 0x020fe200078e0252 */
[----:B------:R-:W5:Y:S01]  /*1c7620*/  LDL.LU R237, [R1+0x340c] ;  /* 0x00340c0001ed7983 */ /* 0x000f620000300800 */
[----:B------:R-:W-:-:S03]  /*1c7630*/  ISETP.LT.AND P5, PT, R202, c[0x0][0x178], !P1 ;  /* 0x00005e00ca007a0c */ /* 0x000fc60004fa1270 */
[----:B------:R1:W-:Y:S01]  /*1c7640*/  @P2 STG.E [R212.64], R240 ;  /* 0x000000f0d4002986 */ /* 0x0003e2000c101904 */
[----:B------:R1:W-:Y:S01]  /*1c7650*/  @P3 STG.E [R216.64], R233 ;  /* 0x000000e9d8003986 */ /* 0x0003e2000c101904 */
[C---:B------:R-:W-:Y:S01]  /*1c7660*/  IADD3 R223, R222.reuse, c[0x0][0x198], RZ ;  /* 0x00006600dedf7a10 */ /* 0x040fe20007ffe0ff */
[----:B-1----:R-:W-:-:S04]  /*1c7670*/  IMAD.WIDE R212, R222, 0x4, R248 ;  /* 0x00000004ded47825 */ /* 0x002fc800078e02f8 */
[----:B------:R-:W-:Y:S01]  /*1c7680*/  IMAD.WIDE R216, R223, 0x4, R78 ;  /* 0x00000004dfd87825 */ /* 0x000fe200078e024e */
[----:B---3--:R1:W-:Y:S03]  /*1c7690*/  @P6 STG.E [R218.64], R226 ;  /* 0x000000e2da006986 */ /* 0x0083e6000c101904 */
[----:B--2---:R2:W-:Y:S02]  /*1c76a0*/  @P4 STG.E [R220.64], R227 ;  /* 0x000000e3dc004986 */ /* 0x0045e4000c101904 */
[----:B------:R-:W-:Y:S01]  /*1c76b0*/  @P0 STG.E [R212.64], R214 ;  /* 0x000000d6d4000986 */ /* 0x000fe2000c101904 */
[----:B-1----:R-:W3:Y:S01]  /*1c76c0*/  LDL.LU R226, [R1+0x19ac] ;  /* 0x0019ac0001e27983 */ /* 0x002ee20000300800 */
[----:B--2---:R-:W2:Y:S02]  /*1c76d0*/  LDL.LU R227, [R1+0x114c] ;  /* 0x00114c0001e37983 */ /* 0x004ea40000300800 */
[----:B------:R-:W2:Y:S02]  /*1c76e0*/  LDL.LU R222, [R1+0x8908] ;  /* 0x0089080001de7983 */ /* 0x000ea40000300800 */
[----:B------:R-:W2:Y:S01]  /*1c76f0*/  LDL.LU R233, [R1+0x3df8] ;  /* 0x003df80001e97983 */ /* 0x000ea20000300800 */
[----:B----4-:R1:W-:Y:S04]  /*1c7700*/  @P5 STG.E [R216.64], R232 ;  /* 0x000000e8d8005986 */ /* 0x0103e8000c101904 */
[----:B-1----:R-:W4:Y:S01]  /*1c7710*/  LDL.LU R232, [R1+0x3978] ;  /* 0x0039780001e87983 */ /* 0x002f220000300800 */
[----:B------:R-:W-:-:S02]  /*1c7720*/  ISETP.LT.AND P3, PT, R7, c[0x0][0x178], !P1 ;  /* 0x00005e0007007a0c */ /* 0x000fc40004f61270 */
[----:B------:R-:W-:Y:S02]  /*1c7730*/  ISETP.LT.AND P2, PT, R15, c[0x0][0x178], !P1 ;  /* 0x00005e000f007a0c */ /* 0x000fe40004f41270 */
[----:B------:R-:W-:Y:S02]  /*1c7740*/  ISETP.LT.AND P6, PT, R47, c[0x0][0x178], !P1 ;  /* 0x00005e002f007a0c */ /* 0x000fe40004fc1270 */
[----:B------:R-:W-:Y:S01]  /*1c7750*/  ISETP.LT.AND P4, PT, R87, c[0x0][0x178], !P1 ;  /* 0x00005e0057007a0c */ /* 0x000fe20004f81270 */
[----:B------:R-:W-:Y:S01]  /*1c7760*/  IMAD.WIDE R212, R223, 0x4, R76 ;  /* 0x00000004dfd47825 */ /* 0x000fe200078e024c */
[----:B------:R-:W-:Y:S02]  /*1c7770*/  ISETP.LT.AND P0, PT, R135, c[0x0][0x178], !P1 ;  /* 0x00005e0087007a0c */ /* 0x000fe40004f01270 */
[----:B------:R-:W-:Y:S01]  /*1c7780*/  ISETP.LT.AND P5, PT, R199, c[0x0][0x178], !P1 ;  /* 0x00005e00c7007a0c */ /* 0x000fe20004fa1270 */
[----:B------:R-:W-:-:S04]  /*1c7790*/  IMAD.WIDE R216, R223, 0x4, R2 ;  /* 0x00000004dfd87825 */ /* 0x000fc800078e0202 */
[----:B------:R-:W-:-:S04]  /*1c77a0*/  IMAD.WIDE R218, R223, 0x4, R80 ;  /* 0x00000004dfda7825 */ /* 0x000fc800078e0250 */
[----:B------:R-:W-:Y:S01]  /*1c77b0*/  IMAD.WIDE R220, R223, 0x4, R82 ;  /* 0x00000004dfdc7825 */ /* 0x000fe200078e0252 */
[----:B------:R-:W4:Y:S01]  /*1c77c0*/  LDL.LU R238, [R1+0x3618] ;  /* 0x0036180001ee7983 */ /* 0x000f220000300800 */
[----:B------:R-:W-:Y:S02]  /*1c77d0*/  ISETP.LT.AND P1, PT, R203, c[0x0][0x178], !P1 ;  /* 0x00005e00cb007a0c */ /* 0x000fe40004f21270 */
[----:B------:R-:W-:Y:S01]  /*1c77e0*/  IADD3 R214, R223, c[0x0][0x198], RZ ;  /* 0x00006600dfd67a10 */ /* 0x000fe20007ffe0ff */
[----:B------:R1:W-:Y:S01]  /*1c77f0*/  @P3 STG.E [R212.64], R229 ;  /* 0x000000e5d4003986 */ /* 0x0003e2000c101904 */
[----:B------:R-:W-:-:S03]  /*1c7800*/  ISETP.GE.AND P3, PT, R224, c[0x0][0x17c], PT ;  /* 0x00005f00e0007a0c */ /* 0x000fc60003f66270 */
[----:B-----5:R5:W-:Y:S01]  /*1c7810*/  @P2 STG.E [R216.64], R237 ;  /* 0x000000edd8002986 */ /* 0x020be2000c101904 */
[----:B------:R5:W-:Y:S01]  /*1c7820*/  @P6 STG.E [R218.64], R228 ;  /* 0x000000e4da006986 */ /* 0x000be2000c101904 */
[----:B------:R-:W-:Y:S02]  /*1c7830*/  ISETP.LT.AND P2, PT, R202, c[0x0][0x178], !P3 ;  /* 0x00005e00ca007a0c */ /* 0x000fe40005f41270 */
[----:B------:R-:W-:Y:S01]  /*1c7840*/  @P4 STG.E [R220.64], R236 ;  /* 0x000000ecdc004986 */ /* 0x000fe2000c101904 */
[----:B------:R-:W-:-:S03]  /*1c7850*/  ISETP.LT.AND P4, PT, R7, c[0x0][0x178], !P3 ;  /* 0x00005e0007007a0c */ /* 0x000fc60005f81270 */
[----:B-1----:R-:W4:Y:S01]  /*1c7860*/  LDL.LU R229, [R1+0x2818] ;  /* 0x0028180001e57983 */ /* 0x002f220000300800 */
[----:B------:R-:W-:-:S04]  /*1c7870*/  IMAD.WIDE R212, R223, 0x4, R246 ;  /* 0x00000004dfd47825 */ /* 0x000fc800078e02f6 */
[----:B-----5:R-:W-:Y:S01]  /*1c7880*/  IMAD.WIDE R216, R223, 0x4, R244 ;  /* 0x00000004dfd87825 */ /* 0x020fe200078e02f4 */
[----:B------:R-:W5:Y:S03]  /*1c7890*/  LDL.LU R228, [R1+0x2428] ;  /* 0x0024280001e47983 */ /* 0x000f660000300800 */
[----:B------:R-:W5:Y:S02]  /*1c78a0*/  LDL.LU R241, [R1+0x2208] ;  /* 0x0022080001f17983 */ /* 0x000f640000300800 */
[----:B------:R-:W5:Y:S02]  /*1c78b0*/  LDL.LU R240, [R1+0x1c18] ;  /* 0x001c180001f07983 */ /* 0x000f640000300800 */
[C---:B------:R-:W-:Y:S01]  /*1c78c0*/  IMAD.WIDE R218, R214.reuse, 0x4, R76 ;  /* 0x00000004d6da7825 */ /* 0x040fe200078e024c */
[----:B---3--:R1:W-:Y:S03]  /*1c78d0*/  @P0 STG.E [R216.64], R226 ;  /* 0x000000e2d8000986 */ /* 0x0083e6000c101904 */
[----:B--2---:R2:W-:Y:S02]  /*1c78e0*/  @P5 STG.E [R212.64], R227 ;  /* 0x000000e3d4005986 */ /* 0x0045e4000c101904 */
[----:B-1----:R-:W-:-:S04]  /*1c78f0*/  IMAD.WIDE R216, R214, 0x4, R78 ;  /* 0x00000004d6d87825 */ /* 0x002fc800078e024e */
[----:B--2---:R-:W-:Y:S01]  /*1c7900*/  IMAD.WIDE R212, R223, 0x4, R248 ;  /* 0x00000004dfd47825 */ /* 0x004fe200078e02f8 */
[----:B------:R-:W2:Y:S03]  /*1c7910*/  LDL.LU R226, [R1+0x1138] ;  /* 0x0011380001e27983 */ /* 0x000ea60000300800 */
[----:B------:R-:W3:Y:S02]  /*1c7920*/  LDL.LU R237, [R1+0x361c] ;  /* 0x00361c0001ed7983 */ /* 0x000ee40000300800 */
[----:B------:R-:W3:Y:S02]  /*1c7930*/  LDL.LU R236, [R1+0x220c] ;  /* 0x00220c0001ec7983 */ /* 0x000ee40000300800 */
[----:B------:R-:W3:Y:S01]  /*1c7940*/  LDL.LU R227, [R1+0x3ef8] ;  /* 0x003ef80001e37983 */ /* 0x000ee20000300800 */
[----:B------:R-:W-:Y:S01]  /*1c7950*/  @P1 STG.E [R212.64], R215 ;  /* 0x000000d7d4001986 */ /* 0x000fe2000c101904 */
[----:B------:R1:W-:Y:S03]  /*1c7960*/  @P2 STG.E [R216.64], R233 ;  /* 0x000000e9d8002986 */ /* 0x0003e6000c101904 */
[----:B----4-:R4:W-:Y:S04]  /*1c7970*/  @P4 STG.E [R218.64], R232 ;  /* 0x000000e8da004986 */ /* 0x0109e8000c101904 */
[----:B-1----:R-:W3:Y:S01]  /*1c7980*/  LDL.LU R233, [R1+0x3dfc] ;  /* 0x003dfc0001e97983 */ /* 0x002ee20000300800 */
[----:B------:R-:W3:Y:S03]  /*1c7990*/  LDL.LU R215, [R1+0x8910] ;  /* 0x0089100001d77983 */ /* 0x000ee60000300800 */
[----:B----4-:R-:W4:Y:S01]  /*1c79a0*/  LDL.LU R232, [R1+0x397c] ;  /* 0x00397c0001e87983 */ /* 0x010f220000300800 */
        /* <DEDUP_REMOVED lines=10> */
[----:B------:R1:W-:Y:S03]  /*1c7a50*/  @P0 STG.E [R212.64], R238 ;  /* 0x000000eed4000986 */ /* 0x0003e6000c101904 */
[----:B------:R-:W-:Y:S01]  /*1c7a60*/  ISETP.LT.AND P0, PT, R202, c[0x0][0x178], !P1 ;  /* 0x00005e00ca007a0c */ /* 0x000fe20004f01270 */
[----:B-1----:R-:W-:Y:S01]  /*1c7a70*/  IMAD.WIDE R212, R214, 0x4, R248 ;  /* 0x00000004d6d47825 */ /* 0x002fe200078e02f8 */
[----:B------:R1:W-:Y:S01]  /*1c7a80*/  @P5 STG.E [R216.64], R229 ;  /* 0x000000e5d8005986 */ /* 0x0003e2000c101904 */
[----:B------:R-:W-:-:S03]  /*1c7a90*/  ISETP.LT.AND P5, PT, R7, c[0x0][0x178], !P1 ;  /* 0x00005e0007007a0c */ /* 0x000fc60004fa1270 */
[----:B-----5:R5:W-:Y:S01]  /*1c7aa0*/  @P6 STG.E [R218.64], R228 ;  /* 0x000000e4da006986 */ /* 0x020be2000c101904 */
[----:B------:R-:W-:-:S03]  /*1c7ab0*/  ISETP.LT.AND P6, PT, R15, c[0x0][0x178], !P1 ;  /* 0x00005e000f007a0c */ /* 0x000fc60004fc1270 */
[----:B-1----:R-:W4:Y:S01]  /*1c7ac0*/  LDL.LU R229, [R1+0x281c] ;  /* 0x00281c0001e57983 */ /* 0x002f220000300800 */
[----:B------:R-:W-:-:S03]  /*1c7ad0*/  IMAD.WIDE R216, R214, 0x4, R246 ;  /* 0x00000004d6d87825 */ /* 0x000fc600078e02f6 */
[----:B-----5:R-:W5:Y:S01]  /*1c7ae0*/  LDL.LU R228, [R1+0x242c] ;  /* 0x00242c0001e47983 */ /* 0x020f620000300800 */
[C---:B------:R-:W-:Y:S01]  /*1c7af0*/  IMAD.WIDE R218, R214.reuse, 0x4, R244 ;  /* 0x00000004d6da7825 */ /* 0x040fe200078e02f4 */
[----:B------:R-:W-:-:S04]  /*1c7b00*/  IADD3 R214, R214, c[0x0][0x198], RZ ;  /* 0x00006600d6d67a10 */ /* 0x000fc80007ffe0ff */
[----:B------:R1:W-:Y:S01]  /*1c7b10*/  @P4 STG.E [R218.64], R241 ;  /* 0x000000f1da004986 */ /* 0x0003e2000c101904 */
[----:B------:R1:W-:Y:S02]  /*1c7b20*/  @P2 STG.E [R216.64], R240 ;  /* 0x000000f0d8002986 */ /* 0x0003e4000c101904 */
[C---:B-1----:R-:W-:Y:S01]  /*1c7b30*/  IMAD.WIDE R218, R214.reuse, 0x4, R2 ;  /* 0x00000004d6da7825 */ /* 0x042fe200078e0202 */
[----:B------:R-:W5:Y:S03]  /*1c7b40*/  LDL.LU R240, [R1+0x1c1c] ;  /* 0x001c1c0001f07983 */ /* 0x000f660000300800 */
[C---:B------:R-:W-:Y:S01]  /*1c7b50*/  IMAD.WIDE R216, R214.reuse, 0x4, R76 ;  /* 0x00000004d6d87825 */ /* 0x040fe200078e024c */
[----:B--2---:R1:W-:Y:S03]  /*1c7b60*/  @P3 STG.E [R212.64], R226 ;  /* 0x000000e2d4003986 */ /* 0x0043e6000c101904 */
[----:B-1----:R-:W-:Y:S01]  /*1c7b70*/  IMAD.WIDE R212, R214, 0x4, R78 ;  /* 0x00000004d6d47825 */ /* 0x002fe200078e024e */
[----:B------:R-:W2:Y:S04]  /*1c7b80*/  LDL.LU R226, [R1+0x113c] ;  /* 0x00113c0001e27983 */ /* 0x000ea80000300800 */
[----:B---3--:R-:W-:Y:S04]  /*1c7b90*/  @P0 STG.E [R212.64], R233 ;  /* 0x000000e9d4000986 */ /* 0x008fe8000c101904 */
[----:B----4-:R-:W-:Y:S01]  /*1c7ba0*/  @P5 STG.E [R216.64], R232 ;  /* 0x000000e8d8005986 */ /* 0x010fe2000c101904 */
[----:B------:R1:W-:Y:S03]  /*1c7bb0*/  @P6 STG.E [R218.64], R237 ;  /* 0x000000edda006986 */ /* 0x0003e6000c101904 */
[----:B-1----:R-:W3:Y:S01]  /*1c7bc0*/  LDL.LU R237, [R1+0x3e08] ;  /* 0x003e080001ed7983 */ /* 0x002ee20000300800 */
[----:B------:R-:W4:Y:S02]  /*1c7bd0*/  LDL.LU R221, [R1+0x8918] ;  /* 0x0089180001dd7983 */ /* 0x000f240000300800 */
[----:B------:R-:W4:Y:S02]  /*1c7be0*/  LDL.LU R233, [R1+0x3b98] ;  /* 0x003b980001e97983 */ /* 0x000f240000300800 */
[----:B------:R-:W4:Y:S01]  /*1c7bf0*/  LDL.LU R232, [R1+0x3778] ;  /* 0x0037780001e87983 */ /* 0x000f220000300800 */
[----:B------:R-:W-:-:S02]  /*1c7c00*/  ISETP.LT.AND P3, PT, R47, c[0x0][0x178], !P1 ;  /* 0x00005e002f007a0c */ /* 0x000fc40004f61270 */
[----:B------:R-:W-:Y:S02]  /*1c7c10*/  ISETP.LT.AND P2, PT, R87, c[0x0][0x178], !P1 ;  /* 0x00005e0057007a0c */ /* 0x000fe40004f41270 */
[----:B------:R-:W-:Y:S02]  /*1c7c20*/  ISETP.LT.AND P4, PT, R135, c[0x0][0x178], !P1 ;  /* 0x00005e0087007a0c */ /* 0x000fe40004f81270 */
[----:B------:R-:W-:Y:S01]  /*1c7c30*/  ISETP.GE.AND P0, PT, R215, c[0x0][0x17c], PT ;  /* 0x00005f00d7007a0c */ /* 0x000fe20003f06270 */
[----:B------:R-:W-:-:S04]  /*1c7c40*/  IMAD.WIDE R212, R214, 0x4, R80 ;  /* 0x00000004d6d47825 */ /* 0x000fc800078e0250 */
[----:B------:R-:W-:Y:S01]  /*1c7c50*/  IMAD.WIDE R216, R214, 0x4, R82 ;  /* 0x00000004d6d87825 */ /* 0x000fe200078e0252 */
[----:B------:R-:W-:-:S03]  /*1c7c60*/  ISETP.LT.AND P5, PT, R199, c[0x0][0x178], !P1 ;  /* 0x00005e00c7007a0c */ /* 0x000fc60004fa1270 */
[----:B------:R-:W-:Y:S02]  /*1c7c70*/  ISETP.LT.AND P1, PT, R203, c[0x0][0x178], !P1 ;  /* 0x00005e00cb007a0c */ /* 0x000fe40004f21270 */
[----:B------:R-:W-:Y:S01]  /*1c7c80*/  IMAD.WIDE R218, R214, 0x4, R244 ;  /* 0x00000004d6da7825 */ /* 0x000fe200078e02f4 */
[----:B------:R-:W-:Y:S02]  /*1c7c90*/  ISETP.LT.AND P6, PT, R202, c[0x0][0x178], !P0 ;  /* 0x00005e00ca007a0c */ /* 0x000fe400047c1270 */
[----:B------:R-:W-:Y:S01]  /*1c7ca0*/  IADD3 R220, R214, c[0x0][0x198], RZ ;  /* 0x00006600d6dc7a10 */ /* 0x000fe20007ffe0ff */
[----:B------:R1:W-:Y:S04]  /*1c7cb0*/  @P3 STG.E [R212.64], R229 ;  /* 0x000000e5d4003986 */ /* 0x0003e8000c101904 */
[----:B-----5:R5:W-:Y:S01]  /*1c7cc0*/  @P2 STG.E [R216.64], R228 ;  /* 0x000000e4d8002986 */ /* 0x020be2000c101904 */
[----:B------:R5:W-:Y:S01]  /*1c7cd0*/  @P4 STG.E [R218.64], R236 ;  /* 0x000000ecda004986 */ /* 0x000be2000c101904 */
[----:B------:R-:W-:-:S02]  /*1c7ce0*/  ISETP.LT.AND P4, PT, R7, c[0x0][0x178], !P0 ;  /* 0x00005e0007007a0c */ /* 0x000fc40004781270 */
[----:B-1----:R-:W4:Y:S01]  /*1c7cf0*/  LDL.LU R229, [R1+0x2828] ;  /* 0x0028280001e57983 */ /* 0x002f220000300800 */
[----:B------:R-:W-:-:S03]  /*1c7d00*/  IMAD.WIDE R212, R214, 0x4, R246 ;  /* 0x00000004d6d47825 */ /* 0x000fc600078e02f6 */
[----:B-----5:R-:W4:Y:S01]  /*1c7d10*/  LDL.LU R228, [R1+0x2618] ;  /* 0x0026180001e47983 */ /* 0x020f220000300800 */
[----:B------:R-:W4:Y:S02]  /*1c7d20*/  LDL.LU R236, [R1+0x2228] ;  /* 0x0022280001ec7983 */ /* 0x000f240000300800 */
[----:B------:R-:W-:-:S04]  /*1c7d30*/  IMAD.WIDE R214, R214, 0x4, R248 ;  /* 0x00000004d6d67825 */ /* 0x000fc800078e02f8 */
[C---:B------:R-:W-:Y:S01]  /*1c7d40*/  IMAD.WIDE R216, R220.reuse, 0x4, R78 ;  /* 0x00000004dcd87825 */ /* 0x040fe200078e024e */
[----:B------:R-:W-:Y:S02]  /*1c7d50*/  ISETP.LT.AND P2, PT, R15, c[0x0][0x178], !P0 ;  /* 0x00005e000f007a0c */ /* 0x000fe40004741270 */
[----:B------:R-:W-:Y:S01]  /*1c7d60*/  ISETP.LT.AND P3, PT, R47, c[0x0][0x178], !P0 ;  /* 0x00005e002f007a0c */ /* 0x000fe20004761270 */
[----:B------:R1:W-:Y:S02]  /*1c7d70*/  @P5 STG.E [R212.64], R240 ;  /* 0x000000f0d4005986 */ /* 0x0003e4000c101904 */
[C---:B-1----:R-:W-:Y:S02]  /*1c7d80*/  IMAD.WIDE R212, R220.reuse, 0x4, R76 ;  /* 0x00000004dcd47825 */ /* 0x042fe400078e024c */
[----:B--2---:R1:W-:Y:S02]  /*1c7d90*/  @P1 STG.E [R214.64], R226 ;  /* 0x000000e2d6001986 */ /* 0x0043e4000c101904 */
[----:B------:R2:W-:Y:S02]  /*1c7da0*/  @P6 STG.E [R216.64], R227 ;  /* 0x000000e3d8006986 */ /* 0x0005e4000c101904 */
[----:B-1----:R-:W5:Y:S01]  /*1c7db0*/  LDL.LU R226, [R1+0xc98] ;  /* 0x000c980001e27983 */ /* 0x002f620000300800 */
[----:B--2---:R-:W2:Y:S02]  /*1c7dc0*/  LDL.LU R227, [R1+0x3efc] ;  /* 0x003efc0001e37983 */ /* 0x004ea40000300800 */
[----:B------:R-:W-:-:S04]  /*1c7dd0*/  IMAD.WIDE R214, R220, 0x4, R2 ;  /* 0x00000004dcd67825 */ /* 0x000fc800078e0202 */
[----:B------:R-:W-:Y:S01]  /*1c7de0*/  IMAD.WIDE R216, R220, 0x4, R80 ;  /* 0x00000004dcd87825 */ /* 0x000fe200078e0250 */
[----:B---3--:R1:W-:Y:S03]  /*1c7df0*/  @P4 STG.E [R212.64], R237 ;  /* 0x000000edd4004986 */ /* 0x0083e6000c101904 */
[----:B----4-:R3:W-:Y:S01]  /*1c7e00*/  @P2 STG.E [R214.64], R233 ;  /* 0x000000e9d6002986 */ /* 0x0107e2000c101904 */
[----:B------:R4:W-:Y:S04]  /*1c7e10*/  @P3 STG.E [R216.64], R232 ;  /* 0x000000e8d8003986 */ /* 0x0009e8000c101904 */
[----:B-1----:R-:W2:Y:S01]  /*1c7e20*/  LDL.LU R237, [R1+0x282c] ;  /* 0x00282c0001ed7983 */ /* 0x002ea20000300800 */
[----:B------:R-:W2:Y:S02]  /*1c7e30*/  LDL.LU R222, [R1+0x891c] ;  /* 0x00891c0001de7983 */ /* 0x000ea40000300800 */
[----:B------:R-:W2:Y:S01]  /*1c7e40*/  LDL.LU R240, [R1+0x3e0c] ;  /* 0x003e0c0001f07983 */ /* 0x000ea20000300800 */
[----:B---3--:R-:W3:Y:S04]  /*1c7e50*/  LDL.LU R233, [R1+0x3b9c] ;  /* 0x003b9c0001e97983 */ /* 0x008ee80000300800 */
[----:B----4-:R-:W4:Y:S01]  /*1c7e60*/  LDL.LU R232, [R1+0x377c] ;  /* 0x00377c0001e87983 */ /* 0x010f220000300800 */
[----:B------:R-:W-:-:S02]  /*1c7e70*/  ISETP.LT.AND P1, PT, R87, c[0x0][0x178], !P0 ;  /* 0x00005e0057007a0c */ /* 0x000fc40004721270 */
[----:B------:R-:W-:Y:S02]  /*1c7e80*/  ISETP.LT.AND P5, PT, R135, c[0x0][0x178], !P0 ;  /* 0x00005e0087007a0c */ /* 0x000fe400047a1270 */
[----:B------:R-:W-:Y:S02]  /*1c7e90*/  ISETP.LT.AND P6, PT, R199, c[0x0][0x178], !P0 ;  /* 0x00005e00c7007a0c */ /* 0x000fe400047c1270 */
[----:B------:R-:W-:Y:S01]  /*1c7ea0*/  ISETP.GE.AND P4, PT, R221, c[0x0][0x17c], PT ;  /* 0x00005f00dd007a0c */ /* 0x000fe20003f86270 */
[----:B------:R-:W-:-:S04]  /*1c7eb0*/  IMAD.WIDE R212, R220, 0x4, R82 ;  /* 0x00000004dcd47825 */ /* 0x000fc800078e0252 */
[----:B------:R-:W-:Y:S01]  /*1c7ec0*/  IMAD.WIDE R214, R220, 0x4, R244 ;  /* 0x00000004dcd67825 */ /* 0x000fe200078e02f4 */
[----:B------:R-:W-:Y:S02]  /*1c7ed0*/  ISETP.LT.AND P0, PT, R203, c[0x0][0x178], !P0 ;  /* 0x00005e00cb007a0c */ /* 0x000fe40004701270 */
[----:B------:R-:W-:Y:S01]  /*1c7ee0*/  ISETP.LT.AND P2, PT, R202, c[0x0][0x178], !P4 ;  /* 0x00005e00ca007a0c */ /* 0x000fe20006741270 */
[C---:B------:R-:W-:Y:S01]  /*1c7ef0*/  IMAD.WIDE R216, R220.reuse, 0x4, R246 ;  /* 0x00000004dcd87825 */ /* 0x040fe200078e02f6 */
[----:B------:R-:W-:Y:S02]  /*1c7f00*/  IADD3 R221, R220, c[0x0][0x198], RZ ;  /* 0x00006600dcdd7a10 */ /* 0x000fe40007ffe0ff */
[----:B------:R-:W-:Y:S01]  /*1c7f10*/  ISETP.LT.AND P3, PT, R47, c[0x0][0x178], !P4 ;  /* 0x00005e002f007a0c */ /* 0x000fe20006761270 */
[----:B------:R1:W-:Y:S04]  /*1c7f20*/  @P1 STG.E [R212.64], R229 ;  /* 0x000000e5d4001986 */ /* 0x0003e8000c101904 */
[----:B------:R1:W-:Y:S01]  /*1c7f30*/  @P5 STG.E [R214.64], R228 ;  /* 0x000000e4d6005986 */ /* 0x0003e2000c101904 */
[----:B------:R1:W-:Y:S01]  /*1c7f40*/  @P6 STG.E [R216.64], R236 ;  /* 0x000000ecd8006986 */ /* 0x0003e2000c101904 */
[----:B------:R-:W-:-:S02]  /*1c7f50*/  ISETP.LT.AND P6, PT, R7, c[0x0][0x178], !P4 ;  /* 0x00005e0007007a0c */ /* 0x000fc400067c1270 */
[----:B------:R-:W-:Y:S01]  /*1c7f60*/  ISETP.LT.AND P5, PT, R15, c[0x0][0x178], !P4 ;  /* 0x00005e000f007a0c */ /* 0x000fe200067a1270 */
[----:B-1----:R-:W-:Y:S01]  /*1c7f70*/  IMAD.WIDE R212, R220, 0x4, R248 ;  /* 0x00000004dcd47825 */ /* 0x002fe200078e02f8 */
[----:B------:R-:W4:Y:S03]  /*1c7f80*/  LDL.LU R228, [R1+0x261c] ;  /* 0x00261c0001e47983 */ /* 0x000f260000300800 */
[----:B------:R-:W-:-:S04]  /*1c7f90*/  IMAD.WIDE R214, R221, 0x4, R78 ;  /* 0x00000004ddd67825 */ /* 0x000fc800078e024e */
[----:B------:R-:W4:Y:S02]  /*1c7fa0*/  LDL.LU R229, [R1+0x222c] ;  /* 0x00222c0001e57983 */ /* 0x000f240000300800 */
[----:B------:R-:W4:Y:S01]  /*1c7fb0*/  LDL.LU R236, [R1+0xc9c] ;  /* 0x000c9c0001ec7983 */ /* 0x000f220000300800 */
[----:B------:R-:W-:Y:S01]  /*1c7fc0*/  ISETP.LT.AND P1, PT, R87, c[0x0][0x178], !P4 ;  /* 0x00005e0057007a0c */ /* 0x000fe20006721270 */
[----:B------:R-:W-:-:S04]  /*1c7fd0*/  IMAD.WIDE R216, R221, 0x4, R80 ;  /* 0x00000004ddd87825 */ /* 0x000fc800078e0250 */
[C---:B------:R-:W-:Y:S01]  /*1c7fe0*/  IMAD.WIDE R218, R221.reuse, 0x4, R82 ;  /* 0x00000004ddda7825 */ /* 0x040fe200078e0252 */
[----:B-----5:R1:W-:Y:S03]  /*1c7ff0*/  @P0 STG.E [R212.64], R226 ;  /* 0x000000e2d4000986 */ /* 0x0203e6000c101904 */
[----:B--2---:R2:W-:Y:S01]  /*1c8000*/  @P2 STG.E [R214.64], R227 ;  /* 0x000000e3d6002986 */ /* 0x0045e2000c101904 */
[----:B-1----:R-:W5:Y:S04]  /*1c8010*/  LDL.LU R226, [R1+0x3f28] ;  /* 0x003f280001e27983 */ /* 0x002f680000300800 */
[----:B--2---:R-:W2:Y:S01]  /*1c8020*/  LDL.LU R227, [R1+0x3f08] ;  /* 0x003f080001e37983 */ /* 0x004ea20000300800 */
[----:B------:R-:W-:-:S04]  /*1c8030*/  IMAD.WIDE R212, R221, 0x4, R76 ;  /* 0x00000004ddd47825 */ /* 0x000fc800078e024c */
[----:B------:R-:W-:Y:S01]  /*1c8040*/  IMAD.WIDE R214, R221, 0x4, R2 ;  /* 0x00000004ddd67825 */ /* 0x000fe200078e0202 */
[----:B------:R-:W-:Y:S01]  /*1c8050*/  ISETP.GE.AND P0, PT, R222, c[0x0][0x17c], PT ;  /* 0x00005f00de007a0c */ /* 0x000fe20003f06270 */
[----:B------:R-:W-:Y:S04]  /*1c8060*/  @P6 STG.E [R212.64], R240 ;  /* 0x000000f0d4006986 */ /* 0x000fe8000c101904 */
[----:B---3--:R1:W-:Y:S04]  /*1c8070*/  @P5 STG.E [R214.64], R233 ;  /* 0x000000e9d6005986 */ /* 0x0083e8000c101904 */
[----:B------:R-:W3:Y:S01]  /*1c8080*/  LDL.LU R222, [R1+0x8928] ;  /* 0x0089280001de7983 */ /* 0x000ee20000300800 */
[----:B----4-:R4:W-:Y:S03]  /*1c8090*/  @P3 STG.E [R216.64], R232 ;  /* 0x000000e8d8003986 */ /* 0x0109e6000c101904 */
[----:B------:R4:W-:Y:S04]  /*1c80a0*/  @P1 STG.E [R218.64], R237 ;  /* 0x000000edda001986 */ /* 0x0009e8000c101904 */
[----:B-1----:R-:W3:Y:S04]  /*1c80b0*/  LDL.LU R233, [R1+0x3ed8] ;  /* 0x003ed80001e97983 */ /* 0x002ee80000300800 */
[----:B----4-:R-:W4:Y:S01]  /*1c80c0*/  LDL.LU R232, [R1+0x3bc8] ;  /* 0x003bc80001e87983 */ /* 0x010f220000300800 */
[----:B------:R-:W4:Y:S02]  /*1c80d0*/  LDL.LU R241, [R1+0x2c18] ;  /* 0x002c180001f17983 */ /* 0x000f240000300800 */
[----:B------:R-:W4:Y:S01]  /*1c80e0*/  LDL.LU R237, [R1+0x2a18] ;  /* 0x002a180001ed7983 */ /* 0x000f220000300800 */
[----:B------:R-:W-:Y:S01]  /*1c80f0*/  ISETP.LT.AND P2, PT, R135, c[0x0][0x178], !P4 ;  /* 0x00005e0087007a0c */ /* 0x000fe20006741270 */
[----:B------:R-:W-:Y:S01]  /*1c8100*/  IMAD.WIDE R212, R221, 0x4, R244 ;  /* 0x00000004ddd47825 */ /* 0x000fe200078e02f4 */
[----:B------:R-:W-:-:S03]  /*1c8110*/  ISETP.LT.AND P1, PT, R199, c[0x0][0x178], !P4 ;  /* 0x00005e00c7007a0c */ /* 0x000fc60006721270 */
[----:B------:R-:W-:Y:S01]  /*1c8120*/  ISETP.LT.AND P4, PT, R203, c[0x0][0x178], !P4 ;  /* 0x00005e00cb007a0c */ /* 0x000fe20006781270 */
[----:B------:R-:W-:Y:S02]  /*1c8130*/  ISETP.LT.AND P5, PT, R202, c[0x0][0x178], !P0 ;  /* 0x00005e00ca007a0c */ /* 0x000fe400047a1270 */
[----:B------:R-:W-:Y:S02]  /*1c8140*/  ISETP.LT.AND P3, PT, R7, c[0x0][0x178], !P0 ;  /* 0x00005e0007007a0c */ /* 0x000fe40004761270 */
[C---:B------:R-:W-:Y:S01]  /*1c8150*/  IADD3 R220, R221.reuse, c[0x0][0x198], RZ ;  /* 0x00006600dddc7a10 */ /* 0x040fe20007ffe0ff */
[----:B------:R-:W-:Y:S01]  /*1c8160*/  IMAD.WIDE R214, R221, 0x4, R248 ;  /* 0x00000004ddd67825 */ /* 0x000fe200078e02f8 */
[----:B------:R-:W-:-:S03]  /*1c8170*/  ISETP.LT.AND P6, PT, R15, c[0x0][0x178], !P0 ;  /* 0x00005e000f007a0c */ /* 0x000fc600047c1270 */
[----:B------:R-:W-:-:S04]  /*1c8180*/  IMAD.WIDE R216, R220, 0x4, R78 ;  /* 0x00000004dcd87825 */ /* 0x000fc800078e024e */
[----:B------:R-:W-:Y:S01]  /*1c8190*/  IMAD.WIDE R218, R220, 0x4, R76 ;  /* 0x00000004dcda7825 */ /* 0x000fe200078e024c */
[----:B------:R1:W-:Y:S01]  /*1c81a0*/  @P2 STG.E [R212.64], R228 ;  /* 0x000000e4d4002986 */ /* 0x0003e2000c101904 */
[----:B------:R-:W-:-:S03]  /*1c81b0*/  ISETP.LT.AND P2, PT, R47, c[0x0][0x178], !P0 ;  /* 0x00005e002f007a0c */ /* 0x000fc60004741270 */
[----:B-1----:R-:W4:Y:S01]  /*1c81c0*/  LDL.LU R228, [R1+0x2628] ;  /* 0x0026280001e47983 */ /* 0x002f220000300800 */
[----:B------:R-:W-:-:S04]  /*1c81d0*/  IMAD.WIDE R212, R221, 0x4, R246 ;  /* 0x00000004ddd47825 */ /* 0x000fc800078e02f6 */
[----:B------:R-:W4:Y:S01]  /*1c81e0*/  LDL.LU R240, [R1+0x288] ;  /* 0x0002880001f07983 */ /* 0x000f220000300800 */
[----:B------:R-:W-:Y:S01]  /*1c81f0*/  @P1 STG.E [R212.64], R229 ;  /* 0x000000e5d4001986 */ /* 0x000fe2000c101904 */
[----:B------:R1:W-:Y:S01]  /*1c8200*/  @P4 STG.E [R214.64], R236 ;  /* 0x000000ecd6004986 */ /* 0x0003e2000c101904 */
[----:B------:R-:W-:Y:S02]  /*1c8210*/  ISETP.LT.AND P4, PT, R135, c[0x0][0x178], !P0 ;  /* 0x00005e0087007a0c */ /* 0x000fe40004781270 */
[----:B-1----:R-:W4:Y:S01]  /*1c8220*/  LDL.LU R236, [R1+0x3f2c] ;  /* 0x003f2c0001ec7983 */ /* 0x002f220000300800 */
[----:B------:R-:W-:-:S04]  /*1c8230*/  IMAD.WIDE R212, R220, 0x4, R2 ;  /* 0x00000004dcd47825 */ /* 0x000fc800078e0202 */
[----:B------:R-:W-:Y:S01]  /*1c8240*/  IMAD.WIDE R214, R220, 0x4, R80 ;  /* 0x00000004dcd67825 */ /* 0x000fe200078e0250 */
[----:B-----5:R1:W-:Y:S04]  /*1c8250*/  @P5 STG.E [R216.64], R226 ;  /* 0x000000e2d8005986 */ /* 0x0203e8000c101904 */
[----:B--2---:R2:W-:Y:S01]  /*1c8260*/  @P3 STG.E [R218.64], R227 ;  /* 0x000000e3da003986 */ /* 0x0045e2000c101904 */
[----:B------:R-:W-:-:S03]  /*1c8270*/  ISETP.LT.AND P3, PT, R87, c[0x0][0x178], !P0 ;  /* 0x00005e0057007a0c */ /* 0x000fc60004761270 */
[----:B-1----:R-:W5:Y:S01]  /*1c8280*/  LDL.LU R226, [R1+0x3f0c] ;  /* 0x003f0c0001e27983 */ /* 0x002f620000300800 */
[----:B------:R-:W5:Y:S03]  /*1c8290*/  LDL.LU R229, [R1+0x2c1c] ;  /* 0x002c1c0001e57983 */ /* 0x000f660000300800 */
[----:B--2---:R-:W2:Y:S01]  /*1c82a0*/  LDL.LU R227, [R1+0x28c] ;  /* 0x00028c0001e37983 */ /* 0x004ea20000300800 */
[----:B------:R-:W2:Y:S03]  /*1c82b0*/  LDL.LU R221, [R1+0x892c] ;  /* 0x00892c0001dd7983 */ /* 0x000ea60000300800 */
[----:B---3--:R1:W-:Y:S04]  /*1c82c0*/  @P6 STG.E [R212.64], R233 ;  /* 0x000000e9d4006986 */ /* 0x0083e8000c101904 */
[----:B----4-:R3:W-:Y:S04]  /*1c82d0*/  @P2 STG.E [R214.64], R232 ;  /* 0x000000e8d6002986 */ /* 0x0107e8000c101904 */
[----:B-1----:R-:W4:Y:S01]  /*1c82e0*/  LDL.LU R233, [R1+0x3edc] ;  /* 0x003edc0001e97983 */ /* 0x002f220000300800 */
[----:B------:R-:W-:-:S03]  /*1c82f0*/  IMAD.WIDE R212, R220, 0x4, R82 ;  /* 0x00000004dcd47825 */ /* 0x000fc600078e0252 */
[----:B---3--:R-:W3:Y:S01]  /*1c8300*/  LDL.LU R232, [R1+0x3bcc] ;  /* 0x003bcc0001e87983 */ /* 0x008ee20000300800 */
[----:B------:R-:W-:-:S03]  /*1c8310*/  IMAD.WIDE R214, R220, 0x4, R244 ;  /* 0x00000004dcd67825 */ /* 0x000fc600078e02f4 */
[----:B------:R-:W-:Y:S04]  /*1c8320*/  @P3 STG.E [R212.64], R241 ;  /* 0x000000f1d4003986 */ /* 0x000fe8000c101904 */
[----:B------:R1:W-:Y:S04]  /*1c8330*/  @P4 STG.E [R214.64], R237 ;  /* 0x000000edd6004986 */ /* 0x0003e8000c101904 */
[----:B-1----:R-:W3:Y:S01]  /*1c8340*/  LDL.LU R237, [R1+0x2a1c] ;  /* 0x002a1c0001ed7983 */ /* 0x002ee20000300800 */
[----:B------:R-:W-:Y:S02]  /*1c8350*/  ISETP.LT.AND P5, PT, R199, c[0x0][0x178], !P0 ;  /* 0x00005e00c7007a0c */ /* 0x000fe400047a1270 */
[----:B------:R-:W-:Y:S01]  /*1c8360*/  ISETP.GE.AND P1, PT, R222, c[0x0][0x17c], PT ;  /* 0x00005f00de007a0c */ /* 0x000fe20003f26270 */
[----:B------:R-:W-:Y:S01]  /*1c8370*/  IMAD.WIDE R216, R220, 0x4, R246 ;  /* 0x00000004dcd87825 */ /* 0x000fe200078e02f6 */
[----:B------:R-:W-:-:S02]  /*1c8380*/  ISETP.LT.AND P0, PT, R203, c[0x0][0x178], !P0 ;  /* 0x00005e00cb007a0c */ /* 0x000fc40004701270 */
[----:B------:R-:W-:Y:S02]  /*1c8390*/  ISETP.LT.AND P6, PT, R202, c[0x0][0x178], !P1 ;  /* 0x00005e00ca007a0c */ /* 0x000fe40004fc1270 */
[----:B------:R-:W-:Y:S02]  /*1c83a0*/  ISETP.LT.AND P2, PT, R7, c[0x0][0x178], !P1 ;  /* 0x00005e0007007a0c */ /* 0x000fe40004f41270 */
[C---:B------:R-:W-:Y:S01]  /*1c83b0*/  IADD3 R212, R220.reuse, c[0x0][0x198], RZ ;  /* 0x00006600dcd47a10 */ /* 0x040fe20007ffe0ff */
[----:B------:R-:W-:Y:S02]  /*1c83c0*/  IMAD.WIDE R214, R220, 0x4, R248 ;  /* 0x00000004dcd67825 */ /* 0x000fe400078e02f8 */
[----:B------:R1:W-:Y:S01]  /*1c83d0*/  @P5 STG.E [R216.64], R228 ;  /* 0x000000e4d8005986 */ /* 0x0003e2000c101904 */
[----:B------:R-:W-:Y:S01]  /*1c83e0*/  ISETP.LT.AND P5, PT, R15, c[0x0][0x178], !P1 ;  /* 0x00005e000f007a0c */ /* 0x000fe20004fa1270 */
[C---:B------:R-:W-:Y:S01]  /*1c83f0*/  IMAD.WIDE R218, R212.reuse, 0x4, R76 ;  /* 0x00000004d4da7825 */ /* 0x040fe200078e024c */
[----:B------:R-:W-:Y:S01]  /*1c8400*/  ISETP.LT.AND P4, PT, R47, c[0x0][0x178], !P1 ;  /* 0x00005e002f007a0c */ /* 0x000fe20004f81270 */
[----:B------:R1:W-:Y:S04]  /*1c8410*/  @P0 STG.E [R214.64], R240 ;  /* 0x000000f0d6000986 */ /* 0x0003e8000c101904 */
[----:B-1----:R-:W3:Y:S01]  /*1c8420*/  LDL.LU R228, [R1+0x262c] ;  /* 0x00262c0001e47983 */ /* 0x002ee20000300800 */
[----:B------:R-:W-:Y:S01]  /*1c8430*/  IMAD.WIDE R216, R212, 0x4, R78 ;  /* 0x00000004d4d87825 */ /* 0x000fe200078e024e */
[----:B------:R-:W-:-:S03]  /*1c8440*/  ISETP.LT.AND P3, PT, R87, c[0x0][0x178], !P1 ;  /* 0x00005e0057007a0c */ /* 0x000fc60004f61270 */
[C---:B------:R-:W-:Y:S01]  /*1c8450*/  IMAD.WIDE R214, R212.reuse, 0x4, R2 ;  /* 0x00000004d4d67825 */ /* 0x040fe200078e0202 */
[----:B------:R1:W-:Y:S04]  /*1c8460*/  @P6 STG.E [R216.64], R236 ;  /* 0x000000ecd8006986 */ /* 0x0003e8000c101904 */
[----:B-1----:R-:W3:Y:S01]  /*1c8470*/  LDL.LU R236, [R1+0x3f48] ;  /* 0x003f480001ec7983 */ /* 0x002ee20000300800 */
[----:B------:R-:W-:-:S03]  /*1c8480*/  IMAD.WIDE R216, R212, 0x4, R80 ;  /* 0x00000004d4d87825 */ /* 0x000fc600078e0250 */
[----:B-----5:R1:W-:Y:S01]  /*1c8490*/  @P2 STG.E [R218.64], R226 ;  /* 0x000000e2da002986 */ /* 0x0203e2000c101904 */
[----:B------:R-:W-:Y:S02]  /*1c84a0*/  ISETP.LT.AND P2, PT, R135, c[0x0][0x178], !P1 ;  /* 0x00005e0087007a0c */ /* 0x000fe40004f41270 */
[----:B--2---:R-:W-:Y:S01]  /*1c84b0*/  ISETP.GE.AND P0, PT, R221, c[0x0][0x17c], PT ;  /* 0x00005f00dd007a0c */ /* 0x004fe20003f06270 */
[----:B-1----:R-:W2:Y:S01]  /*1c84c0*/  LDL.LU R226, [R1+0x3f38] ;  /* 0x003f380001e27983 */ /* 0x002ea20000300800 */
[----:B------:R-:W5:Y:S02]  /*1c84d0*/  LDL.LU R221, [R1+0x8938] ;  /* 0x0089380001dd7983 */ /* 0x000f640000300800 */
[----:B------:R-:W5:Y:S02]  /*1c84e0*/  LDL.LU R241, [R1+0x3f18] ;  /* 0x003f180001f17983 */ /* 0x000f640000300800 */
[C---:B------:R-:W-:Y:S01]  /*1c84f0*/  IMAD.WIDE R218, R212.reuse, 0x4, R82 ;  /* 0x00000004d4da7825 */ /* 0x040fe200078e0252 */
[----:B----4-:R1:W-:Y:S04]  /*1c8500*/  @P5 STG.E [R214.64], R233 ;  /* 0x000000e9d6005986 */ /* 0x0103e8000c101904 */
[----:B---3--:R3:W-:Y:S01]  /*1c8510*/  @P4 STG.E [R216.64], R232 ;  /* 0x000000e8d8004986 */ /* 0x0087e2000c101904 */
[----:B------:R4:W-:Y:S03]  /*1c8520*/  @P3 STG.E [R218.64], R229 ;  /* 0x000000e5da003986 */ /* 0x0009e6000c101904 */
[----:B-1----:R-:W5:Y:S04]  /*1c8530*/  LDL.LU R233, [R1+0x3ee8] ;  /* 0x003ee80001e97983 */ /* 0x002f680000300800 */
[----:B---3--:R-:W3:Y:S01]  /*1c8540*/  LDL.LU R232, [R1+0x2e78] ;  /* 0x002e780001e87983 */ /* 0x008ee20000300800 */
[----:B------:R-:W-:-:S04]  /*1c8550*/  IMAD.WIDE R214, R212, 0x4, R244 ;  /* 0x00000004d4d67825 */ /* 0x000fc800078e02f4 */
[----:B----4-:R-:W4:Y:S01]  /*1c8560*/  LDL.LU R229, [R1+0x2c38] ;  /* 0x002c380001e57983 */ /* 0x010f220000300800 */
[----:B------:R1:W-:Y:S04]  /*1c8570*/  @P2 STG.E [R214.64], R237 ;  /* 0x000000edd6002986 */ /* 0x0003e8000c101904 */
[----:B-1----:R-:W4:Y:S01]  /*1c8580*/  LDL.LU R237, [R1+0x2a28] ;  /* 0x002a280001ed7983 */ /* 0x002f220000300800 */
[----:B------:R-:W-:Y:S01]  /*1c8590*/  ISETP.LT.AND P6, PT, R199, c[0x0][0x178], !P1 ;  /* 0x00005e00c7007a0c */ /* 0x000fe20004fc1270 */
[----:B------:R-:W-:Y:S02]  /*1c85a0*/  ISETP.LT.AND P1, PT, R203, c[0x0][0x178], !P1 ;  /* 0x00005e00cb007a0c */ /* 0x000fe40004f21270 */
[----:B------:R-:W-:-:S04]  /*1c85b0*/  IMAD.WIDE R216, R212, 0x4, R246 ;  /* 0x00000004d4d87825 */ /* 0x000fc800078e02f6 */
[----:B------:R-:W-:Y:S01]  /*1c85c0*/  IMAD.WIDE R218, R212, 0x4, R248 ;  /* 0x00000004d4da7825 */ /* 0x000fe200078e02f8 */
[----:B------:R-:W-:Y:S02]  /*1c85d0*/  ISETP.LT.AND P3, PT, R202, c[0x0][0x178], !P0 ;  /* 0x00005e00ca007a0c */ /* 0x000fe40004761270 */
[----:B------:R-:W-:Y:S02]  /*1c85e0*/  ISETP.LT.AND P4, PT, R7, c[0x0][0x178], !P0 ;  /* 0x00005e0007007a0c */ /* 0x000fe40004781270 */
[----:B------:R-:W-:Y:S02]  /*1c85f0*/  IADD3 R220, R212, c[0x0][0x198], RZ ;  /* 0x00006600d4dc7a10 */ /* 0x000fe40007ffe0ff */
[----:B------:R-:W-:Y:S01]  /*1c8600*/  ISETP.LT.AND P5, PT, R47, c[0x0][0x178], !P0 ;  /* 0x00005e002f007a0c */ /* 0x000fe200047a1270 */
[----:B------:R-:W-:Y:S01]  /*1c8610*/  @P6 STG.E [R216.64], R228 ;  /* 0x000000e4d8006986 */ /* 0x000fe2000c101904 */
[----:B------:R1:W-:Y:S01]  /*1c8620*/  @P1 STG.E [R218.64], R227 ;  /* 0x000000e3da001986 */ /* 0x0003e2000c101904 */
[----:B------:R-:W-:Y:S01]  /*1c8630*/  ISETP.LT.AND P6, PT, R15, c[0x0][0x178], !P0 ;  /* 0x00005e000f007a0c */ /* 0x000fe200047c1270 */
[----:B------:R-:W-:-:S04]  /*1c8640*/  IMAD.WIDE R212, R220, 0x4, R78 ;  /* 0x00000004dcd47825 */ /* 0x000fc800078e024e */
[C---:B------:R-:W-:Y:S01]  /*1c8650*/  IMAD.WIDE R214, R220.reuse, 0x4, R76 ;  /* 0x00000004dcd67825 */ /* 0x040fe200078e024c */
[----:B------:R-:W-:Y:S01]  /*1c8660*/  ISETP.LT.AND P2, PT, R87, c[0x0][0x178], !P0 ;  /* 0x00005e0057007a0c */ /* 0x000fe20004741270 */
[----:B-1----:R-:W4:Y:S02]  /*1c8670*/  LDL.LU R227, [R1+0x3f1c] ;  /* 0x003f1c0001e37983 */ /* 0x002f240000300800 */
[----:B------:R-:W4:Y:S02]  /*1c8680*/  LDL.LU R228, [R1+0x1478] ;  /* 0x0014780001e47983 */ /* 0x000f240000300800 */
[----:B------:R-:W4:Y:S02]  /*1c8690*/  LDL.LU R222, [R1+0x893c] ;  /* 0x00893c0001de7983 */ /* 0x000f240000300800 */
[----:B------:R-:W4:Y:S01]  /*1c86a0*/  LDL.LU R240, [R1+0x3f4c] ;  /* 0x003f4c0001f07983 */ /* 0x000f220000300800 */
[----:B------:R-:W-:Y:S01]  /*1c86b0*/  ISETP.LT.AND P1, PT, R135, c[0x0][0x178], !P0 ;  /* 0x00005e0087007a0c */ /* 0x000fe20004721270 */
[----:B------:R1:W-:Y:S01]  /*1c86c0*/  @P3 STG.E [R212.64], R236 ;  /* 0x000000ecd4003986 */ /* 0x0003e2000c101904 */
[----:B------:R-:W-:-:S04]  /*1c86d0*/  IMAD.WIDE R216, R220, 0x4, R82 ;  /* 0x00000004dcd87825 */ /* 0x000fc800078e0252 */
[----:B------:R-:W-:-:S04]  /*1c86e0*/  IMAD.WIDE R218, R220, 0x4, R244 ;  /* 0x00000004dcda7825 */ /* 0x000fc800078e02f4 */
[----:B-1----:R-:W-:Y:S01]  /*1c86f0*/  IMAD.WIDE R212, R220, 0x4, R2 ;  /* 0x00000004dcd47825 */ /* 0x002fe200078e0202 */
[----:B--2---:R1:W-:Y:S01]  /*1c8700*/  @P4 STG.E [R214.64], R226 ;  /* 0x000000e2d6004986 */ /* 0x0043e2000c101904 */
[----:B------:R-:W-:-:S03]  /*1c8710*/  ISETP.LT.AND P4, PT, R199, c[0x0][0x178], !P0 ;  /* 0x00005e00c7007a0c */ /* 0x000fc60004781270 */
[----:B-----5:R2:W-:Y:S01]  /*1c8720*/  @P6 STG.E [R212.64], R241 ;  /* 0x000000f1d4006986 */ /* 0x0205e2000c101904 */
[----:B-1----:R-:W5:Y:S01]  /*1c8730*/  LDL.LU R226, [R1+0x3f3c] ;  /* 0x003f3c0001e27983 */ /* 0x002f620000300800 */
[----:B------:R-:W-:-:S04]  /*1c8740*/  IMAD.WIDE R214, R220, 0x4, R80 ;  /* 0x00000004dcd67825 */ /* 0x000fc800078e0250 */
[----:B------:R-:W5:Y:S02]  /*1c8750*/  LDL.LU R236, [R1+0x147c] ;  /* 0x00147c0001ec7983 */ /* 0x000f640000300800 */
[----:B--2---:R-:W-:Y:S01]  /*1c8760*/  IMAD.WIDE R212, R220, 0x4, R246 ;  /* 0x00000004dcd47825 */ /* 0x004fe200078e02f6 */
[----:B------:R1:W-:Y:S04]  /*1c8770*/  @P5 STG.E [R214.64], R233 ;  /* 0x000000e9d6005986 */ /* 0x0003e8000c101904 */
[----:B---3--:R2:W-:Y:S01]  /*1c8780*/  @P2 STG.E [R216.64], R232 ;  /* 0x000000e8d8002986 */ /* 0x0085e2000c101904 */
[----:B----4-:R3:W-:Y:S03]  /*1c8790*/  @P1 STG.E [R218.64], R229 ;  /* 0x000000e5da001986 */ /* 0x0107e6000c101904 */
[----:B-1----:R-:W4:Y:S01]  /*1c87a0*/  LDL.LU R233, [R1+0x3eec] ;  /* 0x003eec0001e97983 */ /* 0x002f220000300800 */
[----:B--2---:R-:W2:Y:S03]  /*1c87b0*/  LDL.LU R232, [R1+0x2e7c] ;  /* 0x002e7c0001e87983 */ /* 0x004ea60000300800 */
[----:B---3--:R-:W3:Y:S04]  /*1c87c0*/  LDL.LU R229, [R1+0x2c3c] ;  /* 0x002c3c0001e57983 */ /* 0x008ee80000300800 */
[----:B------:R1:W-:Y:S04]  /*1c87d0*/  @P4 STG.E [R212.64], R237 ;  /* 0x000000edd4004986 */ /* 0x0003e8000c101904 */
[----:B-1----:R-:W3:Y:S01]  /*1c87e0*/  LDL.LU R237, [R1+0x2a2c] ;  /* 0x002a2c0001ed7983 */ /* 0x002ee20000300800 */
[----:B------:R-:W-:-:S02]  /*1c87f0*/  ISETP.LT.AND P0, PT, R203, c[0x0][0x178], !P0 ;  /* 0x00005e00cb007a0c */ /* 0x000fc40004701270 */
[----:B------:R-:W-:Y:S01]  /*1c8800*/  ISETP.GE.AND P3, PT, R221, c[0x0][0x17c], PT ;  /* 0x00005f00dd007a0c */ /* 0x000fe20003f66270 */
[----:B------:R-:W-:-:S03]  /*1c8810*/  IMAD.WIDE R212, R220, 0x4, R248 ;  /* 0x00000004dcd47825 */ /* 0x000fc600078e02f8 */
[----:B------:R-:W-:Y:S02]  /*1c8820*/  ISETP.LT.AND P1, PT, R202, c[0x0][0x178], !P3 ;  /* 0x00005e00ca007a0c */ /* 0x000fe40005f21270 */
[----:B------:R-:W-:Y:S02]  /*1c8830*/  ISETP.LT.AND P5, PT, R7, c[0x0][0x178], !P3 ;  /* 0x00005e0007007a0c */ /* 0x000fe40005fa1270 */
[----:B------:R-:W-:Y:S02]  /*1c8840*/  ISETP.LT.AND P2, PT, R15, c[0x0][0x178], !P3 ;  /* 0x00005e000f007a0c */ /* 0x000fe40005f41270 */
[----:B------:R-:W-:Y:S02]  /*1c8850*/  IADD3 R218, R220, c[0x0][0x198], RZ ;  /* 0x00006600dcda7a10 */ /* 0x000fe40007ffe0ff */
[----:B------:R-:W-:Y:S02]  /*1c8860*/  ISETP.LT.AND P6, PT, R47, c[0x0][0x178], !P3 ;  /* 0x00005e002f007a0c */ /* 0x000fe40005fc1270 */
[----:B------:R-:W-:Y:S01]  /*1c8870*/  ISETP.LT.AND P4, PT, R87, c[0x0][0x178], !P3 ;  /* 0x00005e0057007a0c */ /* 0x000fe20005f81270 */
[----:B------:R1:W-:Y:S01]  /*1c8880*/  @P0 STG.E [R212.64], R228 ;  /* 0x000000e4d4000986 */ /* 0x0003e2000c101904 */
[----:B------:R-:W-:-:S04]  /*1c8890*/  IMAD.WIDE R214, R218, 0x4, R78 ;  /* 0x00000004dad67825 */ /* 0x000fc800078e024e */
[----:B------:R-:W-:-:S04]  /*1c88a0*/  IMAD.WIDE R216, R218, 0x4, R76 ;  /* 0x00000004dad87825 */ /* 0x000fc800078e024c */
[C---:B------:R-:W-:Y:S01]  /*1c88b0*/  IMAD.WIDE R220, R218.reuse, 0x4, R2 ;  /* 0x00000004dadc7825 */ /* 0x040fe200078e0202 */
[----:B-1----:R-:W3:Y:S04]  /*1c88c0*/  LDL.LU R228, [R1+0xdd0] ;  /* 0x000dd00001e47983 */ /* 0x002ee80000300800 */
[----:B------:R1:W-:Y:S01]  /*1c88d0*/  @P1 STG.E [R214.64], R240 ;  /* 0x000000f0d6001986 */ /* 0x0003e2000c101904 */
[----:B------:R-:W3:Y:S01]  /*1c88e0*/  LDL.LU R219, [R1+0x8940] ;  /* 0x0089400001db7983 */ /* 0x000ee20000300800 */
[----:B------:R-:W-:Y:S01]  /*1c88f0*/  ISETP.LT.AND P1, PT, R135, c[0x0][0x178], !P3 ;  /* 0x00005e0087007a0c */ /* 0x000fe20005f21270 */
[----:B------:R-:W-:-:S04]  /*1c8900*/  IMAD.WIDE R212, R218, 0x4, R80 ;  /* 0x00000004dad47825 */ /* 0x000fc800078e0250 */
[----:B-1----:R-:W-:Y:S01]  /*1c8910*/  IMAD.WIDE R214, R218, 0x4, R82 ;  /* 0x00000004dad67825 */ /* 0x002fe200078e0252 */
[----:B-----5:R1:W-:Y:S03]  /*1c8920*/  @P5 STG.E [R216.64], R226 ;  /* 0x000000e2d8005986 */ /* 0x0203e6000c101904 */
[----:B------:R5:W-:Y:S01]  /*1c8930*/  @P2 STG.E [R220.64], R227 ;  /* 0x000000e3dc002986 */ /* 0x000be2000c101904 */
[----:B------:R-:W-:Y:S01]  /*1c8940*/  ISETP.LT.AND P2, PT, R199, c[0x0][0x178], !P3 ;  /* 0x00005e00c7007a0c */ /* 0x000fe20005f41270 */
[----:B------:R-:W-:Y:S01]  /*1c8950*/  ISETP.LT.AND P3, PT, R203, c[0x0][0x178], !P3 ;  /* 0x00005e00cb007a0c */ /* 0x000fe20005f61270 */
[----:B------:R-:W-:Y:S01]  /*1c8960*/  ISETP.GE.AND P0, PT, R222, c[0x0][0x17c], PT ;  /* 0x00005f00de007a0c */ /* 0x000fe20003f06270 */
[----:B------:R-:W3:Y:S01]  /*1c8970*/  LDS.128 R224, [R0] ;  /* 0x0000000000e07984 */ /* 0x000ee20000000c00 */
[----:B-1----:R-:W-:-:S03]  /*1c8980*/  IMAD.WIDE R216, R218, 0x4, R248 ;  /* 0x00000004dad87825 */ /* 0x002fc600078e02f8 */
[----:B-----5:R-:W5:Y:S04]  /*1c8990*/  LDL.LU R220, [R1+0x8944] ;  /* 0x0089440001dc7983 */ /* 0x020f680000300800 */
[----:B----4-:R1:W-:Y:S01]  /*1c89a0*/  @P6 STG.E [R212.64], R233 ;  /* 0x000000e9d4006986 */ /* 0x0103e2000c101904 */
[----:B--2---:R2:W-:Y:S02]  /*1c89b0*/  @P4 STG.E [R214.64], R232 ;  /* 0x000000e8d6004986 */ /* 0x0045e4000c101904 */
[----:B-1----:R-:W-:-:S04]  /*1c89c0*/  IMAD.WIDE R212, R218, 0x4, R244 ;  /* 0x00000004dad47825 */ /* 0x002fc800078e02f4 */
[----:B--2---:R-:W-:Y:S01]  /*1c89d0*/  IMAD.WIDE R214, R218, 0x4, R246 ;  /* 0x00000004dad67825 */ /* 0x004fe200078e02f6 */
[----:B------:R-:W-:Y:S02]  /*1c89e0*/  ISETP.LT.AND P5, PT, R202, c[0x0][0x178], !P0 ;  /* 0x00005e00ca007a0c */ /* 0x000fe400047a1270 */
[----:B------:R-:W-:Y:S01]  /*1c89f0*/  ISETP.LT.AND P6, PT, R15, c[0x0][0x178], !P0 ;  /* 0x00005e000f007a0c */ /* 0x000fe200047c1270 */
[----:B------:R-:W-:Y:S04]  /*1c8a00*/  LDS.128 R232, [R250+0x400] ;  /* 0x00040000fae87984 */ /* 0x000fe80000000c00 */
[----:B---3--:R-:W-:Y:S01]  /*1c8a10*/  @P1 STG.E [R212.64], R229 ;  /* 0x000000e5d4001986 */ /* 0x008fe2000c101904 */
[----:B------:R-:W-:Y:S02]  /*1c8a20*/  @P2 STG.E [R214.64], R237 ;  /* 0x000000edd6002986 */ /* 0x000fe4000c101904 */
[----:B------:R1:W-:Y:S02]  /*1c8a30*/  @P3 STG.E [R216.64], R236 ;  /* 0x000000ecd8003986 */ /* 0x0003e4000c101904 */
[----:B-1----:R-:W2:Y:S01]  /*1c8a40*/  LDL.LU R236, [R1+0xdd4] ;  /* 0x000dd40001ec7983 */ /* 0x002ea20000300800 */
[----:B------:R-:W-:-:S02]  /*1c8a50*/  ISETP.LT.AND P4, PT, R7, c[0x0][0x178], !P0 ;  /* 0x00005e0007007a0c */ /* 0x000fc40004781270 */
[----:B------:R-:W-:Y:S02]  /*1c8a60*/  IADD3 R218, R218, c[0x0][0x198], RZ ;  /* 0x00006600dada7a10 */ /* 0x000fe40007ffe0ff */
[----:B------:R-:W-:Y:S02]  /*1c8a70*/  ISETP.LT.AND P2, PT, R47, c[0x0][0x178], !P0 ;  /* 0x00005e002f007a0c */ /* 0x000fe40004741270 */
[----:B------:R-:W-:Y:S02]  /*1c8a80*/  ISETP.LT.AND P1, PT, R87, c[0x0][0x178], !P0 ;  /* 0x00005e0057007a0c */ /* 0x000fe40004721270 */
[----:B------:R-:W-:Y:S01]  /*1c8a90*/  ISETP.LT.AND P3, PT, R135, c[0x0][0x178], !P0 ;  /* 0x00005e0087007a0c */ /* 0x000fe20004761270 */
[----:B------:R-:W-:-:S04]  /*1c8aa0*/  IMAD.WIDE R212, R218, 0x4, R78 ;  /* 0x00000004dad47825 */ /* 0x000fc800078e024e */
[----:B------:R-:W-:-:S04]  /*1c8ab0*/  IMAD.WIDE R214, R218, 0x4, R76 ;  /* 0x00000004dad67825 */ /* 0x000fc800078e024c */
[C---:B------:R-:W-:Y:S01]  /*1c8ac0*/  IMAD.WIDE R216, R218.reuse, 0x4, R2 ;  /* 0x00000004dad87825 */ /* 0x040fe200078e0202 */
[----:B------:R1:W-:Y:S03]  /*1c8ad0*/  @P5 STG.E [R212.64], R228 ;  /* 0x000000e4d4005986 */ /* 0x0003e6000c101904 */
[----:B------:R3:W-:Y:S02]  /*1c8ae0*/  @P4 STG.E [R214.64], R40 ;  /* 0x00000028d6004986 */ /* 0x0007e4000c101904 */
[----:B------:R4:W-:Y:S01]  /*1c8af0*/  @P6 STG.E [R216.64], R72 ;  /* 0x00000048d8006986 */ /* 0x0009e2000c101904 */
[----:B------:R-:W-:Y:S01]  /*1c8b00*/  ISETP.GE.AND P5, PT, R219, c[0x0][0x17c], PT ;  /* 0x00005f00db007a0c */ /* 0x000fe20003fa6270 */
[----:B-1----:R-:W-:-:S04]  /*1c8b10*/  IMAD.WIDE R212, R218, 0x4, R80 ;  /* 0x00000004dad47825 */ /* 0x002fc800078e0250 */
[C---:B---3--:R-:W-:Y:S01]  /*1c8b20*/  IMAD.WIDE R214, R218.reuse, 0x4, R82 ;  /* 0x00000004dad67825 */ /* 0x048fe200078e0252 */
[----:B------:R-:W3:Y:S03]  /*1c8b30*/  LDL.LU R228, [R1+0x7c0] ;  /* 0x0007c00001e47983 */ /* 0x000ee60000300800 */
[----:B----4-:R-:W-:Y:S01]  /*1c8b40*/  IMAD.WIDE R216, R218, 0x4, R244 ;  /* 0x00000004dad87825 */ /* 0x010fe200078e02f4 */
[----:B------:R-:W-:Y:S03]  /*1c8b50*/  @P2 STG.E [R212.64], R112 ;  /* 0x00000070d4002986 */ /* 0x000fe6000c101904 */
[----:B------:R-:W-:Y:S01]  /*1c8b60*/  @P1 STG.E [R214.64], R124 ;  /* 0x0000007cd6001986 */ /* 0x000fe2000c101904 */
[----:B------:R-:W-:Y:S01]  /*1c8b70*/  ISETP.LT.AND P4, PT, R199, c[0x0][0x178], !P0 ;  /* 0x00005e00c7007a0c */ /* 0x000fe20004781270 */
[----:B------:R1:W-:Y:S01]  /*1c8b80*/  @P3 STG.E [R216.64], R180 ;  /* 0x000000b4d8003986 */ /* 0x0003e2000c101904 */
[----:B------:R-:W-:-:S02]  /*1c8b90*/  ISETP.LT.AND P0, PT, R203, c[0x0][0x178], !P0 ;  /* 0x00005e00cb007a0c */ /* 0x000fc40004701270 */
[----:B------:R-:W-:Y:S01]  /*1c8ba0*/  ISETP.LT.AND P2, PT, R202, c[0x0][0x178], !P5 ;  /* 0x00005e00ca007a0c */ /* 0x000fe20006f41270 */
[----:B-1----:R-:W4:Y:S01]  /*1c8bb0*/  LDL.LU R216, [R1+0x894c] ;  /* 0x00894c0001d87983 */ /* 0x002f220000300800 */
[C---:B------:R-:W-:Y:S01]  /*1c8bc0*/  IADD3 R112, R218.reuse, c[0x0][0x198], RZ ;  /* 0x00006600da707a10 */ /* 0x040fe20007ffe0ff */
[----:B------:R-:W-:-:S04]  /*1c8bd0*/  IMAD.WIDE R212, R218, 0x4, R246 ;  /* 0x00000004dad47825 */ /* 0x000fc800078e02f6 */
[----:B------:R-:W-:-:S04]  /*1c8be0*/  IMAD.WIDE R218, R218, 0x4, R248 ;  /* 0x00000004dada7825 */ /* 0x000fc800078e02f8 */
[----:B------:R-:W-:Y:S01]  /*1c8bf0*/  IMAD.WIDE R214, R112, 0x4, R78 ;  /* 0x0000000470d67825 */ /* 0x000fe200078e024e */
[----:B------:R1:W-:Y:S03]  /*1c8c00*/  @P4 STG.E [R212.64], R184 ;  /* 0x000000b8d4004986 */ /* 0x0003e6000c101904 */
[----:B------:R-:W-:Y:S01]  /*1c8c10*/  @P0 STG.E [R218.64], R224 ;  /* 0x000000e0da000986 */ /* 0x000fe2000c101904 */
[----:B-1----:R-:W4:Y:S04]  /*1c8c20*/  LDL.LU R184, [R1+0x8954] ;  /* 0x0089540001b87983 */ /* 0x002f280000300800 */
[----:B--2---:R1:W-:Y:S04]  /*1c8c30*/  @P2 STG.E [R214.64], R236 ;  /* 0x000000ecd6002986 */ /* 0x0043e8000c101904 */
[----:B-1----:R-:W2:Y:S01]  /*1c8c40*/  LDL.LU R236, [R1+0x7c4] ;  /* 0x0007c40001ec7983 */ /* 0x002ea20000300800 */
[----:B------:R-:W-:-:S02]  /*1c8c50*/  ISETP.LT.AND P6, PT, R7, c[0x0][0x178], !P5 ;  /* 0x00005e0007007a0c */ /* 0x000fc40006fc1270 */
[----:B------:R-:W-:Y:S01]  /*1c8c60*/  ISETP.LT.AND P3, PT, R15, c[0x0][0x178], !P5 ;  /* 0x00005e000f007a0c */ /* 0x000fe20006f61270 */
[C---:B------:R-:W-:Y:S01]  /*1c8c70*/  IMAD.WIDE R212, R112.reuse, 0x4, R76 ;  /* 0x0000000470d47825 */ /* 0x040fe200078e024c */
[----:B------:R-:W-:Y:S02]  /*1c8c80*/  ISETP.LT.AND P2, PT, R47, c[0x0][0x178], !P5 ;  /* 0x00005e002f007a0c */ /* 0x000fe40006f41270 */
[----:B------:R-:W-:Y:S01]  /*1c8c90*/  ISETP.LT.AND P0, PT, R87, c[0x0][0x178], !P5 ;  /* 0x00005e0057007a0c */ /* 0x000fe20006f01270 */
[----:B------:R-:W-:Y:S01]  /*1c8ca0*/  IMAD.WIDE R214, R112, 0x4, R2 ;  /* 0x0000000470d67825 */ /* 0x000fe200078e0202 */
[----:B-----5:R-:W-:Y:S02]  /*1c8cb0*/  ISETP.GE.AND P1, PT, R220, c[0x0][0x17c], PT ;  /* 0x00005f00dc007a0c */ /* 0x020fe40003f26270 */
[----:B------:R-:W-:Y:S01]  /*1c8cc0*/  ISETP.LT.AND P4, PT, R199, c[0x0][0x178], !P5 ;  /* 0x00005e00c7007a0c */ /* 0x000fe20006f81270 */
[----:B------:R-:W1:Y:S04]  /*1c8cd0*/  LDS.128 R220, [R250] ;  /* 0x00000000fadc7984 */ /* 0x000e680000000c00 */
[----:B------:R5:W-:Y:S01]  /*1c8ce0*/  @P6 STG.E [R212.64], R41 ;  /* 0x00000029d4006986 */ /* 0x000be2000c101904 */
[----:B------:R-:W-:Y:S01]  /*1c8cf0*/  ISETP.LT.AND P6, PT, R135, c[0x0][0x178], !P5 ;  /* 0x00005e0087007a0c */ /* 0x000fe20006fc1270 */
[----:B------:R3:W-:Y:S01]  /*1c8d00*/  @P3 STG.E [R214.64], R73 ;  /* 0x00000049d6003986 */ /* 0x0007e2000c101904 */
[----:B------:R-:W-:-:S02]  /*1c8d10*/  ISETP.LT.AND P5, PT, R203, c[0x0][0x178], !P5 ;  /* 0x00005e00cb007a0c */ /* 0x000fc40006fa1270 */
[----:B------:R-:W-:Y:S01]  /*1c8d20*/  ISETP.LT.AND P3, PT, R202, c[0x0][0x178], !P1 ;  /* 0x00005e00ca007a0c */ /* 0x000fe20004f61270 */
[----:B-----5:R-:W-:-:S04]  /*1c8d30*/  IMAD.WIDE R40, R112, 0x4, R80 ;  /* 0x0000000470287825 */ /* 0x020fc800078e0250 */
[----:B---3--:R-:W-:-:S04]  /*1c8d40*/  IMAD.WIDE R72, R112, 0x4, R82 ;  /* 0x0000000470487825 */ /* 0x008fc800078e0252 */
[----:B------:R-:W-:-:S04]  /*1c8d50*/  IMAD.WIDE R212, R112, 0x4, R244 ;  /* 0x0000000470d47825 */ /* 0x000fc800078e02f4 */
[C---:B------:R-:W-:Y:S01]  /*1c8d60*/  IMAD.WIDE R214, R112.reuse, 0x4, R246 ;  /* 0x0000000470d67825 */ /* 0x040fe200078e02f6 */
[----:B------:R3:W-:Y:S03]  /*1c8d70*/  @P2 STG.E [R40.64], R113 ;  /* 0x0000007128002986 */ /* 0x0007e6000c101904 */
[----:B------:R5:W-:Y:S01]  /*1c8d80*/  @P0 STG.E [R72.64], R125 ;  /* 0x0000007d48000986 */ /* 0x000be2000c101904 */
[----:B------:R-:W-:Y:S01]  /*1c8d90*/  ISETP.LT.AND P2, PT, R7, c[0x0][0x178], !P1 ;  /* 0x00005e0007007a0c */ /* 0x000fe20004f41270 */
[----:B------:R1:W-:Y:S01]  /*1c8da0*/  @P6 STG.E [R212.64], R181 ;  /* 0x000000b5d4006986 */ /* 0x0003e2000c101904 */
[----:B------:R-:W-:Y:S02]  /*1c8db0*/  ISETP.LT.AND P0, PT, R15, c[0x0][0x178], !P1 ;  /* 0x00005e000f007a0c */ /* 0x000fe40004f01270 */
[----:B------:R-:W-:Y:S01]  /*1c8dc0*/  ISETP.LT.AND P6, PT, R47, c[0x0][0x178], !P1 ;  /* 0x00005e002f007a0c */ /* 0x000fe20004fc1270 */
[----:B------:R-:W-:Y:S01]  /*1c8dd0*/  @P4 STG.E [R214.64], R185 ;  /* 0x000000b9d6004986 */ /* 0x000fe2000c101904 */
[C---:B---3--:R-:W-:Y:S01]  /*1c8de0*/  IADD3 R40, R112.reuse, c[0x0][0x198], RZ ;  /* 0x0000660070287a10 */ /* 0x048fe20007ffe0ff */
[----:B-----5:R-:W-:Y:S01]  /*1c8df0*/  IMAD.WIDE R72, R112, 0x4, R248 ;  /* 0x0000000470487825 */ /* 0x020fe200078e02f8 */
[----:B------:R-:W-:Y:S01]  /*1c8e00*/  ISETP.LT.AND P4, PT, R87, c[0x0][0x178], !P1 ;  /* 0x00005e0057007a0c */ /* 0x000fe20004f81270 */
[----:B------:R-:W-:Y:S02]  /*1c8e10*/  LDS.128 R212, [R252] ;  /* 0x00000000fcd47984 */ /* 0x000fe40000000c00 */
[----:B------:R-:W-:-:S02]  /*1c8e20*/  IMAD.WIDE R112, R40, 0x4, R78 ;  /* 0x0000000428707825 */ /* 0x000fc400078e024e */
[----:B------:R3:W-:Y:S02]  /*1c8e30*/  @P5 STG.E [R72.64], R225 ;  /* 0x000000e148005986 */ /* 0x0007e4000c101904 */
[C---:B------:R-:W-:Y:S02]  /*1c8e40*/  IMAD.WIDE R124, R40.reuse, 0x4, R80 ;  /* 0x00000004287c7825 */ /* 0x040fe400078e0250 */
[----:B------:R5:W-:Y:S01]  /*1c8e50*/  @P3 STG.E [R112.64], R228 ;  /* 0x000000e470003986 */ /* 0x000be2000c101904 */
[----:B------:R-:W-:Y:S02]  /*1c8e60*/  ISETP.LT.AND P3, PT, R135, c[0x0][0x178], !P1 ;  /* 0x00005e0087007a0c */ /* 0x000fe40004f61270 */
[----:B------:R-:W-:Y:S01]  /*1c8e70*/  ISETP.LT.AND P5, PT, R199, c[0x0][0x178], !P1 ;  /* 0x00005e00c7007a0c */ /* 0x000fe20004fa1270 */
[----:B-1----:R-:W-:-:S04]  /*1c8e80*/  IMAD.WIDE R180, R40, 0x4, R82 ;  /* 0x0000000428b47825 */ /* 0x002fc800078e0252 */
[----:B---3--:R-:W-:-:S04]  /*1c8e90*/  IMAD.WIDE R72, R40, 0x4, R76 ;  /* 0x0000000428487825 */ /* 0x008fc800078e024c */
[----:B-----5:R-:W-:Y:S01]  /*1c8ea0*/  IMAD.WIDE R112, R40, 0x4, R2 ;  /* 0x0000000428707825 */ /* 0x020fe200078e0202 */
[----:B------:R-:W3:Y:S04]  /*1c8eb0*/  LDL.LU R228, [R1+0x710] ;  /* 0x0007100001e47983 */ /* 0x000ee80000300800 */
[----:B------:R-:W-:Y:S01]  /*1c8ec0*/  @P2 STG.E [R72.64], R32 ;  /* 0x0000002048002986 */ /* 0x000fe2000c101904 */
[----:B------:R-:W-:Y:S01]  /*1c8ed0*/  @P0 STG.E [R112.64], R64 ;  /* 0x0000004070000986 */ /* 0x000fe2000c101904 */
[----:B----4-:R-:W-:Y:S01]  /*1c8ee0*/  ISETP.GE.AND P2, PT, R216, c[0x0][0x17c], PT ;  /* 0x00005f00d8007a0c */ /* 0x010fe20003f46270 */
[----:B------:R1:W-:Y:S01]  /*1c8ef0*/  @P6 STG.E [R124.64], R104 ;  /* 0x000000687c006986 */ /* 0x0003e2000c101904 */
[----:B------:R4:W-:Y:S01]  /*1c8f00*/  @P4 STG.E [R180.64], R120 ;  /* 0x00000078b4004986 */ /* 0x0009e2000c101904 */
[----:B------:R-:W-:-:S02]  /*1c8f10*/  ISETP.LT.AND P1, PT, R203, c[0x0][0x178], !P1 ;  /* 0x00005e00cb007a0c */ /* 0x000fc40004f21270 */
[----:B------:R-:W-:Y:S01]  /*1c8f20*/  ISETP.LT.AND P4, PT, R202, c[0x0][0x178], !P2 ;  /* 0x00005e00ca007a0c */ /* 0x000fe20005781270 */
[----:B------:R-:W5:Y:S04]  /*1c8f30*/  LDS.128 R216, [R251] ;  /* 0x00000000fbd87984 */ /* 0x000f680000000c00 */
[----:B-1----:R-:W5:Y:S01]  /*1c8f40*/  LDL.LU R124, [R1+0x8958] ;  /* 0x00895800017c7983 */ /* 0x002f620000300800 */
[----:B------:R-:W-:-:S04]  /*1c8f50*/  IMAD.WIDE R112, R40, 0x4, R244 ;  /* 0x0000000428707825 */ /* 0x000fc800078e02f4 */
[C---:B------:R-:W-:Y:S01]  /*1c8f60*/  IMAD.WIDE R72, R40.reuse, 0x4, R246 ;  /* 0x0000000428487825 */ /* 0x040fe200078e02f6 */
[----:B------:R-:W-:-:S03]  /*1c8f70*/  IADD3 R32, R40, c[0x0][0x198], RZ ;  /* 0x0000660028207a10 */ /* 0x000fc60007ffe0ff */
[----:B------:R-:W-:Y:S01]  /*1c8f80*/  IMAD.WIDE R40, R40, 0x4, R248 ;  /* 0x0000000428287825 */ /* 0x000fe200078e02f8 */
[----:B----4-:R-:W4:Y:S04]  /*1c8f90*/  LDL.LU R120, [R1+0x8964] ;  /* 0x0089640001787983 */ /* 0x010f280000300800 */
[----:B------:R-:W-:Y:S01]  /*1c8fa0*/  @P3 STG.E [R112.64], R172 ;  /* 0x000000ac70003986 */ /* 0x000fe2000c101904 */
[----:B------:R1:W-:Y:S02]  /*1c8fb0*/  @P5 STG.E [R72.64], R176 ;  /* 0x000000b048005986 */ /* 0x0003e4000c101904 */
[----:B------:R-:W-:Y:S02]  /*1c8fc0*/  @P1 STG.E [R40.64], R220 ;  /* 0x000000dc28001986 */ /* 0x000fe4000c101904 */
[----:B-1----:R-:W-:-:S05]  /*1c8fd0*/  IMAD.WIDE R72, R32, 0x4, R78 ;  /* 0x0000000420487825 */ /* 0x002fca00078e024e */
[----:B--2---:R1:W-:Y:S04]  /*1c8fe0*/  @P4 STG.E [R72.64], R236 ;  /* 0x000000ec48004986 */ /* 0x0043e8000c101904 */
[----:B-1----:R-:W2:Y:S01]  /*1c8ff0*/  LDL.LU R236, [R1+0x714] ;  /* 0x0007140001ec7983 */ /* 0x002ea20000300800 */
[----:B------:R-:W-:Y:S02]  /*1c9000*/  ISETP.LT.AND P0, PT, R7, c[0x0][0x178], !P2 ;  /* 0x00005e0007007a0c */ /* 0x000fe40005701270 */
[----:B------:R-:W-:Y:S02]  /*1c9010*/  ISETP.LT.AND P5, PT, R15, c[0x0][0x178], !P2 ;  /* 0x00005e000f007a0c */ /* 0x000fe400057a1270 */
[----:B------:R-:W-:Y:S01]  /*1c9020*/  ISETP.LT.AND P3, PT, R47, c[0x0][0x178], !P2 ;  /* 0x00005e002f007a0c */ /* 0x000fe20005761270 */
[----:B------:R-:W-:Y:S01]  /*1c9030*/  IMAD.WIDE R112, R32, 0x4, R76 ;  /* 0x0000000420707825 */ /* 0x000fe200078e024c */
[----:B------:R-:W-:-:S02]  /*1c9040*/  ISETP.LT.AND P6, PT, R87, c[0x0][0x178], !P2 ;  /* 0x00005e0057007a0c */ /* 0x000fc400057c1270 */
[----:B------:R-:W-:Y:S01]  /*1c9050*/  ISETP.LT.AND P4, PT, R135, c[0x0][0x178], !P2 ;  /* 0x00005e0087007a0c */ /* 0x000fe20005781270 */
[----:B------:R-:W-:-:S04]  /*1c9060*/  IMAD.WIDE R40, R32, 0x4, R2 ;  /* 0x0000000420287825 */ /* 0x000fc800078e0202 */
[----:B------:R-:W-:Y:S01]  /*1c9070*/  IMAD.WIDE R72, R32, 0x4, R80 ;  /* 0x0000000420487825 */ /* 0x000fe200078e0250 */
[----:B------:R-:W-:Y:S01]  /*1c9080*/  ISETP.GE.AND P1, PT, R184, c[0x0][0x17c], PT ;  /* 0x00005f00b8007a0c */ /* 0x000fe20003f26270 */
[----:B------:R1:W-:Y:S01]  /*1c9090*/  @P0 STG.E [R112.64], R33 ;  /* 0x0000002170000986 */ /* 0x0003e2000c101904 */
[----:B------:R-:W-:Y:S01]  /*1c90a0*/  ISETP.LT.AND P0, PT, R199, c[0x0][0x178], !P2 ;  /* 0x00005e00c7007a0c */ /* 0x000fe20005701270 */
[----:B------:R-:W-:Y:S02]  /*1c90b0*/  ISETP.LT.AND P2, PT, R203, c[0x0][0x178], !P2 ;  /* 0x00005e00cb007a0c */ /* 0x000fe40005741270 */
[----:B------:R1:W-:Y:S01]  /*1c90c0*/  @P5 STG.E [R40.64], R65 ;  /* 0x0000004128005986 */ /* 0x0003e2000c101904 */
[----:B------:R1:W-:Y:S01]  /*1c90d0*/  @P3 STG.E [R72.64], R105 ;  /* 0x0000006948003986 */ /* 0x0003e2000c101904 */
[----:B------:R-:W-:Y:S02]  /*1c90e0*/  ISETP.LT.AND P3, PT, R202, c[0x0][0x178], !P1 ;  /* 0x00005e00ca007a0c */ /* 0x000fe40004f61270 */
[----:B------:R-:W-:-:S02]  /*1c90f0*/  ISETP.LT.AND P5, PT, R7, c[0x0][0x178], !P1 ;  /* 0x00005e0007007a0c */ /* 0x000fc40004fa1270 */
[C---:B------:R-:W-:Y:S01]  /*1c9100*/  IADD3 R104, R32.reuse, c[0x0][0x198], RZ ;  /* 0x0000660020687a10 */ /* 0x040fe20007ffe0ff */
[----:B-1----:R-:W-:-:S04]  /*1c9110*/  IMAD.WIDE R112, R32, 0x4, R82 ;  /* 0x0000000420707825 */ /* 0x002fc800078e0252 */
[----:B------:R-:W-:-:S04]  /*1c9120*/  IMAD.WIDE R40, R32, 0x4, R244 ;  /* 0x0000000420287825 */ /* 0x000fc800078e02f4 */
[----:B------:R-:W-:-:S04]  /*1c9130*/  IMAD.WIDE R64, R32, 0x4, R246 ;  /* 0x0000000420407825 */ /* 0x000fc800078e02f6 */
[----:B------:R-:W-:Y:S01]  /*1c9140*/  IMAD.WIDE R72, R32, 0x4, R248 ;  /* 0x0000000420487825 */ /* 0x000fe200078e02f8 */
[----:B------:R-:W2:Y:S04]  /*1c9150*/  LDL.LU R105, [R1+0x896c] ;  /* 0x00896c0001697983 */ /* 0x000ea80000300800 */
[----:B------:R-:W-:Y:S01]  /*1c9160*/  @P6 STG.E [R112.64], R121 ;  /* 0x0000007970006986 */ /* 0x000fe2000c101904 */
[----:B------:R1:W-:Y:S02]  /*1c9170*/  @P4 STG.E [R40.64], R173 ;  /* 0x000000ad28004986 */ /* 0x0003e4000c101904 */
[----:B------:R1:W-:Y:S01]  /*1c9180*/  @P0 STG.E [R64.64], R177 ;  /* 0x000000b140000986 */ /* 0x0003e2000c101904 */
[----:B------:R-:W-:Y:S01]  /*1c9190*/  ISETP.LT.AND P6, PT, R15, c[0x0][0x178], !P1 ;  /* 0x00005e000f007a0c */ /* 0x000fe20004fc1270 */
[----:B------:R1:W-:Y:S01]  /*1c91a0*/  @P2 STG.E [R72.64], R221 ;  /* 0x000000dd48002986 */ /* 0x0003e2000c101904 */
[----:B------:R-:W-:Y:S01]  /*1c91b0*/  ISETP.LT.AND P4, PT, R47, c[0x0][0x178], !P1 ;  /* 0x00005e002f007a0c */ /* 0x000fe20004f81270 */
[----:B------:R-:W-:Y:S01]  /*1c91c0*/  IMAD.WIDE R32, R104, 0x4, R78 ;  /* 0x0000000468207825 */ /* 0x000fe200078e024e */
[----:B------:R-:W-:-:S02]  /*1c91d0*/  ISETP.LT.AND P2, PT, R87, c[0x0][0x178], !P1 ;  /* 0x00005e0057007a0c */ /* 0x000fc40004f41270 */
[----:B------:R-:W-:Y:S01]  /*1c91e0*/  ISETP.LT.AND P0, PT, R135, c[0x0][0x178], !P1 ;  /* 0x00005e0087007a0c */ /* 0x000fe20004f01270 */
[----:B-1----:R-:W-:-:S04]  /*1c91f0*/  IMAD.WIDE R40, R104, 0x4, R76 ;  /* 0x0000000468287825 */ /* 0x002fc800078e024c */
[----:B------:R-:W-:-:S04]  /*1c9200*/  IMAD.WIDE R64, R104, 0x4, R82 ;  /* 0x0000000468407825 */ /* 0x000fc800078e0252 */
[C---:B------:R-:W-:Y:S01]  /*1c9210*/  IMAD.WIDE R72, R104.reuse, 0x4, R244 ;  /* 0x0000000468487825 */ /* 0x040fe200078e02f4 */
[----:B---3--:R1:W-:Y:S03]  /*1c9220*/  @P3 STG.E [R32.64], R228 ;  /* 0x000000e420003986 */ /* 0x0083e6000c101904 */
[----:B------:R3:W-:Y:S01]  /*1c9230*/  @P5 STG.E [R40.64], R24 ;  /* 0x0000001828005986 */ /* 0x0007e2000c101904 */
[----:B------:R-:W-:Y:S01]  /*1c9240*/  ISETP.LT.AND P5, PT, R199, c[0x0][0x178], !P1 ;  /* 0x00005e00c7007a0c */ /* 0x000fe20004fa1270 */
[----:B------:R-:W-:Y:S01]  /*1c9250*/  ISETP.LT.AND P1, PT, R203, c[0x0][0x178], !P1 ;  /* 0x00005e00cb007a0c */ /* 0x000fe20004f21270 */
[----:B------:R-:W2:Y:S01]  /*1c9260*/  LDS.128 R228, [R0+0x400] ;  /* 0x0004000000e47984 */ /* 0x000ea20000000c00 */
[----:B-1----:R-:W-:-:S04]  /*1c9270*/  IMAD.WIDE R32, R104, 0x4, R2 ;  /* 0x0000000468207825 */ /* 0x002fc800078e0202 */
[----:B---3--:R-:W-:Y:S01]  /*1c9280*/  IMAD.WIDE R40, R104, 0x4, R80 ;  /* 0x0000000468287825 */ /* 0x008fe200078e0250 */
[----:B-----5:R-:W-:Y:S01]  /*1c9290*/  ISETP.GE.AND P3, PT, R124, c[0x0][0x17c], PT ;  /* 0x00005f007c007a0c */ /* 0x020fe20003f66270 */
[----:B------:R1:W-:Y:S03]  /*1c92a0*/  @P6 STG.E [R32.64], R56 ;  /* 0x0000003820006986 */ /* 0x0003e6000c101904 */
[----:B------:R3:W-:Y:S02]  /*1c92b0*/  @P4 STG.E [R40.64], R96 ;  /* 0x0000006028004986 */ /* 0x0007e4000c101904 */
[----:B------:R5:W-:Y:S02]  /*1c92c0*/  @P2 STG.E [R64.64], R116 ;  /* 0x0000007440002986 */ /* 0x000be4000c101904 */
[----:B------:R4:W-:Y:S01]  /*1c92d0*/  @P0 STG.E [R72.64], R164 ;  /* 0x000000a448000986 */ /* 0x0009e2000c101904 */
[----:B------:R-:W-:-:S02]  /*1c92e0*/  ISETP.LT.AND P0, PT, R202, c[0x0][0x178], !P3 ;  /* 0x00005e00ca007a0c */ /* 0x000fc40005f01270 */
[----:B------:R-:W-:Y:S02]  /*1c92f0*/  ISETP.LT.AND P4, PT, R7, c[0x0][0x178], !P3 ;  /* 0x00005e0007007a0c */ /* 0x000fe40005f81270 */
[----:B------:R-:W-:Y:S01]  /*1c9300*/  ISETP.LT.AND P2, PT, R15, c[0x0][0x178], !P3 ;  /* 0x00005e000f007a0c */ /* 0x000fe20005f41270 */
[C---:B-1----:R-:W-:Y:S01]  /*1c9310*/  IMAD.WIDE R32, R104.reuse, 0x4, R246 ;  /* 0x0000000468207825 */ /* 0x042fe200078e02f6 */
[----:B------:R-:W-:Y:S01]  /*1c9320*/  IADD3 R56, R104, c[0x0][0x198], RZ ;  /* 0x0000660068387a10 */ /* 0x000fe20007ffe0ff */
[----:B---3--:R-:W3:Y:S04]  /*1c9330*/  LDL.LU R96, [R1+0x8974] ;  /* 0x0089740001607983 */ /* 0x008ee80000300800 */
[----:B------:R1:W-:Y:S01]  /*1c9340*/  @P5 STG.E [R32.64], R168 ;  /* 0x000000a820005986 */ /* 0x0003e2000c101904 */
[----:B------:R-:W-:Y:S01]  /*1c9350*/  ISETP.LT.AND P6, PT, R47, c[0x0][0x178], !P3 ;  /* 0x00005e002f007a0c */ /* 0x000fe20005fc1270 */
[----:B------:R-:W-:-:S04]  /*1c9360*/  IMAD.WIDE R40, R56, 0x4, R78 ;  /* 0x0000000438287825 */ /* 0x000fc800078e024e */
[----:B-----5:R-:W-:Y:S01]  /*1c9370*/  IMAD.WIDE R64, R56, 0x4, R76 ;  /* 0x0000000438407825 */ /* 0x020fe200078e024c */
[----:B------:R-:W-:-:S03]  /*1c9380*/  ISETP.LT.AND P5, PT, R87, c[0x0][0x178], !P3 ;  /* 0x00005e0057007a0c */ /* 0x000fc60005fa1270 */
[----:B----4-:R-:W-:Y:S01]  /*1c9390*/  IMAD.WIDE R72, R56, 0x4, R2 ;  /* 0x0000000438487825 */ /* 0x010fe200078e0202 */
[----:B------:R-:W4:Y:S03]  /*1c93a0*/  LDL.LU R237, [R1+0x7d0] ;  /* 0x0007d00001ed7983 */ /* 0x000f260000300800 */
[----:B-1----:R-:W-:-:S05]  /*1c93b0*/  IMAD.WIDE R32, R104, 0x4, R248 ;  /* 0x0000000468207825 */ /* 0x002fca00078e02f8 */
[----:B------:R1:W-:Y:S01]  /*1c93c0*/  @P1 STG.E [R32.64], R216 ;  /* 0x000000d820001986 */ /* 0x0003e2000c101904 */
[----:B------:R-:W-:Y:S01]  /*1c93d0*/  ISETP.GE.AND P1, PT, R120, c[0x0][0x17c], PT ;  /* 0x00005f0078007a0c */ /* 0x000fe20003f26270 */
[----:B-1----:R-:W-:Y:S02]  /*1c93e0*/  IMAD.WIDE R32, R56, 0x4, R82 ;  /* 0x0000000438207825 */ /* 0x002fe400078e0252 */
[----:B--2---:R-:W-:Y:S02]  /*1c93f0*/  @P0 STG.E [R40.64], R236 ;  /* 0x000000ec28000986 */ /* 0x004fe4000c101904 */
[----:B------:R1:W-:Y:S02]  /*1c9400*/  @P4 STG.E [R64.64], R25 ;  /* 0x0000001940004986 */ /* 0x0003e4000c101904 */
[----:B------:R2:W-:Y:S01]  /*1c9410*/  @P2 STG.E [R72.64], R57 ;  /* 0x0000003948002986 */ /* 0x0005e2000c101904 */
[----:B------:R-:W-:Y:S02]  /*1c9420*/  ISETP.LT.AND P0, PT, R135, c[0x0][0x178], !P3 ;  /* 0x00005e0087007a0c */ /* 0x000fe40005f01270 */
[----:B------:R-:W-:Y:S01]  /*1c9430*/  ISETP.LT.AND P2, PT, R199, c[0x0][0x178], !P3 ;  /* 0x00005e00c7007a0c */ /* 0x000fe20005f41270 */
[----:B------:R-:W-:-:S02]  /*1c9440*/  ISETP.LT.AND P3, PT, R203, c[0x0][0x178], !P3 ;  /* 0x00005e00cb007a0c */ /* 0x000fc40005f61270 */
[----:B-1----:R-:W-:Y:S01]  /*1c9450*/  IMAD.WIDE R24, R56, 0x4, R80 ;  /* 0x0000000438187825 */ /* 0x002fe200078e0250 */
[----:B------:R-:W-:-:S03]  /*1c9460*/  ISETP.LT.AND P4, PT, R7, c[0x0][0x178], !P1 ;  /* 0x00005e0007007a0c */ /* 0x000fc60004f81270 */
[----:B------:R-:W-:Y:S01]  /*1c9470*/  IMAD.WIDE R40, R56, 0x4, R248 ;  /* 0x0000000438287825 */ /* 0x000fe200078e02f8 */
[----:B--2---:R-:W2:Y:S04]  /*1c9480*/  LDL.LU R57, [R1+0x897c] ;  /* 0x00897c0001397983 */ /* 0x004ea80000300800 */
[----:B------:R1:W-:Y:S01]  /*1c9490*/  @P6 STG.E [R24.64], R97 ;  /* 0x0000006118006986 */ /* 0x0003e2000c101904 */
[----:B------:R5:W-:Y:S01]  /*1c94a0*/  @P5 STG.E [R32.64], R117 ;  /* 0x0000007520005986 */ /* 0x000be2000c101904 */
[----:B------:R-:W-:Y:S02]  /*1c94b0*/  ISETP.LT.AND P5, PT, R202, c[0x0][0x178], !P1 ;  /* 0x00005e00ca007a0c */ /* 0x000fe40004fa1270 */
[----:B------:R-:W-:Y:S01]  /*1c94c0*/  ISETP.LT.AND P6, PT, R15, c[0x0][0x178], !P1 ;  /* 0x00005e000f007a0c */ /* 0x000fe20004fc1270 */
[----:B-1----:R-:W-:-:S04]  /*1c94d0*/  IMAD.WIDE R24, R56, 0x4, R244 ;  /* 0x0000000438187825 */ /* 0x002fc800078e02f4 */
[C---:B-----5:R-:W-:Y:S01]  /*1c94e0*/  IMAD.WIDE R32, R56.reuse, 0x4, R246 ;  /* 0x0000000438207825 */ /* 0x060fe200078e02f6 */
[----:B------:R-:W-:Y:S01]  /*1c94f0*/  IADD3 R56, R56, c[0x0][0x198], RZ ;  /* 0x0000660038387a10 */ /* 0x000fe20007ffe0ff */
[----:B------:R1:W-:Y:S03]  /*1c9500*/  @P0 STG.E [R24.64], R165 ;  /* 0x000000a518000986 */ /* 0x0003e6000c101904 */
[----:B------:R5:W-:Y:S01]  /*1c9510*/  @P2 STG.E [R32.64], R169 ;  /* 0x000000a920002986 */ /* 0x000be2000c101904 */
[----:B------:R-:W-:Y:S02]  /*1c9520*/  ISETP.LT.AND P2, PT, R47, c[0x0][0x178], !P1 ;  /* 0x00005e002f007a0c */ /* 0x000fe40004f41270 */
[----:B------:R-:W-:Y:S01]  /*1c9530*/  ISETP.LT.AND P0, PT, R87, c[0x0][0x178], !P1 ;  /* 0x00005e0057007a0c */ /* 0x000fe20004f01270 */
[----:B------:R5:W-:Y:S01]  /*1c9540*/  @P3 STG.E [R40.64], R217 ;  /* 0x000000d928003986 */ /* 0x000be2000c101904 */
[----:B-1----:R-:W-:-:S04]  /*1c9550*/  IMAD.WIDE R24, R56, 0x4, R78 ;  /* 0x0000000438187825 */ /* 0x002fc800078e024e */
[----:B-----5:R-:W-:-:S04]  /*1c9560*/  IMAD.WIDE R32, R56, 0x4, R76 ;  /* 0x0000000438207825 */ /* 0x020fc800078e024c */
[C---:B------:R-:W-:Y:S01]  /*1c9570*/  IMAD.WIDE R40, R56.reuse, 0x4, R2 ;  /* 0x0000000438287825 */ /* 0x040fe200078e0202 */
[----:B------:R1:W-:Y:S03]  /*1c9580*/  @P5 STG.E [R24.64], R8 ;  /* 0x0000000818005986 */ /* 0x0003e6000c101904 */
[----:B------:R5:W-:Y:S01]  /*1c9590*/  @P4 STG.E [R32.64], R16 ;  /* 0x0000001020004986 */ /* 0x000be2000c101904 */
[----:B------:R5:W-:Y:S01]  /*1c95a0*/  @P6 STG.E [R40.64], R48 ;  /* 0x0000003028006986 */ /* 0x000be2000c101904 */
[----:B-1----:R-:W-:-:S04]  /*1c95b0*/  IMAD.WIDE R24, R56, 0x4, R80 ;  /* 0x0000000438187825 */ /* 0x002fc800078e0250 */
[----:B-----5:R-:W-:-:S04]  /*1c95c0*/  IMAD.WIDE R32, R56, 0x4, R82 ;  /* 0x0000000438207825 */ /* 0x020fc800078e0252 */
[C---:B------:R-:W-:Y:S01]  /*1c95d0*/  IMAD.WIDE R40, R56.reuse, 0x4, R244 ;  /* 0x0000000438287825 */ /* 0x040fe200078e02f4 */
[C---:B------:R-:W-:Y:S01]  /*1c95e0*/  IADD3 R48, R56.reuse, c[0x0][0x198], RZ ;  /* 0x0000660038307a10 */ /* 0x040fe20007ffe0ff */
[----:B------:R1:W-:Y:S02]  /*1c95f0*/  @P2 STG.E [R24.64], R88 ;  /* 0x0000005818002986 */ /* 0x0003e4000c101904 */
[----:B------:R5:W-:Y:S02]  /*1c9600*/  @P0 STG.E [R32.64], R128 ;  /* 0x0000008020000986 */ /* 0x000be4000c101904 */
[----:B-1----:R-:W-:-:S04]  /*1c9610*/  IMAD.WIDE R24, R56, 0x4, R246 ;  /* 0x0000000438187825 */ /* 0x002fc800078e02f6 */
[----:B-----5:R-:W-:Y:S02]  /*1c9620*/  IMAD.WIDE R32, R56, 0x4, R248 ;  /* 0x0000000438207825 */ /* 0x020fe400078e02f8 */
[----:B------:R-:W5:Y:S02]  /*1c9630*/  LDL.LU R56, [R1+0x8980] ;  /* 0x0089800001387983 */ /* 0x000f640000300800 */
[----:B------:R-:W5:Y:S01]  /*1c9640*/  LDL.LU R236, [R1+0x7d4] ;  /* 0x0007d40001ec7983 */ /* 0x000f620000300800 */
[----:B------:R-:W-:Y:S02]  /*1c9650*/  ISETP.LT.AND P3, PT, R135, c[0x0][0x178], !P1 ;  /* 0x00005e0087007a0c */ /* 0x000fe40004f61270 */
[----:B------:R-:W-:Y:S02]  /*1c9660*/  ISETP.GE.AND P5, PT, R105, c[0x0][0x17c], PT ;  /* 0x00005f0069007a0c */ /* 0x000fe40003fa6270 */
[----:B------:R-:W-:Y:S01]  /*1c9670*/  ISETP.LT.AND P4, PT, R199, c[0x0][0x178], !P1 ;  /* 0x00005e00c7007a0c */ /* 0x000fe20004f81270 */
[----:B------:R-:W-:Y:S01]  /*1c9680*/  ISETP.LT.AND P1, PT, R203, c[0x0][0x178], !P1 ;  /* 0x00005e00cb007a0c */ /* 0x000fe20004f21270 */
[----:B------:R-:W-:-:S02]  /*1c9690*/  ISETP.LT.AND P2, PT, R202, c[0x0][0x178], !P5 ;  /* 0x00005e00ca007a0c */ /* 0x000fc40006f41270 */
[----:B------:R-:W-:-:S05]  /*1c96a0*/  ISETP.LT.AND P6, PT, R15, c[0x0][0x178], !P5 ;  /* 0x00005e000f007a0c */ /* 0x000fca0006fc1270 */
[----:B------:R1:W-:Y:S01]  /*1c96b0*/  @P3 STG.E [R40.64], R156 ;  /* 0x0000009c28003986 */ /* 0x0003e2000c101904 */
[----:B------:R-:W-:-:S03]  /*1c96c0*/  ISETP.LT.AND P3, PT, R7, c[0x0][0x178], !P5 ;  /* 0x00005e0007007a0c */ /* 0x000fc60006f61270 */
[----:B------:R3:W-:Y:S02]  /*1c96d0*/  @P4 STG.E [R24.64], R160 ;  /* 0x000000a018004986 */ /* 0x0007e4000c101904 */
[----:B------:R-:W-:Y:S01]  /*1c96e0*/  @P1 STG.E [R32.64], R212 ;  /* 0x000000d420001986 */ /* 0x000fe2000c101904 */
[----:B------:R-:W-:Y:S02]  /*1c96f0*/  ISETP.LT.AND P1, PT, R47, c[0x0][0x178], !P5 ;  /* 0x00005e002f007a0c */ /* 0x000fe40006f21270 */
[----:B------:R-:W-:Y:S01]  /*1c9700*/  ISETP.LT.AND P4, PT, R135, c[0x0][0x178], !P5 ;  /* 0x00005e0087007a0c */ /* 0x000fe20006f81270 */
[----:B-1----:R-:W-:-:S04]  /*1c9710*/  IMAD.WIDE R40, R48, 0x4, R78 ;  /* 0x0000000430287825 */ /* 0x002fc800078e024e */
[----:B---3--:R-:W-:Y:S01]  /*1c9720*/  IMAD.WIDE R24, R48, 0x4, R76 ;  /* 0x0000000430187825 */ /* 0x008fe200078e024c */
[----:B------:R1:W-:Y:S01]  /*1c9730*/  @P2 STG.E [R40.64], R9 ;  /* 0x0000000928002986 */ /* 0x0003e2000c101904 */
[----:B------:R-:W-:-:S03]  /*1c9740*/  ISETP.LT.AND P2, PT, R87, c[0x0][0x178], !P5 ;  /* 0x00005e0057007a0c */ /* 0x000fc60006f41270 */
[----:B------:R3:W-:Y:S01]  /*1c9750*/  @P3 STG.E [R24.64], R17 ;  /* 0x0000001118003986 */ /* 0x0007e2000c101904 */
[----:B------:R-:W-:Y:S01]  /*1c9760*/  ISETP.LT.AND P3, PT, R199, c[0x0][0x178], !P5 ;  /* 0x00005e00c7007a0c */ /* 0x000fe20006f61270 */
[----:B------:R-:W-:Y:S01]  /*1c9770*/  ISETP.LT.AND P5, PT, R203, c[0x0][0x178], !P5 ;  /* 0x00005e00cb007a0c */ /* 0x000fe20006fa1270 */
[----:B------:R-:W-:Y:S01]  /*1c9780*/  ISETP.GE.AND P0, PT, R96, c[0x0][0x17c], PT ;  /* 0x00005f0060007a0c */ /* 0x000fe20003f06270 */
[----:B-1----:R-:W-:-:S04]  /*1c9790*/  IMAD.WIDE R8, R48, 0x4, R2 ;  /* 0x0000000430087825 */ /* 0x002fc800078e0202 */
[----:B---3--:R-:W-:-:S04]  /*1c97a0*/  IMAD.WIDE R24, R48, 0x4, R80 ;  /* 0x0000000430187825 */ /* 0x008fc800078e0250 */
[----:B------:R-:W-:Y:S01]  /*1c97b0*/  IMAD.WIDE R16, R48, 0x4, R82 ;  /* 0x0000000430107825 */ /* 0x000fe200078e0252 */
[----:B------:R1:W-:Y:S01]  /*1c97c0*/  @P6 STG.E [R8.64], R49 ;  /* 0x0000003108006986 */ /* 0x0003e2000c101904 */
[----:B------:R-:W-:Y:S02]  /*1c97d0*/  ISETP.LT.AND P6, PT, R202, c[0x0][0x178], !P0 ;  /* 0x00005e00ca007a0c */ /* 0x000fe400047c1270 */
[----:B------:R-:W-:Y:S02]  /*1c97e0*/  @P1 STG.E [R24.64], R89 ;  /* 0x0000005918001986 */ /* 0x000fe4000c101904 */
[----:B------:R3:W-:Y:S01]  /*1c97f0*/  @P2 STG.E [R16.64], R129 ;  /* 0x0000008110002986 */ /* 0x0007e2000c101904 */
[----:B------:R-:W-:Y:S01]  /*1c9800*/  ISETP.LT.AND P1, PT, R7, c[0x0][0x178], !P0 ;  /* 0x00005e0007007a0c */ /* 0x000fe20004721270 */
[C---:B------:R-:W-:Y:S01]  /*1c9810*/  IMAD.WIDE R32, R48.reuse, 0x4, R246 ;  /* 0x0000000430207825 */ /* 0x040fe200078e02f6 */
[----:B------:R-:W-:-:S03]  /*1c9820*/  IADD3 R0, R48, c[0x0][0x198], RZ ;  /* 0x0000660030007a10 */ /* 0x000fc60007ffe0ff */
[----:B-1----:R-:W-:Y:S01]  /*1c9830*/  IMAD.WIDE R8, R48, 0x4, R244 ;  /* 0x0000000430087825 */ /* 0x002fe200078e02f4 */
[----:B------:R-:W-:-:S04]  /*1c9840*/  ISETP.LT.AND P2, PT, R15, c[0x0][0x178], !P0 ;  /* 0x00005e000f007a0c */ /* 0x000fc80004741270 */
[----:B------:R1:W-:Y:S01]  /*1c9850*/  @P4 STG.E [R8.64], R157 ;  /* 0x0000009d08004986 */ /* 0x0003e2000c101904 */
[----:B------:R4:W-:Y:S01]  /*1c9860*/  @P3 STG.E [R32.64], R161 ;  /* 0x000000a120003986 */ /* 0x0009e2000c101904 */
[----:B------:R-:W-:Y:S01]  /*1c9870*/  ISETP.LT.AND P4, PT, R47, c[0x0][0x178], !P0 ;  /* 0x00005e002f007a0c */ /* 0x000fe20004781270 */
[----:B---3--:R-:W-:Y:S01]  /*1c9880*/  IMAD.WIDE R16, R0, 0x4, R78 ;  /* 0x0000000400107825 */ /* 0x008fe200078e024e */
[----:B------:R-:W-:-:S03]  /*1c9890*/  ISETP.LT.AND P3, PT, R87, c[0x0][0x178], !P0 ;  /* 0x00005e0057007a0c */ /* 0x000fc60004761270 */
[----:B-1----:R-:W-:-:S05]  /*1c98a0*/  IMAD.WIDE R8, R48, 0x4, R248 ;  /* 0x0000000430087825 */ /* 0x002fca00078e02f8 */
[----:B------:R1:W-:Y:S01]  /*1c98b0*/  @P5 STG.E [R8.64], R213 ;  /* 0x000000d508005986 */ /* 0x0003e2000c101904 */
[----:B----4-:R3:W-:Y:S01]  /*1c98c0*/  @P6 STG.E [R16.64], R237 ;  /* 0x000000ed10006986 */ /* 0x0107e2000c101904 */
[----:B------:R-:W-:Y:S01]  /*1c98d0*/  ISETP.LT.AND P5, PT, R135, c[0x0][0x178], !P0 ;  /* 0x00005e0087007a0c */ /* 0x000fe200047a1270 */
[----:B------:R-:W-:Y:S01]  /*1c98e0*/  IMAD.WIDE R24, R0, 0x4, R80 ;  /* 0x0000000400187825 */ /* 0x000fe200078e0250 */
[----:B------:R-:W-:-:S03]  /*1c98f0*/  ISETP.LT.AND P6, PT, R199, c[0x0][0x178], !P0 ;  /* 0x00005e00c7007a0c */ /* 0x000fc600047c1270 */
[----:B------:R-:W-:-:S04]  /*1c9900*/  IMAD.WIDE R32, R0, 0x4, R82 ;  /* 0x0000000400207825 */ /* 0x000fc800078e0252 */
[----:B-1----:R-:W-:-:S04]  /*1c9910*/  IMAD.WIDE R8, R0, 0x4, R76 ;  /* 0x0000000400087825 */ /* 0x002fc800078e024c */
[C---:B---3--:R-:W-:Y:S01]  /*1c9920*/  IMAD.WIDE R16, R0.reuse, 0x4, R2 ;  /* 0x0000000400107825 */ /* 0x048fe200078e0202 */
[----:B------:R1:W-:Y:S04]  /*1c9930*/  @P1 STG.E [R8.64], R36 ;  /* 0x0000002408001986 */ /* 0x0003e8000c101904 */
[----:B------:R3:W-:Y:S02]  /*1c9940*/  @P2 STG.E [R16.64], R68 ;  /* 0x0000004410002986 */ /* 0x0007e4000c101904 */
[----:B------:R-:W-:Y:S02]  /*1c9950*/  @P4 STG.E [R24.64], R108 ;  /* 0x0000006c18004986 */ /* 0x000fe4000c101904 */
[----:B------:R-:W-:Y:S01]  /*1c9960*/  @P3 STG.E [R32.64], R144 ;  /* 0x0000009020003986 */ /* 0x000fe2000c101904 */
[----:B------:R-:W-:Y:S01]  /*1c9970*/  ISETP.LT.AND P0, PT, R203, c[0x0][0x178], !P0 ;  /* 0x00005e00cb007a0c */ /* 0x000fe20004701270 */
[----:B-1----:R-:W4:Y:S01]  /*1c9980*/  LDL.LU R36, [R1+0x8984] ;  /* 0x0089840001247983 */ /* 0x002f220000300800 */
[----:B------:R-:W4:Y:S02]  /*1c9990*/  LDL.LU R237, [R1+0x720] ;  /* 0x0007200001ed7983 */ /* 0x000f240000300800 */
[----:B------:R-:W-:-:S04]  /*1c99a0*/  IMAD.WIDE R8, R0, 0x4, R244 ;  /* 0x0000000400087825 */ /* 0x000fc800078e02f4 */
[C---:B---3--:R-:W-:Y:S01]  /*1c99b0*/  IMAD.WIDE R16, R0.reuse, 0x4, R246 ;  /* 0x0000000400107825 */ /* 0x048fe200078e02f6 */
[C---:B------:R-:W-:Y:S01]  /*1c99c0*/  IADD3 R41, R0.reuse, c[0x0][0x198], RZ ;  /* 0x0000660000297a10 */ /* 0x040fe20007ffe0ff */
[----:B------:R1:W-:Y:S03]  /*1c99d0*/  @P5 STG.E [R8.64], R148 ;  /* 0x0000009408005986 */ /* 0x0003e6000c101904 */
[----:B------:R3:W-:Y:S02]  /*1c99e0*/  @P6 STG.E [R16.64], R152 ;  /* 0x0000009810006986 */ /* 0x0007e4000c101904 */
[----:B-1----:R-:W-:-:S04]  /*1c99f0*/  IMAD.WIDE R8, R0, 0x4, R248 ;  /* 0x0000000400087825 */ /* 0x002fc800078e02f8 */
[----:B---3--:R-:W-:Y:S01]  /*1c9a00*/  IMAD.WIDE R16, R41, 0x4, R78 ;  /* 0x0000000429107825 */ /* 0x008fe200078e024e */
[----:B------:R-:W-:Y:S01]  /*1c9a10*/  @P0 STG.E [R8.64], R228 ;  /* 0x000000e408000986 */ /* 0x000fe2000c101904 */
[----:B--2---:R-:W-:-:S04]  /*1c9a20*/  ISETP.GE.AND P1, PT, R57, c[0x0][0x17c], PT ;  /* 0x00005f0039007a0c */ /* 0x004fc80003f26270 */
[----:B------:R-:W-:-:S13]  /*1c9a30*/  ISETP.LT.AND P3, PT, R202, c[0x0][0x178], !P1 ;  /* 0x00005e00ca007a0c */ /* 0x000fda0004f61270 */
[----:B-----5:R1:W-:Y:S04]  /*1c9a40*/  @P3 STG.E [R16.64], R236 ;  /* 0x000000ec10003986 */ /* 0x0203e8000c101904 */
[----:B-1----:R-:W2:Y:S01]  /*1c9a50*/  LDL.LU R236, [R1+0x724] ;  /* 0x0007240001ec7983 */ /* 0x002ea20000300800 */
[----:B------:R-:W3:Y:S01]  /*1c9a60*/  LDL.LU R0, [R1+0x8988] ;  /* 0x0089880001007983 */ /* 0x000ee20000300800 */
[----:B------:R-:W-:Y:S02]  /*1c9a70*/  ISETP.LT.AND P2, PT, R7, c[0x0][0x178], !P1 ;  /* 0x00005e0007007a0c */ /* 0x000fe40004f41270 */
[----:B------:R-:W-:Y:S02]  /*1c9a80*/  ISETP.LT.AND P5, PT, R15, c[0x0][0x178], !P1 ;  /* 0x00005e000f007a0c */ /* 0x000fe40004fa1270 */
[----:B------:R-:W-:-:S02]  /*1c9a90*/  ISETP.LT.AND P4, PT, R47, c[0x0][0x178], !P1 ;  /* 0x00005e002f007a0c */ /* 0x000fc40004f81270 */
[----:B------:R-:W-:Y:S01]  /*1c9aa0*/  ISETP.LT.AND P6, PT, R87, c[0x0][0x178], !P1 ;  /* 0x00005e0057007a0c */ /* 0x000fe20004fc1270 */
[----:B------:R-:W-:Y:S01]  /*1c9ab0*/  IMAD.WIDE R24, R41, 0x4, R76 ;  /* 0x0000000429187825 */ /* 0x000fe200078e024c */
[----:B------:R-:W-:-:S03]  /*1c9ac0*/  ISETP.LT.AND P3, PT, R135, c[0x0][0x178], !P1 ;  /* 0x00005e0087007a0c */ /* 0x000fc60004f61270 */
[----:B------:R-:W-:-:S04]  /*1c9ad0*/  IMAD.WIDE R8, R41, 0x4, R2 ;  /* 0x0000000429087825 */ /* 0x000fc800078e0202 */
[C---:B------:R-:W-:Y:S01]  /*1c9ae0*/  IMAD.WIDE R16, R41.reuse, 0x4, R80 ;  /* 0x0000000429107825 */ /* 0x040fe200078e0250 */
[----:B------:R-:W-:Y:S02]  /*1c9af0*/  ISETP.GE.AND P0, PT, R56, c[0x0][0x17c], PT ;  /* 0x00005f0038007a0c */ /* 0x000fe40003f06270 */
[----:B------:R-:W-:Y:S01]  /*1c9b00*/  IADD3 R49, R41, c[0x0][0x198], RZ ;  /* 0x0000660029317a10 */ /* 0x000fe20007ffe0ff */
[----:B------:R-:W5:Y:S04]  /*1c9b10*/  LDL.LU R241, [R1] ;  /* 0x0000000001f17983 */ /* 0x000f680000300800 */
[----:B------:R1:W-:Y:S01]  /*1c9b20*/  @P2 STG.E [R24.64], R37 ;  /* 0x0000002518002986 */ /* 0x0003e2000c101904 */
[----:B------:R-:W-:Y:S01]  /*1c9b30*/  ISETP.LT.AND P2, PT, R199, c[0x0][0x178], !P1 ;  /* 0x00005e00c7007a0c */ /* 0x000fe20004f41270 */
[----:B------:R1:W-:Y:S01]  /*1c9b40*/  @P5 STG.E [R8.64], R69 ;  /* 0x0000004508005986 */ /* 0x0003e2000c101904 */
[----:B------:R-:W-:Y:S01]  /*1c9b50*/  ISETP.LT.AND P1, PT, R203, c[0x0][0x178], !P1 ;  /* 0x00005e00cb007a0c */ /* 0x000fe20004f21270 */
[----:B------:R1:W-:Y:S01]  /*1c9b60*/  @P4 STG.E [R16.64], R109 ;  /* 0x0000006d10004986 */ /* 0x0003e2000c101904 */
[----:B------:R-:W-:-:S02]  /*1c9b70*/  ISETP.LT.AND P4, PT, R202, c[0x0][0x178], !P0 ;  /* 0x00005e00ca007a0c */ /* 0x000fc40004781270 */
[----:B------:R-:W-:Y:S01]  /*1c9b80*/  ISETP.LT.AND P5, PT, R7, c[0x0][0x178], !P0 ;  /* 0x00005e0007007a0c */ /* 0x000fe200047a1270 */
[----:B-1----:R-:W-:-:S04]  /*1c9b90*/  IMAD.WIDE R24, R41, 0x4, R82 ;  /* 0x0000000429187825 */ /* 0x002fc800078e0252 */
[----:B------:R-:W-:-:S04]  /*1c9ba0*/  IMAD.WIDE R8, R41, 0x4, R244 ;  /* 0x0000000429087825 */ /* 0x000fc800078e02f4 */
[----:B------:R-:W-:Y:S01]  /*1c9bb0*/  IMAD.WIDE R16, R41, 0x4, R246 ;  /* 0x0000000429107825 */ /* 0x000fe200078e02f6 */
[----:B------:R-:W-:Y:S03]  /*1c9bc0*/  @P6 STG.E [R24.64], R145 ;  /* 0x0000009118006986 */ /* 0x000fe6000c101904 */
[----:B------:R1:W-:Y:S01]  /*1c9bd0*/  @P3 STG.E [R8.64], R149 ;  /* 0x0000009508003986 */ /* 0x0003e2000c101904 */
[----:B------:R-:W-:Y:S01]  /*1c9be0*/  ISETP.LT.AND P3, PT, R15, c[0x0][0x178], !P0 ;  /* 0x00005e000f007a0c */ /* 0x000fe20004761270 */
[----:B------:R1:W-:Y:S01]  /*1c9bf0*/  @P2 STG.E [R16.64], R153 ;  /* 0x0000009910002986 */ /* 0x0003e2000c101904 */
[----:B------:R-:W-:Y:S01]  /*1c9c00*/  ISETP.LT.AND P6, PT, R47, c[0x0][0x178], !P0 ;  /* 0x00005e002f007a0c */ /* 0x000fe200047c1270 */
[----:B-1----:R-:W-:-:S04]  /*1c9c10*/  IMAD.WIDE R8, R41, 0x4, R248 ;  /* 0x0000000429087825 */ /* 0x002fc800078e02f8 */
[----:B------:R-:W-:-:S04]  /*1c9c20*/  IMAD.WIDE R16, R49, 0x4, R78 ;  /* 0x0000000431107825 */ /* 0x000fc800078e024e */
[----:B------:R-:W-:Y:S01]  /*1c9c30*/  IMAD.WIDE R24, R49, 0x4, R76 ;  /* 0x0000000431187825 */ /* 0x000fe200078e024c */
[----:B------:R1:W-:Y:S01]  /*1c9c40*/  @P1 STG.E [R8.64], R229 ;  /* 0x000000e508001986 */ /* 0x0003e2000c101904 */
[----:B------:R-:W-:Y:S02]  /*1c9c50*/  ISETP.LT.AND P1, PT, R87, c[0x0][0x178], !P0 ;  /* 0x00005e0057007a0c */ /* 0x000fe40004721270 */
[----:B------:R-:W-:-:S04]  /*1c9c60*/  IMAD.WIDE R40, R49, 0x4, R80 ;  /* 0x0000000431287825 */ /* 0x000fc800078e0250 */
[C---:B------:R-:W-:Y:S01]  /*1c9c70*/  IMAD.WIDE R32, R49.reuse, 0x4, R82 ;  /* 0x0000000431207825 */ /* 0x040fe200078e0252 */
[----:B------:R-:W-:-:S03]  /*1c9c80*/  IADD3 R57, R49, c[0x0][0x198], RZ ;  /* 0x0000660031397a10 */ /* 0x000fc60007ffe0ff */
[----:B-1----:R-:W-:Y:S01]  /*1c9c90*/  IMAD.WIDE R8, R49, 0x4, R248 ;  /* 0x0000000431087825 */ /* 0x002fe200078e02f8 */
[----:B----4-:R-:W-:-:S03]  /*1c9ca0*/  ISETP.GE.AND P2, PT, R36, c[0x0][0x17c], PT ;  /* 0x00005f0024007a0c */ /* 0x010fc60003f46270 */
[----:B------:R-:W-:Y:S01]  /*1c9cb0*/  IMAD.WIDE R36, R49, 0x4, R2 ;  /* 0x0000000431247825 */ /* 0x000fe200078e0202 */
[----:B------:R1:W-:Y:S03]  /*1c9cc0*/  @P4 STG.E [R16.64], R237 ;  /* 0x000000ed10004986 */ /* 0x0003e6000c101904 */
[----:B------:R4:W-:Y:S01]  /*1c9cd0*/  @P5 STG.E [R24.64], R28 ;  /* 0x0000001c18005986 */ /* 0x0009e2000c101904 */
[----:B------:R-:W-:Y:S01]  /*1c9ce0*/  ISETP.LT.AND P4, PT, R135, c[0x0][0x178], !P0 ;  /* 0x00005e0087007a0c */ /* 0x000fe20004781270 */
[----:B------:R-:W-:Y:S01]  /*1c9cf0*/  @P3 STG.E [R36.64], R60 ;  /* 0x0000003c24003986 */ /* 0x000fe2000c101904 */
[----:B------:R-:W-:Y:S01]  /*1c9d00*/  ISETP.LT.AND P3, PT, R199, c[0x0][0x178], !P0 ;  /* 0x00005e00c7007a0c */ /* 0x000fe20004761270 */
[----:B------:R-:W-:Y:S02]  /*1c9d10*/  ISETP.LT.AND P0, PT, R203, c[0x0][0x178], !P0 ;  /* 0x00005e00cb007a0c */ /* 0x000fe40004701270 */
[----:B------:R-:W-:Y:S01]  /*1c9d20*/  @P6 STG.E [R40.64], R100 ;  /* 0x0000006428006986 */ /* 0x000fe2000c101904 */
[----:B------:R2:W-:Y:S01]  /*1c9d30*/  @P1 STG.E [R32.64], R140 ;  /* 0x0000008c20001986 */ /* 0x0005e2000c101904 */
[----:B-1----:R-:W-:-:S04]  /*1c9d40*/  IMAD.WIDE R16, R49, 0x4, R246 ;  /* 0x0000000431107825 */ /* 0x002fc800078e02f6 */
[----:B----4-:R-:W-:Y:S02]  /*1c9d50*/  IMAD.WIDE R24, R49, 0x4, R244 ;  /* 0x0000000431187825 */ /* 0x010fe400078e02f4 */
[----:B------:R-:W4:Y:S04]  /*1c9d60*/  LDL.LU R49, [R1+0x8978] ;  /* 0x0089780001317983 */ /* 0x000f280000300800 */
[----:B------:R-:W-:Y:S01]  /*1c9d70*/  @P4 STG.E [R24.64], R192 ;  /* 0x000000c018004986 */ /* 0x000fe2000c101904 */
[----:B------:R-:W-:Y:S02]  /*1c9d80*/  @P3 STG.E [R16.64], R188 ;  /* 0x000000bc10003986 */ /* 0x000fe4000c101904 */
[----:B------:R1:W-:Y:S02]  /*1c9d90*/  @P0 STG.E [R8.64], R232 ;  /* 0x000000e808000986 */ /* 0x0003e4000c101904 */
[----:B------:R-:W4:Y:S01]  /*1c9da0*/  LDL.LU R48, [R1+0x8970] ;  /* 0x0089700001307983 */ /* 0x000f220000300800 */
[----:B------:R-:W4:Y:S01]  /*1c9db0*/  LDL.LU R240, [R1+0x4] ;  /* 0x0000040001f07983 */ /* 0x000f220000300800 */
[----:B---3--:R-:W-:-:S03]  /*1c9dc0*/  ISETP.GE.AND P0, PT, R0, c[0x0][0x17c], PT ;  /* 0x00005f0000007a0c */ /* 0x008fc60003f06270 */
[----:B------:R-:W3:Y:S01]  /*1c9dd0*/  LDL.LU R0, [R1+0x8968] ;  /* 0x0089680001007983 */ /* 0x000ee20000300800 */
[----:B------:R-:W-:Y:S01]  /*1c9de0*/  ISETP.LT.AND P6, PT, R202, c[0x0][0x178], !P2 ;  /* 0x00005e00ca007a0c */ /* 0x000fe200057c1270 */
[----:B--2---:R-:W-:Y:S01]  /*1c9df0*/  IMAD.WIDE R32, R57, 0x4, R78 ;  /* 0x0000000439207825 */ /* 0x004fe200078e024e */
[----:B------:R-:W-:Y:S02]  /*1c9e00*/  ISETP.LT.AND P5, PT, R7, c[0x0][0x178], !P2 ;  /* 0x00005e0007007a0c */ /* 0x000fe400057a1270 */
[----:B------:R-:W-:Y:S02]  /*1c9e10*/  ISETP.LT.AND P1, PT, R15, c[0x0][0x178], !P2 ;  /* 0x00005e000f007a0c */ /* 0x000fe40005721270 */
[----:B------:R-:W-:Y:S02]  /*1c9e20*/  ISETP.LT.AND P4, PT, R87, c[0x0][0x178], !P2 ;  /* 0x00005e0057007a0c */ /* 0x000fe40005781270 */
[----:B------:R-:W-:Y:S01]  /*1c9e30*/  ISETP.LT.AND P3, PT, R135, c[0x0][0x178], !P2 ;  /* 0x00005e0087007a0c */ /* 0x000fe20005761270 */
[----:B------:R-:W-:-:S04]  /*1c9e40*/  IMAD.WIDE R36, R57, 0x4, R76 ;  /* 0x0000000439247825 */ /* 0x000fc800078e024c */
[----:B------:R2:W-:Y:S01]  /*1c9e50*/  @P6 STG.E [R32.64], R236 ;  /* 0x000000ec20006986 */ /* 0x0005e2000c101904 */
[----:B------:R-:W-:Y:S01]  /*1c9e60*/  ISETP.LT.AND P6, PT, R47, c[0x0][0x178], !P2 ;  /* 0x00005e002f007a0c */ /* 0x000fe200057c1270 */
[----:B------:R-:W5:Y:S04]  /*1c9e70*/  LDS.128 R236, [R251+0x400] ;  /* 0x00040000fbec7984 */ /* 0x000f680000000c00 */
[----:B------:R-:W-:-:S04]  /*1c9e80*/  IMAD.WIDE R40, R57, 0x4, R2 ;  /* 0x0000000439287825 */ /* 0x000fc800078e0202 */
[----:B-1----:R-:W-:-:S04]  /*1c9e90*/  IMAD.WIDE R8, R57, 0x4, R80 ;  /* 0x0000000439087825 */ /* 0x002fc800078e0250 */
[----:B------:R-:W-:-:S04]  /*1c9ea0*/  IMAD.WIDE R16, R57, 0x4, R82 ;  /* 0x0000000439107825 */ /* 0x000fc800078e0252 */
[----:B------:R-:W-:Y:S01]  /*1c9eb0*/  IMAD.WIDE R24, R57, 0x4, R244 ;  /* 0x0000000439187825 */ /* 0x000fe200078e02f4 */
[----:B------:R1:W-:Y:S03]  /*1c9ec0*/  @P5 STG.E [R36.64], R29 ;  /* 0x0000001d24005986 */ /* 0x0003e6000c101904 */
[----:B------:R1:W-:Y:S01]  /*1c9ed0*/  @P1 STG.E [R40.64], R61 ;  /* 0x0000003d28001986 */ /* 0x0003e2000c101904 */
[----:B------:R-:W-:Y:S01]  /*1c9ee0*/  ISETP.LT.AND P5, PT, R199, c[0x0][0x178], !P2 ;  /* 0x00005e00c7007a0c */ /* 0x000fe200057a1270 */
[----:B------:R-:W-:Y:S01]  /*1c9ef0*/  ISETP.LT.AND P2, PT, R203, c[0x0][0x178], !P2 ;  /* 0x00005e00cb007a0c */ /* 0x000fe20005741270 */
[----:B------:R-:W-:Y:S01]  /*1c9f00*/  ISETP.LT.AND P1, PT, R202, c[0x0][0x178], !P0 ;  /* 0x00005e00ca007a0c */ /* 0x000fe20004721270 */
[----:B------:R5:W-:Y:S01]  /*1c9f10*/  @P6 STG.E [R8.64], R101 ;  /* 0x0000006508006986 */ /* 0x000be2000c101904 */
[----:B------:R5:W-:Y:S02]  /*1c9f20*/  @P4 STG.E [R16.64], R141 ;  /* 0x0000008d10004986 */ /* 0x000be4000c101904 */
[----:B------:R5:W-:Y:S01]  /*1c9f30*/  @P3 STG.E [R24.64], R193 ;  /* 0x000000c118003986 */ /* 0x000be2000c101904 */
[----:B------:R-:W-:Y:S01]  /*1c9f40*/  ISETP.LT.AND P3, PT, R7, c[0x0][0x178], !P0 ;  /* 0x00005e0007007a0c */ /* 0x000fe20004761270 */
[----:B--2---:R-:W-:-:S04]  /*1c9f50*/  IMAD.WIDE R32, R57, 0x4, R248 ;  /* 0x0000000439207825 */ /* 0x004fc800078e02f8 */
[C---:B-1----:R-:W-:Y:S01]  /*1c9f60*/  IMAD.WIDE R28, R57.reuse, 0x4, R246 ;  /* 0x00000004391c7825 */ /* 0x042fe200078e02f6 */
[----:B------:R-:W-:Y:S02]  /*1c9f70*/  IADD3 R57, R57, c[0x0][0x198], RZ ;  /* 0x0000660039397a10 */ /* 0x000fe40007ffe0ff */
[----:B------:R-:W-:Y:S01]  /*1c9f80*/  ISETP.LT.AND P4, PT, R15, c[0x0][0x178], !P0 ;  /* 0x00005e000f007a0c */ /* 0x000fe20004781270 */
[----:B------:R-:W2:Y:S04]  /*1c9f90*/  LDL.LU R40, [R1+0x8960] ;  /* 0x0089600001287983 */ /* 0x000ea80000300800 */
[----:B------:R1:W-:Y:S01]  /*1c9fa0*/  @P5 STG.E [R28.64], R189 ;  /* 0x000000bd1c005986 */ /* 0x0003e2000c101904 */
[----:B-----5:R-:W-:-:S04]  /*1c9fb0*/  IMAD.WIDE R8, R57, 0x4, R78 ;  /* 0x0000000439087825 */ /* 0x020fc800078e024e */
[----:B------:R-:W-:Y:S01]  /*1c9fc0*/  IMAD.WIDE R16, R57, 0x4, R76 ;  /* 0x0000000439107825 */ /* 0x000fe200078e024c */
[----:B------:R5:W-:Y:S01]  /*1c9fd0*/  @P2 STG.E [R32.64], R233 ;  /* 0x000000e920002986 */ /* 0x000be2000c101904 */
[----:B------:R-:W-:Y:S02]  /*1c9fe0*/  ISETP.LT.AND P5, PT, R47, c[0x0][0x178], !P0 ;  /* 0x00005e002f007a0c */ /* 0x000fe400047a1270 */
[----:B------:R-:W-:Y:S01]  /*1c9ff0*/  ISETP.LT.AND P6, PT, R87, c[0x0][0x178], !P0 ;  /* 0x00005e0057007a0c */ /* 0x000fe200047c1270 */
[----:B------:R5:W-:Y:S01]  /*1ca000*/  @P1 STG.E [R8.64], R241 ;  /* 0x000000f108001986 */ /* 0x000be2000c101904 */
[----:B------:R-:W-:Y:S01]  /*1ca010*/  ISETP.LT.AND P2, PT, R135, c[0x0][0x178], !P0 ;  /* 0x00005e0087007a0c */ /* 0x000fe20004741270 */
[----:B------:R5:W-:Y:S01]  /*1ca020*/  @P3 STG.E [R16.64], R20 ;  /* 0x0000001410003986 */ /* 0x000be2000c101904 */
[----:B------:R-:W-:Y:S01]  /*1ca030*/  ISETP.LT.AND P3, PT, R199, c[0x0][0x178], !P0 ;  /* 0x00005e00c7007a0c */ /* 0x000fe20004761270 */
[----:B------:R-:W-:Y:S02]  /*1ca040*/  ISETP.LT.AND P0, PT, R203, c[0x0][0x178], !P0 ;  /* 0x00005e00cb007a0c */ /* 0x000fe40004701270 */
[----:B------:R-:W-:-:S04]  /*1ca050*/  IMAD.WIDE R24, R57, 0x4, R2 ;  /* 0x0000000439187825 */ /* 0x000fc800078e0202 */
[----:B-1----:R-:W-:-:S04]  /*1ca060*/  IMAD.WIDE R28, R57, 0x4, R80 ;  /* 0x00000004391c7825 */ /* 0x002fc800078e0250 */
[----:B-----5:R-:W-:-:S04]  /*1ca070*/  IMAD.WIDE R32, R57, 0x4, R82 ;  /* 0x0000000439207825 */ /* 0x020fc800078e0252 */
[C---:B------:R-:W-:Y:S01]  /*1ca080*/  IMAD.WIDE R36, R57.reuse, 0x4, R244 ;  /* 0x0000000439247825 */ /* 0x040fe200078e02f4 */
[----:B------:R1:W-:Y:S03]  /*1ca090*/  @P4 STG.E [R24.64], R52 ;  /* 0x0000003418004986 */ /* 0x0003e6000c101904 */
[----:B------:R-:W-:-:S04]  /*1ca0a0*/  IMAD.WIDE R8, R57, 0x4, R246 ;  /* 0x0000000439087825 */ /* 0x000fc800078e02f6 */
[----:B------:R-:W-:Y:S01]  /*1ca0b0*/  IMAD.WIDE R16, R57, 0x4, R248 ;  /* 0x0000000439107825 */ /* 0x000fe200078e02f8 */
[----:B------:R5:W-:Y:S03]  /*1ca0c0*/  @P5 STG.E [R28.64], R92 ;  /* 0x0000005c1c005986 */ /* 0x000be6000c101904 */
[----:B------:R1:W-:Y:S02]  /*1ca0d0*/  @P6 STG.E [R32.64], R136 ;  /* 0x0000008820006986 */ /* 0x0003e4000c101904 */
[----:B------:R1:W-:Y:S02]  /*1ca0e0*/  @P2 STG.E [R36.64], R208 ;  /* 0x000000d024002986 */ /* 0x0003e4000c101904 */
[----:B------:R1:W-:Y:S01]  /*1ca0f0*/  @P3 STG.E [R8.64], R204 ;  /* 0x000000cc08003986 */ /* 0x0003e2000c101904 */
[----:B------:R1:W-:Y:S01]  /*1ca100*/  @P0 STG.E [R16.64], R236 ;  /* 0x000000ec10000986 */ /* 0x0003e2000c101904 */
[----:B---3--:R-:W-:-:S03]  /*1ca110*/  ISETP.GE.AND P0, PT, R0, c[0x0][0x17c], PT ;  /* 0x00005f0000007a0c */ /* 0x008fc60003f06270 */
[----:B------:R-:W3:Y:S01]  /*1ca120*/  LDL.LU R0, [R1+0x895c] ;  /* 0x00895c0001007983 */ /* 0x000ee20000300800 */
[----:B----4-:R-:W-:Y:S02]  /*1ca130*/  ISETP.GE.AND P1, PT, R49, c[0x0][0x17c], PT ;  /* 0x00005f0031007a0c */ /* 0x010fe40003f26270 */
[----:B------:R-:W-:Y:S02]  /*1ca140*/  IADD3 R41, R57, c[0x0][0x198], RZ ;  /* 0x0000660039297a10 */ /* 0x000fe40007ffe0ff */
[----:B------:R-:W-:Y:S01]  /*1ca150*/  ISETP.GE.AND P3, PT, R48, c[0x0][0x17c], PT ;  /* 0x00005f0030007a0c */ /* 0x000fe20003f66270 */
[----:B------:R-:W4:Y:S01]  /*1ca160*/  LDL.LU R224, [R1+0xdd8] ;  /* 0x000dd80001e07983 */ /* 0x000f220000300800 */
[----:B------:R-:W-:Y:S02]  /*1ca170*/  ISETP.LT.AND P4, PT, R202, c[0x0][0x178], !P1 ;  /* 0x00005e00ca007a0c */ /* 0x000fe40004f81270 */
[----:B------:R-:W-:Y:S02]  /*1ca180*/  ISETP.LT.AND P5, PT, R7, c[0x0][0x178], !P1 ;  /* 0x00005e0007007a0c */ /* 0x000fe40004fa1270 */
[----:B------:R-:W-:-:S02]  /*1ca190*/  ISETP.LT.AND P6, PT, R15, c[0x0][0x178], !P1 ;  /* 0x00005e000f007a0c */ /* 0x000fc40004fc1270 */
[----:B------:R-:W-:Y:S01]  /*1ca1a0*/  ISETP.LT.AND P2, PT, R47, c[0x0][0x178], !P1 ;  /* 0x00005e002f007a0c */ /* 0x000fe20004f41270 */
[----:B-1----:R-:W-:-:S04]  /*1ca1b0*/  IMAD.WIDE R24, R41, 0x4, R78 ;  /* 0x0000000429187825 */ /* 0x002fc800078e024e */
[----:B-----5:R-:W-:-:S04]  /*1ca1c0*/  IMAD.WIDE R28, R41, 0x4, R76 ;  /* 0x00000004291c7825 */ /* 0x020fc800078e024c */
[----:B------:R-:W-:-:S04]  /*1ca1d0*/  IMAD.WIDE R32, R41, 0x4, R2 ;  /* 0x0000000429207825 */ /* 0x000fc800078e0202 */
[----:B------:R-:W-:Y:S01]  /*1ca1e0*/  IMAD.WIDE R36, R41, 0x4, R80 ;  /* 0x0000000429247825 */ /* 0x000fe200078e0250 */
[----:B------:R-:W-:Y:S01]  /*1ca1f0*/  @P4 STG.E [R24.64], R240 ;  /* 0x000000f018004986 */ /* 0x000fe2000c101904 */
[----:B------:R-:W-:Y:S02]  /*1ca200*/  ISETP.LT.AND P4, PT, R87, c[0x0][0x178], !P1 ;  /* 0x00005e0057007a0c */ /* 0x000fe40004f81270 */
[----:B------:R1:W-:Y:S01]  /*1ca210*/  @P5 STG.E [R28.64], R21 ;  /* 0x000000151c005986 */ /* 0x0003e2000c101904 */
[----:B------:R-:W-:Y:S01]  /*1ca220*/  ISETP.LT.AND P5, PT, R135, c[0x0][0x178], !P1 ;  /* 0x00005e0087007a0c */ /* 0x000fe20004fa1270 */
[----:B------:R5:W-:Y:S01]  /*1ca230*/  @P6 STG.E [R32.64], R53 ;  /* 0x0000003520006986 */ /* 0x000be2000c101904 */
[----:B------:R-:W-:Y:S01]  /*1ca240*/  @P2 STG.E [R36.64], R93 ;  /* 0x0000005d24002986 */ /* 0x000fe2000c101904 */
[----:B------:R-:W-:Y:S02]  /*1ca250*/  ISETP.LT.AND P2, PT, R199, c[0x0][0x178], !P1 ;  /* 0x00005e00c7007a0c */ /* 0x000fe40004f41270 */
[----:B------:R-:W2:Y:S01]  /*1ca260*/  LDS.128 R240, [R252+0x400] ;  /* 0x00040000fcf07984 */ /* 0x000ea20000000c00 */
[----:B------:R-:W-:-:S04]  /*1ca270*/  IMAD.WIDE R8, R41, 0x4, R82 ;  /* 0x0000000429087825 */ /* 0x000fc800078e0252 */
[----:B------:R-:W-:Y:S01]  /*1ca280*/  IMAD.WIDE R16, R41, 0x4, R244 ;  /* 0x0000000429107825 */ /* 0x000fe200078e02f4 */
[----:B------:R-:W-:Y:S02]  /*1ca290*/  ISETP.LT.AND P1, PT, R203, c[0x0][0x178], !P1 ;  /* 0x00005e00cb007a0c */ /* 0x000fe40004f21270 */
[----:B------:R-:W-:Y:S01]  /*1ca2a0*/  ISETP.LT.AND P6, PT, R202, c[0x0][0x178], !P3 ;  /* 0x00005e00ca007a0c */ /* 0x000fe20005fc1270 */
[----:B-1----:R-:W-:Y:S01]  /*1ca2b0*/  IMAD.WIDE R20, R41, 0x4, R246 ;  /* 0x0000000429147825 */ /* 0x002fe200078e02f6 */
[----:B------:R1:W-:Y:S01]  /*1ca2c0*/  @P4 STG.E [R8.64], R137 ;  /* 0x0000008908004986 */ /* 0x0003e2000c101904 */
[----:B------:R-:W-:Y:S02]  /*1ca2d0*/  ISETP.LT.AND P4, PT, R7, c[0x0][0x178], !P3 ;  /* 0x00005e0007007a0c */ /* 0x000fe40005f81270 */
[----:B------:R1:W-:Y:S01]  /*1ca2e0*/  @P5 STG.E [R16.64], R209 ;  /* 0x000000d110005986 */ /* 0x0003e2000c101904 */
[----:B------:R-:W-:Y:S02]  /*1ca2f0*/  ISETP.LT.AND P5, PT, R15, c[0x0][0x178], !P3 ;  /* 0x00005e000f007a0c */ /* 0x000fe40005fa1270 */
[----:B------:R-:W-:Y:S01]  /*1ca300*/  IADD3 R49, R41, c[0x0][0x198], RZ ;  /* 0x0000660029317a10 */ /* 0x000fe20007ffe0ff */
[----:B------:R1:W-:Y:S01]  /*1ca310*/  @P2 STG.E [R20.64], R205 ;  /* 0x000000cd14002986 */ /* 0x0003e2000c101904 */
[----:B------:R-:W-:Y:S01]  /*1ca320*/  ISETP.LT.AND P2, PT, R47, c[0x0][0x178], !P3 ;  /* 0x00005e002f007a0c */ /* 0x000fe20005f41270 */
[----:B------:R-:W-:-:S04]  /*1ca330*/  IMAD.WIDE R24, R41, 0x4, R248 ;  /* 0x0000000429187825 */ /* 0x000fc800078e02f8 */
[----:B------:R-:W-:-:S04]  /*1ca340*/  IMAD.WIDE R28, R49, 0x4, R78 ;  /* 0x00000004311c7825 */ /* 0x000fc800078e024e */
[----:B-----5:R-:W-:-:S04]  /*1ca350*/  IMAD.WIDE R32, R49, 0x4, R76 ;  /* 0x0000000431207825 */ /* 0x020fc800078e024c */
[C---:B-1----:R-:W-:Y:S01]  /*1ca360*/  IMAD.WIDE R8, R49.reuse, 0x4, R2 ;  /* 0x0000000431087825 */ /* 0x042fe200078e0202 */
[----:B------:R-:W5:Y:S04]  /*1ca370*/  LDL.LU R36, [R1+0x8950] ;  /* 0x0089500001247983 */ /* 0x000f680000300800 */
[----:B------:R1:W-:Y:S01]  /*1ca380*/  @P1 STG.E [R24.64], R237 ;  /* 0x000000ed18001986 */ /* 0x0003e2000c101904 */
[----:B------:R1:W-:Y:S02]  /*1ca390*/  @P6 STG.E [R28.64], R4 ;  /* 0x000000041c006986 */ /* 0x0003e4000c101904 */
[----:B------:R-:W-:Y:S01]  /*1ca3a0*/  IMAD.WIDE R16, R49, 0x4, R80 ;  /* 0x0000000431107825 */ /* 0x000fe200078e0250 */
[----:B------:R-:W-:Y:S01]  /*1ca3b0*/  ISETP.LT.AND P6, PT, R87, c[0x0][0x178], !P3 ;  /* 0x00005e0057007a0c */ /* 0x000fe20005fc1270 */
[----:B------:R-:W-:Y:S01]  /*1ca3c0*/  @P4 STG.E [R32.64], R12 ;  /* 0x0000000c20004986 */ /* 0x000fe2000c101904 */
[----:B------:R-:W-:Y:S01]  /*1ca3d0*/  ISETP.LT.AND P4, PT, R135, c[0x0][0x178], !P3 ;  /* 0x00005e0087007a0c */ /* 0x000fe20005f81270 */
[----:B------:R2:W-:Y:S01]  /*1ca3e0*/  @P5 STG.E [R8.64], R44 ;  /* 0x0000002c08005986 */ /* 0x0005e2000c101904 */
[----:B------:R-:W-:Y:S01]  /*1ca3f0*/  ISETP.LT.AND P5, PT, R199, c[0x0][0x178], !P3 ;  /* 0x00005e00c7007a0c */ /* 0x000fe20005fa1270 */
[----:B------:R2:W-:Y:S01]  /*1ca400*/  @P2 STG.E [R16.64], R84 ;  /* 0x0000005410002986 */ /* 0x0005e2000c101904 */
[----:B------:R-:W-:-:S02]  /*1ca410*/  ISETP.LT.AND P3, PT, R203, c[0x0][0x178], !P3 ;  /* 0x00005e00cb007a0c */ /* 0x000fc40005f61270 */
[----:B------:R-:W-:Y:S02]  /*1ca420*/  ISETP.LT.AND P2, PT, R202, c[0x0][0x178], !P0 ;  /* 0x00005e00ca007a0c */ /* 0x000fe40004741270 */
[C---:B------:R-:W-:Y:S01]  /*1ca430*/  IADD3 R37, R49.reuse, c[0x0][0x198], RZ ;  /* 0x0000660031257a10 */ /* 0x040fe20007ffe0ff */
[----:B------:R-:W-:-:S04]  /*1ca440*/  IMAD.WIDE R20, R49, 0x4, R82 ;  /* 0x0000000431147825 */ /* 0x000fc800078e0252 */
[----:B-1----:R-:W-:-:S04]  /*1ca450*/  IMAD.WIDE R24, R49, 0x4, R244 ;  /* 0x0000000431187825 */ /* 0x002fc800078e02f4 */
[C---:B------:R-:W-:Y:S01]  /*1ca460*/  IMAD.WIDE R28, R49.reuse, 0x4, R246 ;  /* 0x00000004311c7825 */ /* 0x040fe200078e02f6 */
[----:B------:R-:W5:Y:S04]  /*1ca470*/  LDL.LU R184, [R1+0xddc] ;  /* 0x000ddc0001b87983 */ /* 0x000f680000300800 */
[----:B------:R1:W-:Y:S01]  /*1ca480*/  @P6 STG.E [R20.64], R132 ;  /* 0x0000008414006986 */ /* 0x0003e2000c101904 */
[----:B--2---:R-:W-:-:S04]  /*1ca490*/  IMAD.WIDE R8, R49, 0x4, R248 ;  /* 0x0000000431087825 */ /* 0x004fc800078e02f8 */
[----:B------:R-:W-:Y:S01]  /*1ca4a0*/  IMAD.WIDE R16, R37, 0x4, R78 ;  /* 0x0000000425107825 */ /* 0x000fe200078e024e */
[----:B------:R2:W-:Y:S03]  /*1ca4b0*/  @P4 STG.E [R24.64], R196 ;  /* 0x000000c418004986 */ /* 0x0005e6000c101904 */
[----:B------:R1:W-:Y:S02]  /*1ca4c0*/  @P5 STG.E [R28.64], R200 ;  /* 0x000000c81c005986 */ /* 0x0003e4000c101904 */
[----:B------:R-:W-:Y:S01]  /*1ca4d0*/  @P3 STG.E [R8.64], R240 ;  /* 0x000000f008003986 */ /* 0x000fe2000c101904 */
[----:B------:R1:W-:Y:S01]  /*1ca4e0*/  @P2 STG.E [R16.64], R5 ;  /* 0x0000000510002986 */ /* 0x0003e2000c101904 */
[----:B---3--:R-:W-:-:S03]  /*1ca4f0*/  ISETP.GE.AND P2, PT, R0, c[0x0][0x17c], PT ;  /* 0x00005f0000007a0c */ /* 0x008fc60003f46270 */
[----:B------:R-:W3:Y:S01]  /*1ca500*/  LDL.LU R0, [R1+0x8948] ;  /* 0x0089480001007983 */ /* 0x000ee20000300800 */
[----:B------:R-:W-:Y:S02]  /*1ca510*/  ISETP.LT.AND P6, PT, R7, c[0x0][0x178], !P0 ;  /* 0x00005e0007007a0c */ /* 0x000fe400047c1270 */
[----:B------:R-:W-:Y:S02]  /*1ca520*/  ISETP.LT.AND P4, PT, R15, c[0x0][0x178], !P0 ;  /* 0x00005e000f007a0c */ /* 0x000fe40004781270 */
[----:B------:R-:W-:Y:S01]  /*1ca530*/  ISETP.LT.AND P5, PT, R47, c[0x0][0x178], !P0 ;  /* 0x00005e002f007a0c */ /* 0x000fe200047a1270 */
[----:B------:R-:W-:-:S04]  /*1ca540*/  IMAD.WIDE R32, R37, 0x4, R76 ;  /* 0x0000000425207825 */ /* 0x000fc800078e024c */
[----:B-1----:R-:W-:-:S04]  /*1ca550*/  IMAD.WIDE R20, R37, 0x4, R2 ;  /* 0x0000000425147825 */ /* 0x002fc800078e0202 */
[----:B--2---:R-:W-:Y:S01]  /*1ca560*/  IMAD.WIDE R24, R37, 0x4, R80 ;  /* 0x0000000425187825 */ /* 0x004fe200078e0250 */
[----:B------:R-:W-:Y:S02]  /*1ca570*/  ISETP.LT.AND P3, PT, R87, c[0x0][0x178], !P0 ;  /* 0x00005e0057007a0c */ /* 0x000fe40004761270 */
[----:B------:R-:W-:Y:S01]  /*1ca580*/  ISETP.GE.AND P1, PT, R40, c[0x0][0x17c], PT ;  /* 0x00005f0028007a0c */ /* 0x000fe20003f26270 */
[----:B------:R1:W-:Y:S01]  /*1ca590*/  @P6 STG.E [R32.64], R13 ;  /* 0x0000000d20006986 */ /* 0x0003e2000c101904 */
[----:B------:R-:W-:Y:S01]  /*1ca5a0*/  ISETP.LT.AND P6, PT, R135, c[0x0][0x178], !P0 ;  /* 0x00005e0087007a0c */ /* 0x000fe200047c1270 */
[----:B------:R2:W-:Y:S01]  /*1ca5b0*/  @P4 STG.E [R20.64], R45 ;  /* 0x0000002d14004986 */ /* 0x0005e2000c101904 */
[----:B------:R-:W-:Y:S01]  /*1ca5c0*/  ISETP.LT.AND P4, PT, R199, c[0x0][0x178], !P0 ;  /* 0x00005e00c7007a0c */ /* 0x000fe20004781270 */
[----:B------:R2:W-:Y:S01]  /*1ca5d0*/  @P5 STG.E [R24.64], R85 ;  /* 0x0000005518005986 */ /* 0x0005e2000c101904 */
[----:B------:R-:W-:Y:S02]  /*1ca5e0*/  ISETP.LT.AND P0, PT, R203, c[0x0][0x178], !P0 ;  /* 0x00005e00cb007a0c */ /* 0x000fe40004701270 */
[----:B------:R-:W-:Y:S01]  /*1ca5f0*/  ISETP.LT.AND P5, PT, R202, c[0x0][0x178], !P1 ;  /* 0x00005e00ca007a0c */ /* 0x000fe20004fa1270 */
[----:B------:R-:W-:-:S04]  /*1ca600*/  IMAD.WIDE R28, R37, 0x4, R82 ;  /* 0x00000004251c7825 */ /* 0x000fc800078e0252 */
[----:B------:R-:W-:-:S04]  /*1ca610*/  IMAD.WIDE R4, R37, 0x4, R244 ;  /* 0x0000000425047825 */ /* 0x000fc800078e02f4 */
[C---:B------:R-:W-:Y:S01]  /*1ca620*/  IMAD.WIDE R8, R37.reuse, 0x4, R246 ;  /* 0x0000000425087825 */ /* 0x040fe200078e02f6 */
[----:B-1----:R-:W-:-:S03]  /*1ca630*/  IADD3 R33, R37, c[0x0][0x198], RZ ;  /* 0x0000660025217a10 */ /* 0x002fc60007ffe0ff */
[----:B------:R-:W-:Y:S01]  /*1ca640*/  IMAD.WIDE R12, R37, 0x4, R248 ;  /* 0x00000004250c7825 */ /* 0x000fe200078e02f8 */
[----:B------:R-:W-:Y:S01]  /*1ca650*/  @P3 STG.E [R28.64], R133 ;  /* 0x000000851c003986 */ /* 0x000fe2000c101904 */
[----:B------:R-:W-:Y:S02]  /*1ca660*/  ISETP.LT.AND P3, PT, R7, c[0x0][0x178], !P1 ;  /* 0x00005e0007007a0c */ /* 0x000fe40004f61270 */
[----:B------:R1:W-:Y:S02]  /*1ca670*/  @P6 STG.E [R4.64], R197 ;  /* 0x000000c504006986 */ /* 0x0003e4000c101904 */
[----:B------:R-:W-:Y:S01]  /*1ca680*/  IMAD.WIDE R16, R33, 0x4, R78 ;  /* 0x0000000421107825 */ /* 0x000fe200078e024e */
[----:B------:R-:W-:Y:S01]  /*1ca690*/  ISETP.LT.AND P6, PT, R15, c[0x0][0x178], !P1 ;  /* 0x00005e000f007a0c */ /* 0x000fe20004fc1270 */
[----:B------:R-:W-:Y:S01]  /*1ca6a0*/  @P4 STG.E [R8.64], R201 ;  /* 0x000000c908004986 */ /* 0x000fe2000c101904 */
[----:B------:R-:W-:Y:S01]  /*1ca6b0*/  ISETP.LT.AND P4, PT, R47, c[0x0][0x178], !P1 ;  /* 0x00005e002f007a0c */ /* 0x000fe20004f81270 */
[----:B------:R-:W-:Y:S02]  /*1ca6c0*/  @P0 STG.E [R12.64], R241 ;  /* 0x000000f10c000986 */ /* 0x000fe4000c101904 */
[----:B----4-:R4:W-:Y:S02]  /*1ca6d0*/  @P5 STG.E [R16.64], R224 ;  /* 0x000000e010005986 */ /* 0x0109e4000c101904 */
[----:B--2---:R-:W-:-:S04]  /*1ca6e0*/  IMAD.WIDE R20, R33, 0x4, R76 ;  /* 0x0000000421147825 */ /* 0x004fc800078e024c */
[----:B------:R-:W-:Y:S01]  /*1ca6f0*/  IMAD.WIDE R24, R33, 0x4, R2 ;  /* 0x0000000421187825 */ /* 0x000fe200078e0202 */
[----:B------:R-:W-:-:S03]  /*1ca700*/  ISETP.LT.AND P5, PT, R87, c[0x0][0x178], !P1 ;  /* 0x00005e0057007a0c */ /* 0x000fc60004fa1270 */
[----:B-1----:R-:W-:Y:S01]  /*1ca710*/  IMAD.WIDE R4, R33, 0x4, R80 ;  /* 0x0000000421047825 */ /* 0x002fe200078e0250 */
[----:B----4-:R-:W2:Y:S04]  /*1ca720*/  LDL.LU R224, [R1+0x7c8] ;  /* 0x0007c80001e07983 */ /* 0x010ea80000300800 */
[----:B------:R1:W-:Y:S01]  /*1ca730*/  @P3 STG.E [R20.64], R42 ;  /* 0x0000002a14003986 */ /* 0x0003e2000c101904 */
[----:B------:R-:W-:Y:S01]  /*1ca740*/  ISETP.LT.AND P3, PT, R135, c[0x0][0x178], !P1 ;  /* 0x00005e0087007a0c */ /* 0x000fe20004f61270 */
[----:B------:R-:W-:Y:S01]  /*1ca750*/  @P6 STG.E [R24.64], R74 ;  /* 0x0000004a18006986 */ /* 0x000fe2000c101904 */
[----:B------:R-:W-:Y:S01]  /*1ca760*/  ISETP.LT.AND P6, PT, R199, c[0x0][0x178], !P1 ;  /* 0x00005e00c7007a0c */ /* 0x000fe20004fc1270 */
[----:B------:R4:W-:Y:S01]  /*1ca770*/  @P4 STG.E [R4.64], R114 ;  /* 0x0000007204004986 */ /* 0x0009e2000c101904 */
[----:B------:R-:W-:-:S02]  /*1ca780*/  ISETP.LT.AND P1, PT, R203, c[0x0][0x178], !P1 ;  /* 0x00005e00cb007a0c */ /* 0x000fc40004f21270 */
[----:B------:R-:W-:Y:S02]  /*1ca790*/  ISETP.LT.AND P4, PT, R202, c[0x0][0x178], !P2 ;  /* 0x00005e00ca007a0c */ /* 0x000fe40005781270 */
[C---:B------:R-:W-:Y:S01]  /*1ca7a0*/  IADD3 R29, R33.reuse, c[0x0][0x198], RZ ;  /* 0x00006600211d7a10 */ /* 0x040fe20007ffe0ff */
[----:B------:R-:W-:-:S04]  /*1ca7b0*/  IMAD.WIDE R8, R33, 0x4, R82 ;  /* 0x0000000421087825 */ /* 0x000fc800078e0252 */
[----:B------:R-:W-:-:S04]  /*1ca7c0*/  IMAD.WIDE R12, R33, 0x4, R244 ;  /* 0x00000004210c7825 */ /* 0x000fc800078e02f4 */
[----:B------:R-:W-:-:S04]  /*1ca7d0*/  IMAD.WIDE R16, R33, 0x4, R246 ;  /* 0x0000000421107825 */ /* 0x000fc800078e02f6 */
[----:B-1----:R-:W-:Y:S01]  /*1ca7e0*/  IMAD.WIDE R20, R33, 0x4, R248 ;  /* 0x0000000421147825 */ /* 0x002fe200078e02f8 */
[----:B------:R-:W2:Y:S04]  /*1ca7f0*/  LDL.LU R28, [R1+0x8934] ;  /* 0x00893400011c7983 */ /* 0x000ea80000300800 */
[----:B------:R-:W-:Y:S01]  /*1ca800*/  @P5 STG.E [R8.64], R126 ;  /* 0x0000007e08005986 */ /* 0x000fe2000c101904 */
[----:B------:R-:W-:Y:S02]  /*1ca810*/  @P3 STG.E [R12.64], R182 ;  /* 0x000000b60c003986 */ /* 0x000fe4000c101904 */
[----:B----4-:R-:W-:Y:S01]  /*1ca820*/  IMAD.WIDE R4, R29, 0x4, R78 ;  /* 0x000000041d047825 */ /* 0x010fe200078e024e */
[----:B------:R-:W-:Y:S03]  /*1ca830*/  @P6 STG.E [R16.64], R186 ;  /* 0x000000ba10006986 */ /* 0x000fe6000c101904 */
[----:B------:R-:W-:Y:S01]  /*1ca840*/  @P1 STG.E [R20.64], R226 ;  /* 0x000000e214001986 */ /* 0x000fe2000c101904 */
[----:B-----5:R1:W-:Y:S04]  /*1ca850*/  @P4 STG.E [R4.64], R184 ;  /* 0x000000b804004986 */ /* 0x0203e8000c101904 */
[----:B-1----:R-:W4:Y:S01]  /*1ca860*/  LDL.LU R184, [R1+0x7cc] ;  /* 0x0007cc0001b87983 */ /* 0x002f220000300800 */
[----:B---3--:R-:W-:-:S03]  /*1ca870*/  ISETP.GE.AND P1, PT, R0, c[0x0][0x17c], PT ;  /* 0x00005f0000007a0c */ /* 0x008fc60003f26270 */
[----:B------:R-:W3:Y:S01]  /*1ca880*/  LDL.LU R0, [R1+0x8930] ;  /* 0x0089300001007983 */ /* 0x000ee20000300800 */
[----:B------:R-:W-:Y:S02]  /*1ca890*/  ISETP.LT.AND P5, PT, R7, c[0x0][0x178], !P2 ;  /* 0x00005e0007007a0c */ /* 0x000fe400057a1270 */
[----:B------:R-:W-:Y:S02]  /*1ca8a0*/  ISETP.LT.AND P3, PT, R15, c[0x0][0x178], !P2 ;  /* 0x00005e000f007a0c */ /* 0x000fe40005761270 */
[----:B------:R-:W-:Y:S01]  /*1ca8b0*/  ISETP.LT.AND P6, PT, R47, c[0x0][0x178], !P2 ;  /* 0x00005e002f007a0c */ /* 0x000fe200057c1270 */
[----:B------:R-:W-:-:S04]  /*1ca8c0*/  IMAD.WIDE R24, R29, 0x4, R76 ;  /* 0x000000041d187825 */ /* 0x000fc800078e024c */
[----:B------:R-:W-:-:S04]  /*1ca8d0*/  IMAD.WIDE R8, R29, 0x4, R2 ;  /* 0x000000041d087825 */ /* 0x000fc800078e0202 */
[----:B------:R-:W-:Y:S01]  /*1ca8e0*/  IMAD.WIDE R12, R29, 0x4, R80 ;  /* 0x000000041d0c7825 */ /* 0x000fe200078e0250 */
[----:B------:R-:W-:Y:S02]  /*1ca8f0*/  ISETP.LT.AND P4, PT, R87, c[0x0][0x178], !P2 ;  /* 0x00005e0057007a0c */ /* 0x000fe40005781270 */
[----:B------:R-:W-:Y:S01]  /*1ca900*/  ISETP.GE.AND P0, PT, R36, c[0x0][0x17c], PT ;  /* 0x00005f0024007a0c */ /* 0x000fe20003f06270 */
[----:B------:R-:W-:Y:S01]  /*1ca910*/  @P5 STG.E [R24.64], R43 ;  /* 0x0000002b18005986 */ /* 0x000fe2000c101904 */
[----:B------:R-:W-:Y:S01]  /*1ca920*/  ISETP.LT.AND P5, PT, R135, c[0x0][0x178], !P2 ;  /* 0x00005e0087007a0c */ /* 0x000fe200057a1270 */
[----:B------:R1:W-:Y:S01]  /*1ca930*/  @P3 STG.E [R8.64], R75 ;  /* 0x0000004b08003986 */ /* 0x0003e2000c101904 */
[----:B------:R-:W-:Y:S01]  /*1ca940*/  ISETP.LT.AND P3, PT, R199, c[0x0][0x178], !P2 ;  /* 0x00005e00c7007a0c */ /* 0x000fe20005761270 */
[----:B------:R5:W-:Y:S01]  /*1ca950*/  @P6 STG.E [R12.64], R115 ;  /* 0x000000730c006986 */ /* 0x000be2000c101904 */
[----:B------:R-:W-:Y:S02]  /*1ca960*/  ISETP.LT.AND P2, PT, R203, c[0x0][0x178], !P2 ;  /* 0x00005e00cb007a0c */ /* 0x000fe40005741270 */
[----:B------:R-:W-:Y:S01]  /*1ca970*/  ISETP.LT.AND P6, PT, R202, c[0x0][0x178], !P0 ;  /* 0x00005e00ca007a0c */ /* 0x000fe200047c1270 */
[C---:B------:R-:W-:Y:S01]  /*1ca980*/  IMAD.WIDE R16, R29.reuse, 0x4, R82 ;  /* 0x000000041d107825 */ /* 0x040fe200078e0252 */
[----:B------:R-:W-:-:S03]  /*1ca990*/  IADD3 R33, R29, c[0x0][0x198], RZ ;  /* 0x000066001d217a10 */ /* 0x000fc60007ffe0ff */
[----:B------:R-:W-:-:S04]  /*1ca9a0*/  IMAD.WIDE R4, R29, 0x4, R244 ;  /* 0x000000041d047825 */ /* 0x000fc800078e02f4 */
[C---:B------:R-:W-:Y:S01]  /*1ca9b0*/  IMAD.WIDE R20, R29.reuse, 0x4, R246 ;  /* 0x000000041d147825 */ /* 0x040fe200078e02f6 */
[----:B------:R5:W-:Y:S03]  /*1ca9c0*/  @P4 STG.E [R16.64], R127 ;  /* 0x0000007f10004986 */ /* 0x000be6000c101904 */
[----:B-1----:R-:W-:-:S04]  /*1ca9d0*/  IMAD.WIDE R8, R29, 0x4, R248 ;  /* 0x000000041d087825 */ /* 0x002fc800078e02f8 */
[----:B-----5:R-:W-:Y:S01]  /*1ca9e0*/  IMAD.WIDE R12, R33, 0x4, R78 ;  /* 0x00000004210c7825 */ /* 0x020fe200078e024e */
[----:B------:R-:W-:Y:S01]  /*1ca9f0*/  ISETP.LT.AND P4, PT, R7, c[0x0][0x178], !P0 ;  /* 0x00005e0007007a0c */ /* 0x000fe20004781270 */
[----:B------:R1:W-:Y:S01]  /*1caa00*/  @P5 STG.E [R4.64], R183 ;  /* 0x000000b704005986 */ /* 0x0003e2000c101904 */
[----:B------:R-:W-:Y:S01]  /*1caa10*/  ISETP.LT.AND P5, PT, R15, c[0x0][0x178], !P0 ;  /* 0x00005e000f007a0c */ /* 0x000fe200047a1270 */
[----:B------:R-:W-:Y:S01]  /*1caa20*/  @P3 STG.E [R20.64], R187 ;  /* 0x000000bb14003986 */ /* 0x000fe2000c101904 */
[----:B------:R-:W-:Y:S01]  /*1caa30*/  ISETP.LT.AND P3, PT, R47, c[0x0][0x178], !P0 ;  /* 0x00005e002f007a0c */ /* 0x000fe20004761270 */
[----:B------:R-:W-:Y:S01]  /*1caa40*/  @P2 STG.E [R8.64], R227 ;  /* 0x000000e308002986 */ /* 0x000fe2000c101904 */
[----:B------:R-:W-:-:S04]  /*1caa50*/  IMAD.WIDE R24, R33, 0x4, R76 ;  /* 0x0000000421187825 */ /* 0x000fc800078e024c */
[C---:B------:R-:W-:Y:S01]  /*1caa60*/  IMAD.WIDE R16, R33.reuse, 0x4, R2 ;  /* 0x0000000421107825 */ /* 0x040fe200078e0202 */
[----:B--2---:R2:W-:Y:S03]  /*1caa70*/  @P6 STG.E [R12.64], R224 ;  /* 0x000000e00c006986 */ /* 0x0045e6000c101904 */
[----:B-1----:R-:W-:Y:S01]  /*1caa80*/  IMAD.WIDE R4, R33, 0x4, R80 ;  /* 0x0000000421047825 */ /* 0x002fe200078e0250 */
[----:B------:R-:W-:-:S03]  /*1caa90*/  ISETP.LT.AND P6, PT, R87, c[0x0][0x178], !P0 ;  /* 0x00005e0057007a0c */ /* 0x000fc600047c1270 */
[----:B------:R-:W-:Y:S01]  /*1caaa0*/  @P4 STG.E [R24.64], R34 ;  /* 0x0000002218004986 */ /* 0x000fe2000c101904 */
[----:B--2---:R-:W2:Y:S01]  /*1caab0*/  LDL.LU R224, [R1+0x718] ;  /* 0x0007180001e07983 */ /* 0x004ea20000300800 */
[----:B------:R-:W-:-:S03]  /*1caac0*/  ISETP.LT.AND P4, PT, R135, c[0x0][0x178], !P0 ;  /* 0x00005e0087007a0c */ /* 0x000fc60004781270 */
[----:B------:R1:W-:Y:S01]  /*1caad0*/  @P5 STG.E [R16.64], R66 ;  /* 0x0000004210005986 */ /* 0x0003e2000c101904 */
[----:B------:R-:W-:Y:S01]  /*1caae0*/  ISETP.LT.AND P5, PT, R199, c[0x0][0x178], !P0 ;  /* 0x00005e00c7007a0c */ /* 0x000fe200047a1270 */
[----:B------:R5:W-:Y:S01]  /*1caaf0*/  @P3 STG.E [R4.64], R106 ;  /* 0x0000006a04003986 */ /* 0x000be2000c101904 */
[----:B------:R-:W-:Y:S02]  /*1cab00*/  ISETP.LT.AND P0, PT, R203, c[0x0][0x178], !P0 ;  /* 0x00005e00cb007a0c */ /* 0x000fe40004701270 */
[----:B------:R-:W-:Y:S02]  /*1cab10*/  ISETP.LT.AND P3, PT, R202, c[0x0][0x178], !P1 ;  /* 0x00005e00ca007a0c */ /* 0x000fe40004f61270 */
[C---:B------:R-:W-:Y:S01]  /*1cab20*/  IADD3 R29, R33.reuse, c[0x0][0x198], RZ ;  /* 0x00006600211d7a10 */ /* 0x040fe20007ffe0ff */
[----:B------:R-:W-:-:S04]  /*1cab30*/  IMAD.WIDE R20, R33, 0x4, R82 ;  /* 0x0000000421147825 */ /* 0x000fc800078e0252 */
[----:B------:R-:W-:-:S04]  /*1cab40*/  IMAD.WIDE R8, R33, 0x4, R244 ;  /* 0x0000000421087825 */ /* 0x000fc800078e02f4 */
[----:B------:R-:W-:-:S04]  /*1cab50*/  IMAD.WIDE R12, R33, 0x4, R246 ;  /* 0x00000004210c7825 */ /* 0x000fc800078e02f6 */
[----:B-1----:R-:W-:-:S04]  /*1cab60*/  IMAD.WIDE R16, R33, 0x4, R248 ;  /* 0x0000000421107825 */ /* 0x002fc800078e02f8 */
[----:B-----5:R-:W-:Y:S01]  /*1cab70*/  IMAD.WIDE R4, R29, 0x4, R78 ;  /* 0x000000041d047825 */ /* 0x020fe200078e024e */
[----:B------:R-:W-:Y:S03]  /*1cab80*/  @P6 STG.E [R20.64], R122 ;  /* 0x0000007a14006986 */ /* 0x000fe6000c101904 */
[----:B------:R-:W-:Y:S02]  /*1cab90*/  @P4 STG.E [R8.64], R174 ;  /* 0x000000ae08004986 */ /* 0x000fe4000c101904 */
[----:B------:R-:W-:Y:S01]  /*1caba0*/  @P5 STG.E [R12.64], R178 ;  /* 0x000000b20c005986 */ /* 0x000fe2000c101904 */
[----:B------:R-:W-:Y:S01]  /*1cabb0*/  ISETP.GE.AND P2, PT, R28, c[0x0][0x17c], PT ;  /* 0x00005f001c007a0c */ /* 0x000fe20003f46270 */
[----:B------:R-:W-:Y:S01]  /*1cabc0*/  @P0 STG.E [R16.64], R222 ;  /* 0x000000de10000986 */ /* 0x000fe2000c101904 */
[----:B----4-:R1:W-:Y:S03]  /*1cabd0*/  @P3 STG.E [R4.64], R184 ;  /* 0x000000b804003986 */ /* 0x0103e6000c101904 */
[----:B------:R-:W4:Y:S04]  /*1cabe0*/  LDL.LU R28, [R1+0x8924] ;  /* 0x00892400011c7983 */ /* 0x000f280000300800 */
[----:B-1----:R-:W5:Y:S01]  /*1cabf0*/  LDL.LU R184, [R1+0x71c] ;  /* 0x00071c0001b87983 */ /* 0x002f620000300800 */
[----:B---3--:R-:W-:-:S03]  /*1cac00*/  ISETP.GE.AND P0, PT, R0, c[0x0][0x17c], PT ;  /* 0x00005f0000007a0c */ /* 0x008fc60003f06270 */
[----:B------:R-:W3:Y:S01]  /*1cac10*/  LDL.LU R0, [R1+0x8920] ;  /* 0x0089200001007983 */ /* 0x000ee20000300800 */
[----:B------:R-:W-:Y:S02]  /*1cac20*/  ISETP.LT.AND P6, PT, R7, c[0x0][0x178], !P1 ;  /* 0x00005e0007007a0c */ /* 0x000fe40004fc1270 */
[----:B------:R-:W-:Y:S02]  /*1cac30*/  ISETP.LT.AND P4, PT, R15, c[0x0][0x178], !P1 ;  /* 0x00005e000f007a0c */ /* 0x000fe40004f81270 */
[----:B------:R-:W-:Y:S02]  /*1cac40*/  ISETP.LT.AND P5, PT, R47, c[0x0][0x178], !P1 ;  /* 0x00005e002f007a0c */ /* 0x000fe40004fa1270 */
[----:B------:R-:W-:Y:S01]  /*1cac50*/  ISETP.LT.AND P3, PT, R87, c[0x0][0x178], !P1 ;  /* 0x00005e0057007a0c */ /* 0x000fe20004f61270 */
[----:B------:R-:W-:-:S04]  /*1cac60*/  IMAD.WIDE R24, R29, 0x4, R76 ;  /* 0x000000041d187825 */ /* 0x000fc800078e024c */
[----:B------:R-:W-:-:S04]  /*1cac70*/  IMAD.WIDE R20, R29, 0x4, R2 ;  /* 0x000000041d147825 */ /* 0x000fc800078e0202 */
[----:B------:R-:W-:-:S04]  /*1cac80*/  IMAD.WIDE R8, R29, 0x4, R80 ;  /* 0x000000041d087825 */ /* 0x000fc800078e0250 */
[----:B------:R-:W-:Y:S01]  /*1cac90*/  IMAD.WIDE R12, R29, 0x4, R82 ;  /* 0x000000041d0c7825 */ /* 0x000fe200078e0252 */
[----:B------:R-:W-:Y:S01]  /*1caca0*/  @P6 STG.E [R24.64], R35 ;  /* 0x0000002318006986 */ /* 0x000fe2000c101904 */
[----:B------:R-:W-:Y:S02]  /*1cacb0*/  ISETP.LT.AND P6, PT, R135, c[0x0][0x178], !P1 ;  /* 0x00005e0087007a0c */ /* 0x000fe40004fc1270 */
[----:B------:R1:W-:Y:S01]  /*1cacc0*/  @P4 STG.E [R20.64], R67 ;  /* 0x0000004314004986 */ /* 0x0003e2000c101904 */
[----:B------:R-:W-:Y:S01]  /*1cacd0*/  ISETP.LT.AND P4, PT, R199, c[0x0][0x178], !P1 ;  /* 0x00005e00c7007a0c */ /* 0x000fe20004f81270 */
[----:B------:R1:W-:Y:S01]  /*1cace0*/  @P5 STG.E [R8.64], R107 ;  /* 0x0000006b08005986 */ /* 0x0003e2000c101904 */
[----:B------:R-:W-:Y:S02]  /*1cacf0*/  ISETP.LT.AND P1, PT, R203, c[0x0][0x178], !P1 ;  /* 0x00005e00cb007a0c */ /* 0x000fe40004f21270 */
[----:B------:R-:W-:Y:S01]  /*1cad00*/  ISETP.LT.AND P5, PT, R202, c[0x0][0x178], !P2 ;  /* 0x00005e00ca007a0c */ /* 0x000fe200057a1270 */
[----:B------:R1:W-:Y:S01]  /*1cad10*/  @P3 STG.E [R12.64], R123 ;  /* 0x0000007b0c003986 */ /* 0x0003e2000c101904 */
[----:B------:R-:W-:-:S02]  /*1cad20*/  ISETP.LT.AND P3, PT, R7, c[0x0][0x178], !P2 ;  /* 0x00005e0007007a0c */ /* 0x000fc40005761270 */
[C---:B------:R-:W-:Y:S01]  /*1cad30*/  IADD3 R33, R29.reuse, c[0x0][0x198], RZ ;  /* 0x000066001d217a10 */ /* 0x040fe20007ffe0ff */
[----:B------:R-:W-:-:S04]  /*1cad40*/  IMAD.WIDE R4, R29, 0x4, R244 ;  /* 0x000000041d047825 */ /* 0x000fc800078e02f4 */
[----:B------:R-:W-:-:S04]  /*1cad50*/  IMAD.WIDE R16, R29, 0x4, R246 ;  /* 0x000000041d107825 */ /* 0x000fc800078e02f6 */
[----:B-1----:R-:W-:-:S04]  /*1cad60*/  IMAD.WIDE R20, R29, 0x4, R248 ;  /* 0x000000041d147825 */ /* 0x002fc800078e02f8 */
[----:B------:R-:W-:-:S04]  /*1cad70*/  IMAD.WIDE R24, R33, 0x4, R76 ;  /* 0x0000000421187825 */ /* 0x000fc800078e024c */
[----:B------:R-:W-:Y:S01]  /*1cad80*/  IMAD.WIDE R8, R33, 0x4, R78 ;  /* 0x0000000421087825 */ /* 0x000fe200078e024e */
[----:B------:R-:W-:Y:S01]  /*1cad90*/  @P6 STG.E [R4.64], R175 ;  /* 0x000000af04006986 */ /* 0x000fe2000c101904 */
[----:B------:R-:W-:Y:S02]  /*1cada0*/  ISETP.LT.AND P6, PT, R15, c[0x0][0x178], !P2 ;  /* 0x00005e000f007a0c */ /* 0x000fe400057c1270 */
[----:B------:R-:W-:Y:S02]  /*1cadb0*/  @P4 STG.E [R16.64], R179 ;  /* 0x000000b310004986 */ /* 0x000fe4000c101904 */
[----:B------:R-:W-:Y:S02]  /*1cadc0*/  @P1 STG.E [R20.64], R223 ;  /* 0x000000df14001986 */ /* 0x000fe4000c101904 */
[----:B------:R-:W-:Y:S01]  /*1cadd0*/  IMAD.WIDE R12, R33, 0x4, R2 ;  /* 0x00000004210c7825 */ /* 0x000fe200078e0202 */
[----:B------:R-:W-:Y:S01]  /*1cade0*/  ISETP.LT.AND P4, PT, R47, c[0x0][0x178], !P2 ;  /* 0x00005e002f007a0c */ /* 0x000fe20005781270 */
[----:B--2---:R-:W-:Y:S02]  /*1cadf0*/  @P5 STG.E [R8.64], R224 ;  /* 0x000000e008005986 */ /* 0x004fe4000c101904 */
[----:B------:R1:W-:Y:S01]  /*1cae00*/  @P3 STG.E [R24.64], R26 ;  /* 0x0000001a18003986 */ /* 0x0003e2000c101904 */
[----:B------:R-:W-:-:S02]  /*1cae10*/  ISETP.LT.AND P5, PT, R87, c[0x0][0x178], !P2 ;  /* 0x00005e0057007a0c */ /* 0x000fc400057a1270 */
[----:B------:R-:W-:Y:S01]  /*1cae20*/  ISETP.LT.AND P3, PT, R135, c[0x0][0x178], !P2 ;  /* 0x00005e0087007a0c */ /* 0x000fe20005761270 */
[----:B------:R2:W-:Y:S04]  /*1cae30*/  @P6 STG.E [R12.64], R58 ;  /* 0x0000003a0c006986 */ /* 0x0005e8000c101904 */
[----:B-1----:R-:W4:Y:S01]  /*1cae40*/  LDL.LU R26, [R1+0x8914] ;  /* 0x00891400011a7983 */ /* 0x002f220000300800 */
[----:B------:R-:W-:Y:S01]  /*1cae50*/  ISETP.LT.AND P6, PT, R199, c[0x0][0x178], !P2 ;  /* 0x00005e00c7007a0c */ /* 0x000fe200057c1270 */
[----:B------:R-:W-:Y:S02]  /*1cae60*/  ISETP.LT.AND P2, PT, R203, c[0x0][0x178], !P2 ;  /* 0x00005e00cb007a0c */ /* 0x000fe40005741270 */
[----:B------:R-:W-:-:S04]  /*1cae70*/  IMAD.WIDE R4, R33, 0x4, R80 ;  /* 0x0000000421047825 */ /* 0x000fc800078e0250 */
[----:B------:R-:W-:-:S04]  /*1cae80*/  IMAD.WIDE R16, R33, 0x4, R82 ;  /* 0x0000000421107825 */ /* 0x000fc800078e0252 */
[----:B------:R-:W-:-:S04]  /*1cae90*/  IMAD.WIDE R8, R33, 0x4, R244 ;  /* 0x0000000421087825 */ /* 0x000fc800078e02f4 */
[----:B------:R-:W-:-:S04]  /*1caea0*/  IMAD.WIDE R20, R33, 0x4, R246 ;  /* 0x0000000421147825 */ /* 0x000fc800078e02f6 */
[----:B--2---:R-:W-:Y:S01]  /*1caeb0*/  IMAD.WIDE R12, R33, 0x4, R248 ;  /* 0x00000004210c7825 */ /* 0x004fe200078e02f8 */
[----:B------:R1:W-:Y:S03]  /*1caec0*/  @P4 STG.E [R4.64], R98 ;  /* 0x0000006204004986 */ /* 0x0003e6000c101904 */
[----:B------:R2:W-:Y:S02]  /*1caed0*/  @P5 STG.E [R16.64], R118 ;  /* 0x0000007610005986 */ /* 0x0005e4000c101904 */
[----:B------:R1:W-:Y:S01]  /*1caee0*/  @P3 STG.E [R8.64], R166 ;  /* 0x000000a608003986 */ /* 0x0003e2000c101904 */
[----:B------:R1:W-:Y:S01]  /*1caef0*/  @P6 STG.E [R20.64], R170 ;  /* 0x000000aa14006986 */ /* 0x0003e2000c101904 */
[----:B------:R1:W-:Y:S01]  /*1caf00*/  @P2 STG.E [R12.64], R218 ;  /* 0x000000da0c002986 */ /* 0x0003e2000c101904 */
[----:B---3--:R-:W-:Y:S02]  /*1caf10*/  ISETP.GE.AND P2, PT, R0, c[0x0][0x17c], PT ;  /* 0x00005f0000007a0c */ /* 0x008fe40003f46270 */
[----:B------:R-:W3:Y:S01]  /*1caf20*/  LDL.LU R0, [R1+0x890c] ;  /* 0x00890c0001007983 */ /* 0x000ee20000300800 */
[----:B------:R-:W-:-:S02]  /*1caf30*/  ISETP.LT.AND P4, PT, R202, c[0x0][0x178], !P0 ;  /* 0x00005e00ca007a0c */ /* 0x000fc40004781270 */
[----:B------:R-:W-:Y:S02]  /*1caf40*/  ISETP.LT.AND P5, PT, R7, c[0x0][0x178], !P0 ;  /* 0x00005e0007007a0c */ /* 0x000fe400047a1270 */
[----:B------:R-:W-:Y:S02]  /*1caf50*/  IADD3 R29, R33, c[0x0][0x198], RZ ;  /* 0x00006600211d7a10 */ /* 0x000fe40007ffe0ff */
[----:B------:R-:W-:Y:S01]  /*1caf60*/  ISETP.LT.AND P3, PT, R15, c[0x0][0x178], !P0 ;  /* 0x00005e000f007a0c */ /* 0x000fe20004761270 */
[----:B------:R-:W3:Y:S02]  /*1caf70*/  LDL.LU R224, [R1+0x7d8] ;  /* 0x0007d80001e07983 */ /* 0x000ee40000300800 */
[----:B-1----:R-:W-:-:S04]  /*1caf80*/  IMAD.WIDE R4, R29, 0x4, R78 ;  /* 0x000000041d047825 */ /* 0x002fc800078e024e */
[----:B------:R-:W-:-:S04]  /*1caf90*/  IMAD.WIDE R24, R29, 0x4, R76 ;  /* 0x000000041d187825 */ /* 0x000fc800078e024c */
[----:B--2---:R-:W-:Y:S01]  /*1cafa0*/  IMAD.WIDE R16, R29, 0x4, R2 ;  /* 0x000000041d107825 */ /* 0x004fe200078e0202 */
[----:B------:R-:W-:Y:S01]  /*1cafb0*/  ISETP.LT.AND P6, PT, R47, c[0x0][0x178], !P0 ;  /* 0x00005e002f007a0c */ /* 0x000fe200047c1270 */
[----:B-----5:R1:W-:Y:S01]  /*1cafc0*/  @P4 STG.E [R4.64], R184 ;  /* 0x000000b804004986 */ /* 0x0203e2000c101904 */
[----:B------:R-:W-:Y:S01]  /*1cafd0*/  ISETP.LT.AND P4, PT, R87, c[0x0][0x178], !P0 ;  /* 0x00005e0057007a0c */ /* 0x000fe20004781270 */
[----:B------:R-:W-:Y:S01]  /*1cafe0*/  @P5 STG.E [R24.64], R27 ;  /* 0x0000001b18005986 */ /* 0x000fe2000c101904 */
[----:B------:R-:W-:Y:S01]  /*1caff0*/  ISETP.LT.AND P5, PT, R135, c[0x0][0x178], !P0 ;  /* 0x00005e0087007a0c */ /* 0x000fe200047a1270 */
[----:B------:R2:W-:Y:S01]  /*1cb000*/  @P3 STG.E [R16.64], R59 ;  /* 0x0000003b10003986 */ /* 0x0005e2000c101904 */
[----:B------:R-:W-:Y:S01]  /*1cb010*/  ISETP.LT.AND P3, PT, R199, c[0x0][0x178], !P0 ;  /* 0x00005e00c7007a0c */ /* 0x000fe20004761270 */
[----:B------:R-:W-:Y:S02]  /*1cb020*/  ISETP.LT.AND P0, PT, R203, c[0x0][0x178], !P0 ;  /* 0x00005e00cb007a0c */ /* 0x000fe40004701270 */
[----:B------:R-:W-:-:S04]  /*1cb030*/  IMAD.WIDE R8, R29, 0x4, R80 ;  /* 0x000000041d087825 */ /* 0x000fc800078e0250 */
[----:B------:R-:W-:Y:S01]  /*1cb040*/  IMAD.WIDE R20, R29, 0x4, R82 ;  /* 0x000000041d147825 */ /* 0x000fe200078e0252 */
[----:B----4-:R-:W-:-:S03]  /*1cb050*/  ISETP.GE.AND P1, PT, R28, c[0x0][0x17c], PT ;  /* 0x00005f001c007a0c */ /* 0x010fc60003f26270 */
[----:B------:R-:W-:-:S04]  /*1cb060*/  IMAD.WIDE R12, R29, 0x4, R246 ;  /* 0x000000041d0c7825 */ /* 0x000fc800078e02f6 */
[C---:B-1----:R-:W-:Y:S01]  /*1cb070*/  IMAD.WIDE R4, R29.reuse, 0x4, R244 ;  /* 0x000000041d047825 */ /* 0x042fe200078e02f4 */
[----:B------:R1:W-:Y:S01]  /*1cb080*/  @P6 STG.E [R8.64], R99 ;  /* 0x0000006308006986 */ /* 0x0003e2000c101904 */
[----:B------:R-:W-:Y:S02]  /*1cb090*/  ISETP.LT.AND P6, PT, R202, c[0x0][0x178], !P1 ;  /* 0x00005e00ca007a0c */ /* 0x000fe40004fc1270 */
[----:B------:R4:W-:Y:S02]  /*1cb0a0*/  @P4 STG.E [R20.64], R119 ;  /* 0x0000007714004986 */ /* 0x0009e4000c101904 */
[----:B--2---:R-:W-:Y:S01]  /*1cb0b0*/  IMAD.WIDE R16, R29, 0x4, R248 ;  /* 0x000000041d107825 */ /* 0x004fe200078e02f8 */
[----:B------:R-:W-:Y:S01]  /*1cb0c0*/  ISETP.LT.AND P4, PT, R7, c[0x0][0x178], !P1 ;  /* 0x00005e0007007a0c */ /* 0x000fe20004f81270 */
[----:B------:R2:W-:Y:S01]  /*1cb0d0*/  @P5 STG.E [R4.64], R167 ;  /* 0x000000a704005986 */ /* 0x0005e2000c101904 */
[----:B------:R-:W-:Y:S02]  /*1cb0e0*/  ISETP.LT.AND P5, PT, R15, c[0x0][0x178], !P1 ;  /* 0x00005e000f007a0c */ /* 0x000fe40004fa1270 */
[----:B------:R-:W-:Y:S01]  /*1cb0f0*/  IADD3 R27, R29, c[0x0][0x198], RZ ;  /* 0x000066001d1b7a10 */ /* 0x000fe20007ffe0ff */
[----:B------:R5:W-:Y:S01]  /*1cb100*/  @P3 STG.E [R12.64], R171 ;  /* 0x000000ab0c003986 */ /* 0x000be2000c101904 */
[----:B------:R-:W-:Y:S03]  /*1cb110*/  @P0 STG.E [R16.64], R219 ;  /* 0x000000db10000986 */ /* 0x000fe6000c101904 */
[----:B-1----:R-:W-:-:S04]  /*1cb120*/  IMAD.WIDE R8, R27, 0x4, R78 ;  /* 0x000000041b087825 */ /* 0x002fc800078e024e */
[----:B------:R-:W-:-:S04]  /*1cb130*/  IMAD.WIDE R24, R27, 0x4, R76 ;  /* 0x000000041b187825 */ /* 0x000fc800078e024c */
[----:B----4-:R-:W-:Y:S01]  /*1cb140*/  IMAD.WIDE R20, R27, 0x4, R2 ;  /* 0x000000041b147825 */ /* 0x010fe200078e0202 */
[----:B------:R-:W-:Y:S01]  /*1cb150*/  ISETP.LT.AND P3, PT, R47, c[0x0][0x178], !P1 ;  /* 0x00005e002f007a0c */ /* 0x000fe20004f61270 */
[----:B------:R1:W-:Y:S01]  /*1cb160*/  @P6 STG.E [R8.64], R10 ;  /* 0x0000000a08006986 */ /* 0x0003e2000c101904 */
[----:B------:R-:W-:Y:S01]  /*1cb170*/  ISETP.LT.AND P6, PT, R87, c[0x0][0x178], !P1 ;  /* 0x00005e0057007a0c */ /* 0x000fe20004fc1270 */
[----:B------:R-:W-:Y:S01]  /*1cb180*/  @P4 STG.E [R24.64], R18 ;  /* 0x0000001218004986 */ /* 0x000fe2000c101904 */
[----:B------:R-:W-:Y:S01]  /*1cb190*/  ISETP.LT.AND P4, PT, R135, c[0x0][0x178], !P1 ;  /* 0x00005e0087007a0c */ /* 0x000fe20004f81270 */
[----:B------:R4:W-:Y:S01]  /*1cb1a0*/  @P5 STG.E [R20.64], R50 ;  /* 0x0000003214005986 */ /* 0x0009e2000c101904 */
[----:B------:R-:W-:Y:S01]  /*1cb1b0*/  ISETP.LT.AND P5, PT, R199, c[0x0][0x178], !P1 ;  /* 0x00005e00c7007a0c */ /* 0x000fe20004fa1270 */
[----:B------:R-:W-:Y:S02]  /*1cb1c0*/  ISETP.LT.AND P1, PT, R203, c[0x0][0x178], !P1 ;  /* 0x00005e00cb007a0c */ /* 0x000fe40004f21270 */
[----:B--2---:R-:W-:Y:S01]  /*1cb1d0*/  IMAD.WIDE R4, R27, 0x4, R80 ;  /* 0x000000041b047825 */ /* 0x004fe200078e0250 */
[----:B------:R-:W-:-:S02]  /*1cb1e0*/  ISETP.GE.AND P0, PT, R26, c[0x0][0x17c], PT ;  /* 0x00005f001a007a0c */ /* 0x000fc40003f06270 */
[----:B------:R-:W2:Y:S01]  /*1cb1f0*/  LDL.LU R26, [R1+0x88f4] ;  /* 0x0088f400011a7983 */ /* 0x000ea20000300800 */
[----:B------:R-:W2:Y:S02]  /*1cb200*/  LDL.LU R184, [R1+0x7dc] ;  /* 0x0007dc0001b87983 */ /* 0x000ea40000300800 */
[----:B-----5:R-:W-:-:S04]  /*1cb210*/  IMAD.WIDE R12, R27, 0x4, R82 ;  /* 0x000000041b0c7825 */ /* 0x020fc800078e0252 */
[----:B-1----:R-:W-:-:S04]  /*1cb220*/  IMAD.WIDE R8, R27, 0x4, R244 ;  /* 0x000000041b087825 */ /* 0x002fc800078e02f4 */
[----:B------:R-:W-:-:S04]  /*1cb230*/  IMAD.WIDE R16, R27, 0x4, R246 ;  /* 0x000000041b107825 */ /* 0x000fc800078e02f6 */
[----:B----4-:R-:W-:Y:S01]  /*1cb240*/  IMAD.WIDE R20, R27, 0x4, R248 ;  /* 0x000000041b147825 */ /* 0x010fe200078e02f8 */
[----:B------:R1:W-:Y:S03]  /*1cb250*/  @P3 STG.E [R4.64], R90 ;  /* 0x0000005a04003986 */ /* 0x0003e6000c101904 */
[----:B------:R4:W-:Y:S02]  /*1cb260*/  @P6 STG.E [R12.64], R130 ;  /* 0x000000820c006986 */ /* 0x0009e4000c101904 */
[----:B------:R5:W-:Y:S02]  /*1cb270*/  @P4 STG.E [R8.64], R158 ;  /* 0x0000009e08004986 */ /* 0x000be4000c101904 */
[----:B------:R-:W-:Y:S01]  /*1cb280*/  @P5 STG.E [R16.64], R162 ;  /* 0x000000a210005986 */ /* 0x000fe2000c101904 */
[----:B------:R1:W-:Y:S01]  /*1cb290*/  @P1 STG.E [R20.64], R214 ;  /* 0x000000d614001986 */ /* 0x0003e2000c101904 */
[----:B------:R-:W-:-:S02]  /*1cb2a0*/  ISETP.LT.AND P3, PT, R202, c[0x0][0x178], !P2 ;  /* 0x00005e00ca007a0c */ /* 0x000fc40005761270 */
[----:B------:R-:W-:Y:S02]  /*1cb2b0*/  ISETP.LT.AND P6, PT, R7, c[0x0][0x178], !P2 ;  /* 0x00005e0007007a0c */ /* 0x000fe400057c1270 */
[----:B---3--:R-:W-:Y:S02]  /*1cb2c0*/  ISETP.GE.AND P1, PT, R0, c[0x0][0x17c], PT ;  /* 0x00005f0000007a0c */ /* 0x008fe40003f26270 */
[----:B------:R-:W3:Y:S01]  /*1cb2d0*/  LDL.LU R0, [R1+0x88ec] ;  /* 0x0088ec0001007983 */ /* 0x000ee20000300800 */
[----:B------:R-:W-:Y:S02]  /*1cb2e0*/  ISETP.LT.AND P4, PT, R15, c[0x0][0x178], !P2 ;  /* 0x00005e000f007a0c */ /* 0x000fe40005781270 */
[----:B------:R-:W-:Y:S02]  /*1cb2f0*/  IADD3 R29, R27, c[0x0][0x198], RZ ;  /* 0x000066001b1d7a10 */ /* 0x000fe40007ffe0ff */
[----:B------:R-:W-:-:S03]  /*1cb300*/  ISETP.LT.AND P5, PT, R47, c[0x0][0x178], !P2 ;  /* 0x00005e002f007a0c */ /* 0x000fc600057a1270 */
[----:B-1----:R-:W-:-:S04]  /*1cb310*/  IMAD.WIDE R4, R29, 0x4, R78 ;  /* 0x000000041d047825 */ /* 0x002fc800078e024e */
[----:B------:R-:W-:-:S04]  /*1cb320*/  IMAD.WIDE R24, R29, 0x4, R76 ;  /* 0x000000041d187825 */ /* 0x000fc800078e024c */
[----:B----4-:R-:W-:-:S04]  /*1cb330*/  IMAD.WIDE R12, R29, 0x4, R2 ;  /* 0x000000041d0c7825 */ /* 0x010fc800078e0202 */
[----:B-----5:R-:W-:Y:S01]  /*1cb340*/  IMAD.WIDE R8, R29, 0x4, R80 ;  /* 0x000000041d087825 */ /* 0x020fe200078e0250 */
[----:B------:R1:W-:Y:S01]  /*1cb350*/  @P3 STG.E [R4.64], R11 ;  /* 0x0000000b04003986 */ /* 0x0003e2000c101904 */
[----:B------:R-:W-:Y:S02]  /*1cb360*/  ISETP.LT.AND P3, PT, R87, c[0x0][0x178], !P2 ;  /* 0x00005e0057007a0c */ /* 0x000fe40005761270 */
[----:B------:R-:W-:Y:S01]  /*1cb370*/  @P6 STG.E [R24.64], R19 ;  /* 0x0000001318006986 */ /* 0x000fe2000c101904 */
[----:B------:R-:W-:Y:S01]  /*1cb380*/  ISETP.LT.AND P6, PT, R135, c[0x0][0x178], !P2 ;  /* 0x00005e0087007a0c */ /* 0x000fe200057c1270 */
[----:B------:R4:W-:Y:S01]  /*1cb390*/  @P4 STG.E [R12.64], R51 ;  /* 0x000000330c004986 */ /* 0x0009e2000c101904 */
[----:B------:R-:W-:Y:S01]  /*1cb3a0*/  ISETP.LT.AND P4, PT, R199, c[0x0][0x178], !P2 ;  /* 0x00005e00c7007a0c */ /* 0x000fe20005781270 */
[----:B------:R5:W-:Y:S01]  /*1cb3b0*/  @P5 STG.E [R8.64], R91 ;  /* 0x0000005b08005986 */ /* 0x000be2000c101904 */
[----:B------:R-:W-:Y:S02]  /*1cb3c0*/  ISETP.LT.AND P2, PT, R203, c[0x0][0x178], !P2 ;  /* 0x00005e00cb007a0c */ /* 0x000fe40005741270 */
[----:B------:R-:W-:-:S02]  /*1cb3d0*/  ISETP.LT.AND P5, PT, R202, c[0x0][0x178], !P0 ;  /* 0x00005e00ca007a0c */ /* 0x000fc400047a1270 */
[C---:B------:R-:W-:Y:S01]  /*1cb3e0*/  IADD3 R21, R29.reuse, c[0x0][0x198], RZ ;  /* 0x000066001d157a10 */ /* 0x040fe20007ffe0ff */
[----:B------:R-:W-:-:S04]  /*1cb3f0*/  IMAD.WIDE R16, R29, 0x4, R82 ;  /* 0x000000041d107825 */ /* 0x000fc800078e0252 */
        /* <DEDUP_REMOVED lines=8> */
[----:B------:R-:W-:Y:S01]  /*1cb480*/  @P4 STG.E [R10.64], R163 ;  /* 0x000000a30a004986 */ /* 0x000fe2000c101904 */
[----:B------:R-:W-:Y:S01]  /*1cb490*/  @P2 STG.E [R12.64], R215 ;  /* 0x000000d70c002986 */ /* 0x000fe2000c101904 */
[----:B------:R-:W-:Y:S01]  /*1cb4a0*/  ISETP.LT.AND P4, PT, R47, c[0x0][0x178], !P0 ;  /* 0x00005e002f007a0c */ /* 0x000fe20004781270 */
[----:B------:R4:W-:Y:S02]  /*1cb4b0*/  @P5 STG.E [R8.64], R224 ;  /* 0x000000e008005986 */ /* 0x0009e4000c101904 */
[----:B------:R-:W-:-:S04]  /*1cb4c0*/  IMAD.WIDE R18, R21, 0x4, R76 ;  /* 0x0000000415127825 */ /* 0x000fc800078e024c */
[C---:B-1----:R-:W-:Y:S01]  /*1cb4d0*/  IMAD.WIDE R16, R21.reuse, 0x4, R2 ;  /* 0x0000000415107825 */ /* 0x042fe200078e0202 */
[----:B----4-:R-:W4:Y:S03]  /*1cb4e0*/  LDL.LU R224, [R1+0x728] ;  /* 0x0007280001e07983 */ /* 0x010f260000300800 */
        /* <DEDUP_REMOVED lines=11> */
[----:B------:R-:W-:-:S04]  /*1cb5a0*/  IMAD.WIDE R8, R21, 0x4, R244 ;  /* 0x0000000415087825 */ /* 0x000fc800078e02f4 */
[C---:B------:R-:W-:Y:S01]  /*1cb5b0*/  IMAD.WIDE R12, R21.reuse, 0x4, R246 ;  /* 0x00000004150c7825 */ /* 0x040fe200078e02f6 */
[----:B------:R-:W4:Y:S04]  /*1cb5c0*/  LDL.LU R20, [R1+0x88e4] ;  /* 0x0088e40001147983 */ /* 0x000f280000300800 */
[----:B------:R-:W-:Y:S01]  /*1cb5d0*/  @P5 STG.E [R10.64], R146 ;  /* 0x000000920a005986 */ /* 0x000fe2000c101904 */
[----:B-1----:R-:W-:-:S04]  /*1cb5e0*/  IMAD.WIDE R16, R21, 0x4, R248 ;  /* 0x0000000415107825 */ /* 0x002fc800078e02f8 */
[----:B-----5:R-:W-:Y:S01]  /*1cb5f0*/  IMAD.WIDE R4, R25, 0x4, R78 ;  /* 0x0000000419047825 */ /* 0x020fe200078e024e */
[----:B------:R-:W-:Y:S03]  /*1cb600*/  @P3 STG.E [R8.64], R150 ;  /* 0x0000009608003986 */ /* 0x000fe6000c101904 */
[----:B------:R-:W-:Y:S02]  /*1cb610*/  @P6 STG.E [R12.64], R154 ;  /* 0x0000009a0c006986 */ /* 0x000fe4000c101904 */
[----:B------:R-:W-:Y:S01]  /*1cb620*/  @P0 STG.E [R16.64], R230 ;  /* 0x000000e610000986 */ /* 0x000fe2000c101904 */
[----:B--2---:R1:W-:Y:S04]  /*1cb630*/  @P4 STG.E [R4.64], R184 ;  /* 0x000000b804004986 */ /* 0x0043e8000c101904 */
[----:B-1----:R-:W2:Y:S01]  /*1cb640*/  LDL.LU R184, [R1+0x72c] ;  /* 0x00072c0001b87983 */ /* 0x002ea20000300800 */
        /* <DEDUP_REMOVED lines=8> */
[----:B------:R-:W-:Y:S02]  /*1cb6d0*/  ISETP.GE.AND P2, PT, R26, c[0x0][0x17c], PT ;  /* 0x00005f001a007a0c */ /* 0x000fe40003f46270 */
[----:B------:R-:W-:Y:S01]  /*1cb6e0*/  ISETP.LT.AND P4, PT, R87, c[0x0][0x178], !P1 ;  /* 0x00005e0057007a0c */ /* 0x000fe20004f81270 */
        /* <DEDUP_REMOVED lines=9> */
[----:B------:R-:W-:-:S04]  /*1cb780*/  IMAD.WIDE R4, R25, 0x4, R244 ;  /* 0x0000000419047825 */ /* 0x000fc800078e02f4 */
[----:B------:R-:W-:-:S04]  /*1cb790*/  IMAD.WIDE R16, R25, 0x4, R246 ;  /* 0x0000000419107825 */ /* 0x000fc800078e02f6 */
[----:B-1----:R-:W-:-:S04]  /*1cb7a0*/  IMAD.WIDE R10, R25, 0x4, R248 ;  /* 0x00000004190a7825 */ /* 0x002fc800078e02f8 */
[----:B-----5:R-:W-:Y:S01]  /*1cb7b0*/  IMAD.WIDE R8, R21, 0x4, R78 ;  /* 0x0000000415087825 */ /* 0x020fe200078e024e */
[----:B------:R1:W-:Y:S01]  /*1cb7c0*/  @P4 STG.E [R12.64], R147 ;  /* 0x000000930c004986 */ /* 0x0003e2000c101904 */
[----:B------:R-:W-:Y:S02]  /*1cb7d0*/  ISETP.LT.AND P4, PT, R7, c[0x0][0x178], !P2 ;  /* 0x00005e0007007a0c */ /* 0x000fe40005781270 */
[----:B------:R5:W-:Y:S01]  /*1cb7e0*/  @P5 STG.E [R4.64], R151 ;  /* 0x0000009704005986 */ /* 0x000be2000c101904 */
[----:B------:R-:W-:Y:S01]  /*1cb7f0*/  ISETP.LT.AND P5, PT, R15, c[0x0][0x178], !P2 ;  /* 0x00005e000f007a0c */ /* 0x000fe200057a1270 */
[----:B------:R-:W-:Y:S01]  /*1cb800*/  @P3 STG.E [R16.64], R155 ;  /* 0x0000009b10003986 */ /* 0x000fe2000c101904 */
[----:B------:R-:W-:Y:S01]  /*1cb810*/  @P1 STG.E [R10.64], R231 ;  /* 0x000000e70a001986 */ /* 0x000fe2000c101904 */
[----:B------:R-:W-:Y:S01]  /*1cb820*/  ISETP.LT.AND P3, PT, R47, c[0x0][0x178], !P2 ;  /* 0x00005e002f007a0c */ /* 0x000fe20005761270 */
[C---:B------:R-:W-:Y:S01]  /*1cb830*/  IMAD.WIDE R18, R21.reuse, 0x4, R76 ;  /* 0x0000000415127825 */ /* 0x040fe200078e024c */
[----:B----4-:R4:W-:Y:S03]  /*1cb840*/  @P6 STG.E [R8.64], R224 ;  /* 0x000000e008006986 */ /* 0x0109e6000c101904 */
[----:B-1----:R-:W-:-:S04]  /*1cb850*/  IMAD.WIDE R12, R21, 0x4, R2 ;  /* 0x00000004150c7825 */ /* 0x002fc800078e0202 */
[----:B-----5:R-:W-:Y:S01]  /*1cb860*/  IMAD.WIDE R4, R21, 0x4, R80 ;  /* 0x0000000415047825 */ /* 0x020fe200078e0250 */
[----:B------:R-:W-:Y:S01]  /*1cb870*/  ISETP.LT.AND P6, PT, R87, c[0x0][0x178], !P2 ;  /* 0x00005e0057007a0c */ /* 0x000fe200057c1270 */
[----:B----4-:R-:W4:Y:S04]  /*1cb880*/  LDL.LU R224, [R1+0x8] ;  /* 0x0000080001e07983 */ /* 0x010f280000300800 */
        /* <DEDUP_REMOVED lines=17> */
[----:B------:R-:W-:Y:S04]  /*1cb9a0*/  @P2 STG.E [R12.64], R234 ;  /* 0x000000ea0c002986 */ /* 0x000fe8000c101904 */
[----:B--2---:R1:W-:Y:S04]  /*1cb9b0*/  @P3 STG.E [R4.64], R184 ;  /* 0x000000b804003986 */ /* 0x0043e8000c101904 */
[----:B------:R-:W2:Y:S04]  /*1cb9c0*/  LDL.LU R20, [R1+0x88d0] ;  /* 0x0088d00001147983 */ /* 0x000ea80000300800 */
        /* <DEDUP_REMOVED lines=26> */
[----:B------:R1:W-:Y:S01]  /*1cbb70*/  @P6 STG.E [R4.64], R195 ;  /* 0x000000c304006986 */ /* 0x0003e2000c101904 */
[----:B------:R-:W-:Y:S02]  /*1cbb80*/  ISETP.LT.AND P6, PT, R15, c[0x0][0x178], !P1 ;  /* 0x00005e000f007a0c */ /* 0x000fe40004fc1270 */
[----:B------:R1:W-:Y:S02]  /*1cbb90*/  @P4 STG.E [R12.64], R191 ;  /* 0x000000bf0c004986 */ /* 0x0003e4000c101904 */
[----:B------:R-:W-:Y:S01]  /*1cbba0*/  @P0 STG.E [R16.64], R235 ;  /* 0x000000eb10000986 */ /* 0x000fe2000c101904 */
[----:B------:R-:W-:Y:S01]  /*1cbbb0*/  ISETP.LT.AND P4, PT, R47, c[0x0][0x178], !P1 ;  /* 0x00005e002f007a0c */ /* 0x000fe20004f81270 */
[----:B------:R-:W-:-:S04]  /*1cbbc0*/  IMAD.WIDE R10, R21, 0x4, R2 ;  /* 0x00000004150a7825 */ /* 0x000fc800078e0202 */
[----:B-1----:R-:W-:-:S04]  /*1cbbd0*/  IMAD.WIDE R4, R21, 0x4, R80 ;  /* 0x0000000415047825 */ /* 0x002fc800078e0250 */
[----:B------:R-:W-:Y:S01]  /*1cbbe0*/  IMAD.WIDE R12, R21, 0x4, R82 ;  /* 0x00000004150c7825 */ /* 0x000fe200078e0252 */
[----:B----4-:R1:W-:Y:S01]  /*1cbbf0*/  @P5 STG.E [R8.64], R224 ;  /* 0x000000e008005986 */ /* 0x0103e2000c101904 */
[----:B------:R-:W-:Y:S02]  /*1cbc00*/  ISETP.LT.AND P5, PT, R87, c[0x0][0x178], !P1 ;  /* 0x00005e0057007a0c */ /* 0x000fe40004fa1270 */
[----:B------:R-:W-:Y:S01]  /*1cbc10*/  @P3 STG.E [R18.64], R22 ;  /* 0x0000001612003986 */ /* 0x000fe2000c101904 */
[----:B------:R-:W-:Y:S01]  /*1cbc20*/  ISETP.LT.AND P3, PT, R135, c[0x0][0x178], !P1 ;  /* 0x00005e0087007a0c */ /* 0x000fe20004f61270 */
[----:B------:R4:W-:Y:S01]  /*1cbc30*/  @P6 STG.E [R10.64], R54 ;  /* 0x000000360a006986 */ /* 0x0009e2000c101904 */
[----:B------:R-:W-:Y:S01]  /*1cbc40*/  ISETP.LT.AND P6, PT, R199, c[0x0][0x178], !P1 ;  /* 0x00005e00c7007a0c */ /* 0x000fe20004fc1270 */
[----:B------:R4:W-:Y:S01]  /*1cbc50*/  @P4 STG.E [R4.64], R94 ;  /* 0x0000005e04004986 */ /* 0x0009e2000c101904 */
[----:B------:R-:W-:Y:S02]  /*1cbc60*/  ISETP.LT.AND P1, PT, R203, c[0x0][0x178], !P1 ;  /* 0x00005e00cb007a0c */ /* 0x000fe40004f21270 */
[----:B------:R-:W-:Y:S01]  /*1cbc70*/  ISETP.LT.AND P4, PT, R202, c[0x0][0x178], !P2 ;  /* 0x00005e00ca007a0c */ /* 0x000fe20005781270 */
[----:B-1----:R-:W-:-:S03]  /*1cbc80*/  IMAD.WIDE R8, R21, 0x4, R244 ;  /* 0x0000000415087825 */ /* 0x002fc600078e02f4 */
[----:B------:R1:W-:Y:S01]  /*1cbc90*/  @P5 STG.E [R12.64], R138 ;  /* 0x0000008a0c005986 */ /* 0x0003e2000c101904 */
[----:B------:R-:W-:Y:S02]  /*1cbca0*/  ISETP.LT.AND P5, PT, R7, c[0x0][0x178], !P2 ;  /* 0x00005e0007007a0c */ /* 0x000fe400057a1270 */
[----:B------:R2:W-:Y:S01]  /*1cbcb0*/  @P3 STG.E [R8.64], R210 ;  /* 0x000000d208003986 */ /* 0x0005e2000c101904 */
[----:B------:R-:W-:Y:S02]  /*1cbcc0*/  ISETP.LT.AND P3, PT, R15, c[0x0][0x178], !P2 ;  /* 0x00005e000f007a0c */ /* 0x000fe40005761270 */
[C---:B------:R-:W-:Y:S01]  /*1cbcd0*/  IADD3 R25, R21.reuse, c[0x0][0x198], RZ ;  /* 0x0000660015197a10 */ /* 0x040fe20007ffe0ff */
[----:B------:R-:W-:-:S04]  /*1cbce0*/  IMAD.WIDE R16, R21, 0x4, R246 ;  /* 0x0000000415107825 */ /* 0x000fc800078e02f6 */
[----:B----4-:R-:W-:-:S04]  /*1cbcf0*/  IMAD.WIDE R10, R21, 0x4, R248 ;  /* 0x00000004150a7825 */ /* 0x010fc800078e02f8 */
[----:B------:R-:W-:-:S04]  /*1cbd00*/  IMAD.WIDE R4, R25, 0x4, R78 ;  /* 0x0000000419047825 */ /* 0x000fc800078e024e */
[C---:B------:R-:W-:Y:S01]  /*1cbd10*/  IMAD.WIDE R18, R25.reuse, 0x4, R76 ;  /* 0x0000000419127825 */ /* 0x040fe200078e024c */
[----:B------:R4:W-:Y:S03]  /*1cbd20*/  @P6 STG.E [R16.64], R206 ;  /* 0x000000ce10006986 */ /* 0x0009e6000c101904 */
[----:B-1----:R-:W-:-:S04]  /*1cbd30*/  IMAD.WIDE R12, R25, 0x4, R2 ;  /* 0x00000004190c7825 */ /* 0x002fc800078e0202 */
[----:B------:R1:W-:Y:S01]  /*1cbd40*/  @P1 STG.E [R10.64], R238 ;  /* 0x000000ee0a001986 */ /* 0x0003e2000c101904 */
[----:B------:R-:W-:Y:S01]  /*1cbd50*/  ISETP.LT.AND P6, PT, R47, c[0x0][0x178], !P2 ;  /* 0x00005e002f007a0c */ /* 0x000fe200057c1270 */
[----:B-----5:R5:W-:Y:S01]  /*1cbd60*/  @P4 STG.E [R4.64], R184 ;  /* 0x000000b804004986 */ /* 0x020be2000c101904 */
[----:B------:R-:W-:Y:S01]  /*1cbd70*/  ISETP.LT.AND P4, PT, R87, c[0x0][0x178], !P2 ;  /* 0x00005e0057007a0c */ /* 0x000fe20005781270 */
[----:B------:R-:W-:Y:S01]  /*1cbd80*/  @P5 STG.E [R18.64], R23 ;  /* 0x0000001712005986 */ /* 0x000fe2000c101904 */
[----:B------:R-:W-:Y:S01]  /*1cbd90*/  ISETP.LT.AND P5, PT, R135, c[0x0][0x178], !P2 ;  /* 0x00005e0087007a0c */ /* 0x000fe200057a1270 */
[----:B------:R5:W-:Y:S01]  /*1cbda0*/  @P3 STG.E [R12.64], R55 ;  /* 0x000000370c003986 */ /* 0x000be2000c101904 */
[----:B------:R-:W-:Y:S01]  /*1cbdb0*/  ISETP.LT.AND P3, PT, R199, c[0x0][0x178], !P2 ;  /* 0x00005e00c7007a0c */ /* 0x000fe20005761270 */
[----:B--2---:R-:W-:-:S04]  /*1cbdc0*/  IMAD.WIDE R8, R25, 0x4, R80 ;  /* 0x0000000419087825 */ /* 0x004fc800078e0250 */
[----:B----4-:R-:W-:Y:S01]  /*1cbdd0*/  IMAD.WIDE R16, R25, 0x4, R82 ;  /* 0x0000000419107825 */ /* 0x010fe200078e0252 */
[----:B------:R-:W-:-:S03]  /*1cbde0*/  ISETP.GE.AND P0, PT, R20, c[0x0][0x17c], PT ;  /* 0x00005f0014007a0c */ /* 0x000fc60003f06270 */
[----:B-1----:R-:W-:-:S04]  /*1cbdf0*/  IMAD.WIDE R10, R25, 0x4, R246 ;  /* 0x00000004190a7825 */ /* 0x002fc800078e02f6 */
[----:B-----5:R-:W-:Y:S01]  /*1cbe00*/  IMAD.WIDE R4, R25, 0x4, R244 ;  /* 0x0000000419047825 */ /* 0x020fe200078e02f4 */
[----:B------:R1:W-:Y:S01]  /*1cbe10*/  @P6 STG.E [R8.64], R95 ;  /* 0x0000005f08006986 */ /* 0x0003e2000c101904 */
[----:B------:R-:W-:Y:S02]  /*1cbe20*/  ISETP.LT.AND P2, PT, R203, c[0x0][0x178], !P2 ;  /* 0x00005e00cb007a0c */ /* 0x000fe40005741270 */
[----:B------:R-:W-:Y:S01]  /*1cbe30*/  ISETP.LT.AND P6, PT, R202, c[0x0][0x178], !P0 ;  /* 0x00005e00ca007a0c */ /* 0x000fe200047c1270 */
[----:B------:R2:W-:Y:S01]  /*1cbe40*/  @P4 STG.E [R16.64], R139 ;  /* 0x0000008b10004986 */ /* 0x0005e2000c101904 */
[----:B------:R-:W-:Y:S01]  /*1cbe50*/  ISETP.LT.AND P4, PT, R7, c[0x0][0x178], !P0 ;  /* 0x00005e0007007a0c */ /* 0x000fe20004781270 */
[----:B------:R4:W-:Y:S01]  /*1cbe60*/  @P5 STG.E [R4.64], R211 ;  /* 0x000000d304005986 */ /* 0x0009e2000c101904 */
[----:B------:R-:W-:Y:S01]  /*1cbe70*/  ISETP.LT.AND P5, PT, R15, c[0x0][0x178], !P0 ;  /* 0x00005e000f007a0c */ /* 0x000fe200047a1270 */
[----:B------:R-:W-:Y:S01]  /*1cbe80*/  @P3 STG.E [R10.64], R207 ;  /* 0x000000cf0a003986 */ /* 0x000fe2000c101904 */
[----:B------:R-:W-:-:S02]  /*1cbe90*/  IADD3 R21, R25, c[0x0][0x198], RZ ;  /* 0x0000660019157a10 */ /* 0x000fc40007ffe0ff */
[----:B------:R-:W-:Y:S01]  /*1cbea0*/  ISETP.LT.AND P3, PT, R47, c[0x0][0x178], !P0 ;  /* 0x00005e002f007a0c */ /* 0x000fe20004761270 */
[----:B------:R-:W-:-:S04]  /*1cbeb0*/  IMAD.WIDE R12, R25, 0x4, R248 ;  /* 0x00000004190c7825 */ /* 0x000fc800078e02f8 */
[----:B-1----:R-:W-:-:S04]  /*1cbec0*/  IMAD.WIDE R8, R21, 0x4, R78 ;  /* 0x0000000415087825 */ /* 0x002fc800078e024e */
[----:B------:R-:W-:-:S04]  /*1cbed0*/  IMAD.WIDE R18, R21, 0x4, R76 ;  /* 0x0000000415127825 */ /* 0x000fc800078e024c */
[C---:B--2---:R-:W-:Y:S01]  /*1cbee0*/  IMAD.WIDE R16, R21.reuse, 0x4, R2 ;  /* 0x0000000415107825 */ /* 0x044fe200078e0202 */
[----:B------:R-:W-:Y:S03]  /*1cbef0*/  @P2 STG.E [R12.64], R239 ;  /* 0x000000ef0c002986 */ /* 0x000fe6000c101904 */
[----:B----4-:R-:W-:-:S04]  /*1cbf00*/  IMAD.WIDE R4, R21, 0x4, R80 ;  /* 0x0000000415047825 */ /* 0x010fc800078e0250 */
[----:B------:R-:W-:Y:S01]  /*1cbf10*/  @P6 STG.E [R8.64], R6 ;  /* 0x0000000608006986 */ /* 0x000fe2000c101904 */
[----:B------:R1:W-:Y:S01]  /*1cbf20*/  @P4 STG.E [R18.64], R14 ;  /* 0x0000000e12004986 */ /* 0x0003e2000c101904 */
[----:B------:R2:W-:Y:S02]  /*1cbf30*/  @P5 STG.E [R16.64], R46 ;  /* 0x0000002e10005986 */ /* 0x0005e4000c101904 */
[----:B------:R4:W-:Y:S01]  /*1cbf40*/  @P3 STG.E [R4.64], R86 ;  /* 0x0000005604003986 */ /* 0x0009e2000c101904 */
[----:B---3--:R-:W-:-:S04]  /*1cbf50*/  ISETP.GE.AND P1, PT, R0, c[0x0][0x17c], PT ;  /* 0x00005f0000007a0c */ /* 0x008fc80003f26270 */
[----:B------:R-:W-:Y:S02]  /*1cbf60*/  ISETP.LT.AND P4, PT, R202, c[0x0][0x178], !P1 ;  /* 0x00005e00ca007a0c */ /* 0x000fe40004f81270 */
[----:B------:R-:W-:Y:S01]  /*1cbf70*/  ISETP.LT.AND P3, PT, R7, c[0x0][0x178], !P1 ;  /* 0x00005e0007007a0c */ /* 0x000fe20004f61270 */
[----:B------:R-:W3:Y:S01]  /*1cbf80*/  LDL.LU R202, [R1+0x89bc] ;  /* 0x0089bc0001ca7983 */ /* 0x000ee20000300800 */
[----:B------:R-:W5:Y:S01]  /*1cbf90*/  LDL.LU R7, [R1+0x89b8] ;  /* 0x0089b80001077983 */ /* 0x000f620000300800 */
[----:B------:R-:W-:Y:S02]  /*1cbfa0*/  ISETP.LT.AND P2, PT, R87, c[0x0][0x178], !P0 ;  /* 0x00005e0057007a0c */ /* 0x000fe40004741270 */
[----:B------:R-:W-:Y:S02]  /*1cbfb0*/  ISETP.LT.AND P6, PT, R135, c[0x0][0x178], !P0 ;  /* 0x00005e0087007a0c */ /* 0x000fe400047c1270 */
[----:B------:R-:W-:Y:S01]  /*1cbfc0*/  ISETP.LT.AND P5, PT, R199, c[0x0][0x178], !P0 ;  /* 0x00005e00c7007a0c */ /* 0x000fe200047a1270 */
[----:B------:R-:W-:Y:S01]  /*1cbfd0*/  ISETP.LT.AND P0, PT, R203, c[0x0][0x178], !P0 ;  /* 0x00005e00cb007a0c */ /* 0x000fe20004701270 */
[C---:B-1----:R-:W-:Y:S01]  /*1cbfe0*/  IADD3 R19, R21.reuse, c[0x0][0x198], RZ ;  /* 0x0000660015137a10 */ /* 0x042fe20007ffe0ff */
[----:B------:R-:W-:-:S04]  /*1cbff0*/  IMAD.WIDE R10, R21, 0x4, R82 ;  /* 0x00000004150a7825 */ /* 0x000fc800078e0252 */
[----:B------:R-:W-:-:S04]  /*1cc000*/  IMAD.WIDE R8, R21, 0x4, R244 ;  /* 0x0000000415087825 */ /* 0x000fc800078e02f4 */
[----:B------:R-:W-:-:S04]  /*1cc010*/  IMAD.WIDE R12, R21, 0x4, R246 ;  /* 0x00000004150c7825 */ /* 0x000fc800078e02f6 */
[----:B--2---:R-:W-:-:S04]  /*1cc020*/  IMAD.WIDE R16, R21, 0x4, R248 ;  /* 0x0000000415107825 */ /* 0x004fc800078e02f8 */
[----:B------:R-:W-:Y:S01]  /*1cc030*/  IMAD.WIDE R78, R19, 0x4, R78 ;  /* 0x00000004134e7825 */ /* 0x000fe200078e024e */
[----:B------:R4:W-:Y:S01]  /*1cc040*/  @P2 STG.E [R10.64], R134 ;  /* 0x000000860a002986 */ /* 0x0009e2000c101904 */
[----:B------:R-:W-:Y:S02]  /*1cc050*/  ISETP.LT.AND P2, PT, R15, c[0x0][0x178], !P1 ;  /* 0x00005e000f007a0c */ /* 0x000fe40004f41270 */
[----:B------:R4:W-:Y:S02]  /*1cc060*/  @P6 STG.E [R8.64], R198 ;  /* 0x000000c608006986 */ /* 0x0009e4000c101904 */
[----:B------:R-:W2:Y:S01]  /*1cc070*/  LDL.LU R15, [R1+0x89b4] ;  /* 0x0089b400010f7983 */ /* 0x000ea20000300800 */
[----:B------:R-:W-:Y:S02]  /*1cc080*/  ISETP.LT.AND P6, PT, R47, c[0x0][0x178], !P1 ;  /* 0x00005e002f007a0c */ /* 0x000fe40004fc1270 */
[----:B------:R-:W4:Y:S04]  /*1cc090*/  LDL.LU R47, [R1+0x89b0] ;  /* 0x0089b000012f7983 */ /* 0x000f280000300800 */
[----:B---3--:R1:W-:Y:S01]  /*1cc0a0*/  @P5 STG.E [R12.64], R202 ;  /* 0x000000ca0c005986 */ /* 0x0083e2000c101904 */
[----:B------:R-:W-:Y:S01]  /*1cc0b0*/  ISETP.LT.AND P5, PT, R87, c[0x0][0x178], !P1 ;  /* 0x00005e0057007a0c */ /* 0x000fe20004fa1270 */
[----:B------:R1:W-:Y:S02]  /*1cc0c0*/  @P0 STG.E [R16.64], R242 ;  /* 0x000000f210000986 */ /* 0x0003e4000c101904 */
[----:B------:R-:W3:Y:S01]  /*1cc0d0*/  LDL.LU R87, [R1+0x89ac] ;  /* 0x0089ac0001577983 */ /* 0x000ee20000300800 */
[----:B------:R-:W-:Y:S01]  /*1cc0e0*/  ISETP.LT.AND P0, PT, R135, c[0x0][0x178], !P1 ;  /* 0x00005e0087007a0c */ /* 0x000fe20004f01270 */
[----:B-----5:R1:W-:Y:S04]  /*1cc0f0*/  @P4 STG.E [R78.64], R7 ;  /* 0x000000074e004986 */ /* 0x0203e8000c101904 */
[----:B------:R-:W5:Y:S01]  /*1cc100*/  LDL.LU R135, [R1+0x89a8] ;  /* 0x0089a80001877983 */ /* 0x000f620000300800 */
[----:B------:R-:W-:-:S02]  /*1cc110*/  ISETP.LT.AND P4, PT, R199, c[0x0][0x178], !P1 ;  /* 0x00005e00c7007a0c */ /* 0x000fc40004f81270 */
[----:B------:R-:W5:Y:S01]  /*1cc120*/  LDL.LU R199, [R1+0x89a4] ;  /* 0x0089a40001c77983 */ /* 0x000f620000300800 */
[----:B------:R-:W-:Y:S02]  /*1cc130*/  ISETP.LT.AND P1, PT, R203, c[0x0][0x178], !P1 ;  /* 0x00005e00cb007a0c */ /* 0x000fe40004f21270 */
[----:B------:R-:W5:Y:S01]  /*1cc140*/  LDL.LU R203, [R1+0x89a0] ;  /* 0x0089a00001cb7983 */ /* 0x000f620000300800 */
[----:B------:R-:W-:-:S04]  /*1cc150*/  IMAD.WIDE R76, R19, 0x4, R76 ;  /* 0x00000004134c7825 */ /* 0x000fc800078e024c */
[----:B------:R-:W-:-:S04]  /*1cc160*/  IMAD.WIDE R2, R19, 0x4, R2 ;  /* 0x0000000413027825 */ /* 0x000fc800078e0202 */
[----:B------:R-:W-:-:S04]  /*1cc170*/  IMAD.WIDE R80, R19, 0x4, R80 ;  /* 0x0000000413507825 */ /* 0x000fc800078e0250 */
[----:B------:R-:W-:-:S04]  /*1cc180*/  IMAD.WIDE R82, R19, 0x4, R82 ;  /* 0x0000000413527825 */ /* 0x000fc800078e0252 */
[----:B------:R-:W-:-:S04]  /*1cc190*/  IMAD.WIDE R244, R19, 0x4, R244 ;  /* 0x0000000413f47825 */ /* 0x000fc800078e02f4 */
[C---:B------:R-:W-:Y:S01]  /*1cc1a0*/  IMAD.WIDE R246, R19.reuse, 0x4, R246 ;  /* 0x0000000413f67825 */ /* 0x040fe200078e02f6 */
[----:B--2---:R1:W-:Y:S03]  /*1cc1b0*/  @P3 STG.E [R76.64], R15 ;  /* 0x0000000f4c003986 */ /* 0x0043e6000c101904 */
[----:B----4-:R1:W-:Y:S02]  /*1cc1c0*/  @P2 STG.E [R2.64], R47 ;  /* 0x0000002f02002986 */ /* 0x0103e4000c101904 */
[----:B------:R-:W-:Y:S01]  /*1cc1d0*/  IMAD.WIDE R248, R19, 0x4, R248 ;  /* 0x0000000413f87825 */ /* 0x000fe200078e02f8 */
[----:B---3--:R1:W-:Y:S03]  /*1cc1e0*/  @P6 STG.E [R80.64], R87 ;  /* 0x0000005750006986 */ /* 0x0083e6000c101904 */
[----:B-----5:R1:W-:Y:S01]  /*1cc1f0*/  @P5 STG.E [R82.64], R135 ;  /* 0x0000008752005986 */ /* 0x0203e2000c101904 */
[----:B------:R1:W-:Y:S01]  /*1cc200*/  @P0 STG.E [R244.64], R199 ;  /* 0x000000c7f4000986 */ /* 0x0003e2000c101904 */
[----:B------:R1:W-:Y:S02]  /*1cc210*/  @P4 STG.E [R246.64], R203 ;  /* 0x000000cbf6004986 */ /* 0x0003e4000c101904 */
[----:B------:R-:W-:Y:S05]  /*1cc220*/  @!P1 EXIT ;  /* 0x000000000000994d */ /* 0x000fea0003800000 */
[----:B------:R-:W-:Y:S01]  /*1cc230*/  STG.E [R248.64], R243 ;  /* 0x000000f3f8007986 */ /* 0x000fe2000c101904 */
[----:B------:R-:W-:Y:S05]  /*1cc240*/  EXIT ;  /* 0x000000000000794d */ /* 0x000fea0003800000 */
.L_x_2:
[----:B------:R-:W-:-:S00]  /*1cc250*/  BRA `(.L_x_2) ;  /* 0xfffffff000007947 */ /* 0x000fc0000383ffff */
[----:B------:R-:W-:-:S00]  /*1cc260*/  NOP ;  /* 0x0000000000007918 */ /* 0x000fc00000000000 */
        /* <DEDUP_REMOVED lines=9> */
.L_x_3:


//--------------------- .nv.shared.matmul_kernel  --------------------------
	.section	.nv.shared.matmul_kernel,"aw",@nobits
	.sectionflags	@""
	.align	16
